// Copyright (c) 2024, Jay Shah, Ganesh Bikshandi, Ying Zhang, Vijay Thakkar, Pradeep Ramani, Tri Dao.
// Splitting the different template instantiations to different files to speed up compilation.
// This file is auto-generated. See "generate_kernels.py"

#include "flash_fwd_launch_template.h"

#ifndef FLASHATTENTION_DISABLE_HDIM128
template void run_mha_fwd_<90, cutlass::half_t, 128, 128, true, true, true, true>(Flash_fwd_params &params, cudaStream_t stream);
#endif


// ===== COMPILED SASS (sm_90a) =====

	.target	sm_90a

	.elftype	@"ET_EXEC"


//--------------------- .note.nv.tkinfo           --------------------------
	.section	.note.nv.tkinfo,"",@"SHT_NOTE"
	.sectionflags	@"SHF_NOTE_NV_TKINFO"
	.tkinfo
        /*0018*/ 	.word	0x00000002
        /*0030*/ 	.string	""
        /*0030*/ 	.string	"ptxas"
        /*0030*/ 	.string	"Cuda compilation tools, release 13.0, V13.0.88"
        /*0030*/ 	.string	"Build cuda_13.0.r13.0/compiler.36424714_0"
        /*0030*/ 	.string	"-arch sm_90a -m 64 "



//--------------------- .note.nv.cuinfo           --------------------------
	.section	.note.nv.cuinfo,"",@"SHT_NOTE"
	.sectionflags	@"SHF_NOTE_NV_CUINFO"
        /*0018*/ 	.short	0x0002
        /*001a*/ 	.short	0x005a
        /*001c*/ 	.short	0x0082
	.zero		2


//--------------------- .nv.info                  --------------------------
	.section	.nv.info,"",@"SHT_CUDA_INFO"
	.align	4


	//----- nvinfo : EIATTR_REGCOUNT
	.align		4
        /*0000*/ 	.byte	0x04, 0x2f
        /*0002*/ 	.short	(.L_18 - .L_17)
	.align		4
.L_17:
        /*0004*/ 	.word	index@(_ZN7cutlass13device_kernelIN5flash11enable_sm90INS1_16FlashAttnFwdSm90INS1_25CollectiveMainloopFwdSm90ILi2EN4cute5tupleIJNS5_1CILi1EEES8_S8_EEENS6_IJNS7_ILi128EEESA_SA_EEELi128ENS_6half_tEfNS_4arch4Sm90ELb1ELb0ELb1ELb1ELb1ELb1ELb0ELb1ELb1ELb1ELb1ELb0EEENS1_21CollectiveEpilogueFwdISB_S9_SC_SE_Li256ELb1ELb1ELb1ELb0EEENS1_36VarlenDynamicPersistentTileSchedulerILi128ELi128ELi256ELi128ELb1ELb1ELb1ELb1ELb1ELb1EEEEEEEEEvNT_6ParamsE)
        /*0008*/ 	.word	0x000000a8


	//----- nvinfo : EIATTR_FRAME_SIZE
	.align		4
.L_18:
        /*000c*/ 	.byte	0x04, 0x11
        /*000e*/ 	.short	(.L_20 - .L_19)
	.align		4
.L_19:
        /*0010*/ 	.word	index@(_ZN7cutlass13device_kernelIN5flash11enable_sm90INS1_16FlashAttnFwdSm90INS1_25CollectiveMainloopFwdSm90ILi2EN4cute5tupleIJNS5_1CILi1EEES8_S8_EEENS6_IJNS7_ILi128EEESA_SA_EEELi128ENS_6half_tEfNS_4arch4Sm90ELb1ELb0ELb1ELb1ELb1ELb1ELb0ELb1ELb1ELb1ELb1ELb0EEENS1_21CollectiveEpilogueFwdISB_S9_SC_SE_Li256ELb1ELb1ELb1ELb0EEENS1_36VarlenDynamicPersistentTileSchedulerILi128ELi128ELi256ELi128ELb1ELb1ELb1ELb1ELb1ELb1EEEEEEEEEvNT_6ParamsE)
        /*0014*/ 	.word	0x00000028


	//----- nvinfo : EIATTR_REGCOUNT
	.align		4
.L_20:
        /*0018*/ 	.byte	0x04, 0x2f
        /*001a*/ 	.short	(.L_22 - .L_21)
	.align		4
.L_21:
        /*001c*/ 	.word	index@(_ZN7cutlass13device_kernelIN5flash11enable_sm90INS1_16FlashAttnFwdSm90INS1_25CollectiveMainloopFwdSm90ILi2EN4cute5tupleIJNS5_1CILi1EEES8_S8_EEENS6_IJNS7_ILi128EEESA_SA_EEELi128ENS_6half_tEfNS_4arch4Sm90ELb1ELb0ELb1ELb1ELb1ELb0ELb0ELb1ELb1ELb1ELb1ELb0EEENS1_21CollectiveEpilogueFwdISB_S9_SC_SE_Li256ELb1ELb1ELb1ELb0EEENS1_36VarlenDynamicPersistentTileSchedulerILi128ELi128ELi256ELi128ELb1ELb1ELb1ELb1ELb1ELb1EEEEEEEEEvNT_6ParamsE)
        /*0020*/ 	.word	0x000000a8


	//----- nvinfo : EIATTR_FRAME_SIZE
	.align		4
.L_22:
        /*0024*/ 	.byte	0x04, 0x11
        /*0026*/ 	.short	(.L_24 - .L_23)
	.align		4
.L_23:
        /*0028*/ 	.word	index@(_ZN7cutlass13device_kernelIN5flash11enable_sm90INS1_16FlashAttnFwdSm90INS1_25CollectiveMainloopFwdSm90ILi2EN4cute5tupleIJNS5_1CILi1EEES8_S8_EEENS6_IJNS7_ILi128EEESA_SA_EEELi128ENS_6half_tEfNS_4arch4Sm90ELb1ELb0ELb1ELb1ELb1ELb0ELb0ELb1ELb1ELb1ELb1ELb0EEENS1_21CollectiveEpilogueFwdISB_S9_SC_SE_Li256ELb1ELb1ELb1ELb0EEENS1_36VarlenDynamicPersistentTileSchedulerILi128ELi128ELi256ELi128ELb1ELb1ELb1ELb1ELb1ELb1EEEEEEEEEvNT_6ParamsE)
        /*002c*/ 	.word	0x00000028


	//----- nvinfo : EIATTR_REGCOUNT
	.align		4
.L_24:
        /*0030*/ 	.byte	0x04, 0x2f
        /*0032*/ 	.short	(.L_26 - .L_25)
	.align		4
.L_25:
        /*0034*/ 	.word	index@(_ZN7cutlass13device_kernelIN5flash11enable_sm90INS1_16FlashAttnFwdSm90INS1_25CollectiveMainloopFwdSm90ILi2EN4cute5tupleIJNS5_1CILi1EEES8_S8_EEENS6_IJNS7_ILi128EEESA_SA_EEELi128ENS_6half_tEfNS_4arch4Sm90ELb1ELb0ELb1ELb0ELb1ELb0ELb0ELb1ELb1ELb1ELb1ELb0EEENS1_21CollectiveEpilogueFwdISB_S9_SC_SE_Li256ELb0ELb1ELb1ELb0EEENS1_19SingleTileSchedulerILb0ELb1ELb1ELi128EEEEEEEEEvNT_6ParamsE)
        /*0038*/ 	.word	0x000000a8


	//----- nvinfo : EIATTR_FRAME_SIZE
	.align		4
.L_26:
        /*003c*/ 	.byte	0x04, 0x11
        /*003e*/ 	.short	(.L_28 - .L_27)
	.align		4
.L_27:
        /*0040*/ 	.word	index@(_ZN7cutlass13device_kernelIN5flash11enable_sm90INS1_16FlashAttnFwdSm90INS1_25CollectiveMainloopFwdSm90ILi2EN4cute5tupleIJNS5_1CILi1EEES8_S8_EEENS6_IJNS7_ILi128EEESA_SA_EEELi128ENS_6half_tEfNS_4arch4Sm90ELb1ELb0ELb1ELb0ELb1ELb0ELb0ELb1ELb1ELb1ELb1ELb0EEENS1_21CollectiveEpilogueFwdISB_S9_SC_SE_Li256ELb0ELb1ELb1ELb0EEENS1_19SingleTileSchedulerILb0ELb1ELb1ELi128EEEEEEEEEvNT_6ParamsE)
        /*0044*/ 	.word	0x00000000


	//----- nvinfo : EIATTR_REGCOUNT
	.align		4
.L_28:
        /*0048*/ 	.byte	0x04, 0x2f
        /*004a*/ 	.short	(.L_30 - .L_29)
	.align		4
.L_29:
        /*004c*/ 	.word	index@(_ZN7cutlass13device_kernelIN5flash11enable_sm90INS1_16FlashAttnFwdSm90INS1_25CollectiveMainloopFwdSm90ILi2EN4cute5tupleIJNS5_1CILi1EEES8_S8_EEENS6_IJNS7_ILi128EEESA_SA_EEELi128ENS_6half_tEfNS_4arch4Sm90ELb0ELb1ELb1ELb1ELb1ELb1ELb0ELb1ELb1ELb1ELb1ELb0EEENS1_21CollectiveEpilogueFwdISB_S9_SC_SE_Li256ELb1ELb1ELb1ELb0EEENS1_36VarlenDynamicPersistentTileSchedulerILi128ELi128ELi256ELi128ELb1ELb1ELb1ELb1ELb0ELb1EEEEEEEEEvNT_6ParamsE)
        /*0050*/ 	.word	0x000000a8


	//----- nvinfo : EIATTR_FRAME_SIZE
	.align		4
.L_30:
        /*0054*/ 	.byte	0x04, 0x11
        /*0056*/ 	.short	(.L_32 - .L_31)
	.align		4
.L_31:
        /*0058*/ 	.word	index@(_ZN7cutlass13device_kernelIN5flash11enable_sm90INS1_16FlashAttnFwdSm90INS1_25CollectiveMainloopFwdSm90ILi2EN4cute5tupleIJNS5_1CILi1EEES8_S8_EEENS6_IJNS7_ILi128EEESA_SA_EEELi128ENS_6half_tEfNS_4arch4Sm90ELb0ELb1ELb1ELb1ELb1ELb1ELb0ELb1ELb1ELb1ELb1ELb0EEENS1_21CollectiveEpilogueFwdISB_S9_SC_SE_Li256ELb1ELb1ELb1ELb0EEENS1_36VarlenDynamicPersistentTileSchedulerILi128ELi128ELi256ELi128ELb1ELb1ELb1ELb1ELb0ELb1EEEEEEEEEvNT_6ParamsE)
        /*005c*/ 	.word	0x00000040


	//----- nvinfo : EIATTR_REGCOUNT
	.align		4
.L_32:
        /*0060*/ 	.byte	0x04, 0x2f
        /*0062*/ 	.short	(.L_34 - .L_33)
	.align		4
.L_33:
        /*0064*/ 	.word	index@(_ZN7cutlass13device_kernelIN5flash11enable_sm90INS1_16FlashAttnFwdSm90INS1_25CollectiveMainloopFwdSm90ILi2EN4cute5tupleIJNS5_1CILi1EEES8_S8_EEENS6_IJNS7_ILi128EEESA_SA_EEELi128ENS_6half_tEfNS_4arch4Sm90ELb0ELb1ELb1ELb1ELb1ELb0ELb0ELb1ELb1ELb1ELb1ELb0EEENS1_21CollectiveEpilogueFwdISB_S9_SC_SE_Li256ELb1ELb1ELb1ELb0EEENS1_36VarlenDynamicPersistentTileSchedulerILi128ELi128ELi256ELi128ELb1ELb1ELb1ELb1ELb0ELb1EEEEEEEEEvNT_6ParamsE)
        /*0068*/ 	.word	0x000000a8


	//----- nvinfo : EIATTR_FRAME_SIZE
	.align		4
.L_34:
        /*006c*/ 	.byte	0x04, 0x11
        /*006e*/ 	.short	(.L_36 - .L_35)
	.align		4
.L_35:
        /*0070*/ 	.word	index@(_ZN7cutlass13device_kernelIN5flash11enable_sm90INS1_16FlashAttnFwdSm90INS1_25CollectiveMainloopFwdSm90ILi2EN4cute5tupleIJNS5_1CILi1EEES8_S8_EEENS6_IJNS7_ILi128EEESA_SA_EEELi128ENS_6half_tEfNS_4arch4Sm90ELb0ELb1ELb1ELb1ELb1ELb0ELb0ELb1ELb1ELb1ELb1ELb0EEENS1_21CollectiveEpilogueFwdISB_S9_SC_SE_Li256ELb1ELb1ELb1ELb0EEENS1_36VarlenDynamicPersistentTileSchedulerILi128ELi128ELi256ELi128ELb1ELb1ELb1ELb1ELb0ELb1EEEEEEEEEvNT_6ParamsE)
        /*0074*/ 	.word	0x00000020


	//----- nvinfo : EIATTR_REGCOUNT
	.align		4
.L_36:
        /*0078*/ 	.byte	0x04, 0x2f
        /*007a*/ 	.short	(.L_38 - .L_37)
	.align		4
.L_37:
        /*007c*/ 	.word	index@(_ZN7cutlass13device_kernelIN5flash11enable_sm90INS1_16FlashAttnFwdSm90INS1_25CollectiveMainloopFwdSm90ILi2EN4cute5tupleIJNS5_1CILi1EEES8_S8_EEENS6_IJNS7_ILi128EEESA_SA_EEELi128ENS_6half_tEfNS_4arch4Sm90ELb0ELb1ELb1ELb0ELb1ELb0ELb0ELb1ELb1ELb1ELb1ELb0EEENS1_21CollectiveEpilogueFwdISB_S9_SC_SE_Li256ELb0ELb1ELb1ELb0EEENS1_19SingleTileSchedulerILb0ELb1ELb1ELi128EEEEEEEEEvNT_6ParamsE)
        /*0080*/ 	.word	0x000000a8


	//----- nvinfo : EIATTR_FRAME_SIZE
	.align		4
.L_38:
        /*0084*/ 	.byte	0x04, 0x11
        /*0086*/ 	.short	(.L_40 - .L_39)
	.align		4
.L_39:
        /*0088*/ 	.word	index@(_ZN7cutlass13device_kernelIN5flash11enable_sm90INS1_16FlashAttnFwdSm90INS1_25CollectiveMainloopFwdSm90ILi2EN4cute5tupleIJNS5_1CILi1EEES8_S8_EEENS6_IJNS7_ILi128EEESA_SA_EEELi128ENS_6half_tEfNS_4arch4Sm90ELb0ELb1ELb1ELb0ELb1ELb0ELb0ELb1ELb1ELb1ELb1ELb0EEENS1_21CollectiveEpilogueFwdISB_S9_SC_SE_Li256ELb0ELb1ELb1ELb0EEENS1_19SingleTileSchedulerILb0ELb1ELb1ELi128EEEEEEEEEvNT_6ParamsE)
        /*008c*/ 	.word	0x00000000


	//----- nvinfo : EIATTR_REGCOUNT
	.align		4
.L_40:
        /*0090*/ 	.byte	0x04, 0x2f
        /*0092*/ 	.short	(.L_42 - .L_41)
	.align		4
.L_41:
        /*0094*/ 	.word	index@(_ZN7cutlass13device_kernelIN5flash11enable_sm90INS1_16FlashAttnFwdSm90INS1_25CollectiveMainloopFwdSm90ILi2EN4cute5tupleIJNS5_1CILi1EEES8_S8_EEENS6_IJNS7_ILi128EEESA_SA_EEELi128ENS_6half_tEfNS_4arch4Sm90ELb0ELb0ELb1ELb1ELb1ELb1ELb0ELb1ELb1ELb1ELb1ELb0EEENS1_21CollectiveEpilogueFwdISB_S9_SC_SE_Li256ELb1ELb1ELb1ELb0EEENS1_36VarlenDynamicPersistentTileSchedulerILi128ELi128ELi256ELi128ELb1ELb1ELb1ELb0ELb1ELb1EEEEEEEEEvNT_6ParamsE)
        /*0098*/ 	.word	0x000000a8


	//----- nvinfo : EIATTR_FRAME_SIZE
	.align		4
.L_42:
        /*009c*/ 	.byte	0x04, 0x11
        /*009e*/ 	.short	(.L_44 - .L_43)
	.align		4
.L_43:
        /*00a0*/ 	.word	index@(_ZN7cutlass13device_kernelIN5flash11enable_sm90INS1_16FlashAttnFwdSm90INS1_25CollectiveMainloopFwdSm90ILi2EN4cute5tupleIJNS5_1CILi1EEES8_S8_EEENS6_IJNS7_ILi128EEESA_SA_EEELi128ENS_6half_tEfNS_4arch4Sm90ELb0ELb0ELb1ELb1ELb1ELb1ELb0ELb1ELb1ELb1ELb1ELb0EEENS1_21CollectiveEpilogueFwdISB_S9_SC_SE_Li256ELb1ELb1ELb1ELb0EEENS1_36VarlenDynamicPersistentTileSchedulerILi128ELi128ELi256ELi128ELb1ELb1ELb1ELb0ELb1ELb1EEEEEEEEEvNT_6ParamsE)
        /*00a4*/ 	.word	0x00000028


	//----- nvinfo : EIATTR_REGCOUNT
	.align		4
.L_44:
        /*00a8*/ 	.byte	0x04, 0x2f
        /*00aa*/ 	.short	(.L_46 - .L_45)
	.align		4
.L_45:
        /*00ac*/ 	.word	index@(_ZN7cutlass13device_kernelIN5flash11enable_sm90INS1_16FlashAttnFwdSm90INS1_25CollectiveMainloopFwdSm90ILi2EN4cute5tupleIJNS5_1CILi1EEES8_S8_EEENS6_IJNS7_ILi128EEESA_SA_EEELi128ENS_6half_tEfNS_4arch4Sm90ELb0ELb0ELb1ELb1ELb1ELb0ELb0ELb1ELb1ELb1ELb1ELb0EEENS1_21CollectiveEpilogueFwdISB_S9_SC_SE_Li256ELb1ELb1ELb1ELb0EEENS1_36VarlenDynamicPersistentTileSchedulerILi128ELi128ELi256ELi128ELb1ELb1ELb1ELb0ELb1ELb1EEEEEEEEEvNT_6ParamsE)
        /*00b0*/ 	.word	0x000000a8


	//----- nvinfo : EIATTR_FRAME_SIZE
	.align		4
.L_46:
        /*00b4*/ 	.byte	0x04, 0x11
        /*00b6*/ 	.short	(.L_48 - .L_47)
	.align		4
.L_47:
        /*00b8*/ 	.word	index@(_ZN7cutlass13device_kernelIN5flash11enable_sm90INS1_16FlashAttnFwdSm90INS1_25CollectiveMainloopFwdSm90ILi2EN4cute5tupleIJNS5_1CILi1EEES8_S8_EEENS6_IJNS7_ILi128EEESA_SA_EEELi128ENS_6half_tEfNS_4arch4Sm90ELb0ELb0ELb1ELb1ELb1ELb0ELb0ELb1ELb1ELb1ELb1ELb0EEENS1_21CollectiveEpilogueFwdISB_S9_SC_SE_Li256ELb1ELb1ELb1ELb0EEENS1_36VarlenDynamicPersistentTileSchedulerILi128ELi128ELi256ELi128ELb1ELb1ELb1ELb0ELb1ELb1EEEEEEEEEvNT_6ParamsE)
        /*00bc*/ 	.word	0x00000028


	//----- nvinfo : EIATTR_REGCOUNT
	.align		4
.L_48:
        /*00c0*/ 	.byte	0x04, 0x2f
        /*00c2*/ 	.short	(.L_50 - .L_49)
	.align		4
.L_49:
        /*00c4*/ 	.word	index@(_ZN7cutlass13device_kernelIN5flash11enable_sm90INS1_16FlashAttnFwdSm90INS1_25CollectiveMainloopFwdSm90ILi2EN4cute5tupleIJNS5_1CILi1EEES8_S8_EEENS6_IJNS7_ILi128EEESA_SA_EEELi128ENS_6half_tEfNS_4arch4Sm90ELb0ELb0ELb1ELb0ELb1ELb0ELb0ELb1ELb1ELb1ELb1ELb0EEENS1_21CollectiveEpilogueFwdISB_S9_SC_SE_Li256ELb0ELb1ELb1ELb0EEENS1_19SingleTileSchedulerILb0ELb1ELb1ELi128EEEEEEEEEvNT_6ParamsE)
        /*00c8*/ 	.word	0x000000a8


	//----- nvinfo : EIATTR_FRAME_SIZE
	.align		4
.L_50:
        /*00cc*/ 	.byte	0x04, 0x11
        /*00ce*/ 	.short	(.L_52 - .L_51)
	.align		4
.L_51:
        /*00d0*/ 	.word	index@(_ZN7cutlass13device_kernelIN5flash11enable_sm90INS1_16FlashAttnFwdSm90INS1_25CollectiveMainloopFwdSm90ILi2EN4cute5tupleIJNS5_1CILi1EEES8_S8_EEENS6_IJNS7_ILi128EEESA_SA_EEELi128ENS_6half_tEfNS_4arch4Sm90ELb0ELb0ELb1ELb0ELb1ELb0ELb0ELb1ELb1ELb1ELb1ELb0EEENS1_21CollectiveEpilogueFwdISB_S9_SC_SE_Li256ELb0ELb1ELb1ELb0EEENS1_19SingleTileSchedulerILb0ELb1ELb1ELi128EEEEEEEEEvNT_6ParamsE)
        /*00d4*/ 	.word	0x00000000


	//----- nvinfo : EIATTR_MIN_STACK_SIZE
	.align		4
.L_52:
        /*00d8*/ 	.byte	0x04, 0x12
        /*00da*/ 	.short	(.L_54 - .L_53)
	.align		4
.L_53:
        /*00dc*/ 	.word	index@(_ZN7cutlass13device_kernelIN5flash11enable_sm90INS1_16FlashAttnFwdSm90INS1_25CollectiveMainloopFwdSm90ILi2EN4cute5tupleIJNS5_1CILi1EEES8_S8_EEENS6_IJNS7_ILi128EEESA_SA_EEELi128ENS_6half_tEfNS_4arch4Sm90ELb0ELb0ELb1ELb0ELb1ELb0ELb0ELb1ELb1ELb1ELb1ELb0EEENS1_21CollectiveEpilogueFwdISB_S9_SC_SE_Li256ELb0ELb1ELb1ELb0EEENS1_19SingleTileSchedulerILb0ELb1ELb1ELi128EEEEEEEEEvNT_6ParamsE)
        /*00e0*/ 	.word	0x00000000


	//----- nvinfo : EIATTR_MIN_STACK_SIZE
	.align		4
.L_54:
        /*00e4*/ 	.byte	0x04, 0x12
        /*00e6*/ 	.short	(.L_56 - .L_55)
	.align		4
.L_55:
        /*00e8*/ 	.word	index@(_ZN7cutlass13device_kernelIN5flash11enable_sm90INS1_16FlashAttnFwdSm90INS1_25CollectiveMainloopFwdSm90ILi2EN4cute5tupleIJNS5_1CILi1EEES8_S8_EEENS6_IJNS7_ILi128EEESA_SA_EEELi128ENS_6half_tEfNS_4arch4Sm90ELb0ELb0ELb1ELb1ELb1ELb0ELb0ELb1ELb1ELb1ELb1ELb0EEENS1_21CollectiveEpilogueFwdISB_S9_SC_SE_Li256ELb1ELb1ELb1ELb0EEENS1_36VarlenDynamicPersistentTileSchedulerILi128ELi128ELi256ELi128ELb1ELb1ELb1ELb0ELb1ELb1EEEEEEEEEvNT_6ParamsE)
        /*00ec*/ 	.word	0x00000028


	//----- nvinfo : EIATTR_MIN_STACK_SIZE
	.align		4
.L_56:
        /*00f0*/ 	.byte	0x04, 0x12
        /*00f2*/ 	.short	(.L_58 - .L_57)
	.align		4
.L_57:
        /*00f4*/ 	.word	index@(_ZN7cutlass13device_kernelIN5flash11enable_sm90INS1_16FlashAttnFwdSm90INS1_25CollectiveMainloopFwdSm90ILi2EN4cute5tupleIJNS5_1CILi1EEES8_S8_EEENS6_IJNS7_ILi128EEESA_SA_EEELi128ENS_6half_tEfNS_4arch4Sm90ELb0ELb0ELb1ELb1ELb1ELb1ELb0ELb1ELb1ELb1ELb1ELb0EEENS1_21CollectiveEpilogueFwdISB_S9_SC_SE_Li256ELb1ELb1ELb1ELb0EEENS1_36VarlenDynamicPersistentTileSchedulerILi128ELi128ELi256ELi128ELb1ELb1ELb1ELb0ELb1ELb1EEEEEEEEEvNT_6ParamsE)
        /*00f8*/ 	.word	0x00000028


	//----- nvinfo : EIATTR_MIN_STACK_SIZE
	.align		4
.L_58:
        /*00fc*/ 	.byte	0x04, 0x12
        /*00fe*/ 	.short	(.L_60 - .L_59)
	.align		4
.L_59:
        /*0100*/ 	.word	index@(_ZN7cutlass13device_kernelIN5flash11enable_sm90INS1_16FlashAttnFwdSm90INS1_25CollectiveMainloopFwdSm90ILi2EN4cute5tupleIJNS5_1CILi1EEES8_S8_EEENS6_IJNS7_ILi128EEESA_SA_EEELi128ENS_6half_tEfNS_4arch4Sm90ELb0ELb1ELb1ELb0ELb1ELb0ELb0ELb1ELb1ELb1ELb1ELb0EEENS1_21CollectiveEpilogueFwdISB_S9_SC_SE_Li256ELb0ELb1ELb1ELb0EEENS1_19SingleTileSchedulerILb0ELb1ELb1ELi128EEEEEEEEEvNT_6ParamsE)
        /*0104*/ 	.word	0x00000000


	//----- nvinfo : EIATTR_MIN_STACK_SIZE
	.align		4
.L_60:
        /*0108*/ 	.byte	0x04, 0x12
        /*010a*/ 	.short	(.L_62 - .L_61)
	.align		4
.L_61:
        /*010c*/ 	.word	index@(_ZN7cutlass13device_kernelIN5flash11enable_sm90INS1_16FlashAttnFwdSm90INS1_25CollectiveMainloopFwdSm90ILi2EN4cute5tupleIJNS5_1CILi1EEES8_S8_EEENS6_IJNS7_ILi128EEESA_SA_EEELi128ENS_6half_tEfNS_4arch4Sm90ELb0ELb1ELb1ELb1ELb1ELb0ELb0ELb1ELb1ELb1ELb1ELb0EEENS1_21CollectiveEpilogueFwdISB_S9_SC_SE_Li256ELb1ELb1ELb1ELb0EEENS1_36VarlenDynamicPersistentTileSchedulerILi128ELi128ELi256ELi128ELb1ELb1ELb1ELb1ELb0ELb1EEEEEEEEEvNT_6ParamsE)
        /*0110*/ 	.word	0x00000020


	//----- nvinfo : EIATTR_MIN_STACK_SIZE
	.align		4
.L_62:
        /*0114*/ 	.byte	0x04, 0x12
        /*0116*/ 	.short	(.L_64 - .L_63)
	.align		4
.L_63:
        /*0118*/ 	.word	index@(_ZN7cutlass13device_kernelIN5flash11enable_sm90INS1_16FlashAttnFwdSm90INS1_25CollectiveMainloopFwdSm90ILi2EN4cute5tupleIJNS5_1CILi1EEES8_S8_EEENS6_IJNS7_ILi128EEESA_SA_EEELi128ENS_6half_tEfNS_4arch4Sm90ELb0ELb1ELb1ELb1ELb1ELb1ELb0ELb1ELb1ELb1ELb1ELb0EEENS1_21CollectiveEpilogueFwdISB_S9_SC_SE_Li256ELb1ELb1ELb1ELb0EEENS1_36VarlenDynamicPersistentTileSchedulerILi128ELi128ELi256ELi128ELb1ELb1ELb1ELb1ELb0ELb1EEEEEEEEEvNT_6ParamsE)
        /*011c*/ 	.word	0x00000040


	//----- nvinfo : EIATTR_MIN_STACK_SIZE
	.align		4
.L_64:
        /*0120*/ 	.byte	0x04, 0x12
        /*0122*/ 	.short	(.L_66 - .L_65)
	.align		4
.L_65:
        /*0124*/ 	.word	index@(_ZN7cutlass13device_kernelIN5flash11enable_sm90INS1_16FlashAttnFwdSm90INS1_25CollectiveMainloopFwdSm90ILi2EN4cute5tupleIJNS5_1CILi1EEES8_S8_EEENS6_IJNS7_ILi128EEESA_SA_EEELi128ENS_6half_tEfNS_4arch4Sm90ELb1ELb0ELb1ELb0ELb1ELb0ELb0ELb1ELb1ELb1ELb1ELb0EEENS1_21CollectiveEpilogueFwdISB_S9_SC_SE_Li256ELb0ELb1ELb1ELb0EEENS1_19SingleTileSchedulerILb0ELb1ELb1ELi128EEEEEEEEEvNT_6ParamsE)
        /*0128*/ 	.word	0x00000000


	//----- nvinfo : EIATTR_MIN_STACK_SIZE
	.align		4
.L_66:
        /*012c*/ 	.byte	0x04, 0x12
        /*012e*/ 	.short	(.L_68 - .L_67)
	.align		4
.L_67:
        /*0130*/ 	.word	index@(_ZN7cutlass13device_kernelIN5flash11enable_sm90INS1_16FlashAttnFwdSm90INS1_25CollectiveMainloopFwdSm90ILi2EN4cute5tupleIJNS5_1CILi1EEES8_S8_EEENS6_IJNS7_ILi128EEESA_SA_EEELi128ENS_6half_tEfNS_4arch4Sm90ELb1ELb0ELb1ELb1ELb1ELb0ELb0ELb1ELb1ELb1ELb1ELb0EEENS1_21CollectiveEpilogueFwdISB_S9_SC_SE_Li256ELb1ELb1ELb1ELb0EEENS1_36VarlenDynamicPersistentTileSchedulerILi128ELi128ELi256ELi128ELb1ELb1ELb1ELb1ELb1ELb1EEEEEEEEEvNT_6ParamsE)
        /*0134*/ 	.word	0x00000028


	//----- nvinfo : EIATTR_MIN_STACK_SIZE
	.align		4
.L_68:
        /*0138*/ 	.byte	0x04, 0x12
        /*013a*/ 	.short	(.L_70 - .L_69)
	.align		4
.L_69:
        /*013c*/ 	.word	index@(_ZN7cutlass13device_kernelIN5flash11enable_sm90INS1_16FlashAttnFwdSm90INS1_25CollectiveMainloopFwdSm90ILi2EN4cute5tupleIJNS5_1CILi1EEES8_S8_EEENS6_IJNS7_ILi128EEESA_SA_EEELi128ENS_6half_tEfNS_4arch4Sm90ELb1ELb0ELb1ELb1ELb1ELb1ELb0ELb1ELb1ELb1ELb1ELb0EEENS1_21CollectiveEpilogueFwdISB_S9_SC_SE_Li256ELb1ELb1ELb1ELb0EEENS1_36VarlenDynamicPersistentTileSchedulerILi128ELi128ELi256ELi128ELb1ELb1ELb1ELb1ELb1ELb1EEEEEEEEEvNT_6ParamsE)
        /*0140*/ 	.word	0x00000028
.L_70:


//--------------------- .nv.compat                --------------------------
	.section	.nv.compat,"",@"SHT_CUDA_COMPAT_INFO"
	.align	4
        /*0000*/ 	.byte	0x02, 0x09, 0x01, 0x00, 0x02, 0x02, 0x04, 0x00, 0x02, 0x05, 0x05, 0x00, 0x03, 0x07, 0x01, 0x01
        /*0010*/ 	.byte	0x02, 0x03, 0x01, 0x00, 0x02, 0x06, 0x01, 0x00, 0x04, 0x0b, 0x08, 0x00, 0x00, 0x00, 0x00, 0x00
        /*0020*/ 	.byte	0x00, 0x00, 0x00, 0x00


//--------------------- .nv.info._ZN7cutlass13device_kernelIN5flash11enable_sm90INS1_16FlashAttnFwdSm90INS1_25CollectiveMainloopFwdSm90ILi2EN4cute5tupleIJNS5_1CILi1EEES8_S8_EEENS6_IJNS7_ILi128EEESA_SA_EEELi128ENS_6half_tEfNS_4arch4Sm90ELb0ELb0ELb1ELb0ELb1ELb0ELb0ELb1ELb1ELb1ELb1ELb0EEENS1_21CollectiveEpilogueFwdISB_S9_SC_SE_Li256ELb0ELb1ELb1ELb0EEENS1_19SingleTileSchedulerILb0ELb1ELb1ELi128EEEEEEEEEvNT_6ParamsE --------------------------
	.section	.nv.info._ZN7cutlass13device_kernelIN5flash11enable_sm90INS1_16FlashAttnFwdSm90INS1_25CollectiveMainloopFwdSm90ILi2EN4cute5tupleIJNS5_1CILi1EEES8_S8_EEENS6_IJNS7_ILi128EEESA_SA_EEELi128ENS_6half_tEfNS_4arch4Sm90ELb0ELb0ELb1ELb0ELb1ELb0ELb0ELb1ELb1ELb1ELb1ELb0EEENS1_21CollectiveEpilogueFwdISB_S9_SC_SE_Li256ELb0ELb1ELb1ELb0EEENS1_19SingleTileSchedulerILb0ELb1ELb1ELi128EEEEEEEEEvNT_6ParamsE,"",@"SHT_CUDA_INFO"
	.sectionflags	@""
	.align	4


	//----- nvinfo : EIATTR_CUDA_API_VERSION
	.align		4
        /*0000*/ 	.byte	0x04, 0x37
        /*0002*/ 	.short	(.L_72 - .L_71)
.L_71:
        /*0004*/ 	.word	0x00000082


	//----- nvinfo : EIATTR_KPARAM_INFO
	.align		4
.L_72:
        /*0008*/ 	.byte	0x04, 0x17
        /*000a*/ 	.short	(.L_74 - .L_73)
.L_73:
        /*000c*/ 	.word	0x00000000
        /*0010*/ 	.short	0x0000
        /*0012*/ 	.short	0x0070
        /*0014*/ 	.byte	0x00, 0xf0, 0x01, 0x28


	//----- nvinfo : EIATTR_SPARSE_MMA_MASK
	.align		4
.L_74:
        /*0018*/ 	.byte	0x03, 0x50
        /*001a*/ 	.short	0x0000


	//----- nvinfo : EIATTR_MAXREG_COUNT
	.align		4
        /*001c*/ 	.byte	0x03, 0x1b
        /*001e*/ 	.short	0x00a8


	//----- nvinfo : EIATTR_NUM_BARRIERS
	.align		4
        /*0020*/ 	.byte	0x02, 0x4c
        /*0022*/ 	.byte	0x10
	.zero		1


	//----- nvinfo : EIATTR_EXTERNS
	.align		4
        /*0024*/ 	.byte	0x04, 0x0f
        /*0026*/ 	.short	(.L_76 - .L_75)


	//   ....[0]....
	.align		4
.L_75:
        /*0028*/ 	.word	index@(__assertfail)


	//----- nvinfo : EIATTR_MERCURY_ISA_VERSION
	.align		4
.L_76:
        /*002c*/ 	.byte	0x03, 0x5f
        /*002e*/ 	.short	0x0101


	//----- nvinfo : EIATTR_INT_WARP_WIDE_INSTR_OFFSETS
	.align		4
        /*0030*/ 	.byte	0x04, 0x31
        /*0032*/ 	.short	(.L_78 - .L_77)


	//   ....[0]....
.L_77:
        /*0034*/ 	.word	0x000000b0


	//   ....[1]....
        /*0038*/ 	.word	0x000000c0


	//   ....[2]....
        /*003c*/ 	.word	0x00000160


	//----- nvinfo : EIATTR_COOP_GROUP_MASK_REGIDS
	.align		4
.L_78:
        /*0040*/ 	.byte	0x04, 0x29
        /*0042*/ 	.short	(.L_80 - .L_79)


	//   ....[0]....
.L_79:
        /*0044*/ 	.word	0xffffffff


	//   ....[1]....
        /*0048*/ 	.word	0xffffffff


	//   ....[2]....
        /*004c*/ 	.word	0xffffffff


	//   ....[3]....
        /*0050*/ 	.word	0xffffffff


	//   ....[4]....
        /*0054*/ 	.word	0xffffffff


	//   ....[5]....
        /*0058*/ 	.word	0xffffffff


	//   ....[6]....
        /*005c*/ 	.word	0xffffffff


	//   ....[7]....
        /*0060*/ 	.word	0xffffffff


	//   ....[8]....
        /*0064*/ 	.word	0xffffffff


	//   ....[9]....
        /*0068*/ 	.word	0xffffffff


	//   ....[10]....
        /*006c*/ 	.word	0xffffffff


	//   ....[11]....
        /*0070*/ 	.word	0xffffffff


	//   ....[12]....
        /*0074*/ 	.word	0xffffffff


	//   ....[13]....
        /*0078*/ 	.word	0xffffffff


	//   ....[14]....
        /*007c*/ 	.word	0xffffffff


	//   ....[15]....
        /*0080*/ 	.word	0xffffffff


	//   ....[16]....
        /*0084*/ 	.word	0xffffffff


	//   ....[17]....
        /*0088*/ 	.word	0xffffffff


	//   ....[18]....
        /*008c*/ 	.word	0xffffffff


	//   ....[19]....
        /*0090*/ 	.word	0xffffffff


	//   ....[20]....
        /*0094*/ 	.word	0xffffffff


	//   ....[21]....
        /*0098*/ 	.word	0xffffffff


	//   ....[22]....
        /*009c*/ 	.word	0xffffffff


	//   ....[23]....
        /*00a0*/ 	.word	0xffffffff


	//   ....[24]....
        /*00a4*/ 	.word	0xffffffff


	//   ....[25]....
        /*00a8*/ 	.word	0xffffffff


	//   ....[26]....
        /*00ac*/ 	.word	0xffffffff


	//   ....[27]....
        /*00b0*/ 	.word	0xffffffff


	//   ....[28]....
        /*00b4*/ 	.word	0xffffffff


	//   ....[29]....
        /*00b8*/ 	.word	0xffffffff


	//   ....[30]....
        /*00bc*/ 	.word	0xffffffff


	//   ....[31]....
        /*00c0*/ 	.word	0xffffffff


	//   ....[32]....
        /*00c4*/ 	.word	0xffffffff


	//   ....[33]....
        /*00c8*/ 	.word	0xffffffff


	//   ....[34]....
        /*00cc*/ 	.word	0xffffffff


	//   ....[35]....
        /*00d0*/ 	.word	0xffffffff


	//   ....[36]....
        /*00d4*/ 	.word	0xffffffff


	//   ....[37]....
        /*00d8*/ 	.word	0xffffffff


	//   ....[38]....
        /*00dc*/ 	.word	0xffffffff


	//   ....[39]....
        /*00e0*/ 	.word	0xffffffff


	//   ....[40]....
        /*00e4*/ 	.word	0xffffffff


	//   ....[41]....
        /*00e8*/ 	.word	0xffffffff


	//   ....[42]....
        /*00ec*/ 	.word	0xffffffff


	//   ....[43]....
        /*00f0*/ 	.word	0xffffffff


	//   ....[44]....
        /*00f4*/ 	.word	0xffffffff


	//   ....[45]....
        /*00f8*/ 	.word	0xffffffff


	//   ....[46]....
        /*00fc*/ 	.word	0xffffffff


	//   ....[47]....
        /*0100*/ 	.word	0xffffffff


	//   ....[48]....
        /*0104*/ 	.word	0xffffffff


	//   ....[49]....
        /*0108*/ 	.word	0xffffffff


	//   ....[50]....
        /*010c*/ 	.word	0xffffffff


	//   ....[51]....
        /*0110*/ 	.word	0xffffffff


	//   ....[52]....
        /*0114*/ 	.word	0xffffffff


	//   ....[53]....
        /*0118*/ 	.word	0xffffffff


	//   ....[54]....
        /*011c*/ 	.word	0xffffffff


	//   ....[55]....
        /*0120*/ 	.word	0xffffffff


	//   ....[56]....
        /*0124*/ 	.word	0xffffffff


	//   ....[57]....
        /*0128*/ 	.word	0xffffffff


	//   ....[58]....
        /*012c*/ 	.word	0xffffffff


	//   ....[59]....
        /*0130*/ 	.word	0xffffffff


	//   ....[60]....
        /*0134*/ 	.word	0xffffffff


	//   ....[61]....
        /*0138*/ 	.word	0xffffffff


	//   ....[62]....
        /*013c*/ 	.word	0xffffffff


	//   ....[63]....
        /*0140*/ 	.word	0xffffffff


	//   ....[64]....
        /*0144*/ 	.word	0xffffffff


	//   ....[65]....
        /*0148*/ 	.word	0xffffffff


	//   ....[66]....
        /*014c*/ 	.word	0xffffffff


	//   ....[67]....
        /*0150*/ 	.word	0xffffffff


	//   ....[68]....
        /*0154*/ 	.word	0xffffffff


	//   ....[69]....
        /*0158*/ 	.word	0xffffffff


	//   ....[70]....
        /*015c*/ 	.word	0xffffffff


	//   ....[71]....
        /*0160*/ 	.word	0xffffffff


	//   ....[72]....
        /*0164*/ 	.word	0xffffffff


	//   ....[73]....
        /*0168*/ 	.word	0xffffffff


	//   ....[74]....
        /*016c*/ 	.word	0xffffffff


	//   ....[75]....
        /*0170*/ 	.word	0xffffffff


	//   ....[76]....
        /*0174*/ 	.word	0xffffffff


	//   ....[77]....
        /*0178*/ 	.word	0xffffffff


	//   ....[78]....
        /*017c*/ 	.word	0xffffffff


	//   ....[79]....
        /*0180*/ 	.word	0xffffffff


	//   ....[80]....
        /*0184*/ 	.word	0xffffffff


	//   ....[81]....
        /*0188*/ 	.word	0xffffffff


	//   ....[82]....
        /*018c*/ 	.word	0xffffffff


	//   ....[83]....
        /*0190*/ 	.word	0xffffffff


	//   ....[84]....
        /*0194*/ 	.word	0xffffffff


	//   ....[85]....
        /*0198*/ 	.word	0xffffffff


	//   ....[86]....
        /*019c*/ 	.word	0xffffffff


	//   ....[87]....
        /*01a0*/ 	.word	0xffffffff


	//   ....[88]....
        /*01a4*/ 	.word	0xffffffff


	//   ....[89]....
        /*01a8*/ 	.word	0xffffffff


	//   ....[90]....
        /*01ac*/ 	.word	0xffffffff


	//   ....[91]....
        /*01b0*/ 	.word	0xffffffff


	//   ....[92]....
        /*01b4*/ 	.word	0xffffffff


	//   ....[93]....
        /*01b8*/ 	.word	0xffffffff


	//   ....[94]....
        /*01bc*/ 	.word	0xffffffff


	//   ....[95]....
        /*01c0*/ 	.word	0xffffffff


	//   ....[96]....
        /*01c4*/ 	.word	0xffffffff


	//   ....[97]....
        /*01c8*/ 	.word	0xffffffff


	//   ....[98]....
        /*01cc*/ 	.word	0xffffffff


	//   ....[99]....
        /*01d0*/ 	.word	0xffffffff


	//   ....[100]....
        /*01d4*/ 	.word	0xffffffff


	//   ....[101]....
        /*01d8*/ 	.word	0xffffffff


	//   ....[102]....
        /*01dc*/ 	.word	0xffffffff


	//   ....[103]....
        /*01e0*/ 	.word	0xffffffff


	//   ....[104]....
        /*01e4*/ 	.word	0xffffffff


	//   ....[105]....
        /*01e8*/ 	.word	0xffffffff


	//   ....[106]....
        /*01ec*/ 	.word	0xffffffff


	//   ....[107]....
        /*01f0*/ 	.word	0xffffffff


	//   ....[108]....
        /*01f4*/ 	.word	0xffffffff


	//   ....[109]....
        /*01f8*/ 	.word	0x0500000f


	//   ....[110]....
        /*01fc*/ 	.word	0x0500000f


	//   ....[111]....
        /*0200*/ 	.word	0x0500000f


	//   ....[112]....
        /*0204*/ 	.word	0x0500000f


	//   ....[113]....
        /*0208*/ 	.word	0x0500000f


	//   ....[114]....
        /*020c*/ 	.word	0x0500000f


	//   ....[115]....
        /*0210*/ 	.word	0x0500000f


	//   ....[116]....
        /*0214*/ 	.word	0x0500000f


	//   ....[117]....
        /*0218*/ 	.word	0x0500000f


	//   ....[118]....
        /*021c*/ 	.word	0x0500000f


	//   ....[119]....
        /*0220*/ 	.word	0x0500000f


	//   ....[120]....
        /*0224*/ 	.word	0x0500000f


	//   ....[121]....
        /*0228*/ 	.word	0x0500000f


	//   ....[122]....
        /*022c*/ 	.word	0x0500000f


	//   ....[123]....
        /*0230*/ 	.word	0x0500000f


	//   ....[124]....
        /*0234*/ 	.word	0x0500000f


	//   ....[125]....
        /*0238*/ 	.word	0x0500000f


	//   ....[126]....
        /*023c*/ 	.word	0x0500000f


	//   ....[127]....
        /*0240*/ 	.word	0x0500000f


	//   ....[128]....
        /*0244*/ 	.word	0x0500000f


	//   ....[129]....
        /*0248*/ 	.word	0x0500000f


	//   ....[130]....
        /*024c*/ 	.word	0x0500000f


	//   ....[131]....
        /*0250*/ 	.word	0x0500000f


	//   ....[132]....
        /*0254*/ 	.word	0x0500000f


	//   ....[133]....
        /*0258*/ 	.word	0x0500000f


	//   ....[134]....
        /*025c*/ 	.word	0x0500000f


	//   ....[135]....
        /*0260*/ 	.word	0x0500000f


	//   ....[136]....
        /*0264*/ 	.word	0x0500000f


	//   ....[137]....
        /*0268*/ 	.word	0x0500000f


	//   ....[138]....
        /*026c*/ 	.word	0x0500000f


	//   ....[139]....
        /*0270*/ 	.word	0x0500000f


	//   ....[140]....
        /*0274*/ 	.word	0x0500000f


	//   ....[141]....
        /*0278*/ 	.word	0x0500000f


	//   ....[142]....
        /*027c*/ 	.word	0x0500000f


	//   ....[143]....
        /*0280*/ 	.word	0x0500000f


	//   ....[144]....
        /*0284*/ 	.word	0x0500000f


	//   ....[145]....
        /*0288*/ 	.word	0x0500000f


	//   ....[146]....
        /*028c*/ 	.word	0x0500000f


	//   ....[147]....
        /*0290*/ 	.word	0x0500000f


	//   ....[148]....
        /*0294*/ 	.word	0x0500000f


	//   ....[149]....
        /*0298*/ 	.word	0x0500000f


	//   ....[150]....
        /*029c*/ 	.word	0x0500000f


	//   ....[151]....
        /*02a0*/ 	.word	0x0500000f


	//   ....[152]....
        /*02a4*/ 	.word	0x0500000f


	//   ....[153]....
        /*02a8*/ 	.word	0x0500000f


	//   ....[154]....
        /*02ac*/ 	.word	0x0500000f


	//   ....[155]....
        /*02b0*/ 	.word	0x0500000f


	//   ....[156]....
        /*02b4*/ 	.word	0x0500000f


	//   ....[157]....
        /*02b8*/ 	.word	0x0500000f


	//   ....[158]....
        /*02bc*/ 	.word	0x0500000f


	//   ....[159]....
        /*02c0*/ 	.word	0x0500000f


	//   ....[160]....
        /*02c4*/ 	.word	0x0500000f


	//   ....[161]....
        /*02c8*/ 	.word	0x0500000f


	//   ....[162]....
        /*02cc*/ 	.word	0x0500000f


	//   ....[163]....
        /*02d0*/ 	.word	0x0500000f


	//   ....[164]....
        /*02d4*/ 	.word	0x0500000f


	//   ....[165]....
        /*02d8*/ 	.word	0x0500000f


	//   ....[166]....
        /*02dc*/ 	.word	0x0500000f


	//   ....[167]....
        /*02e0*/ 	.word	0x0500000f


	//   ....[168]....
        /*02e4*/ 	.word	0x0500000f


	//   ....[169]....
        /*02e8*/ 	.word	0x0500000f


	//   ....[170]....
        /*02ec*/ 	.word	0x0500000f


	//   ....[171]....
        /*02f0*/ 	.word	0x0500000f


	//   ....[172]....
        /*02f4*/ 	.word	0x0500000f


	//   ....[173]....
        /*02f8*/ 	.word	0x0500000f


	//   ....[174]....
        /*02fc*/ 	.word	0x0500000f


	//   ....[175]....
        /*0300*/ 	.word	0x0500000f


	//   ....[176]....
        /*0304*/ 	.word	0x0500000f


	//   ....[177]....
        /*0308*/ 	.word	0x0500000f


	//   ....[178]....
        /*030c*/ 	.word	0x0500000f


	//   ....[179]....
        /*0310*/ 	.word	0x0500000f


	//   ....[180]....
        /*0314*/ 	.word	0x0500000f


	//   ....[181]....
        /*0318*/ 	.word	0x0500000f


	//   ....[182]....
        /*031c*/ 	.word	0x0500000f


	//   ....[183]....
        /*0320*/ 	.word	0x0500000f


	//   ....[184]....
        /*0324*/ 	.word	0x0500000f


	//   ....[185]....
        /*0328*/ 	.word	0x0500000f


	//   ....[186]....
        /*032c*/ 	.word	0x0500000f


	//   ....[187]....
        /*0330*/ 	.word	0x0500000f


	//   ....[188]....
        /*0334*/ 	.word	0x0500000f


	//   ....[189]....
        /*0338*/ 	.word	0x0500000f


	//   ....[190]....
        /*033c*/ 	.word	0x0500000f


	//----- nvinfo : EIATTR_COOP_GROUP_INSTR_OFFSETS
	.align		4
.L_80:
        /*0340*/ 	.byte	0x04, 0x28
        /*0342*/ 	.short	(.L_82 - .L_81)


	//   ....[0]....
.L_81:
        /*0344*/ 	.word	0x00000070


	//   ....[1]....
        /*0348*/ 	.word	0x00000080


	//   ....[2]....
        /*034c*/ 	.word	0x000002c0


	//   ....[3]....
        /*0350*/ 	.word	0x00000420


	//   ....[4]....
        /*0354*/ 	.word	0x00000540


	//   ....[5]....
        /*0358*/ 	.word	0x000006a0


	//   ....[6]....
        /*035c*/ 	.word	0x00000fd0


	//   ....[7]....
        /*0360*/ 	.word	0x000029a0


	//   ....[8]....
        /*0364*/ 	.word	0x00002a20


	//   ....[9]....
        /*0368*/ 	.word	0x00003070


	//   ....[10]....
        /*036c*/ 	.word	0x000030d0


	//   ....[11]....
        /*0370*/ 	.word	0x00005380


	//   ....[12]....
        /*0374*/ 	.word	0x000053b0


	//   ....[13]....
        /*0378*/ 	.word	0x000053e0


	//   ....[14]....
        /*037c*/ 	.word	0x000053f0


	//   ....[15]....
        /*0380*/ 	.word	0x000068a0


	//   ....[16]....
        /*0384*/ 	.word	0x000068d0


	//   ....[17]....
        /*0388*/ 	.word	0x00006990


	//   ....[18]....
        /*038c*/ 	.word	0x000069a0


	//   ....[19]....
        /*0390*/ 	.word	0x00007940


	//   ....[20]....
        /*0394*/ 	.word	0x00007980


	//   ....[21]....
        /*0398*/ 	.word	0x000079b0


	//   ....[22]....
        /*039c*/ 	.word	0x000079f0


	//   ....[23]....
        /*03a0*/ 	.word	0x00007a00


	//   ....[24]....
        /*03a4*/ 	.word	0x00007a30


	//   ....[25]....
        /*03a8*/ 	.word	0x00008090


	//   ....[26]....
        /*03ac*/ 	.word	0x000080a0


	//   ....[27]....
        /*03b0*/ 	.word	0x00008ad0


	//   ....[28]....
        /*03b4*/ 	.word	0x00009bb0


	//   ....[29]....
        /*03b8*/ 	.word	0x00009be0


	//   ....[30]....
        /*03bc*/ 	.word	0x00009bf0


	//   ....[31]....
        /*03c0*/ 	.word	0x00009c00


	//   ....[32]....
        /*03c4*/ 	.word	0x00009c10


	//   ....[33]....
        /*03c8*/ 	.word	0x00009c20


	//   ....[34]....
        /*03cc*/ 	.word	0x00009c30


	//   ....[35]....
        /*03d0*/ 	.word	0x00009c50


	//   ....[36]....
        /*03d4*/ 	.word	0x00009cc0


	//   ....[37]....
        /*03d8*/ 	.word	0x00009d50


	//   ....[38]....
        /*03dc*/ 	.word	0x00009da0


	//   ....[39]....
        /*03e0*/ 	.word	0x00009db0


	//   ....[40]....
        /*03e4*/ 	.word	0x00009de0


	//   ....[41]....
        /*03e8*/ 	.word	0x00009e30


	//   ....[42]....
        /*03ec*/ 	.word	0x00009e70


	//   ....[43]....
        /*03f0*/ 	.word	0x00009f40


	//   ....[44]....
        /*03f4*/ 	.word	0x0000a500


	//   ....[45]....
        /*03f8*/ 	.word	0x0000a530


	//   ....[46]....
        /*03fc*/ 	.word	0x0000a560


	//   ....[47]....
        /*0400*/ 	.word	0x0000a590


	//   ....[48]....
        /*0404*/ 	.word	0x0000a5a0


	//   ....[49]....
        /*0408*/ 	.word	0x0000a630


	//   ....[50]....
        /*040c*/ 	.word	0x0000a650


	//   ....[51]....
        /*0410*/ 	.word	0x0000a660


	//   ....[52]....
        /*0414*/ 	.word	0x0000a740


	//   ....[53]....
        /*0418*/ 	.word	0x0000a760


	//   ....[54]....
        /*041c*/ 	.word	0x0000a770


	//   ....[55]....
        /*0420*/ 	.word	0x0000a7c0


	//   ....[56]....
        /*0424*/ 	.word	0x0000a850


	//   ....[57]....
        /*0428*/ 	.word	0x0000a880


	//   ....[58]....
        /*042c*/ 	.word	0x0000a890


	//   ....[59]....
        /*0430*/ 	.word	0x0000a8a0


	//   ....[60]....
        /*0434*/ 	.word	0x0000afd0


	//   ....[61]....
        /*0438*/ 	.word	0x0000b000


	//   ....[62]....
        /*043c*/ 	.word	0x0000b010


	//   ....[63]....
        /*0440*/ 	.word	0x0000b020


	//   ....[64]....
        /*0444*/ 	.word	0x0000b050


	//   ....[65]....
        /*0448*/ 	.word	0x0000b090


	//   ....[66]....
        /*044c*/ 	.word	0x0000b0a0


	//   ....[67]....
        /*0450*/ 	.word	0x0000b0c0


	//   ....[68]....
        /*0454*/ 	.word	0x0000b120


	//   ....[69]....
        /*0458*/ 	.word	0x0000b140


	//   ....[70]....
        /*045c*/ 	.word	0x0000b150


	//   ....[71]....
        /*0460*/ 	.word	0x0000b1b0


	//   ....[72]....
        /*0464*/ 	.word	0x0000b1d0


	//   ....[73]....
        /*0468*/ 	.word	0x0000b1e0


	//   ....[74]....
        /*046c*/ 	.word	0x0000b210


	//   ....[75]....
        /*0470*/ 	.word	0x0000b220


	//   ....[76]....
        /*0474*/ 	.word	0x0000b4a0


	//   ....[77]....
        /*0478*/ 	.word	0x0000b4c0


	//   ....[78]....
        /*047c*/ 	.word	0x0000b4d0


	//   ....[79]....
        /*0480*/ 	.word	0x0000b4f0


	//   ....[80]....
        /*0484*/ 	.word	0x0000b560


	//   ....[81]....
        /*0488*/ 	.word	0x0000b590


	//   ....[82]....
        /*048c*/ 	.word	0x0000b5e0


	//   ....[83]....
        /*0490*/ 	.word	0x0000b610


	//   ....[84]....
        /*0494*/ 	.word	0x0000b660


	//   ....[85]....
        /*0498*/ 	.word	0x0000b690


	//   ....[86]....
        /*049c*/ 	.word	0x0000b6e0


	//   ....[87]....
        /*04a0*/ 	.word	0x0000b710


	//   ....[88]....
        /*04a4*/ 	.word	0x0000b760


	//   ....[89]....
        /*04a8*/ 	.word	0x0000b790


	//   ....[90]....
        /*04ac*/ 	.word	0x0000b7e0


	//   ....[91]....
        /*04b0*/ 	.word	0x0000b810


	//   ....[92]....
        /*04b4*/ 	.word	0x0000bc70


	//   ....[93]....
        /*04b8*/ 	.word	0x0000bca0


	//   ....[94]....
        /*04bc*/ 	.word	0x0000bcd0


	//   ....[95]....
        /*04c0*/ 	.word	0x0000bd00


	//   ....[96]....
        /*04c4*/ 	.word	0x0000bd30


	//   ....[97]....
        /*04c8*/ 	.word	0x0000bd40


	//   ....[98]....
        /*04cc*/ 	.word	0x0000bd60


	//   ....[99]....
        /*04d0*/ 	.word	0x0000bd80


	//   ....[100]....
        /*04d4*/ 	.word	0x0000bda0


	//   ....[101]....
        /*04d8*/ 	.word	0x0000bdd0


	//   ....[102]....
        /*04dc*/ 	.word	0x0000be50


	//   ....[103]....
        /*04e0*/ 	.word	0x0000be70


	//   ....[104]....
        /*04e4*/ 	.word	0x0000be90


	//   ....[105]....
        /*04e8*/ 	.word	0x0000bec0


	//   ....[106]....
        /*04ec*/ 	.word	0x0000c090


	//   ....[107]....
        /*04f0*/ 	.word	0x0000c0a0


	//   ....[108]....
        /*04f4*/ 	.word	0x0000c300


	//   ....[109]....
        /*04f8*/ 	.word	0x0000c7a0


	//   ....[110]....
        /*04fc*/ 	.word	0x0000c890


	//   ....[111]....
        /*0500*/ 	.word	0x0000c930


	//   ....[112]....
        /*0504*/ 	.word	0x0000c990


	//   ....[113]....
        /*0508*/ 	.word	0x0000ca60


	//   ....[114]....
        /*050c*/ 	.word	0x0000cad0


	//   ....[115]....
        /*0510*/ 	.word	0x0000cba0


	//   ....[116]....
        /*0514*/ 	.word	0x0000cc10


	//   ....[117]....
        /*0518*/ 	.word	0x0000ccf0


	//   ....[118]....
        /*051c*/ 	.word	0x0000cd70


	//   ....[119]....
        /*0520*/ 	.word	0x0000ce30


	//   ....[120]....
        /*0524*/ 	.word	0x0000cea0


	//   ....[121]....
        /*0528*/ 	.word	0x0000cf80


	//   ....[122]....
        /*052c*/ 	.word	0x0000d000


	//   ....[123]....
        /*0530*/ 	.word	0x0000d0d0


	//   ....[124]....
        /*0534*/ 	.word	0x0000d150


	//   ....[125]....
        /*0538*/ 	.word	0x0000d200


	//   ....[126]....
        /*053c*/ 	.word	0x0000d290


	//   ....[127]....
        /*0540*/ 	.word	0x0000d2f0


	//   ....[128]....
        /*0544*/ 	.word	0x0000d390


	//   ....[129]....
        /*0548*/ 	.word	0x0000d450


	//   ....[130]....
        /*054c*/ 	.word	0x0000d4d0


	//   ....[131]....
        /*0550*/ 	.word	0x0000d5c0


	//   ....[132]....
        /*0554*/ 	.word	0x0000d620


	//   ....[133]....
        /*0558*/ 	.word	0x0000d6e0


	//   ....[134]....
        /*055c*/ 	.word	0x0000d760


	//   ....[135]....
        /*0560*/ 	.word	0x0000d830


	//   ....[136]....
        /*0564*/ 	.word	0x0000d8b0


	//   ....[137]....
        /*0568*/ 	.word	0x0000d980


	//   ....[138]....
        /*056c*/ 	.word	0x0000d9f0


	//   ....[139]....
        /*0570*/ 	.word	0x0000dac0


	//   ....[140]....
        /*0574*/ 	.word	0x0000db30


	//   ....[141]....
        /*0578*/ 	.word	0x0000dbe0


	//   ....[142]....
        /*057c*/ 	.word	0x0000dd20


	//   ....[143]....
        /*0580*/ 	.word	0x0000ddd0


	//   ....[144]....
        /*0584*/ 	.word	0x0000dea0


	//   ....[145]....
        /*0588*/ 	.word	0x0000def0


	//   ....[146]....
        /*058c*/ 	.word	0x0000dfd0


	//   ....[147]....
        /*0590*/ 	.word	0x0000e020


	//   ....[148]....
        /*0594*/ 	.word	0x0000e0f0


	//   ....[149]....
        /*0598*/ 	.word	0x0000e140


	//   ....[150]....
        /*059c*/ 	.word	0x0000e220


	//   ....[151]....
        /*05a0*/ 	.word	0x0000e270


	//   ....[152]....
        /*05a4*/ 	.word	0x0000e350


	//   ....[153]....
        /*05a8*/ 	.word	0x0000e3a0


	//   ....[154]....
        /*05ac*/ 	.word	0x0000e470


	//   ....[155]....
        /*05b0*/ 	.word	0x0000e4c0


	//   ....[156]....
        /*05b4*/ 	.word	0x0000e5a0


	//   ....[157]....
        /*05b8*/ 	.word	0x0000e5f0


	//   ....[158]....
        /*05bc*/ 	.word	0x0000e6e0


	//   ....[159]....
        /*05c0*/ 	.word	0x0000e780


	//   ....[160]....
        /*05c4*/ 	.word	0x0000e7e0


	//   ....[161]....
        /*05c8*/ 	.word	0x0000e8a0


	//   ....[162]....
        /*05cc*/ 	.word	0x0000e940


	//   ....[163]....
        /*05d0*/ 	.word	0x0000ea00


	//   ....[164]....
        /*05d4*/ 	.word	0x0000eaa0


	//   ....[165]....
        /*05d8*/ 	.word	0x0000eb60


	//   ....[166]....
        /*05dc*/ 	.word	0x0000ec00


	//   ....[167]....
        /*05e0*/ 	.word	0x0000ecc0


	//   ....[168]....
        /*05e4*/ 	.word	0x0000ed60


	//   ....[169]....
        /*05e8*/ 	.word	0x0000ee20


	//   ....[170]....
        /*05ec*/ 	.word	0x0000eec0


	//   ....[171]....
        /*05f0*/ 	.word	0x0000ef80


	//   ....[172]....
        /*05f4*/ 	.word	0x0000f020


	//   ....[173]....
        /*05f8*/ 	.word	0x0000f0e0


	//   ....[174]....
        /*05fc*/ 	.word	0x0000f200


	//   ....[175]....
        /*0600*/ 	.word	0x0000f2a0


	//   ....[176]....
        /*0604*/ 	.word	0x0000f350


	//   ....[177]....
        /*0608*/ 	.word	0x0000f420


	//   ....[178]....
        /*060c*/ 	.word	0x0000f490


	//   ....[179]....
        /*0610*/ 	.word	0x0000f560


	//   ....[180]....
        /*0614*/ 	.word	0x0000f5d0


	//   ....[181]....
        /*0618*/ 	.word	0x0000f6b0


	//   ....[182]....
        /*061c*/ 	.word	0x0000f730


	//   ....[183]....
        /*0620*/ 	.word	0x0000f810


	//   ....[184]....
        /*0624*/ 	.word	0x0000f880


	//   ....[185]....
        /*0628*/ 	.word	0x0000f960


	//   ....[186]....
        /*062c*/ 	.word	0x0000f9d0


	//   ....[187]....
        /*0630*/ 	.word	0x0000faa0


	//   ....[188]....
        /*0634*/ 	.word	0x0000fb10


	//   ....[189]....
        /*0638*/ 	.word	0x0000fbd0


	//   ....[190]....
        /*063c*/ 	.word	0x0000fcb0


	//----- nvinfo : EIATTR_REG_RECONFIG
	.align		4
.L_82:
        /*0640*/ 	.byte	0x01, 0x54
	.zero		2


	//----- nvinfo : EIATTR_SYSCALL_OFFSETS
	.align		4
        /*0644*/ 	.byte	0x04, 0x46
        /*0646*/ 	.short	(.L_84 - .L_83)


	//   ....[0]....
.L_83:
        /*0648*/ 	.word	0x00001190


	//   ....[1]....
        /*064c*/ 	.word	0x000091f0


	//   ....[2]....
        /*0650*/ 	.word	0x00009330


	//   ....[3]....
        /*0654*/ 	.word	0x00009420


	//   ....[4]....
        /*0658*/ 	.word	0x0000a270


	//----- nvinfo : EIATTR_MBARRIER_INSTR_OFFSETS
	.align		4
.L_84:
        /*065c*/ 	.byte	0x04, 0x39
        /*065e*/ 	.short	(.L_86 - .L_85)


	//   ....[0]....
.L_85:
        /*0660*/ 	.word	0x00000170
        /*0664*/ 	.word	0x000000ff
        /*0668*/ 	.word	0x00028800
        /*066c*/ 	.short	0x0100
        /*066e*/ 	.byte	0x08
	.zero		1


	//   ....[1]....
        /*0670*/ 	.word	0x00000180
        /*0674*/ 	.word	0x000000ff
        /*0678*/ 	.word	0x00028820
        /*067c*/ 	.short	0x0100
        /*067e*/ 	.byte	0x08
	.zero		1


	//   ....[2]....
        /*0680*/ 	.word	0x00000270
        /*0684*/ 	.word	0x000000ff
        /*0688*/ 	.word	0x00028830
        /*068c*/ 	.short	0x0100
        /*068e*/ 	.byte	0x08
	.zero		1


	//   ....[3]....
        /*0690*/ 	.word	0x00000280
        /*0694*/ 	.word	0x000000ff
        /*0698*/ 	.word	0x00028840
        /*069c*/ 	.short	0x0100
        /*069e*/ 	.byte	0x08
	.zero		1


	//   ....[4]....
        /*06a0*/ 	.word	0x00000290
        /*06a4*/ 	.word	0x000000ff
        /*06a8*/ 	.word	0x00028838
        /*06ac*/ 	.short	0x0100
        /*06ae*/ 	.byte	0x08
	.zero		1


	//   ....[5]....
        /*06b0*/ 	.word	0x000002a0
        /*06b4*/ 	.word	0x000000ff
        /*06b8*/ 	.word	0x00028848
        /*06bc*/ 	.short	0x0100
        /*06be*/ 	.byte	0x08
	.zero		1


	//   ....[6]....
        /*06c0*/ 	.word	0x000003d0
        /*06c4*/ 	.word	0x000000ff
        /*06c8*/ 	.word	0x00028850
        /*06cc*/ 	.short	0x0100
        /*06ce*/ 	.byte	0x08
	.zero		1


	//   ....[7]....
        /*06d0*/ 	.word	0x000003e0
        /*06d4*/ 	.word	0x000000ff
        /*06d8*/ 	.word	0x00028860
        /*06dc*/ 	.short	0x0100
        /*06de*/ 	.byte	0x08
	.zero		1


	//   ....[8]....
        /*06e0*/ 	.word	0x000003f0
        /*06e4*/ 	.word	0x000000ff
        /*06e8*/ 	.word	0x00028858
        /*06ec*/ 	.short	0x0100
        /*06ee*/ 	.byte	0x08
	.zero		1


	//   ....[9]....
        /*06f0*/ 	.word	0x00000400
        /*06f4*/ 	.word	0x000000ff
        /*06f8*/ 	.word	0x00028868
        /*06fc*/ 	.short	0x0100
        /*06fe*/ 	.byte	0x08
	.zero		1


	//   ....[10]....
        /*0700*/ 	.word	0x000004f0
        /*0704*/ 	.word	0x000000ff
        /*0708*/ 	.word	0x00028870
        /*070c*/ 	.short	0x0100
        /*070e*/ 	.byte	0x06
	.zero		1


	//   ....[11]....
        /*0710*/ 	.word	0x00000500
        /*0714*/ 	.word	0x000000ff
        /*0718*/ 	.word	0x00028880
        /*071c*/ 	.short	0x0100
        /*071e*/ 	.byte	0x06
	.zero		1


	//   ....[12]....
        /*0720*/ 	.word	0x00000510
        /*0724*/ 	.word	0x000000ff
        /*0728*/ 	.word	0x00028878
        /*072c*/ 	.short	0x0100
        /*072e*/ 	.byte	0x06
	.zero		1


	//   ....[13]....
        /*0730*/ 	.word	0x00000520
        /*0734*/ 	.word	0x000000ff
        /*0738*/ 	.word	0x00028888
        /*073c*/ 	.short	0x0100
        /*073e*/ 	.byte	0x06
	.zero		1


	//   ....[14]....
        /*0740*/ 	.word	0x00000650
        /*0744*/ 	.word	0x000000ff
        /*0748*/ 	.word	0x00028890
        /*074c*/ 	.short	0x0100
        /*074e*/ 	.byte	0x08
	.zero		1


	//   ....[15]....
        /*0750*/ 	.word	0x00000660
        /*0754*/ 	.word	0x000000ff
        /*0758*/ 	.word	0x000288a0
        /*075c*/ 	.short	0x0100
        /*075e*/ 	.byte	0x08
	.zero		1


	//   ....[16]....
        /*0760*/ 	.word	0x00000670
        /*0764*/ 	.word	0x000000ff
        /*0768*/ 	.word	0x00028898
        /*076c*/ 	.short	0x0100
        /*076e*/ 	.byte	0x08
	.zero		1


	//   ....[17]....
        /*0770*/ 	.word	0x00000680
        /*0774*/ 	.word	0x000000ff
        /*0778*/ 	.word	0x000288a8
        /*077c*/ 	.short	0x0100
        /*077e*/ 	.byte	0x08
	.zero		1


	//   ....[18]....
        /*0780*/ 	.word	0x000007c0
        /*0784*/ 	.word	0x000000ff
        /*0788*/ 	.word	0x000288b0
        /*078c*/ 	.short	0x0100
        /*078e*/ 	.byte	0x08
	.zero		1


	//   ....[19]....
        /*0790*/ 	.word	0x000007d0
        /*0794*/ 	.word	0x000000ff
        /*0798*/ 	.word	0x000288c0
        /*079c*/ 	.short	0x0100
        /*079e*/ 	.byte	0x08
	.zero		1


	//   ....[20]....
        /*07a0*/ 	.word	0x000007e0
        /*07a4*/ 	.word	0x000000ff
        /*07a8*/ 	.word	0x000288b8
        /*07ac*/ 	.short	0x0100
        /*07ae*/ 	.byte	0x08
	.zero		1


	//   ....[21]....
        /*07b0*/ 	.word	0x000007f0
        /*07b4*/ 	.word	0x000000ff
        /*07b8*/ 	.word	0x000288c8
        /*07bc*/ 	.short	0x0100
        /*07be*/ 	.byte	0x08
	.zero		1


	//   ....[22]....
        /*07c0*/ 	.word	0x000011b0
        /*07c4*/ 	.word	0x000000ff
        /*07c8*/ 	.word	0x00028800
        /*07cc*/ 	.short	0x010a
        /*07ce*/ 	.byte	0x24
	.zero		1


	//   ....[23]....
        /*07d0*/ 	.word	0x00001220
        /*07d4*/ 	.word	0x000000ff
        /*07d8*/ 	.word	0x00028830
        /*07dc*/ 	.short	0x010a
        /*07de*/ 	.byte	0x24
	.zero		1


	//   ....[24]....
        /*07e0*/ 	.word	0x00001280
        /*07e4*/ 	.word	0x000000ff
        /*07e8*/ 	.word	0x00028830
        /*07ec*/ 	.short	0x010a
        /*07ee*/ 	.byte	0x24
	.zero		1


	//   ....[25]....
        /*07f0*/ 	.word	0x00001fa0
        /*07f4*/ 	.word	0x000000ff
        /*07f8*/ 	.word	0x00000000
        /*07fc*/ 	.short	0x0101
        /*07fe*/ 	.byte	0x04
	.zero		1


	//   ....[26]....
        /*0800*/ 	.word	0x00004000
        /*0804*/ 	.word	0x000000ff
        /*0808*/ 	.word	0x00028830
        /*080c*/ 	.short	0x010a
        /*080e*/ 	.byte	0x0a
	.zero		1


	//   ....[27]....
        /*0810*/ 	.word	0x00004040
        /*0814*/ 	.word	0x000000ff
        /*0818*/ 	.word	0x00028830
        /*081c*/ 	.short	0x010a
        /*081e*/ 	.byte	0x0a
	.zero		1


	//   ....[28]....
        /*0820*/ 	.word	0x000043c0
        /*0824*/ 	.word	0x000000ff
        /*0828*/ 	.word	0x00028850
        /*082c*/ 	.short	0x010a
        /*082e*/ 	.byte	0x0a
	.zero		1


	//   ....[29]....
        /*0830*/ 	.word	0x00004400
        /*0834*/ 	.word	0x000000ff
        /*0838*/ 	.word	0x00028850
        /*083c*/ 	.short	0x010a
        /*083e*/ 	.byte	0x0a
	.zero		1


	//   ....[30]....
        /*0840*/ 	.word	0x00004d20
        /*0844*/ 	.word	0x000000ff
        /*0848*/ 	.word	0x00000000
        /*084c*/ 	.short	0x0101
        /*084e*/ 	.byte	0x06
	.zero		1


	//   ....[31]....
        /*0850*/ 	.word	0x000061d0
        /*0854*/ 	.word	0x000000ff
        /*0858*/ 	.word	0x00000000
        /*085c*/ 	.short	0x0101
        /*085e*/ 	.byte	0x05
	.zero		1


	//   ....[32]....
        /*0860*/ 	.word	0x000067f0
        /*0864*/ 	.word	0x000000ff
        /*0868*/ 	.word	0x00028850
        /*086c*/ 	.short	0x010a
        /*086e*/ 	.byte	0x05
	.zero		1


	//   ....[33]....
        /*0870*/ 	.word	0x00006830
        /*0874*/ 	.word	0x000000ff
        /*0878*/ 	.word	0x00028850
        /*087c*/ 	.short	0x010a
        /*087e*/ 	.byte	0x05
	.zero		1


	//   ....[34]....
        /*0880*/ 	.word	0x00006e10
        /*0884*/ 	.word	0x000000ff
        /*0888*/ 	.word	0x00000000
        /*088c*/ 	.short	0x0101
        /*088e*/ 	.byte	0x04
	.zero		1


	//   ....[35]....
        /*0890*/ 	.word	0x00007a10
        /*0894*/ 	.word	0x000000ff
        /*0898*/ 	.word	0x00000000
        /*089c*/ 	.short	0x0101
        /*089e*/ 	.byte	0x04
	.zero		1


	//   ....[36]....
        /*08a0*/ 	.word	0x00009870
        /*08a4*/ 	.word	0x000000ff
        /*08a8*/ 	.word	0x00028840
        /*08ac*/ 	.short	0x010a
        /*08ae*/ 	.byte	0x2d
	.zero		1


	//   ....[37]....
        /*08b0*/ 	.word	0x0000a030
        /*08b4*/ 	.word	0x000000ff
        /*08b8*/ 	.word	0x00028830
        /*08bc*/ 	.short	0x0107
        /*08be*/ 	.byte	0x2d
	.zero		1


	//   ....[38]....
        /*08c0*/ 	.word	0x0000a0a0
        /*08c4*/ 	.word	0x000000ff
        /*08c8*/ 	.word	0x00028830
        /*08cc*/ 	.short	0x0101
        /*08ce*/ 	.byte	0x2d
	.zero		1


	//   ....[39]....
        /*08d0*/ 	.word	0x0000aa20
        /*08d4*/ 	.word	0x000000ff
        /*08d8*/ 	.word	0x00028800
        /*08dc*/ 	.short	0x0107
        /*08de*/ 	.byte	0x2d
	.zero		1


	//   ....[40]....
        /*08e0*/ 	.word	0x0000aa60
        /*08e4*/ 	.word	0x000000ff
        /*08e8*/ 	.word	0x00028800
        /*08ec*/ 	.short	0x0101
        /*08ee*/ 	.byte	0x2d
	.zero		1


	//   ....[41]....
        /*08f0*/ 	.word	0x0000aa90
        /*08f4*/ 	.word	0x000000ff
        /*08f8*/ 	.word	0x00028820
        /*08fc*/ 	.short	0x010a
        /*08fe*/ 	.byte	0x2d
	.zero		1


	//   ....[42]....
        /*0900*/ 	.word	0x0000add0
        /*0904*/ 	.word	0x00000021
        /*0908*/ 	.word	0x00028840
        /*090c*/ 	.short	0x010a
        /*090e*/ 	.byte	0x3f
	.zero		1


	//   ....[43]....
        /*0910*/ 	.word	0x0000b330
        /*0914*/ 	.word	0x00000021
        /*0918*/ 	.word	0x00028830
        /*091c*/ 	.short	0x0107
        /*091e*/ 	.byte	0x3f
	.zero		1


	//   ....[44]....
        /*0920*/ 	.word	0x0000b3e0
        /*0924*/ 	.word	0x00000021
        /*0928*/ 	.word	0x00028830
        /*092c*/ 	.short	0x0101
        /*092e*/ 	.byte	0x3f
	.zero		1


	//   ....[45]....
        /*0930*/ 	.word	0x0000b440
        /*0934*/ 	.word	0x00000000
        /*0938*/ 	.word	0x00028860
        /*093c*/ 	.short	0x010a
        /*093e*/ 	.byte	0x3f
	.zero		1


	//   ....[46]....
        /*0940*/ 	.word	0x0000b990
        /*0944*/ 	.word	0x00000000
        /*0948*/ 	.word	0x00028850
        /*094c*/ 	.short	0x0107
        /*094e*/ 	.byte	0x3f
	.zero		1


	//   ....[47]....
        /*0950*/ 	.word	0x0000ba70
        /*0954*/ 	.word	0x00000000
        /*0958*/ 	.word	0x00028850
        /*095c*/ 	.short	0x0101
        /*095e*/ 	.byte	0x3f
	.zero		1


	//   ....[48]....
        /*0960*/ 	.word	0x0000bbf0
        /*0964*/ 	.word	0x00000000
        /*0968*/ 	.word	0x00028860
        /*096c*/ 	.short	0x010a
        /*096e*/ 	.byte	0x3f
	.zero		1


	//   ....[49]....
        /*0970*/ 	.word	0x0000c170
        /*0974*/ 	.word	0x00000000
        /*0978*/ 	.word	0x00028850
        /*097c*/ 	.short	0x0107
        /*097e*/ 	.byte	0x3f
	.zero		1


	//   ....[50]....
        /*0980*/ 	.word	0x0000c220
        /*0984*/ 	.word	0x00000000
        /*0988*/ 	.word	0x00028850
        /*098c*/ 	.short	0x0101
        /*098e*/ 	.byte	0x3f
	.zero		1


	//   ....[51]....
        /*0990*/ 	.word	0x0000c2c0
        /*0994*/ 	.word	0x00000007
        /*0998*/ 	.word	0x00028820
        /*099c*/ 	.short	0x010a
        /*099e*/ 	.byte	0x3f
	.zero		1


	//   ....[52]....
        /*09a0*/ 	.word	0x0000c3f0
        /*09a4*/ 	.word	0x00000005
        /*09a8*/ 	.word	0x00028840
        /*09ac*/ 	.short	0x010a
        /*09ae*/ 	.byte	0x3f
	.zero		1


	//   ....[53]....
        /*09b0*/ 	.word	0x0000c490
        /*09b4*/ 	.word	0x00000007
        /*09b8*/ 	.word	0x00028840
        /*09bc*/ 	.short	0x010a
        /*09be*/ 	.byte	0x3f
	.zero		1


	//   ....[54]....
        /*09c0*/ 	.word	0x0000c4d0
        /*09c4*/ 	.word	0x00000005
        /*09c8*/ 	.word	0x00028860
        /*09cc*/ 	.short	0x010a
        /*09ce*/ 	.byte	0x3f
	.zero		1


	//   ....[55]....
        /*09d0*/ 	.word	0x0000c510
        /*09d4*/ 	.word	0x00000007
        /*09d8*/ 	.word	0x00028860
        /*09dc*/ 	.short	0x010a
        /*09de*/ 	.byte	0x3f
	.zero		1


	//   ....[56]....
        /*09e0*/ 	.word	0x0000c580
        /*09e4*/ 	.word	0x00000000
        /*09e8*/ 	.word	0x00028800
        /*09ec*/ 	.short	0x010a
        /*09ee*/ 	.byte	0x3f
	.zero		1


	//   ....[57]....
        /*09f0*/ 	.word	0x0000c5e0
        /*09f4*/ 	.word	0x00000004
        /*09f8*/ 	.word	0x00028830
        /*09fc*/ 	.short	0x010a
        /*09fe*/ 	.byte	0x3f
	.zero		1


	//   ....[58]....
        /*0a00*/ 	.word	0x0000c640
        /*0a04*/ 	.word	0x00000009
        /*0a08*/ 	.word	0x00028830
        /*0a0c*/ 	.short	0x010a
        /*0a0e*/ 	.byte	0x3f
	.zero		1


	//   ....[59]....
        /*0a10*/ 	.word	0x0000c6a0
        /*0a14*/ 	.word	0x0000000a
        /*0a18*/ 	.word	0x00028850
        /*0a1c*/ 	.short	0x010a
        /*0a1e*/ 	.byte	0x3f
	.zero		1


	//   ....[60]....
        /*0a20*/ 	.word	0x0000c700
        /*0a24*/ 	.word	0x00000003
        /*0a28*/ 	.word	0x00028850
        /*0a2c*/ 	.short	0x010a
        /*0a2e*/ 	.byte	0x3f
	.zero		1


	//   ....[61]....
        /*0a30*/ 	.word	0x0000c7e0
        /*0a34*/ 	.word	0x00000003
        /*0a38*/ 	.word	0x00028840
        /*0a3c*/ 	.short	0x010a
        /*0a3e*/ 	.byte	0x3f
	.zero		1


	//   ....[62]....
        /*0a40*/ 	.word	0x0000dc20
        /*0a44*/ 	.word	0x00000003
        /*0a48*/ 	.word	0x00028820
        /*0a4c*/ 	.short	0x010a
        /*0a4e*/ 	.byte	0x3f
	.zero		1


	//   ....[63]....
        /*0a50*/ 	.word	0x0000dc70
        /*0a54*/ 	.word	0x00000021
        /*0a58*/ 	.word	0x00028840
        /*0a5c*/ 	.short	0x010a
        /*0a5e*/ 	.byte	0x3f
	.zero		1


	//   ....[64]....
        /*0a60*/ 	.word	0x0000e630
        /*0a64*/ 	.word	0x00000000
        /*0a68*/ 	.word	0x00028860
        /*0a6c*/ 	.short	0x010a
        /*0a6e*/ 	.byte	0x3f
	.zero		1


	//   ....[65]....
        /*0a70*/ 	.word	0x0000f150
        /*0a74*/ 	.word	0x00000000
        /*0a78*/ 	.word	0x00028860
        /*0a7c*/ 	.short	0x010a
        /*0a7e*/ 	.byte	0x3f
	.zero		1


	//   ....[66]....
        /*0a80*/ 	.word	0x0000fc00
        /*0a84*/ 	.word	0x00000007
        /*0a88*/ 	.word	0x00028820
        /*0a8c*/ 	.short	0x010a
        /*0a8e*/ 	.byte	0x3f
	.zero		1


	//   ....[67]....
        /*0a90*/ 	.word	0x0000fd70
        /*0a94*/ 	.word	0x00000005
        /*0a98*/ 	.word	0x00028840
        /*0a9c*/ 	.short	0x010a
        /*0a9e*/ 	.byte	0x3f
	.zero		1


	//   ....[68]....
        /*0aa0*/ 	.word	0x0000fdc0
        /*0aa4*/ 	.word	0x00000007
        /*0aa8*/ 	.word	0x00028840
        /*0aac*/ 	.short	0x010a
        /*0aae*/ 	.byte	0x3f
	.zero		1


	//   ....[69]....
        /*0ab0*/ 	.word	0x0000fe10
        /*0ab4*/ 	.word	0x00000005
        /*0ab8*/ 	.word	0x00028860
        /*0abc*/ 	.short	0x010a
        /*0abe*/ 	.byte	0x3f
	.zero		1


	//----- nvinfo : EIATTR_NUM_MBARRIERS
	.align		4
.L_86:
        /*0ac0*/ 	.byte	0x03, 0x38
        /*0ac2*/ 	.short	0x0016


	//----- nvinfo : EIATTR_EXIT_INSTR_OFFSETS
	.align		4
        /*0ac4*/ 	.byte	0x04, 0x1c
        /*0ac6*/ 	.short	(.L_88 - .L_87)


	//   ....[0]....
.L_87:
        /*0ac8*/ 	.word	0x0000c560


	//----- nvinfo : EIATTR_MAX_THREADS
	.align		4
.L_88:
        /*0acc*/ 	.byte	0x04, 0x05
        /*0ace*/ 	.short	(.L_90 - .L_89)
.L_89:
        /*0ad0*/ 	.word	0x00000180
        /*0ad4*/ 	.word	0x00000001
        /*0ad8*/ 	.word	0x00000001


	//----- nvinfo : EIATTR_CRS_STACK_SIZE
	.align		4
.L_90:
        /*0adc*/ 	.byte	0x04, 0x1e
        /*0ade*/ 	.short	(.L_92 - .L_91)
.L_91:
        /*0ae0*/ 	.word	0x00000000


	//----- nvinfo : EIATTR_CBANK_PARAM_SIZE
	.align		4
.L_92:
        /*0ae4*/ 	.byte	0x03, 0x19
        /*0ae6*/ 	.short	0x0a70


	//----- nvinfo : EIATTR_PARAM_CBANK
	.align		4
        /*0ae8*/ 	.byte	0x04, 0x0a
        /*0aea*/ 	.short	(.L_94 - .L_93)
	.align		4
.L_93:
        /*0aec*/ 	.word	index@(.nv.constant0._ZN7cutlass13device_kernelIN5flash11enable_sm90INS1_16FlashAttnFwdSm90INS1_25CollectiveMainloopFwdSm90ILi2EN4cute5tupleIJNS5_1CILi1EEES8_S8_EEENS6_IJNS7_ILi128EEESA_SA_EEELi128ENS_6half_tEfNS_4arch4Sm90ELb0ELb0ELb1ELb0ELb1ELb0ELb0ELb1ELb1ELb1ELb1ELb0EEENS1_21CollectiveEpilogueFwdISB_S9_SC_SE_Li256ELb0ELb1ELb1ELb0EEENS1_19SingleTileSchedulerILb0ELb1ELb1ELi128EEEEEEEEEvNT_6ParamsE)
        /*0af0*/ 	.short	0x0210
        /*0af2*/ 	.short	0x0a70


	//----- nvinfo : EIATTR_SW_WAR
	.align		4
.L_94:
        /*0af4*/ 	.byte	0x04, 0x36
        /*0af6*/ 	.short	(.L_96 - .L_95)
.L_95:
        /*0af8*/ 	.word	0x00000008
.L_96:


//--------------------- .nv.info._ZN7cutlass13device_kernelIN5flash11enable_sm90INS1_16FlashAttnFwdSm90INS1_25CollectiveMainloopFwdSm90ILi2EN4cute5tupleIJNS5_1CILi1EEES8_S8_EEENS6_IJNS7_ILi128EEESA_SA_EEELi128ENS_6half_tEfNS_4arch4Sm90ELb0ELb0ELb1ELb1ELb1ELb0ELb0ELb1ELb1ELb1ELb1ELb0EEENS1_21CollectiveEpilogueFwdISB_S9_SC_SE_Li256ELb1ELb1ELb1ELb0EEENS1_36VarlenDynamicPersistentTileSchedulerILi128ELi128ELi256ELi128ELb1ELb1ELb1ELb0ELb1ELb1EEEEEEEEEvNT_6ParamsE --------------------------
	.section	.nv.info._ZN7cutlass13device_kernelIN5flash11enable_sm90INS1_16FlashAttnFwdSm90INS1_25CollectiveMainloopFwdSm90ILi2EN4cute5tupleIJNS5_1CILi1EEES8_S8_EEENS6_IJNS7_ILi128EEESA_SA_EEELi128ENS_6half_tEfNS_4arch4Sm90ELb0ELb0ELb1ELb1ELb1ELb0ELb0ELb1ELb1ELb1ELb1ELb0EEENS1_21CollectiveEpilogueFwdISB_S9_SC_SE_Li256ELb1ELb1ELb1ELb0EEENS1_36VarlenDynamicPersistentTileSchedulerILi128ELi128ELi256ELi128ELb1ELb1ELb1ELb0ELb1ELb1EEEEEEEEEvNT_6ParamsE,"",@"SHT_CUDA_INFO"
	.sectionflags	@""
	.align	4


	//----- nvinfo : EIATTR_CUDA_API_VERSION
	.align		4
        /*0000*/ 	.byte	0x04, 0x37
        /*0002*/ 	.short	(.L_98 - .L_97)
.L_97:
        /*0004*/ 	.word	0x00000082


	//----- nvinfo : EIATTR_KPARAM_INFO
	.align		4
.L_98:
        /*0008*/ 	.byte	0x04, 0x17
        /*000a*/ 	.short	(.L_100 - .L_99)
.L_99:
        /*000c*/ 	.word	0x00000000
        /*0010*/ 	.short	0x0000
        /*0012*/ 	.short	0x0070
        /*0014*/ 	.byte	0x00, 0xf0, 0x01, 0x2a


	//----- nvinfo : EIATTR_SPARSE_MMA_MASK
	.align		4
.L_100:
        /*0018*/ 	.byte	0x03, 0x50
        /*001a*/ 	.short	0x0000


	//----- nvinfo : EIATTR_MAXREG_COUNT
	.align		4
        /*001c*/ 	.byte	0x03, 0x1b
        /*001e*/ 	.short	0x00a8


	//----- nvinfo : EIATTR_NUM_BARRIERS
	.align		4
        /*0020*/ 	.byte	0x02, 0x4c
        /*0022*/ 	.byte	0x10
	.zero		1


	//----- nvinfo : EIATTR_EXTERNS
	.align		4
        /*0024*/ 	.byte	0x04, 0x0f
        /*0026*/ 	.short	(.L_102 - .L_101)


	//   ....[0]....
	.align		4
.L_101:
        /*0028*/ 	.word	index@(__assertfail)


	//----- nvinfo : EIATTR_ANNOTATIONS
	.align		4
.L_102:
        /*002c*/ 	.byte	0x04, 0x55
        /*002e*/ 	.short	(.L_104 - .L_103)


	//   ....[0]....
.L_103:
        /*0030*/ 	.word	0x00000001
        /*0034*/ 	.byte	0x60, 0x08, 0x00, 0x00, 0x01, 0x00, 0x00, 0x00, 0xb0, 0x09, 0x00, 0x00, 0x01, 0x00, 0x00, 0x00
        /* <DEDUP_REMOVED lines=16> */
        /*0144*/ 	.byte	0x60, 0xfc, 0x00, 0x00, 0x01, 0x00, 0x00, 0x00, 0x00, 0xfe, 0x00, 0x00


	//----- nvinfo : EIATTR_MERCURY_ISA_VERSION
	.align		4
.L_104:
        /*0150*/ 	.byte	0x03, 0x5f
        /*0152*/ 	.short	0x0101


	//----- nvinfo : EIATTR_UNUSED_LOAD_BYTE_OFFSET
	.align		4
        /*0154*/ 	.byte	0x04, 0x44
        /*0156*/ 	.short	(.L_106 - .L_105)


	//   ....[0]....
.L_105:
        /*0158*/ 	.word	0x00000960
        /*015c*/ 	.word	0x0000fff0


	//   ....[1]....
        /*0160*/ 	.word	0x00007910
        /*0164*/ 	.word	0x0000fff0


	//----- nvinfo : EIATTR_INT_WARP_WIDE_INSTR_OFFSETS
	.align		4
.L_106:
        /*0168*/ 	.byte	0x04, 0x31
        /*016a*/ 	.short	(.L_108 - .L_107)


	//   ....[0]....
.L_107:
        /*016c*/ 	.word	0x000000c0


	//   ....[1]....
        /*0170*/ 	.word	0x000000d0


	//   ....[2]....
        /*0174*/ 	.word	0x00000170


	//   ....[3]....
        /*0178*/ 	.word	0x0000ba00


	//   ....[4]....
        /*017c*/ 	.word	0x0000ba90


	//   ....[5]....
        /*0180*/ 	.word	0x0000e890


	//   ....[6]....
        /*0184*/ 	.word	0x0000e920


	//----- nvinfo : EIATTR_COOP_GROUP_MASK_REGIDS
	.align		4
.L_108:
        /*0188*/ 	.byte	0x04, 0x29
        /*018a*/ 	.short	(.L_110 - .L_109)


	//   ....[0]....
.L_109:
        /*018c*/ 	.word	0xffffffff


	//   ....[1]....
        /*0190*/ 	.word	0xffffffff


	//   ....[2]....
        /*0194*/ 	.word	0xffffffff


	//   ....[3]....
        /*0198*/ 	.word	0xffffffff


	//   ....[4]....
        /*019c*/ 	.word	0xffffffff


	//   ....[5]....
        /*01a0*/ 	.word	0xffffffff


	//   ....[6]....
        /*01a4*/ 	.word	0xffffffff


	//   ....[7]....
        /*01a8*/ 	.word	0xffffffff


	//   ....[8]....
        /*01ac*/ 	.word	0xffffffff


	//   ....[9]....
        /*01b0*/ 	.word	0xffffffff


	//   ....[10]....
        /*01b4*/ 	.word	0xffffffff


	//   ....[11]....
        /*01b8*/ 	.word	0xffffffff


	//   ....[12]....
        /*01bc*/ 	.word	0xffffffff


	//   ....[13]....
        /*01c0*/ 	.word	0xffffffff


	//   ....[14]....
        /*01c4*/ 	.word	0xffffffff


	//   ....[15]....
        /*01c8*/ 	.word	0xffffffff


	//   ....[16]....
        /*01cc*/ 	.word	0xffffffff


	//   ....[17]....
        /*01d0*/ 	.word	0xffffffff


	//   ....[18]....
        /*01d4*/ 	.word	0xffffffff


	//   ....[19]....
        /*01d8*/ 	.word	0xffffffff


	//   ....[20]....
        /*01dc*/ 	.word	0xffffffff


	//   ....[21]....
        /*01e0*/ 	.word	0xffffffff


	//   ....[22]....
        /*01e4*/ 	.word	0xffffffff


	//   ....[23]....
        /*01e8*/ 	.word	0xffffffff


	//   ....[24]....
        /*01ec*/ 	.word	0xffffffff


	//   ....[25]....
        /*01f0*/ 	.word	0xffffffff


	//   ....[26]....
        /*01f4*/ 	.word	0xffffffff


	//   ....[27]....
        /*01f8*/ 	.word	0xffffffff


	//   ....[28]....
        /*01fc*/ 	.word	0xffffffff


	//   ....[29]....
        /*0200*/ 	.word	0xffffffff


	//   ....[30]....
        /*0204*/ 	.word	0xffffffff


	//   ....[31]....
        /*0208*/ 	.word	0xffffffff


	//   ....[32]....
        /*020c*/ 	.word	0xffffffff


	//   ....[33]....
        /*0210*/ 	.word	0xffffffff


	//   ....[34]....
        /*0214*/ 	.word	0xffffffff


	//   ....[35]....
        /*0218*/ 	.word	0xffffffff


	//   ....[36]....
        /*021c*/ 	.word	0xffffffff


	//   ....[37]....
        /*0220*/ 	.word	0xffffffff


	//   ....[38]....
        /*0224*/ 	.word	0xffffffff


	//   ....[39]....
        /*0228*/ 	.word	0xffffffff


	//   ....[40]....
        /*022c*/ 	.word	0xffffffff


	//   ....[41]....
        /*0230*/ 	.word	0xffffffff


	//   ....[42]....
        /*0234*/ 	.word	0xffffffff


	//   ....[43]....
        /*0238*/ 	.word	0xffffffff


	//   ....[44]....
        /*023c*/ 	.word	0xffffffff


	//   ....[45]....
        /*0240*/ 	.word	0xffffffff


	//   ....[46]....
        /*0244*/ 	.word	0xffffffff


	//   ....[47]....
        /*0248*/ 	.word	0xffffffff


	//   ....[48]....
        /*024c*/ 	.word	0xffffffff


	//   ....[49]....
        /*0250*/ 	.word	0xffffffff


	//   ....[50]....
        /*0254*/ 	.word	0xffffffff


	//   ....[51]....
        /*0258*/ 	.word	0xffffffff


	//   ....[52]....
        /*025c*/ 	.word	0xffffffff


	//   ....[53]....
        /*0260*/ 	.word	0xffffffff


	//   ....[54]....
        /*0264*/ 	.word	0xffffffff


	//   ....[55]....
        /*0268*/ 	.word	0xffffffff


	//   ....[56]....
        /*026c*/ 	.word	0xffffffff


	//   ....[57]....
        /*0270*/ 	.word	0xffffffff


	//   ....[58]....
        /*0274*/ 	.word	0xffffffff


	//   ....[59]....
        /*0278*/ 	.word	0xffffffff


	//   ....[60]....
        /*027c*/ 	.word	0xffffffff


	//   ....[61]....
        /*0280*/ 	.word	0xffffffff


	//   ....[62]....
        /*0284*/ 	.word	0xffffffff


	//   ....[63]....
        /*0288*/ 	.word	0xffffffff


	//   ....[64]....
        /*028c*/ 	.word	0xffffffff


	//   ....[65]....
        /*0290*/ 	.word	0xffffffff


	//   ....[66]....
        /*0294*/ 	.word	0xffffffff


	//   ....[67]....
        /*0298*/ 	.word	0xffffffff


	//   ....[68]....
        /*029c*/ 	.word	0xffffffff


	//   ....[69]....
        /*02a0*/ 	.word	0xffffffff


	//   ....[70]....
        /*02a4*/ 	.word	0xffffffff


	//   ....[71]....
        /*02a8*/ 	.word	0xffffffff


	//   ....[72]....
        /*02ac*/ 	.word	0xffffffff


	//   ....[73]....
        /*02b0*/ 	.word	0xffffffff


	//   ....[74]....
        /*02b4*/ 	.word	0xffffffff


	//   ....[75]....
        /*02b8*/ 	.word	0xffffffff


	//   ....[76]....
        /*02bc*/ 	.word	0xffffffff


	//   ....[77]....
        /*02c0*/ 	.word	0xffffffff


	//   ....[78]....
        /*02c4*/ 	.word	0xffffffff


	//   ....[79]....
        /*02c8*/ 	.word	0xffffffff


	//   ....[80]....
        /*02cc*/ 	.word	0xffffffff


	//   ....[81]....
        /*02d0*/ 	.word	0xffffffff


	//   ....[82]....
        /*02d4*/ 	.word	0xffffffff


	//   ....[83]....
        /*02d8*/ 	.word	0xffffffff


	//   ....[84]....
        /*02dc*/ 	.word	0xffffffff


	//   ....[85]....
        /*02e0*/ 	.word	0xffffffff


	//   ....[86]....
        /*02e4*/ 	.word	0xffffffff


	//   ....[87]....
        /*02e8*/ 	.word	0xffffffff


	//   ....[88]....
        /*02ec*/ 	.word	0xffffffff


	//   ....[89]....
        /*02f0*/ 	.word	0xffffffff


	//   ....[90]....
        /*02f4*/ 	.word	0xffffffff


	//   ....[91]....
        /*02f8*/ 	.word	0xffffffff


	//   ....[92]....
        /*02fc*/ 	.word	0xffffffff


	//   ....[93]....
        /*0300*/ 	.word	0xffffffff


	//   ....[94]....
        /*0304*/ 	.word	0xffffffff


	//   ....[95]....
        /*0308*/ 	.word	0xffffffff


	//   ....[96]....
        /*030c*/ 	.word	0xffffffff


	//   ....[97]....
        /*0310*/ 	.word	0xffffffff


	//   ....[98]....
        /*0314*/ 	.word	0xffffffff


	//   ....[99]....
        /*0318*/ 	.word	0xffffffff


	//   ....[100]....
        /*031c*/ 	.word	0xffffffff


	//   ....[101]....
        /*0320*/ 	.word	0xffffffff


	//   ....[102]....
        /*0324*/ 	.word	0xffffffff


	//   ....[103]....
        /*0328*/ 	.word	0xffffffff


	//   ....[104]....
        /*032c*/ 	.word	0xffffffff


	//   ....[105]....
        /*0330*/ 	.word	0xffffffff


	//   ....[106]....
        /*0334*/ 	.word	0xffffffff


	//   ....[107]....
        /*0338*/ 	.word	0xffffffff


	//   ....[108]....
        /*033c*/ 	.word	0xffffffff


	//   ....[109]....
        /*0340*/ 	.word	0xffffffff


	//   ....[110]....
        /*0344*/ 	.word	0xffffffff


	//   ....[111]....
        /*0348*/ 	.word	0xffffffff


	//   ....[112]....
        /*034c*/ 	.word	0xffffffff


	//   ....[113]....
        /*0350*/ 	.word	0xffffffff


	//   ....[114]....
        /*0354*/ 	.word	0xffffffff


	//   ....[115]....
        /*0358*/ 	.word	0xffffffff


	//   ....[116]....
        /*035c*/ 	.word	0xffffffff


	//   ....[117]....
        /*0360*/ 	.word	0xffffffff


	//   ....[118]....
        /*0364*/ 	.word	0xffffffff


	//   ....[119]....
        /*0368*/ 	.word	0xffffffff


	//   ....[120]....
        /*036c*/ 	.word	0xffffffff


	//   ....[121]....
        /*0370*/ 	.word	0xffffffff


	//   ....[122]....
        /*0374*/ 	.word	0xffffffff


	//   ....[123]....
        /*0378*/ 	.word	0xffffffff


	//   ....[124]....
        /*037c*/ 	.word	0xffffffff


	//   ....[125]....
        /*0380*/ 	.word	0xffffffff


	//   ....[126]....
        /*0384*/ 	.word	0xffffffff


	//   ....[127]....
        /*0388*/ 	.word	0xffffffff


	//   ....[128]....
        /*038c*/ 	.word	0xffffffff


	//   ....[129]....
        /*0390*/ 	.word	0xffffffff


	//   ....[130]....
        /*0394*/ 	.word	0xffffffff


	//   ....[131]....
        /*0398*/ 	.word	0xffffffff


	//   ....[132]....
        /*039c*/ 	.word	0xffffffff


	//   ....[133]....
        /*03a0*/ 	.word	0xffffffff


	//   ....[134]....
        /*03a4*/ 	.word	0xffffffff


	//   ....[135]....
        /*03a8*/ 	.word	0xffffffff


	//   ....[136]....
        /*03ac*/ 	.word	0xffffffff


	//   ....[137]....
        /*03b0*/ 	.word	0xffffffff


	//   ....[138]....
        /*03b4*/ 	.word	0xffffffff


	//   ....[139]....
        /*03b8*/ 	.word	0xffffffff


	//   ....[140]....
        /*03bc*/ 	.word	0xffffffff


	//   ....[141]....
        /*03c0*/ 	.word	0xffffffff


	//   ....[142]....
        /*03c4*/ 	.word	0xffffffff


	//   ....[143]....
        /*03c8*/ 	.word	0xffffffff


	//   ....[144]....
        /*03cc*/ 	.word	0xffffffff


	//   ....[145]....
        /*03d0*/ 	.word	0xffffffff


	//   ....[146]....
        /*03d4*/ 	.word	0xffffffff


	//   ....[147]....
        /*03d8*/ 	.word	0xffffffff


	//   ....[148]....
        /*03dc*/ 	.word	0xffffffff


	//   ....[149]....
        /*03e0*/ 	.word	0xffffffff


	//   ....[150]....
        /*03e4*/ 	.word	0xffffffff


	//   ....[151]....
        /*03e8*/ 	.word	0xffffffff


	//   ....[152]....
        /*03ec*/ 	.word	0xffffffff


	//   ....[153]....
        /*03f0*/ 	.word	0xffffffff


	//   ....[154]....
        /*03f4*/ 	.word	0xffffffff


	//   ....[155]....
        /*03f8*/ 	.word	0xffffffff


	//   ....[156]....
        /*03fc*/ 	.word	0xffffffff


	//   ....[157]....
        /*0400*/ 	.word	0xffffffff


	//   ....[158]....
        /*0404*/ 	.word	0xffffffff


	//   ....[159]....
        /*0408*/ 	.word	0x0500000f


	//   ....[160]....
        /*040c*/ 	.word	0x0500000f


	//   ....[161]....
        /*0410*/ 	.word	0x0500000f


	//   ....[162]....
        /*0414*/ 	.word	0x0500000f


	//   ....[163]....
        /*0418*/ 	.word	0x0500000f


	//   ....[164]....
        /*041c*/ 	.word	0x0500000f


	//   ....[165]....
        /*0420*/ 	.word	0x0500000f


	//   ....[166]....
        /*0424*/ 	.word	0x0500000f


	//   ....[167]....
        /*0428*/ 	.word	0x0500000f


	//   ....[168]....
        /*042c*/ 	.word	0x0500000f


	//   ....[169]....
        /*0430*/ 	.word	0x0500000f


	//   ....[170]....
        /*0434*/ 	.word	0x0500000f


	//   ....[171]....
        /*0438*/ 	.word	0x0500000f


	//   ....[172]....
        /*043c*/ 	.word	0x0500000f


	//   ....[173]....
        /*0440*/ 	.word	0x0500000f


	//   ....[174]....
        /*0444*/ 	.word	0x0500000f


	//   ....[175]....
        /*0448*/ 	.word	0x0500000f


	//   ....[176]....
        /*044c*/ 	.word	0x0500000f


	//   ....[177]....
        /*0450*/ 	.word	0x0500000f


	//   ....[178]....
        /*0454*/ 	.word	0x0500000f


	//   ....[179]....
        /*0458*/ 	.word	0x0500000f


	//   ....[180]....
        /*045c*/ 	.word	0x0500000f


	//   ....[181]....
        /*0460*/ 	.word	0x0500000f


	//   ....[182]....
        /*0464*/ 	.word	0x0500000f


	//   ....[183]....
        /*0468*/ 	.word	0x0500000f


	//   ....[184]....
        /*046c*/ 	.word	0x0500000f


	//   ....[185]....
        /*0470*/ 	.word	0x0500000f


	//   ....[186]....
        /*0474*/ 	.word	0x0500000f


	//   ....[187]....
        /*0478*/ 	.word	0x0500000f


	//   ....[188]....
        /*047c*/ 	.word	0x0500000f


	//   ....[189]....
        /*0480*/ 	.word	0x0500000f


	//   ....[190]....
        /*0484*/ 	.word	0x0500000f


	//   ....[191]....
        /*0488*/ 	.word	0x0500000f


	//   ....[192]....
        /*048c*/ 	.word	0x0500000f


	//   ....[193]....
        /*0490*/ 	.word	0x0500000f


	//   ....[194]....
        /*0494*/ 	.word	0x0500000f


	//   ....[195]....
        /*0498*/ 	.word	0x0500000f


	//   ....[196]....
        /*049c*/ 	.word	0x0500000f


	//   ....[197]....
        /*04a0*/ 	.word	0x0500000f


	//   ....[198]....
        /*04a4*/ 	.word	0x0500000f


	//   ....[199]....
        /*04a8*/ 	.word	0x0500000f


	//   ....[200]....
        /*04ac*/ 	.word	0x0500000f


	//   ....[201]....
        /*04b0*/ 	.word	0x0500000f


	//   ....[202]....
        /*04b4*/ 	.word	0x0500000f


	//   ....[203]....
        /*04b8*/ 	.word	0x0500000f


	//   ....[204]....
        /*04bc*/ 	.word	0x0500000f


	//   ....[205]....
        /*04c0*/ 	.word	0x0500000f


	//   ....[206]....
        /*04c4*/ 	.word	0x0500000f


	//   ....[207]....
        /*04c8*/ 	.word	0x0500000f


	//   ....[208]....
        /*04cc*/ 	.word	0x0500000f


	//   ....[209]....
        /*04d0*/ 	.word	0x0500000f


	//   ....[210]....
        /*04d4*/ 	.word	0x0500000f


	//   ....[211]....
        /*04d8*/ 	.word	0x0500000f


	//   ....[212]....
        /*04dc*/ 	.word	0x0500000f


	//   ....[213]....
        /*04e0*/ 	.word	0x0500000f


	//   ....[214]....
        /*04e4*/ 	.word	0x0500000f


	//   ....[215]....
        /*04e8*/ 	.word	0x0500000f


	//   ....[216]....
        /*04ec*/ 	.word	0x0500000f


	//   ....[217]....
        /*04f0*/ 	.word	0x0500000f


	//   ....[218]....
        /*04f4*/ 	.word	0x0500000f


	//   ....[219]....
        /*04f8*/ 	.word	0x0500000f


	//   ....[220]....
        /*04fc*/ 	.word	0x0500000f


	//   ....[221]....
        /*0500*/ 	.word	0x0500000f


	//   ....[222]....
        /*0504*/ 	.word	0x0500000f


	//   ....[223]....
        /*0508*/ 	.word	0x0500000f


	//   ....[224]....
        /*050c*/ 	.word	0x0500000f


	//   ....[225]....
        /*0510*/ 	.word	0x0500000f


	//   ....[226]....
        /*0514*/ 	.word	0x0500000f


	//   ....[227]....
        /*0518*/ 	.word	0x0500000f


	//   ....[228]....
        /*051c*/ 	.word	0x0500000f


	//   ....[229]....
        /*0520*/ 	.word	0x0500000f


	//   ....[230]....
        /*0524*/ 	.word	0x0500000f


	//   ....[231]....
        /*0528*/ 	.word	0x0500000f


	//   ....[232]....
        /*052c*/ 	.word	0x0500000f


	//   ....[233]....
        /*0530*/ 	.word	0x0500000f


	//   ....[234]....
        /*0534*/ 	.word	0x0500000f


	//   ....[235]....
        /*0538*/ 	.word	0x0500000f


	//   ....[236]....
        /*053c*/ 	.word	0x0500000f


	//   ....[237]....
        /*0540*/ 	.word	0x0500000f


	//   ....[238]....
        /*0544*/ 	.word	0x0500000f


	//   ....[239]....
        /*0548*/ 	.word	0x0500000f


	//   ....[240]....
        /*054c*/ 	.word	0x0500000f


	//   ....[241]....
        /*0550*/ 	.word	0x0500000f


	//   ....[242]....
        /*0554*/ 	.word	0x0500000f


	//   ....[243]....
        /*0558*/ 	.word	0x0500000f


	//   ....[244]....
        /*055c*/ 	.word	0x0500000f


	//   ....[245]....
        /*0560*/ 	.word	0x0500000f


	//   ....[246]....
        /*0564*/ 	.word	0x0500000f


	//   ....[247]....
        /*0568*/ 	.word	0x0500000f


	//   ....[248]....
        /*056c*/ 	.word	0x0500000f


	//   ....[249]....
        /*0570*/ 	.word	0x0500000f


	//   ....[250]....
        /*0574*/ 	.word	0x0500000f


	//   ....[251]....
        /*0578*/ 	.word	0x0500000f


	//   ....[252]....
        /*057c*/ 	.word	0x0500000f


	//   ....[253]....
        /*0580*/ 	.word	0x0500000f


	//   ....[254]....
        /*0584*/ 	.word	0x0500000f


	//   ....[255]....
        /*0588*/ 	.word	0x0500000f


	//   ....[0]....
        /*058c*/ 	.word	0x0500000f


	//   ....[1]....
        /*0590*/ 	.word	0x0500000f


	//   ....[2]....
        /*0594*/ 	.word	0x0500000f


	//----- nvinfo : EIATTR_COOP_GROUP_INSTR_OFFSETS
	.align		4
.L_110:
        /*0598*/ 	.byte	0x04, 0x28
        /*059a*/ 	.short	(.L_112 - .L_111)


	//   ....[0]....
.L_111:
        /*059c*/ 	.word	0x00000080


	//   ....[1]....
        /*05a0*/ 	.word	0x000000b0


	//   ....[2]....
        /*05a4*/ 	.word	0x000002d0


	//   ....[3]....
        /*05a8*/ 	.word	0x00000430


	//   ....[4]....
        /*05ac*/ 	.word	0x00000550


	//   ....[5]....
        /*05b0*/ 	.word	0x000006b0


	//   ....[6]....
        /*05b4*/ 	.word	0x000016a0


	//   ....[7]....
        /*05b8*/ 	.word	0x000031e0


	//   ....[8]....
        /*05bc*/ 	.word	0x00003220


	//   ....[9]....
        /*05c0*/ 	.word	0x000034a0


	//   ....[10]....
        /*05c4*/ 	.word	0x00003640


	//   ....[11]....
        /*05c8*/ 	.word	0x00005a60


	//   ....[12]....
        /*05cc*/ 	.word	0x00005a90


	//   ....[13]....
        /*05d0*/ 	.word	0x00005ab0


	//   ....[14]....
        /*05d4*/ 	.word	0x00005ad0


	//   ....[15]....
        /*05d8*/ 	.word	0x00006f70


	//   ....[16]....
        /*05dc*/ 	.word	0x00006fb0


	//   ....[17]....
        /*05e0*/ 	.word	0x00007090


	//   ....[18]....
        /*05e4*/ 	.word	0x000070a0


	//   ....[19]....
        /*05e8*/ 	.word	0x00008390


	//   ....[20]....
        /*05ec*/ 	.word	0x000083d0


	//   ....[21]....
        /*05f0*/ 	.word	0x000083f0


	//   ....[22]....
        /*05f4*/ 	.word	0x00008420


	//   ....[23]....
        /*05f8*/ 	.word	0x00008aa0


	//   ....[24]....
        /*05fc*/ 	.word	0x00008ad0


	//   ....[25]....
        /*0600*/ 	.word	0x00008bb0


	//   ....[26]....
        /*0604*/ 	.word	0x00008bd0


	//   ....[27]....
        /*0608*/ 	.word	0x00008c90


	//   ....[28]....
        /*060c*/ 	.word	0x00008cb0


	//   ....[29]....
        /*0610*/ 	.word	0x00008d80


	//   ....[30]....
        /*0614*/ 	.word	0x00008da0


	//   ....[31]....
        /*0618*/ 	.word	0x00009120


	//   ....[32]....
        /*061c*/ 	.word	0x00009130


	//   ....[33]....
        /*0620*/ 	.word	0x00009560


	//   ....[34]....
        /*0624*/ 	.word	0x00009570


	//   ....[35]....
        /*0628*/ 	.word	0x0000a1a0


	//   ....[36]....
        /*062c*/ 	.word	0x0000a1c0


	//   ....[37]....
        /*0630*/ 	.word	0x0000a280


	//   ....[38]....
        /*0634*/ 	.word	0x0000a2a0


	//   ....[39]....
        /*0638*/ 	.word	0x0000a360


	//   ....[40]....
        /*063c*/ 	.word	0x0000a380


	//   ....[41]....
        /*0640*/ 	.word	0x0000a450


	//   ....[42]....
        /*0644*/ 	.word	0x0000a470


	//   ....[43]....
        /*0648*/ 	.word	0x0000a5b0


	//   ....[44]....
        /*064c*/ 	.word	0x0000a7c0


	//   ....[45]....
        /*0650*/ 	.word	0x0000a7f0


	//   ....[46]....
        /*0654*/ 	.word	0x0000a820


	//   ....[47]....
        /*0658*/ 	.word	0x0000a850


	//   ....[48]....
        /*065c*/ 	.word	0x0000a880


	//   ....[49]....
        /*0660*/ 	.word	0x0000a8b0


	//   ....[50]....
        /*0664*/ 	.word	0x0000aa20


	//   ....[51]....
        /*0668*/ 	.word	0x0000aa50


	//   ....[52]....
        /*066c*/ 	.word	0x0000aa80


	//   ....[53]....
        /*0670*/ 	.word	0x0000aab0


	//   ....[54]....
        /*0674*/ 	.word	0x0000aae0


	//   ....[55]....
        /*0678*/ 	.word	0x0000ab10


	//   ....[56]....
        /*067c*/ 	.word	0x0000aba0


	//   ....[57]....
        /*0680*/ 	.word	0x0000abd0


	//   ....[58]....
        /*0684*/ 	.word	0x0000abe0


	//   ....[59]....
        /*0688*/ 	.word	0x0000ac70


	//   ....[60]....
        /*068c*/ 	.word	0x0000c500


	//   ....[61]....
        /*0690*/ 	.word	0x0000c520


	//   ....[62]....
        /*0694*/ 	.word	0x0000c5c0


	//   ....[63]....
        /*0698*/ 	.word	0x0000c5e0


	//   ....[64]....
        /*069c*/ 	.word	0x0000c670


	//   ....[65]....
        /*06a0*/ 	.word	0x0000c690


	//   ....[66]....
        /*06a4*/ 	.word	0x0000c720


	//   ....[67]....
        /*06a8*/ 	.word	0x0000c740


	//   ....[68]....
        /*06ac*/ 	.word	0x0000c7d0


	//   ....[69]....
        /*06b0*/ 	.word	0x0000c7f0


	//   ....[70]....
        /*06b4*/ 	.word	0x0000c880


	//   ....[71]....
        /*06b8*/ 	.word	0x0000c8a0


	//   ....[72]....
        /*06bc*/ 	.word	0x0000c930


	//   ....[73]....
        /*06c0*/ 	.word	0x0000c950


	//   ....[74]....
        /*06c4*/ 	.word	0x0000c960


	//   ....[75]....
        /*06c8*/ 	.word	0x0000c9e0


	//   ....[76]....
        /*06cc*/ 	.word	0x0000d0e0


	//   ....[77]....
        /*06d0*/ 	.word	0x0000d110


	//   ....[78]....
        /*06d4*/ 	.word	0x0000d170


	//   ....[79]....
        /*06d8*/ 	.word	0x0000d1b0


	//   ....[80]....
        /*06dc*/ 	.word	0x0000d1f0


	//   ....[81]....
        /*06e0*/ 	.word	0x0000d250


	//   ....[82]....
        /*06e4*/ 	.word	0x0000d2a0


	//   ....[83]....
        /*06e8*/ 	.word	0x0000d2f0


	//   ....[84]....
        /*06ec*/ 	.word	0x0000d340


	//   ....[85]....
        /*06f0*/ 	.word	0x0000d390


	//   ....[86]....
        /*06f4*/ 	.word	0x0000d3d0


	//   ....[87]....
        /*06f8*/ 	.word	0x0000d430


	//   ....[88]....
        /*06fc*/ 	.word	0x0000d480


	//   ....[89]....
        /*0700*/ 	.word	0x0000d4d0


	//   ....[90]....
        /*0704*/ 	.word	0x0000d4f0


	//   ....[91]....
        /*0708*/ 	.word	0x0000d520


	//   ....[92]....
        /*070c*/ 	.word	0x0000dc60


	//   ....[93]....
        /*0710*/ 	.word	0x0000dc90


	//   ....[94]....
        /*0714*/ 	.word	0x0000dcf0


	//   ....[95]....
        /*0718*/ 	.word	0x0000dd00


	//   ....[96]....
        /*071c*/ 	.word	0x0000dd50


	//   ....[97]....
        /*0720*/ 	.word	0x0000dd60


	//   ....[98]....
        /*0724*/ 	.word	0x0000ddb0


	//   ....[99]....
        /*0728*/ 	.word	0x0000ddc0


	//   ....[100]....
        /*072c*/ 	.word	0x0000de10


	//   ....[101]....
        /*0730*/ 	.word	0x0000de20


	//   ....[102]....
        /*0734*/ 	.word	0x0000de70


	//   ....[103]....
        /*0738*/ 	.word	0x0000de80


	//   ....[104]....
        /*073c*/ 	.word	0x0000ded0


	//   ....[105]....
        /*0740*/ 	.word	0x0000dee0


	//   ....[106]....
        /*0744*/ 	.word	0x0000def0


	//   ....[107]....
        /*0748*/ 	.word	0x0000df40


	//   ....[108]....
        /*074c*/ 	.word	0x0000e1a0


	//   ....[109]....
        /*0750*/ 	.word	0x0000e1c0


	//   ....[110]....
        /*0754*/ 	.word	0x0000e1d0


	//   ....[111]....
        /*0758*/ 	.word	0x0000e240


	//   ....[112]....
        /*075c*/ 	.word	0x0000e250


	//   ....[113]....
        /*0760*/ 	.word	0x0000e2c0


	//   ....[114]....
        /*0764*/ 	.word	0x0000e2d0


	//   ....[115]....
        /*0768*/ 	.word	0x0000e340


	//   ....[116]....
        /*076c*/ 	.word	0x0000e350


	//   ....[117]....
        /*0770*/ 	.word	0x0000e3c0


	//   ....[118]....
        /*0774*/ 	.word	0x0000e3d0


	//   ....[119]....
        /*0778*/ 	.word	0x0000e440


	//   ....[120]....
        /*077c*/ 	.word	0x0000e450


	//   ....[121]....
        /*0780*/ 	.word	0x0000e4c0


	//   ....[122]....
        /*0784*/ 	.word	0x0000e4d0


	//   ....[123]....
        /*0788*/ 	.word	0x0000e4e0


	//   ....[124]....
        /*078c*/ 	.word	0x0000ea70


	//   ....[125]....
        /*0790*/ 	.word	0x0000eab0


	//   ....[126]....
        /*0794*/ 	.word	0x0000eaf0


	//   ....[127]....
        /*0798*/ 	.word	0x0000eb10


	//   ....[128]....
        /*079c*/ 	.word	0x0000eb20


	//   ....[129]....
        /*07a0*/ 	.word	0x0000eb40


	//   ....[130]....
        /*07a4*/ 	.word	0x0000ebb0


	//   ....[131]....
        /*07a8*/ 	.word	0x0000ebd0


	//   ....[132]....
        /*07ac*/ 	.word	0x0000ec30


	//   ....[133]....
        /*07b0*/ 	.word	0x0000ec50


	//   ....[134]....
        /*07b4*/ 	.word	0x0000ecb0


	//   ....[135]....
        /*07b8*/ 	.word	0x0000ecd0


	//   ....[136]....
        /*07bc*/ 	.word	0x0000ed30


	//   ....[137]....
        /*07c0*/ 	.word	0x0000ed50


	//   ....[138]....
        /*07c4*/ 	.word	0x0000eda0


	//   ....[139]....
        /*07c8*/ 	.word	0x0000edc0


	//   ....[140]....
        /*07cc*/ 	.word	0x0000f200


	//   ....[141]....
        /*07d0*/ 	.word	0x0000f230


	//   ....[142]....
        /*07d4*/ 	.word	0x0000f290


	//   ....[143]....
        /*07d8*/ 	.word	0x0000f2c0


	//   ....[144]....
        /*07dc*/ 	.word	0x0000f2f0


	//   ....[145]....
        /*07e0*/ 	.word	0x0000f320


	//   ....[146]....
        /*07e4*/ 	.word	0x0000f350


	//   ....[147]....
        /*07e8*/ 	.word	0x0000f380


	//   ....[148]....
        /*07ec*/ 	.word	0x0000f520


	//   ....[149]....
        /*07f0*/ 	.word	0x0000f550


	//   ....[150]....
        /*07f4*/ 	.word	0x0000f580


	//   ....[151]....
        /*07f8*/ 	.word	0x0000f5b0


	//   ....[152]....
        /*07fc*/ 	.word	0x0000f5e0


	//   ....[153]....
        /*0800*/ 	.word	0x0000f610


	//   ....[154]....
        /*0804*/ 	.word	0x0000f6d0


	//   ....[155]....
        /*0808*/ 	.word	0x0000f6f0


	//   ....[156]....
        /*080c*/ 	.word	0x0000f700


	//   ....[157]....
        /*0810*/ 	.word	0x0000f760


	//   ....[158]....
        /*0814*/ 	.word	0x0000fd80


	//   ....[159]....
        /*0818*/ 	.word	0x00010260


	//   ....[160]....
        /*081c*/ 	.word	0x00010350


	//   ....[161]....
        /*0820*/ 	.word	0x000103f0


	//   ....[162]....
        /*0824*/ 	.word	0x00010450


	//   ....[163]....
        /*0828*/ 	.word	0x00010550


	//   ....[164]....
        /*082c*/ 	.word	0x000105c0


	//   ....[165]....
        /*0830*/ 	.word	0x000106c0


	//   ....[166]....
        /*0834*/ 	.word	0x00010730


	//   ....[167]....
        /*0838*/ 	.word	0x00010830


	//   ....[168]....
        /*083c*/ 	.word	0x000108a0


	//   ....[169]....
        /*0840*/ 	.word	0x000109a0


	//   ....[170]....
        /*0844*/ 	.word	0x00010a10


	//   ....[171]....
        /*0848*/ 	.word	0x00010b10


	//   ....[172]....
        /*084c*/ 	.word	0x00010b80


	//   ....[173]....
        /*0850*/ 	.word	0x00010c80


	//   ....[174]....
        /*0854*/ 	.word	0x00010cf0


	//   ....[175]....
        /*0858*/ 	.word	0x00010dd0


	//   ....[176]....
        /*085c*/ 	.word	0x00010ec0


	//   ....[177]....
        /*0860*/ 	.word	0x00010f30


	//   ....[178]....
        /*0864*/ 	.word	0x00010fb0


	//   ....[179]....
        /*0868*/ 	.word	0x00011060


	//   ....[180]....
        /*086c*/ 	.word	0x000110e0


	//   ....[181]....
        /*0870*/ 	.word	0x000111b0


	//   ....[182]....
        /*0874*/ 	.word	0x00011230


	//   ....[183]....
        /*0878*/ 	.word	0x00011300


	//   ....[184]....
        /*087c*/ 	.word	0x00011380


	//   ....[185]....
        /*0880*/ 	.word	0x00011450


	//   ....[186]....
        /*0884*/ 	.word	0x000114d0


	//   ....[187]....
        /*0888*/ 	.word	0x000115a0


	//   ....[188]....
        /*088c*/ 	.word	0x00011620


	//   ....[189]....
        /*0890*/ 	.word	0x000116f0


	//   ....[190]....
        /*0894*/ 	.word	0x00011770


	//   ....[191]....
        /*0898*/ 	.word	0x00011820


	//   ....[192]....
        /*089c*/ 	.word	0x00011950


	//   ....[193]....
        /*08a0*/ 	.word	0x000119f0


	//   ....[194]....
        /*08a4*/ 	.word	0x00011a60


	//   ....[195]....
        /*08a8*/ 	.word	0x00011b20


	//   ....[196]....
        /*08ac*/ 	.word	0x00011b80


	//   ....[197]....
        /*08b0*/ 	.word	0x00011c40


	//   ....[198]....
        /*08b4*/ 	.word	0x00011ca0


	//   ....[199]....
        /*08b8*/ 	.word	0x00011d60


	//   ....[200]....
        /*08bc*/ 	.word	0x00011dc0


	//   ....[201]....
        /*08c0*/ 	.word	0x00011e80


	//   ....[202]....
        /*08c4*/ 	.word	0x00011ee0


	//   ....[203]....
        /*08c8*/ 	.word	0x00011fa0


	//   ....[204]....
        /*08cc*/ 	.word	0x00012000


	//   ....[205]....
        /*08d0*/ 	.word	0x000120c0


	//   ....[206]....
        /*08d4*/ 	.word	0x00012120


	//   ....[207]....
        /*08d8*/ 	.word	0x000121e0


	//   ....[208]....
        /*08dc*/ 	.word	0x000122d0


	//   ....[209]....
        /*08e0*/ 	.word	0x00012370


	//   ....[210]....
        /*08e4*/ 	.word	0x000123d0


	//   ....[211]....
        /*08e8*/ 	.word	0x000124b0


	//   ....[212]....
        /*08ec*/ 	.word	0x00012510


	//   ....[213]....
        /*08f0*/ 	.word	0x000125f0


	//   ....[214]....
        /*08f4*/ 	.word	0x00012650


	//   ....[215]....
        /*08f8*/ 	.word	0x00012730


	//   ....[216]....
        /*08fc*/ 	.word	0x00012790


	//   ....[217]....
        /*0900*/ 	.word	0x00012870


	//   ....[218]....
        /*0904*/ 	.word	0x000128d0


	//   ....[219]....
        /*0908*/ 	.word	0x000129b0


	//   ....[220]....
        /*090c*/ 	.word	0x00012a10


	//   ....[221]....
        /*0910*/ 	.word	0x00012af0


	//   ....[222]....
        /*0914*/ 	.word	0x00012b50


	//   ....[223]....
        /*0918*/ 	.word	0x00012c20


	//   ....[224]....
        /*091c*/ 	.word	0x00012d40


	//   ....[225]....
        /*0920*/ 	.word	0x00012de0


	//   ....[226]....
        /*0924*/ 	.word	0x00012ea0


	//   ....[227]....
        /*0928*/ 	.word	0x00012f70


	//   ....[228]....
        /*092c*/ 	.word	0x00012fd0


	//   ....[229]....
        /*0930*/ 	.word	0x000130b0


	//   ....[230]....
        /*0934*/ 	.word	0x00013110


	//   ....[231]....
        /*0938*/ 	.word	0x000131e0


	//   ....[232]....
        /*093c*/ 	.word	0x00013240


	//   ....[233]....
        /*0940*/ 	.word	0x00013310


	//   ....[234]....
        /*0944*/ 	.word	0x00013370


	//   ....[235]....
        /*0948*/ 	.word	0x00013450


	//   ....[236]....
        /*094c*/ 	.word	0x000134b0


	//   ....[237]....
        /*0950*/ 	.word	0x00013580


	//   ....[238]....
        /*0954*/ 	.word	0x000135e0


	//   ....[239]....
        /*0958*/ 	.word	0x000136a0


	//   ....[240]....
        /*095c*/ 	.word	0x00013730


	//   ....[241]....
        /*0960*/ 	.word	0x000137d0


	//   ....[242]....
        /*0964*/ 	.word	0x00013950


	//   ....[243]....
        /*0968*/ 	.word	0x000139c0


	//   ....[244]....
        /*096c*/ 	.word	0x00013a30


	//   ....[245]....
        /*0970*/ 	.word	0x00013aa0


	//   ....[246]....
        /*0974*/ 	.word	0x00013b10


	//   ....[247]....
        /*0978*/ 	.word	0x00013b90


	//   ....[248]....
        /*097c*/ 	.word	0x00013c10


	//   ....[249]....
        /*0980*/ 	.word	0x00013ca0


	//   ....[250]....
        /*0984*/ 	.word	0x00013d10


	//   ....[251]....
        /*0988*/ 	.word	0x00013d80


	//   ....[252]....
        /*098c*/ 	.word	0x00013df0


	//   ....[253]....
        /*0990*/ 	.word	0x00013e70


	//   ....[254]....
        /*0994*/ 	.word	0x00013ee0


	//   ....[255]....
        /*0998*/ 	.word	0x00013f80


	//   ....[0]....
        /*099c*/ 	.word	0x00013fd0


	//   ....[1]....
        /*09a0*/ 	.word	0x00014060


	//   ....[2]....
        /*09a4*/ 	.word	0x00014190


	//----- nvinfo : EIATTR_REG_RECONFIG
	.align		4
.L_112:
        /*09a8*/ 	.byte	0x01, 0x54
	.zero		2


	//----- nvinfo : EIATTR_SYSCALL_OFFSETS
	.align		4
        /*09ac*/ 	.byte	0x04, 0x46
        /*09ae*/ 	.short	(.L_114 - .L_113)


	//   ....[0]....
.L_113:
        /*09b0*/ 	.word	0x00001880


	//   ....[1]....
        /*09b4*/ 	.word	0x0000bbf0


	//   ....[2]....
        /*09b8*/ 	.word	0x0000bd40


	//   ....[3]....
        /*09bc*/ 	.word	0x0000be30


	//   ....[4]....
        /*09c0*/ 	.word	0x0000cd90


	//----- nvinfo : EIATTR_MBARRIER_INSTR_OFFSETS
	.align		4
.L_114:
        /*09c4*/ 	.byte	0x04, 0x39
        /*09c6*/ 	.short	(.L_116 - .L_115)


	//   ....[0]....
.L_115:
        /*09c8*/ 	.word	0x00000180
        /*09cc*/ 	.word	0x000000ff
        /*09d0*/ 	.word	0x00028800
        /*09d4*/ 	.short	0x0100
        /*09d6*/ 	.byte	0x08
	.zero		1


	//   ....[1]....
        /*09d8*/ 	.word	0x00000190
        /*09dc*/ 	.word	0x000000ff
        /*09e0*/ 	.word	0x00028820
        /*09e4*/ 	.short	0x0100
        /*09e6*/ 	.byte	0x08
	.zero		1


	//   ....[2]....
        /*09e8*/ 	.word	0x00000280
        /*09ec*/ 	.word	0x000000ff
        /*09f0*/ 	.word	0x00028830
        /*09f4*/ 	.short	0x0100
        /*09f6*/ 	.byte	0x08
	.zero		1


	//   ....[3]....
        /*09f8*/ 	.word	0x00000290
        /*09fc*/ 	.word	0x000000ff
        /*0a00*/ 	.word	0x00028840
        /*0a04*/ 	.short	0x0100
        /*0a06*/ 	.byte	0x08
	.zero		1


	//   ....[4]....
        /*0a08*/ 	.word	0x000002a0
        /*0a0c*/ 	.word	0x000000ff
        /*0a10*/ 	.word	0x00028838
        /*0a14*/ 	.short	0x0100
        /*0a16*/ 	.byte	0x08
	.zero		1


	//   ....[5]....
        /*0a18*/ 	.word	0x000002b0
        /*0a1c*/ 	.word	0x000000ff
        /*0a20*/ 	.word	0x00028848
        /*0a24*/ 	.short	0x0100
        /*0a26*/ 	.byte	0x08
	.zero		1


	//   ....[6]....
        /*0a28*/ 	.word	0x000003e0
        /*0a2c*/ 	.word	0x000000ff
        /*0a30*/ 	.word	0x00028850
        /*0a34*/ 	.short	0x0100
        /*0a36*/ 	.byte	0x08
	.zero		1


	//   ....[7]....
        /*0a38*/ 	.word	0x000003f0
        /*0a3c*/ 	.word	0x000000ff
        /*0a40*/ 	.word	0x00028860
        /*0a44*/ 	.short	0x0100
        /*0a46*/ 	.byte	0x08
	.zero		1


	//   ....[8]....
        /*0a48*/ 	.word	0x00000400
        /*0a4c*/ 	.word	0x000000ff
        /*0a50*/ 	.word	0x00028858
        /*0a54*/ 	.short	0x0100
        /*0a56*/ 	.byte	0x08
	.zero		1


	//   ....[9]....
        /*0a58*/ 	.word	0x00000410
        /*0a5c*/ 	.word	0x000000ff
        /*0a60*/ 	.word	0x00028868
        /*0a64*/ 	.short	0x0100
        /*0a66*/ 	.byte	0x08
	.zero		1


	//   ....[10]....
        /*0a68*/ 	.word	0x00000500
        /*0a6c*/ 	.word	0x000000ff
        /*0a70*/ 	.word	0x00028870
        /*0a74*/ 	.short	0x0100
        /*0a76*/ 	.byte	0x06
	.zero		1


	//   ....[11]....
        /*0a78*/ 	.word	0x00000510
        /*0a7c*/ 	.word	0x000000ff
        /*0a80*/ 	.word	0x00028880
        /*0a84*/ 	.short	0x0100
        /*0a86*/ 	.byte	0x06
	.zero		1


	//   ....[12]....
        /*0a88*/ 	.word	0x00000520
        /*0a8c*/ 	.word	0x000000ff
        /*0a90*/ 	.word	0x00028878
        /*0a94*/ 	.short	0x0100
        /*0a96*/ 	.byte	0x06
	.zero		1


	//   ....[13]....
        /*0a98*/ 	.word	0x00000530
        /*0a9c*/ 	.word	0x000000ff
        /*0aa0*/ 	.word	0x00028888
        /*0aa4*/ 	.short	0x0100
        /*0aa6*/ 	.byte	0x06
	.zero		1


	//   ....[14]....
        /*0aa8*/ 	.word	0x00000660
        /*0aac*/ 	.word	0x000000ff
        /*0ab0*/ 	.word	0x00028890
        /*0ab4*/ 	.short	0x0100
        /*0ab6*/ 	.byte	0x08
	.zero		1


	//   ....[15]....
        /*0ab8*/ 	.word	0x00000670
        /*0abc*/ 	.word	0x000000ff
        /*0ac0*/ 	.word	0x000288a0
        /*0ac4*/ 	.short	0x0100
        /*0ac6*/ 	.byte	0x08
	.zero		1


	//   ....[16]....
        /*0ac8*/ 	.word	0x00000680
        /*0acc*/ 	.word	0x000000ff
        /*0ad0*/ 	.word	0x00028898
        /*0ad4*/ 	.short	0x0100
        /*0ad6*/ 	.byte	0x08
	.zero		1


	//   ....[17]....
        /*0ad8*/ 	.word	0x00000690
        /*0adc*/ 	.word	0x000000ff
        /*0ae0*/ 	.word	0x000288a8
        /*0ae4*/ 	.short	0x0100
        /*0ae6*/ 	.byte	0x08
	.zero		1


	//   ....[18]....
        /*0ae8*/ 	.word	0x000007c0
        /*0aec*/ 	.word	0x000000ff
        /*0af0*/ 	.word	0x000288b0
        /*0af4*/ 	.short	0x0100
        /*0af6*/ 	.byte	0x08
	.zero		1


	//   ....[19]....
        /*0af8*/ 	.word	0x000007d0
        /*0afc*/ 	.word	0x000000ff
        /*0b00*/ 	.word	0x000288c0
        /*0b04*/ 	.short	0x0100
        /*0b06*/ 	.byte	0x08
	.zero		1


	//   ....[20]....
        /*0b08*/ 	.word	0x000007e0
        /*0b0c*/ 	.word	0x000000ff
        /*0b10*/ 	.word	0x000288b8
        /*0b14*/ 	.short	0x0100
        /*0b16*/ 	.byte	0x08
	.zero		1


	//   ....[21]....
        /*0b18*/ 	.word	0x000007f0
        /*0b1c*/ 	.word	0x000000ff
        /*0b20*/ 	.word	0x000288c8
        /*0b24*/ 	.short	0x0100
        /*0b26*/ 	.byte	0x08
	.zero		1


	//   ....[22]....
        /*0b28*/ 	.word	0x000018e0
        /*0b2c*/ 	.word	0x000000ff
        /*0b30*/ 	.word	0x00028800
        /*0b34*/ 	.short	0x010a
        /*0b36*/ 	.byte	0x2a
	.zero		1


	//   ....[23]....
        /*0b38*/ 	.word	0x00001960
        /*0b3c*/ 	.word	0x00000000
        /*0b40*/ 	.word	0x00028830
        /*0b44*/ 	.short	0x010a
        /*0b46*/ 	.byte	0x3f
	.zero		1


	//   ....[24]....
        /*0b48*/ 	.word	0x000019b0
        /*0b4c*/ 	.word	0x00000000
        /*0b50*/ 	.word	0x00028830
        /*0b54*/ 	.short	0x010a
        /*0b56*/ 	.byte	0x3f
	.zero		1


	//   ....[25]....
        /*0b58*/ 	.word	0x00002530
        /*0b5c*/ 	.word	0x000000ff
        /*0b60*/ 	.word	0x00000000
        /*0b64*/ 	.short	0x0101
        /*0b66*/ 	.byte	0x06
	.zero		1


	//   ....[26]....
        /*0b68*/ 	.word	0x00004680
        /*0b6c*/ 	.word	0x000000ff
        /*0b70*/ 	.word	0x00028830
        /*0b74*/ 	.short	0x010a
        /*0b76*/ 	.byte	0x06
	.zero		1


	//   ....[27]....
        /*0b78*/ 	.word	0x000046c0
        /*0b7c*/ 	.word	0x000000ff
        /*0b80*/ 	.word	0x00028830
        /*0b84*/ 	.short	0x010a
        /*0b86*/ 	.byte	0x06
	.zero		1


	//   ....[28]....
        /*0b88*/ 	.word	0x00004a60
        /*0b8c*/ 	.word	0x000000ff
        /*0b90*/ 	.word	0x00028850
        /*0b94*/ 	.short	0x010a
        /*0b96*/ 	.byte	0x06
	.zero		1


	//   ....[29]....
        /*0b98*/ 	.word	0x00004aa0
        /*0b9c*/ 	.word	0x000000ff
        /*0ba0*/ 	.word	0x00028850
        /*0ba4*/ 	.short	0x010a
        /*0ba6*/ 	.byte	0x06
	.zero		1


	//   ....[30]....
        /*0ba8*/ 	.word	0x000053c0
        /*0bac*/ 	.word	0x000000ff
        /*0bb0*/ 	.word	0x00000000
        /*0bb4*/ 	.short	0x0101
        /*0bb6*/ 	.byte	0x07
	.zero		1


	//   ....[31]....
        /*0bb8*/ 	.word	0x000068b0
        /*0bbc*/ 	.word	0x000000ff
        /*0bc0*/ 	.word	0x00000000
        /*0bc4*/ 	.short	0x0101
        /*0bc6*/ 	.byte	0x07
	.zero		1


	//   ....[32]....
        /*0bc8*/ 	.word	0x00006ee0
        /*0bcc*/ 	.word	0x000000ff
        /*0bd0*/ 	.word	0x00028850
        /*0bd4*/ 	.short	0x010a
        /*0bd6*/ 	.byte	0x05
	.zero		1


	//   ....[33]....
        /*0bd8*/ 	.word	0x00006f20
        /*0bdc*/ 	.word	0x000000ff
        /*0be0*/ 	.word	0x00028850
        /*0be4*/ 	.short	0x010a
        /*0be6*/ 	.byte	0x05
	.zero		1


	//   ....[34]....
        /*0be8*/ 	.word	0x000074f0
        /*0bec*/ 	.word	0x000000ff
        /*0bf0*/ 	.word	0x00000000
        /*0bf4*/ 	.short	0x0101
        /*0bf6*/ 	.byte	0x04
	.zero		1


	//   ....[35]....
        /*0bf8*/ 	.word	0x00008ab0
        /*0bfc*/ 	.word	0x00000011
        /*0c00*/ 	.word	0x00000000
        /*0c04*/ 	.short	0x0101
        /*0c06*/ 	.byte	0x3f
	.zero		1


	//   ....[36]....
        /*0c08*/ 	.word	0x00008f50
        /*0c0c*/ 	.word	0x00000011
        /*0c10*/ 	.word	0x00000000
        /*0c14*/ 	.short	0x0101
        /*0c16*/ 	.byte	0x3f
	.zero		1


	//   ....[37]....
        /*0c18*/ 	.word	0x0000c330
        /*0c1c*/ 	.word	0x00000007
        /*0c20*/ 	.word	0x00028840
        /*0c24*/ 	.short	0x010a
        /*0c26*/ 	.byte	0x3f
	.zero		1


	//   ....[38]....
        /*0c28*/ 	.word	0x0000ca90
        /*0c2c*/ 	.word	0x00000007
        /*0c30*/ 	.word	0x00028830
        /*0c34*/ 	.short	0x0107
        /*0c36*/ 	.byte	0x3f
	.zero		1


	//   ....[39]....
        /*0c38*/ 	.word	0x0000cb60
        /*0c3c*/ 	.word	0x00000007
        /*0c40*/ 	.word	0x00028830
        /*0c44*/ 	.short	0x0101
        /*0c46*/ 	.byte	0x3f
	.zero		1


	//   ....[40]....
        /*0c48*/ 	.word	0x0000d620
        /*0c4c*/ 	.word	0x00000016
        /*0c50*/ 	.word	0x00028800
        /*0c54*/ 	.short	0x0107
        /*0c56*/ 	.byte	0x3f
	.zero		1


	//   ....[41]....
        /*0c58*/ 	.word	0x0000d730
        /*0c5c*/ 	.word	0x00000016
        /*0c60*/ 	.word	0x00028800
        /*0c64*/ 	.short	0x0101
        /*0c66*/ 	.byte	0x3f
	.zero		1


	//   ....[42]....
        /*0c68*/ 	.word	0x0000d750
        /*0c6c*/ 	.word	0x00000016
        /*0c70*/ 	.word	0x00028820
        /*0c74*/ 	.short	0x010a
        /*0c76*/ 	.byte	0x3f
	.zero		1


	//   ....[43]....
        /*0c78*/ 	.word	0x0000dad0
        /*0c7c*/ 	.word	0x00000006
        /*0c80*/ 	.word	0x00028840
        /*0c84*/ 	.short	0x010a
        /*0c86*/ 	.byte	0x3f
	.zero		1


	//   ....[44]....
        /*0c88*/ 	.word	0x0000dfd0
        /*0c8c*/ 	.word	0x00000006
        /*0c90*/ 	.word	0x00028830
        /*0c94*/ 	.short	0x0107
        /*0c96*/ 	.byte	0x3f
	.zero		1


	//   ....[45]....
        /*0c98*/ 	.word	0x0000e090
        /*0c9c*/ 	.word	0x00000006
        /*0ca0*/ 	.word	0x00028830
        /*0ca4*/ 	.short	0x0101
        /*0ca6*/ 	.byte	0x3f
	.zero		1


	//   ....[46]....
        /*0ca8*/ 	.word	0x0000e0f0
        /*0cac*/ 	.word	0x00000006
        /*0cb0*/ 	.word	0x00028860
        /*0cb4*/ 	.short	0x010a
        /*0cb6*/ 	.byte	0x3f
	.zero		1


	//   ....[47]....
        /*0cb8*/ 	.word	0x0000e690
        /*0cbc*/ 	.word	0x00000006
        /*0cc0*/ 	.word	0x00028850
        /*0cc4*/ 	.short	0x0107
        /*0cc6*/ 	.byte	0x3f
	.zero		1


	//   ....[48]....
        /*0cc8*/ 	.word	0x0000e7c0
        /*0ccc*/ 	.word	0x00000006
        /*0cd0*/ 	.word	0x00028850
        /*0cd4*/ 	.short	0x0101
        /*0cd6*/ 	.byte	0x3f
	.zero		1


	//   ....[49]....
        /*0cd8*/ 	.word	0x0000e9d0
        /*0cdc*/ 	.word	0x00000000
        /*0ce0*/ 	.word	0x00028860
        /*0ce4*/ 	.short	0x010a
        /*0ce6*/ 	.byte	0x3f
	.zero		1


	//   ....[50]....
        /*0ce8*/ 	.word	0x0000ef00
        /*0cec*/ 	.word	0x00000000
        /*0cf0*/ 	.word	0x00028850
        /*0cf4*/ 	.short	0x0107
        /*0cf6*/ 	.byte	0x3f
	.zero		1


	//   ....[51]....
        /*0cf8*/ 	.word	0x0000efc0
        /*0cfc*/ 	.word	0x00000000
        /*0d00*/ 	.word	0x00028850
        /*0d04*/ 	.short	0x0101
        /*0d06*/ 	.byte	0x3f
	.zero		1


	//   ....[52]....
        /*0d08*/ 	.word	0x0000fd00
        /*0d0c*/ 	.word	0x00000004
        /*0d10*/ 	.word	0x00028820
        /*0d14*/ 	.short	0x010a
        /*0d16*/ 	.byte	0x3f
	.zero		1


	//   ....[53]....
        /*0d18*/ 	.word	0x0000fe80
        /*0d1c*/ 	.word	0x00000005
        /*0d20*/ 	.word	0x00028840
        /*0d24*/ 	.short	0x010a
        /*0d26*/ 	.byte	0x3f
	.zero		1


	//   ....[54]....
        /*0d28*/ 	.word	0x0000ff20
        /*0d2c*/ 	.word	0x00000019
        /*0d30*/ 	.word	0x00028840
        /*0d34*/ 	.short	0x010a
        /*0d36*/ 	.byte	0x3f
	.zero		1


	//   ....[55]....
        /*0d38*/ 	.word	0x0000ff60
        /*0d3c*/ 	.word	0x00000005
        /*0d40*/ 	.word	0x00028860
        /*0d44*/ 	.short	0x010a
        /*0d46*/ 	.byte	0x3f
	.zero		1


	//   ....[56]....
        /*0d48*/ 	.word	0x0000ffa0
        /*0d4c*/ 	.word	0x00000019
        /*0d50*/ 	.word	0x00028860
        /*0d54*/ 	.short	0x010a
        /*0d56*/ 	.byte	0x3f
	.zero		1


	//   ....[57]....
        /*0d58*/ 	.word	0x00010010
        /*0d5c*/ 	.word	0x00000003
        /*0d60*/ 	.word	0x00028800
        /*0d64*/ 	.short	0x010a
        /*0d66*/ 	.byte	0x3f
	.zero		1


	//   ....[58]....
        /*0d68*/ 	.word	0x00010060
        /*0d6c*/ 	.word	0x00000000
        /*0d70*/ 	.word	0x00028830
        /*0d74*/ 	.short	0x010a
        /*0d76*/ 	.byte	0x3f
	.zero		1


	//   ....[59]....
        /*0d78*/ 	.word	0x000100c0
        /*0d7c*/ 	.word	0x00000008
        /*0d80*/ 	.word	0x00028830
        /*0d84*/ 	.short	0x010a
        /*0d86*/ 	.byte	0x3f
	.zero		1


	//   ....[60]....
        /*0d88*/ 	.word	0x00010120
        /*0d8c*/ 	.word	0x00000008
        /*0d90*/ 	.word	0x00028850
        /*0d94*/ 	.short	0x010a
        /*0d96*/ 	.byte	0x3f
	.zero		1


	//   ....[61]....
        /*0d98*/ 	.word	0x00010180
        /*0d9c*/ 	.word	0x00000005
        /*0da0*/ 	.word	0x00028850
        /*0da4*/ 	.short	0x010a
        /*0da6*/ 	.byte	0x3f
	.zero		1


	//   ....[62]....
        /*0da8*/ 	.word	0x000102a0
        /*0dac*/ 	.word	0x00000007
        /*0db0*/ 	.word	0x00028840
        /*0db4*/ 	.short	0x010a
        /*0db6*/ 	.byte	0x3f
	.zero		1


	//   ....[63]....
        /*0db8*/ 	.word	0x00011850
        /*0dbc*/ 	.word	0x00000016
        /*0dc0*/ 	.word	0x00028820
        /*0dc4*/ 	.short	0x010a
        /*0dc6*/ 	.byte	0x3f
	.zero		1


	//   ....[64]....
        /*0dc8*/ 	.word	0x000118a0
        /*0dcc*/ 	.word	0x00000006
        /*0dd0*/ 	.word	0x00028840
        /*0dd4*/ 	.short	0x010a
        /*0dd6*/ 	.byte	0x3f
	.zero		1


	//   ....[65]....
        /*0dd8*/ 	.word	0x00012220
        /*0ddc*/ 	.word	0x00000006
        /*0de0*/ 	.word	0x00028860
        /*0de4*/ 	.short	0x010a
        /*0de6*/ 	.byte	0x3f
	.zero		1


	//   ....[66]....
        /*0de8*/ 	.word	0x00012c90
        /*0dec*/ 	.word	0x00000000
        /*0df0*/ 	.word	0x00028860
        /*0df4*/ 	.short	0x010a
        /*0df6*/ 	.byte	0x3f
	.zero		1


	//   ....[67]....
        /*0df8*/ 	.word	0x000140b0
        /*0dfc*/ 	.word	0x00000004
        /*0e00*/ 	.word	0x00028820
        /*0e04*/ 	.short	0x010a
        /*0e06*/ 	.byte	0x3f
	.zero		1


	//   ....[68]....
        /*0e08*/ 	.word	0x00014250
        /*0e0c*/ 	.word	0x00000005
        /*0e10*/ 	.word	0x00028840
        /*0e14*/ 	.short	0x010a
        /*0e16*/ 	.byte	0x3f
	.zero		1


	//   ....[69]....
        /*0e18*/ 	.word	0x000142a0
        /*0e1c*/ 	.word	0x00000019
        /*0e20*/ 	.word	0x00028840
        /*0e24*/ 	.short	0x010a
        /*0e26*/ 	.byte	0x3f
	.zero		1


	//   ....[70]....
        /*0e28*/ 	.word	0x000142f0
        /*0e2c*/ 	.word	0x00000005
        /*0e30*/ 	.word	0x00028860
        /*0e34*/ 	.short	0x010a
        /*0e36*/ 	.byte	0x3f
	.zero		1


	//----- nvinfo : EIATTR_NUM_MBARRIERS
	.align		4
.L_116:
        /*0e38*/ 	.byte	0x03, 0x38
        /*0e3a*/ 	.short	0x0016


	//----- nvinfo : EIATTR_EXIT_INSTR_OFFSETS
	.align		4
        /*0e3c*/ 	.byte	0x04, 0x1c
        /*0e3e*/ 	.short	(.L_118 - .L_117)


	//   ....[0]....
.L_117:
        /*0e40*/ 	.word	0x000009a0


	//   ....[1]....
        /*0e44*/ 	.word	0x0000a560


	//   ....[2]....
        /*0e48*/ 	.word	0x0000fff0


	//----- nvinfo : EIATTR_MAX_THREADS
	.align		4
.L_118:
        /*0e4c*/ 	.byte	0x04, 0x05
        /*0e4e*/ 	.short	(.L_120 - .L_119)
.L_119:
        /*0e50*/ 	.word	0x00000180
        /*0e54*/ 	.word	0x00000001
        /*0e58*/ 	.word	0x00000001


	//----- nvinfo : EIATTR_CRS_STACK_SIZE
	.align		4
.L_120:
        /*0e5c*/ 	.byte	0x04, 0x1e
        /*0e5e*/ 	.short	(.L_122 - .L_121)
.L_121:
        /*0e60*/ 	.word	0x00000000


	//----- nvinfo : EIATTR_CBANK_PARAM_SIZE
	.align		4
.L_122:
        /*0e64*/ 	.byte	0x03, 0x19
        /*0e66*/ 	.short	0x0af0


	//----- nvinfo : EIATTR_PARAM_CBANK
	.align		4
        /*0e68*/ 	.byte	0x04, 0x0a
        /*0e6a*/ 	.short	(.L_124 - .L_123)
	.align		4
.L_123:
        /*0e6c*/ 	.word	index@(.nv.constant0._ZN7cutlass13device_kernelIN5flash11enable_sm90INS1_16FlashAttnFwdSm90INS1_25CollectiveMainloopFwdSm90ILi2EN4cute5tupleIJNS5_1CILi1EEES8_S8_EEENS6_IJNS7_ILi128EEESA_SA_EEELi128ENS_6half_tEfNS_4arch4Sm90ELb0ELb0ELb1ELb1ELb1ELb0ELb0ELb1ELb1ELb1ELb1ELb0EEENS1_21CollectiveEpilogueFwdISB_S9_SC_SE_Li256ELb1ELb1ELb1ELb0EEENS1_36VarlenDynamicPersistentTileSchedulerILi128ELi128ELi256ELi128ELb1ELb1ELb1ELb0ELb1ELb1EEEEEEEEEvNT_6ParamsE)
        /*0e70*/ 	.short	0x0210
        /*0e72*/ 	.short	0x0af0


	//----- nvinfo : EIATTR_SW_WAR
	.align		4
.L_124:
        /*0e74*/ 	.byte	0x04, 0x36
        /*0e76*/ 	.short	(.L_126 - .L_125)
.L_125:
        /*0e78*/ 	.word	0x00000008
.L_126:


//--------------------- .nv.info._ZN7cutlass13device_kernelIN5flash11enable_sm90INS1_16FlashAttnFwdSm90INS1_25CollectiveMainloopFwdSm90ILi2EN4cute5tupleIJNS5_1CILi1EEES8_S8_EEENS6_IJNS7_ILi128EEESA_SA_EEELi128ENS_6half_tEfNS_4arch4Sm90ELb0ELb0ELb1ELb1ELb1ELb1ELb0ELb1ELb1ELb1ELb1ELb0EEENS1_21CollectiveEpilogueFwdISB_S9_SC_SE_Li256ELb1ELb1ELb1ELb0EEENS1_36VarlenDynamicPersistentTileSchedulerILi128ELi128ELi256ELi128ELb1ELb1ELb1ELb0ELb1ELb1EEEEEEEEEvNT_6ParamsE --------------------------
	.section	.nv.info._ZN7cutlass13device_kernelIN5flash11enable_sm90INS1_16FlashAttnFwdSm90INS1_25CollectiveMainloopFwdSm90ILi2EN4cute5tupleIJNS5_1CILi1EEES8_S8_EEENS6_IJNS7_ILi128EEESA_SA_EEELi128ENS_6half_tEfNS_4arch4Sm90ELb0ELb0ELb1ELb1ELb1ELb1ELb0ELb1ELb1ELb1ELb1ELb0EEENS1_21CollectiveEpilogueFwdISB_S9_SC_SE_Li256ELb1ELb1ELb1ELb0EEENS1_36VarlenDynamicPersistentTileSchedulerILi128ELi128ELi256ELi128ELb1ELb1ELb1ELb0ELb1ELb1EEEEEEEEEvNT_6ParamsE,"",@"SHT_CUDA_INFO"
	.sectionflags	@""
	.align	4


	//----- nvinfo : EIATTR_CUDA_API_VERSION
	.align		4
        /*0000*/ 	.byte	0x04, 0x37
        /*0002*/ 	.short	(.L_128 - .L_127)
.L_127:
        /*0004*/ 	.word	0x00000082


	//----- nvinfo : EIATTR_KPARAM_INFO
	.align		4
.L_128:
        /*0008*/ 	.byte	0x04, 0x17
        /*000a*/ 	.short	(.L_130 - .L_129)
.L_129:
        /*000c*/ 	.word	0x00000000
        /*0010*/ 	.short	0x0000
        /*0012*/ 	.short	0x0070
        /*0014*/ 	.byte	0x00, 0xf0, 0x01, 0x2a


	//----- nvinfo : EIATTR_SPARSE_MMA_MASK
	.align		4
.L_130:
        /*0018*/ 	.byte	0x03, 0x50
        /*001a*/ 	.short	0x0000


	//----- nvinfo : EIATTR_MAXREG_COUNT
	.align		4
        /*001c*/ 	.byte	0x03, 0x1b
        /*001e*/ 	.short	0x00a8


	//----- nvinfo : EIATTR_NUM_BARRIERS
	.align		4
        /*0020*/ 	.byte	0x02, 0x4c
        /*0022*/ 	.byte	0x10
	.zero		1


	//----- nvinfo : EIATTR_EXTERNS
	.align		4
        /*0024*/ 	.byte	0x04, 0x0f
        /*0026*/ 	.short	(.L_132 - .L_131)


	//   ....[0]....
	.align		4
.L_131:
        /*0028*/ 	.word	index@(__assertfail)


	//----- nvinfo : EIATTR_ANNOTATIONS
	.align		4
.L_132:
        /*002c*/ 	.byte	0x04, 0x55
        /*002e*/ 	.short	(.L_134 - .L_133)


	//   ....[0]....
.L_133:
        /* <DEDUP_REMOVED lines=18> */
        /*0144*/ 	.byte	0x20, 0xc3, 0x01, 0x00


	//----- nvinfo : EIATTR_MERCURY_ISA_VERSION
	.align		4
.L_134:
        /*0148*/ 	.byte	0x03, 0x5f
        /*014a*/ 	.short	0x0101


	//----- nvinfo : EIATTR_UNUSED_LOAD_BYTE_OFFSET
	.align		4
        /*014c*/ 	.byte	0x04, 0x44
        /*014e*/ 	.short	(.L_136 - .L_135)


	//   ....[0]....
.L_135:
        /*0150*/ 	.word	0x00000a60
        /*0154*/ 	.word	0x0000fff0


	//   ....[1]....
        /*0158*/ 	.word	0x00012860
        /*015c*/ 	.word	0x0000fff0


	//----- nvinfo : EIATTR_INT_WARP_WIDE_INSTR_OFFSETS
	.align		4
.L_136:
        /*0160*/ 	.byte	0x04, 0x31
        /*0162*/ 	.short	(.L_138 - .L_137)


	//   ....[0]....
.L_137:
        /*0164*/ 	.word	0x00000130


	//   ....[1]....
        /*0168*/ 	.word	0x00000170


	//   ....[2]....
        /*016c*/ 	.word	0x000001e0


	//   ....[3]....
        /*0170*/ 	.word	0x00018090


	//   ....[4]....
        /*0174*/ 	.word	0x00018120


	//   ....[5]....
        /*0178*/ 	.word	0x0001af50


	//   ....[6]....
        /*017c*/ 	.word	0x0001afe0


	//----- nvinfo : EIATTR_COOP_GROUP_MASK_REGIDS
	.align		4
.L_138:
        /*0180*/ 	.byte	0x04, 0x29
        /*0182*/ 	.short	(.L_140 - .L_139)


	//   ....[0]....
.L_139:
        /*0184*/ 	.word	0xffffffff


	//   ....[1]....
        /*0188*/ 	.word	0xffffffff


	//   ....[2]....
        /*018c*/ 	.word	0xffffffff


	//   ....[3]....
        /*0190*/ 	.word	0xffffffff


	//   ....[4]....
        /*0194*/ 	.word	0xffffffff


	//   ....[5]....
        /*0198*/ 	.word	0xffffffff


	//   ....[6]....
        /*019c*/ 	.word	0xffffffff


	//   ....[7]....
        /*01a0*/ 	.word	0xffffffff


	//   ....[8]....
        /*01a4*/ 	.word	0xffffffff


	//   ....[9]....
        /*01a8*/ 	.word	0xffffffff


	//   ....[10]....
        /*01ac*/ 	.word	0xffffffff


	//   ....[11]....
        /*01b0*/ 	.word	0xffffffff


	//   ....[12]....
        /*01b4*/ 	.word	0xffffffff


	//   ....[13]....
        /*01b8*/ 	.word	0xffffffff


	//   ....[14]....
        /*01bc*/ 	.word	0xffffffff


	//   ....[15]....
        /*01c0*/ 	.word	0xffffffff


	//   ....[16]....
        /*01c4*/ 	.word	0xffffffff


	//   ....[17]....
        /*01c8*/ 	.word	0xffffffff


	//   ....[18]....
        /*01cc*/ 	.word	0xffffffff


	//   ....[19]....
        /*01d0*/ 	.word	0xffffffff


	//   ....[20]....
        /*01d4*/ 	.word	0xffffffff


	//   ....[21]....
        /*01d8*/ 	.word	0xffffffff


	//   ....[22]....
        /*01dc*/ 	.word	0xffffffff


	//   ....[23]....
        /*01e0*/ 	.word	0xffffffff


	//   ....[24]....
        /*01e4*/ 	.word	0xffffffff


	//   ....[25]....
        /*01e8*/ 	.word	0xffffffff


	//   ....[26]....
        /*01ec*/ 	.word	0xffffffff


	//   ....[27]....
        /*01f0*/ 	.word	0xffffffff


	//   ....[28]....
        /*01f4*/ 	.word	0xffffffff


	//   ....[29]....
        /*01f8*/ 	.word	0xffffffff


	//   ....[30]....
        /*01fc*/ 	.word	0xffffffff


	//   ....[31]....
        /*0200*/ 	.word	0xffffffff


	//   ....[32]....
        /*0204*/ 	.word	0xffffffff


	//   ....[33]....
        /*0208*/ 	.word	0xffffffff


	//   ....[34]....
        /*020c*/ 	.word	0xffffffff


	//   ....[35]....
        /*0210*/ 	.word	0xffffffff


	//   ....[36]....
        /*0214*/ 	.word	0xffffffff


	//   ....[37]....
        /*0218*/ 	.word	0xffffffff


	//   ....[38]....
        /*021c*/ 	.word	0xffffffff


	//   ....[39]....
        /*0220*/ 	.word	0xffffffff


	//   ....[40]....
        /*0224*/ 	.word	0xffffffff


	//   ....[41]....
        /*0228*/ 	.word	0xffffffff


	//   ....[42]....
        /*022c*/ 	.word	0xffffffff


	//   ....[43]....
        /*0230*/ 	.word	0xffffffff


	//   ....[44]....
        /*0234*/ 	.word	0xffffffff


	//   ....[45]....
        /*0238*/ 	.word	0xffffffff


	//   ....[46]....
        /*023c*/ 	.word	0xffffffff


	//   ....[47]....
        /*0240*/ 	.word	0xffffffff


	//   ....[48]....
        /*0244*/ 	.word	0xffffffff


	//   ....[49]....
        /*0248*/ 	.word	0xffffffff


	//   ....[50]....
        /*024c*/ 	.word	0xffffffff


	//   ....[51]....
        /*0250*/ 	.word	0xffffffff


	//   ....[52]....
        /*0254*/ 	.word	0xffffffff


	//   ....[53]....
        /*0258*/ 	.word	0xffffffff


	//   ....[54]....
        /*025c*/ 	.word	0xffffffff


	//   ....[55]....
        /*0260*/ 	.word	0xffffffff


	//   ....[56]....
        /*0264*/ 	.word	0xffffffff


	//   ....[57]....
        /*0268*/ 	.word	0xffffffff


	//   ....[58]....
        /*026c*/ 	.word	0xffffffff


	//   ....[59]....
        /*0270*/ 	.word	0xffffffff


	//   ....[60]....
        /*0274*/ 	.word	0xffffffff


	//   ....[61]....
        /*0278*/ 	.word	0xffffffff


	//   ....[62]....
        /*027c*/ 	.word	0xffffffff


	//   ....[63]....
        /*0280*/ 	.word	0xffffffff


	//   ....[64]....
        /*0284*/ 	.word	0xffffffff


	//   ....[65]....
        /*0288*/ 	.word	0xffffffff


	//   ....[66]....
        /*028c*/ 	.word	0xffffffff


	//   ....[67]....
        /*0290*/ 	.word	0xffffffff


	//   ....[68]....
        /*0294*/ 	.word	0xffffffff


	//   ....[69]....
        /*0298*/ 	.word	0xffffffff


	//   ....[70]....
        /*029c*/ 	.word	0xffffffff


	//   ....[71]....
        /*02a0*/ 	.word	0xffffffff


	//   ....[72]....
        /*02a4*/ 	.word	0xffffffff


	//   ....[73]....
        /*02a8*/ 	.word	0xffffffff


	//   ....[74]....
        /*02ac*/ 	.word	0xffffffff


	//   ....[75]....
        /*02b0*/ 	.word	0xffffffff


	//   ....[76]....
        /*02b4*/ 	.word	0xffffffff


	//   ....[77]....
        /*02b8*/ 	.word	0xffffffff


	//   ....[78]....
        /*02bc*/ 	.word	0xffffffff


	//   ....[79]....
        /*02c0*/ 	.word	0xffffffff


	//   ....[80]....
        /*02c4*/ 	.word	0xffffffff


	//   ....[81]....
        /*02c8*/ 	.word	0xffffffff


	//   ....[82]....
        /*02cc*/ 	.word	0xffffffff


	//   ....[83]....
        /*02d0*/ 	.word	0xffffffff


	//   ....[84]....
        /*02d4*/ 	.word	0xffffffff


	//   ....[85]....
        /*02d8*/ 	.word	0xffffffff


	//   ....[86]....
        /*02dc*/ 	.word	0xffffffff


	//   ....[87]....
        /*02e0*/ 	.word	0xffffffff


	//   ....[88]....
        /*02e4*/ 	.word	0xffffffff


	//   ....[89]....
        /*02e8*/ 	.word	0xffffffff


	//   ....[90]....
        /*02ec*/ 	.word	0xffffffff


	//   ....[91]....
        /*02f0*/ 	.word	0xffffffff


	//   ....[92]....
        /*02f4*/ 	.word	0xffffffff


	//   ....[93]....
        /*02f8*/ 	.word	0xffffffff


	//   ....[94]....
        /*02fc*/ 	.word	0xffffffff


	//   ....[95]....
        /*0300*/ 	.word	0xffffffff


	//   ....[96]....
        /*0304*/ 	.word	0xffffffff


	//   ....[97]....
        /*0308*/ 	.word	0xffffffff


	//   ....[98]....
        /*030c*/ 	.word	0xffffffff


	//   ....[99]....
        /*0310*/ 	.word	0xffffffff


	//   ....[100]....
        /*0314*/ 	.word	0xffffffff


	//   ....[101]....
        /*0318*/ 	.word	0xffffffff


	//   ....[102]....
        /*031c*/ 	.word	0xffffffff


	//   ....[103]....
        /*0320*/ 	.word	0xffffffff


	//   ....[104]....
        /*0324*/ 	.word	0xffffffff


	//   ....[105]....
        /*0328*/ 	.word	0xffffffff


	//   ....[106]....
        /*032c*/ 	.word	0xffffffff


	//   ....[107]....
        /*0330*/ 	.word	0xffffffff


	//   ....[108]....
        /*0334*/ 	.word	0xffffffff


	//   ....[109]....
        /*0338*/ 	.word	0xffffffff


	//   ....[110]....
        /*033c*/ 	.word	0xffffffff


	//   ....[111]....
        /*0340*/ 	.word	0xffffffff


	//   ....[112]....
        /*0344*/ 	.word	0xffffffff


	//   ....[113]....
        /*0348*/ 	.word	0xffffffff


	//   ....[114]....
        /*034c*/ 	.word	0xffffffff


	//   ....[115]....
        /*0350*/ 	.word	0xffffffff


	//   ....[116]....
        /*0354*/ 	.word	0xffffffff


	//   ....[117]....
        /*0358*/ 	.word	0xffffffff


	//   ....[118]....
        /*035c*/ 	.word	0xffffffff


	//   ....[119]....
        /*0360*/ 	.word	0xffffffff


	//   ....[120]....
        /*0364*/ 	.word	0xffffffff


	//   ....[121]....
        /*0368*/ 	.word	0xffffffff


	//   ....[122]....
        /*036c*/ 	.word	0xffffffff


	//   ....[123]....
        /*0370*/ 	.word	0xffffffff


	//   ....[124]....
        /*0374*/ 	.word	0xffffffff


	//   ....[125]....
        /*0378*/ 	.word	0xffffffff


	//   ....[126]....
        /*037c*/ 	.word	0xffffffff


	//   ....[127]....
        /*0380*/ 	.word	0xffffffff


	//   ....[128]....
        /*0384*/ 	.word	0xffffffff


	//   ....[129]....
        /*0388*/ 	.word	0xffffffff


	//   ....[130]....
        /*038c*/ 	.word	0xffffffff


	//   ....[131]....
        /*0390*/ 	.word	0xffffffff


	//   ....[132]....
        /*0394*/ 	.word	0xffffffff


	//   ....[133]....
        /*0398*/ 	.word	0xffffffff


	//   ....[134]....
        /*039c*/ 	.word	0xffffffff


	//   ....[135]....
        /*03a0*/ 	.word	0xffffffff


	//   ....[136]....
        /*03a4*/ 	.word	0xffffffff


	//   ....[137]....
        /*03a8*/ 	.word	0xffffffff


	//   ....[138]....
        /*03ac*/ 	.word	0xffffffff


	//   ....[139]....
        /*03b0*/ 	.word	0xffffffff


	//   ....[140]....
        /*03b4*/ 	.word	0xffffffff


	//   ....[141]....
        /*03b8*/ 	.word	0xffffffff


	//   ....[142]....
        /*03bc*/ 	.word	0xffffffff


	//   ....[143]....
        /*03c0*/ 	.word	0xffffffff


	//   ....[144]....
        /*03c4*/ 	.word	0xffffffff


	//   ....[145]....
        /*03c8*/ 	.word	0xffffffff


	//   ....[146]....
        /*03cc*/ 	.word	0xffffffff


	//   ....[147]....
        /*03d0*/ 	.word	0xffffffff


	//   ....[148]....
        /*03d4*/ 	.word	0xffffffff


	//   ....[149]....
        /*03d8*/ 	.word	0xffffffff


	//   ....[150]....
        /*03dc*/ 	.word	0xffffffff


	//   ....[151]....
        /*03e0*/ 	.word	0xffffffff


	//   ....[152]....
        /*03e4*/ 	.word	0xffffffff


	//   ....[153]....
        /*03e8*/ 	.word	0xffffffff


	//   ....[154]....
        /*03ec*/ 	.word	0xffffffff


	//   ....[155]....
        /*03f0*/ 	.word	0xffffffff


	//   ....[156]....
        /*03f4*/ 	.word	0xffffffff


	//   ....[157]....
        /*03f8*/ 	.word	0xffffffff


	//   ....[158]....
        /*03fc*/ 	.word	0xffffffff


	//   ....[159]....
        /*0400*/ 	.word	0xffffffff


	//   ....[160]....
        /*0404*/ 	.word	0xffffffff


	//   ....[161]....
        /*0408*/ 	.word	0xffffffff


	//   ....[162]....
        /*040c*/ 	.word	0xffffffff


	//   ....[163]....
        /*0410*/ 	.word	0xffffffff


	//   ....[164]....
        /*0414*/ 	.word	0xffffffff


	//   ....[165]....
        /*0418*/ 	.word	0xffffffff


	//   ....[166]....
        /*041c*/ 	.word	0xffffffff


	//   ....[167]....
        /*0420*/ 	.word	0xffffffff


	//   ....[168]....
        /*0424*/ 	.word	0xffffffff


	//   ....[169]....
        /*0428*/ 	.word	0xffffffff


	//   ....[170]....
        /*042c*/ 	.word	0xffffffff


	//   ....[171]....
        /*0430*/ 	.word	0xffffffff


	//   ....[172]....
        /*0434*/ 	.word	0xffffffff


	//   ....[173]....
        /*0438*/ 	.word	0xffffffff


	//   ....[174]....
        /*043c*/ 	.word	0xffffffff


	//   ....[175]....
        /*0440*/ 	.word	0xffffffff


	//   ....[176]....
        /*0444*/ 	.word	0xffffffff


	//   ....[177]....
        /*0448*/ 	.word	0xffffffff


	//   ....[178]....
        /*044c*/ 	.word	0xffffffff


	//   ....[179]....
        /*0450*/ 	.word	0xffffffff


	//   ....[180]....
        /*0454*/ 	.word	0xffffffff


	//   ....[181]....
        /*0458*/ 	.word	0xffffffff


	//   ....[182]....
        /*045c*/ 	.word	0xffffffff


	//   ....[183]....
        /*0460*/ 	.word	0xffffffff


	//   ....[184]....
        /*0464*/ 	.word	0xffffffff


	//   ....[185]....
        /*0468*/ 	.word	0xffffffff


	//   ....[186]....
        /*046c*/ 	.word	0xffffffff


	//   ....[187]....
        /*0470*/ 	.word	0xffffffff


	//   ....[188]....
        /*0474*/ 	.word	0xffffffff


	//   ....[189]....
        /*0478*/ 	.word	0xffffffff


	//   ....[190]....
        /*047c*/ 	.word	0xffffffff


	//   ....[191]....
        /*0480*/ 	.word	0xffffffff


	//   ....[192]....
        /*0484*/ 	.word	0xffffffff


	//   ....[193]....
        /*0488*/ 	.word	0xffffffff


	//   ....[194]....
        /*048c*/ 	.word	0xffffffff


	//   ....[195]....
        /*0490*/ 	.word	0xffffffff


	//   ....[196]....
        /*0494*/ 	.word	0xffffffff


	//   ....[197]....
        /*0498*/ 	.word	0xffffffff


	//   ....[198]....
        /*049c*/ 	.word	0xffffffff


	//   ....[199]....
        /*04a0*/ 	.word	0xffffffff


	//   ....[200]....
        /*04a4*/ 	.word	0xffffffff


	//   ....[201]....
        /*04a8*/ 	.word	0x0500000f


	//   ....[202]....
        /*04ac*/ 	.word	0x0500000f


	//   ....[203]....
        /*04b0*/ 	.word	0x0500000f


	//   ....[204]....
        /*04b4*/ 	.word	0x0500000f


	//   ....[205]....
        /*04b8*/ 	.word	0x0500000f


	//   ....[206]....
        /*04bc*/ 	.word	0x0500000f


	//   ....[207]....
        /*04c0*/ 	.word	0x0500000f


	//   ....[208]....
        /*04c4*/ 	.word	0x0500000f


	//   ....[209]....
        /*04c8*/ 	.word	0x0500000f


	//   ....[210]....
        /*04cc*/ 	.word	0x0500000f


	//   ....[211]....
        /*04d0*/ 	.word	0x0500000f


	//   ....[212]....
        /*04d4*/ 	.word	0x0500000f


	//   ....[213]....
        /*04d8*/ 	.word	0x0500000f


	//   ....[214]....
        /*04dc*/ 	.word	0x0500000f


	//   ....[215]....
        /*04e0*/ 	.word	0x0500000f


	//   ....[216]....
        /*04e4*/ 	.word	0x0500000f


	//   ....[217]....
        /*04e8*/ 	.word	0x0500000f


	//   ....[218]....
        /*04ec*/ 	.word	0x0500000f


	//   ....[219]....
        /*04f0*/ 	.word	0x0500000f


	//   ....[220]....
        /*04f4*/ 	.word	0x0500000f


	//   ....[221]....
        /*04f8*/ 	.word	0x0500000f


	//   ....[222]....
        /*04fc*/ 	.word	0x0500000f


	//   ....[223]....
        /*0500*/ 	.word	0x0500000f


	//   ....[224]....
        /*0504*/ 	.word	0x0500000f


	//   ....[225]....
        /*0508*/ 	.word	0x0500000f


	//   ....[226]....
        /*050c*/ 	.word	0x0500000f


	//   ....[227]....
        /*0510*/ 	.word	0x0500000f


	//   ....[228]....
        /*0514*/ 	.word	0x0500000f


	//   ....[229]....
        /*0518*/ 	.word	0x0500000f


	//   ....[230]....
        /*051c*/ 	.word	0x0500000f


	//   ....[231]....
        /*0520*/ 	.word	0x0500000f


	//   ....[232]....
        /*0524*/ 	.word	0x0500000f


	//   ....[233]....
        /*0528*/ 	.word	0x0500000f


	//   ....[234]....
        /*052c*/ 	.word	0x0500000f


	//   ....[235]....
        /*0530*/ 	.word	0x0500000f


	//   ....[236]....
        /*0534*/ 	.word	0x0500000f


	//   ....[237]....
        /*0538*/ 	.word	0x0500000f


	//   ....[238]....
        /*053c*/ 	.word	0x0500000f


	//   ....[239]....
        /*0540*/ 	.word	0x0500000f


	//   ....[240]....
        /*0544*/ 	.word	0x0500000f


	//   ....[241]....
        /*0548*/ 	.word	0x0500000f


	//   ....[242]....
        /*054c*/ 	.word	0x0500000f


	//   ....[243]....
        /*0550*/ 	.word	0x0500000f


	//   ....[244]....
        /*0554*/ 	.word	0x0500000f


	//   ....[245]....
        /*0558*/ 	.word	0x0500000f


	//   ....[246]....
        /*055c*/ 	.word	0x0500000f


	//   ....[247]....
        /*0560*/ 	.word	0x0500000f


	//   ....[248]....
        /*0564*/ 	.word	0x0500000f


	//   ....[249]....
        /*0568*/ 	.word	0x0500000f


	//   ....[250]....
        /*056c*/ 	.word	0x0500000f


	//   ....[251]....
        /*0570*/ 	.word	0x0500000f


	//   ....[252]....
        /*0574*/ 	.word	0x0500000f


	//   ....[253]....
        /*0578*/ 	.word	0x0500000f


	//   ....[254]....
        /*057c*/ 	.word	0x0500000f


	//   ....[255]....
        /*0580*/ 	.word	0x0500000f


	//   ....[0]....
        /*0584*/ 	.word	0x0500000f


	//   ....[1]....
        /*0588*/ 	.word	0x0500000f


	//   ....[2]....
        /*058c*/ 	.word	0x0500000f


	//   ....[3]....
        /*0590*/ 	.word	0x0500000f


	//   ....[4]....
        /*0594*/ 	.word	0x0500000f


	//   ....[5]....
        /*0598*/ 	.word	0x0500000f


	//   ....[6]....
        /*059c*/ 	.word	0x0500000f


	//   ....[7]....
        /*05a0*/ 	.word	0x0500000f


	//   ....[8]....
        /*05a4*/ 	.word	0x0500000f


	//   ....[9]....
        /*05a8*/ 	.word	0x0500000f


	//   ....[10]....
        /*05ac*/ 	.word	0x0500000f


	//   ....[11]....
        /*05b0*/ 	.word	0x0500000f


	//   ....[12]....
        /*05b4*/ 	.word	0x0500000f


	//   ....[13]....
        /*05b8*/ 	.word	0x0500000f


	//   ....[14]....
        /*05bc*/ 	.word	0x0500000f


	//   ....[15]....
        /*05c0*/ 	.word	0x0500000f


	//   ....[16]....
        /*05c4*/ 	.word	0x0500000f


	//   ....[17]....
        /*05c8*/ 	.word	0x0500000f


	//   ....[18]....
        /*05cc*/ 	.word	0x0500000f


	//   ....[19]....
        /*05d0*/ 	.word	0x0500000f


	//   ....[20]....
        /*05d4*/ 	.word	0x0500000f


	//   ....[21]....
        /*05d8*/ 	.word	0x0500000f


	//   ....[22]....
        /*05dc*/ 	.word	0x0500000f


	//   ....[23]....
        /*05e0*/ 	.word	0x0500000f


	//   ....[24]....
        /*05e4*/ 	.word	0x0500000f


	//   ....[25]....
        /*05e8*/ 	.word	0x0500000f


	//   ....[26]....
        /*05ec*/ 	.word	0x0500000f


	//   ....[27]....
        /*05f0*/ 	.word	0x0500000f


	//   ....[28]....
        /*05f4*/ 	.word	0x0500000f


	//   ....[29]....
        /*05f8*/ 	.word	0x0500000f


	//   ....[30]....
        /*05fc*/ 	.word	0x0500000f


	//   ....[31]....
        /*0600*/ 	.word	0x0500000f


	//   ....[32]....
        /*0604*/ 	.word	0x0500000f


	//   ....[33]....
        /*0608*/ 	.word	0x0500000f


	//   ....[34]....
        /*060c*/ 	.word	0x0500000f


	//   ....[35]....
        /*0610*/ 	.word	0x0500000f


	//   ....[36]....
        /*0614*/ 	.word	0x0500000f


	//   ....[37]....
        /*0618*/ 	.word	0x0500000f


	//   ....[38]....
        /*061c*/ 	.word	0x0500000f


	//   ....[39]....
        /*0620*/ 	.word	0x0500000f


	//   ....[40]....
        /*0624*/ 	.word	0x0500000f


	//   ....[41]....
        /*0628*/ 	.word	0x0500000f


	//   ....[42]....
        /*062c*/ 	.word	0x0500000f


	//   ....[43]....
        /*0630*/ 	.word	0x0500000f


	//   ....[44]....
        /*0634*/ 	.word	0x0500000f


	//   ....[45]....
        /*0638*/ 	.word	0x0500000f


	//   ....[46]....
        /*063c*/ 	.word	0x0500000f


	//   ....[47]....
        /*0640*/ 	.word	0x0500000f


	//   ....[48]....
        /*0644*/ 	.word	0x0500000f


	//   ....[49]....
        /*0648*/ 	.word	0x0500000f


	//   ....[50]....
        /*064c*/ 	.word	0x0500000f


	//   ....[51]....
        /*0650*/ 	.word	0x0500000f


	//   ....[52]....
        /*0654*/ 	.word	0x0500000f


	//   ....[53]....
        /*0658*/ 	.word	0x0500000f


	//   ....[54]....
        /*065c*/ 	.word	0x0500000f


	//   ....[55]....
        /*0660*/ 	.word	0x0500000f


	//   ....[56]....
        /*0664*/ 	.word	0x0500000f


	//   ....[57]....
        /*0668*/ 	.word	0x0500000f


	//   ....[58]....
        /*066c*/ 	.word	0x0500000f


	//   ....[59]....
        /*0670*/ 	.word	0x0500000f


	//   ....[60]....
        /*0674*/ 	.word	0x0500000f


	//   ....[61]....
        /*0678*/ 	.word	0x0500000f


	//   ....[62]....
        /*067c*/ 	.word	0x0500000f


	//   ....[63]....
        /*0680*/ 	.word	0x0500000f


	//   ....[64]....
        /*0684*/ 	.word	0x0500000f


	//   ....[65]....
        /*0688*/ 	.word	0x0500000f


	//   ....[66]....
        /*068c*/ 	.word	0x0500000f


	//   ....[67]....
        /*0690*/ 	.word	0x0500000f


	//   ....[68]....
        /*0694*/ 	.word	0x0500000f


	//   ....[69]....
        /*0698*/ 	.word	0x0500000f


	//   ....[70]....
        /*069c*/ 	.word	0x0500000f


	//   ....[71]....
        /*06a0*/ 	.word	0x0500000f


	//   ....[72]....
        /*06a4*/ 	.word	0x0500000f


	//   ....[73]....
        /*06a8*/ 	.word	0x0500000f


	//   ....[74]....
        /*06ac*/ 	.word	0x0500000f


	//   ....[75]....
        /*06b0*/ 	.word	0x0500000f


	//   ....[76]....
        /*06b4*/ 	.word	0x0500000f


	//   ....[77]....
        /*06b8*/ 	.word	0x0500000f


	//   ....[78]....
        /*06bc*/ 	.word	0x0500000f


	//   ....[79]....
        /*06c0*/ 	.word	0x0500000f


	//   ....[80]....
        /*06c4*/ 	.word	0x0500000f


	//   ....[81]....
        /*06c8*/ 	.word	0x0500000f


	//   ....[82]....
        /*06cc*/ 	.word	0x0500000f


	//   ....[83]....
        /*06d0*/ 	.word	0x0500000f


	//   ....[84]....
        /*06d4*/ 	.word	0x0500000f


	//   ....[85]....
        /*06d8*/ 	.word	0x0500000f


	//   ....[86]....
        /*06dc*/ 	.word	0x0500000f


	//   ....[87]....
        /*06e0*/ 	.word	0x0500000f


	//   ....[88]....
        /*06e4*/ 	.word	0x0500000f


	//   ....[89]....
        /*06e8*/ 	.word	0x0500000f


	//   ....[90]....
        /*06ec*/ 	.word	0x0500000f


	//   ....[91]....
        /*06f0*/ 	.word	0x0500000f


	//   ....[92]....
        /*06f4*/ 	.word	0x0500000f


	//   ....[93]....
        /*06f8*/ 	.word	0x0500000f


	//   ....[94]....
        /*06fc*/ 	.word	0x0500000f


	//   ....[95]....
        /*0700*/ 	.word	0x0500000f


	//   ....[96]....
        /*0704*/ 	.word	0x0500000f


	//   ....[97]....
        /*0708*/ 	.word	0x0500000f


	//   ....[98]....
        /*070c*/ 	.word	0x0500000f


	//----- nvinfo : EIATTR_COOP_GROUP_INSTR_OFFSETS
	.align		4
.L_140:
        /*0710*/ 	.byte	0x04, 0x28
        /*0712*/ 	.short	(.L_142 - .L_141)


	//   ....[0]....
.L_141:
        /*0714*/ 	.word	0x00000070


	//   ....[1]....
        /*0718*/ 	.word	0x00000140


	//   ....[2]....
        /*071c*/ 	.word	0x00000190


	//   ....[3]....
        /*0720*/ 	.word	0x000003c0


	//   ....[4]....
        /*0724*/ 	.word	0x00000520


	//   ....[5]....
        /*0728*/ 	.word	0x00000640


	//   ....[6]....
        /*072c*/ 	.word	0x000007a0


	//   ....[7]....
        /*0730*/ 	.word	0x00003320


	//   ....[8]....
        /*0734*/ 	.word	0x00003330


	//   ....[9]....
        /*0738*/ 	.word	0x000039e0


	//   ....[10]....
        /*073c*/ 	.word	0x000039f0


	//   ....[11]....
        /*0740*/ 	.word	0x000040a0


	//   ....[12]....
        /*0744*/ 	.word	0x000040b0


	//   ....[13]....
        /*0748*/ 	.word	0x00004760


	//   ....[14]....
        /*074c*/ 	.word	0x00004770


	//   ....[15]....
        /*0750*/ 	.word	0x00005790


	//   ....[16]....
        /*0754*/ 	.word	0x000057a0


	//   ....[17]....
        /*0758*/ 	.word	0x00005f20


	//   ....[18]....
        /*075c*/ 	.word	0x00005f30


	//   ....[19]....
        /*0760*/ 	.word	0x000066e0


	//   ....[20]....
        /*0764*/ 	.word	0x000066f0


	//   ....[21]....
        /*0768*/ 	.word	0x00006e90


	//   ....[22]....
        /*076c*/ 	.word	0x00006ea0


	//   ....[23]....
        /*0770*/ 	.word	0x00007860


	//   ....[24]....
        /*0774*/ 	.word	0x00007870


	//   ....[25]....
        /*0778*/ 	.word	0x00007980


	//   ....[26]....
        /*077c*/ 	.word	0x00007990


	//   ....[27]....
        /*0780*/ 	.word	0x00007ab0


	//   ....[28]....
        /*0784*/ 	.word	0x00007ac0


	//   ....[29]....
        /*0788*/ 	.word	0x00007be0


	//   ....[30]....
        /*078c*/ 	.word	0x00007bf0


	//   ....[31]....
        /*0790*/ 	.word	0x00007f70


	//   ....[32]....
        /*0794*/ 	.word	0x00007f90


	//   ....[33]....
        /*0798*/ 	.word	0x00008070


	//   ....[34]....
        /*079c*/ 	.word	0x00008090


	//   ....[35]....
        /*07a0*/ 	.word	0x00008170


	//   ....[36]....
        /*07a4*/ 	.word	0x00008190


	//   ....[37]....
        /*07a8*/ 	.word	0x00008270


	//   ....[38]....
        /*07ac*/ 	.word	0x00008290


	//   ....[39]....
        /*07b0*/ 	.word	0x00008a00


	//   ....[40]....
        /*07b4*/ 	.word	0x00008f90


	//   ....[41]....
        /*07b8*/ 	.word	0x00008fa0


	//   ....[42]....
        /*07bc*/ 	.word	0x00008fb0


	//   ....[43]....
        /*07c0*/ 	.word	0x00008fc0


	//   ....[44]....
        /*07c4*/ 	.word	0x0000a9f0


	//   ....[45]....
        /*07c8*/ 	.word	0x0000aa00


	//   ....[46]....
        /*07cc*/ 	.word	0x0000aa10


	//   ....[47]....
        /*07d0*/ 	.word	0x0000aa20


	//   ....[48]....
        /*07d4*/ 	.word	0x0000def0


	//   ....[49]....
        /*07d8*/ 	.word	0x0000df30


	//   ....[50]....
        /*07dc*/ 	.word	0x0000e4c0


	//   ....[51]....
        /*07e0*/ 	.word	0x0000e520


	//   ....[52]....
        /*07e4*/ 	.word	0x000108b0


	//   ....[53]....
        /*07e8*/ 	.word	0x000108d0


	//   ....[54]....
        /*07ec*/ 	.word	0x00010900


	//   ....[55]....
        /*07f0*/ 	.word	0x00010910


	//   ....[56]....
        /*07f4*/ 	.word	0x00011e70


	//   ....[57]....
        /*07f8*/ 	.word	0x000121a0


	//   ....[58]....
        /*07fc*/ 	.word	0x000121d0


	//   ....[59]....
        /*0800*/ 	.word	0x000121e0


	//   ....[60]....
        /*0804*/ 	.word	0x00013310


	//   ....[61]....
        /*0808*/ 	.word	0x00013330


	//   ....[62]....
        /*080c*/ 	.word	0x00013340


	//   ....[63]....
        /*0810*/ 	.word	0x00013350


	//   ....[64]....
        /*0814*/ 	.word	0x00013a00


	//   ....[65]....
        /*0818*/ 	.word	0x00013a10


	//   ....[66]....
        /*081c*/ 	.word	0x00013b10


	//   ....[67]....
        /*0820*/ 	.word	0x00013b20


	//   ....[68]....
        /*0824*/ 	.word	0x00013c30


	//   ....[69]....
        /*0828*/ 	.word	0x00013c40


	//   ....[70]....
        /*082c*/ 	.word	0x00013d50


	//   ....[71]....
        /*0830*/ 	.word	0x00013d60


	//   ....[72]....
        /*0834*/ 	.word	0x00014220


	//   ....[73]....
        /*0838*/ 	.word	0x00014230


	//   ....[74]....
        /*083c*/ 	.word	0x000146b0


	//   ....[75]....
        /*0840*/ 	.word	0x000146c0


	//   ....[76]....
        /*0844*/ 	.word	0x000152f0


	//   ....[77]....
        /*0848*/ 	.word	0x00015300


	//   ....[78]....
        /*084c*/ 	.word	0x00015410


	//   ....[79]....
        /*0850*/ 	.word	0x00015420


	//   ....[80]....
        /*0854*/ 	.word	0x00015530


	//   ....[81]....
        /*0858*/ 	.word	0x00015540


	//   ....[82]....
        /*085c*/ 	.word	0x00015650


	//   ....[83]....
        /*0860*/ 	.word	0x00015660


	//   ....[84]....
        /*0864*/ 	.word	0x000157d0


	//   ....[85]....
        /*0868*/ 	.word	0x000159c0


	//   ....[86]....
        /*086c*/ 	.word	0x000159f0


	//   ....[87]....
        /*0870*/ 	.word	0x00015a20


	//   ....[88]....
        /*0874*/ 	.word	0x00015a50


	//   ....[89]....
        /*0878*/ 	.word	0x00015a80


	//   ....[90]....
        /*087c*/ 	.word	0x00015ab0


	//   ....[91]....
        /*0880*/ 	.word	0x00015c40


	//   ....[92]....
        /*0884*/ 	.word	0x00015c70


	//   ....[93]....
        /*0888*/ 	.word	0x00015ca0


	//   ....[94]....
        /*088c*/ 	.word	0x00015cd0


	//   ....[95]....
        /*0890*/ 	.word	0x00015d00


	//   ....[96]....
        /*0894*/ 	.word	0x00015d30


	//   ....[97]....
        /*0898*/ 	.word	0x00015dc0


	//   ....[98]....
        /*089c*/ 	.word	0x00015df0


	//   ....[99]....
        /*08a0*/ 	.word	0x00015e00


	//   ....[100]....
        /*08a4*/ 	.word	0x00015e90


	//   ....[101]....
        /*08a8*/ 	.word	0x00016dd0


	//   ....[102]....
        /*08ac*/ 	.word	0x00018b80


	//   ....[103]....
        /*08b0*/ 	.word	0x00018ba0


	//   ....[104]....
        /*08b4*/ 	.word	0x00018c40


	//   ....[105]....
        /*08b8*/ 	.word	0x00018c60


	//   ....[106]....
        /*08bc*/ 	.word	0x00018cf0


	//   ....[107]....
        /*08c0*/ 	.word	0x00018d10


	//   ....[108]....
        /*08c4*/ 	.word	0x00018da0


	//   ....[109]....
        /*08c8*/ 	.word	0x00018dc0


	//   ....[110]....
        /*08cc*/ 	.word	0x00018e50


	//   ....[111]....
        /*08d0*/ 	.word	0x00018e70


	//   ....[112]....
        /*08d4*/ 	.word	0x00018f00


	//   ....[113]....
        /*08d8*/ 	.word	0x00018f20


	//   ....[114]....
        /*08dc*/ 	.word	0x00018fb0


	//   ....[115]....
        /*08e0*/ 	.word	0x00018fd0


	//   ....[116]....
        /*08e4*/ 	.word	0x00018fe0


	//   ....[117]....
        /*08e8*/ 	.word	0x00019060


	//   ....[118]....
        /*08ec*/ 	.word	0x00019780


	//   ....[119]....
        /*08f0*/ 	.word	0x000197b0


	//   ....[120]....
        /*08f4*/ 	.word	0x00019810


	//   ....[121]....
        /*08f8*/ 	.word	0x00019850


	//   ....[122]....
        /*08fc*/ 	.word	0x00019890


	//   ....[123]....
        /*0900*/ 	.word	0x000198f0


	//   ....[124]....
        /*0904*/ 	.word	0x00019930


	//   ....[125]....
        /*0908*/ 	.word	0x00019990


	//   ....[126]....
        /*090c*/ 	.word	0x000199d0


	//   ....[127]....
        /*0910*/ 	.word	0x00019a30


	//   ....[128]....
        /*0914*/ 	.word	0x00019a70


	//   ....[129]....
        /*0918*/ 	.word	0x00019ad0


	//   ....[130]....
        /*091c*/ 	.word	0x00019b10


	//   ....[131]....
        /*0920*/ 	.word	0x00019b70


	//   ....[132]....
        /*0924*/ 	.word	0x00019b90


	//   ....[133]....
        /*0928*/ 	.word	0x00019bc0


	//   ....[134]....
        /*092c*/ 	.word	0x0001a320


	//   ....[135]....
        /*0930*/ 	.word	0x0001a350


	//   ....[136]....
        /*0934*/ 	.word	0x0001a3b0


	//   ....[137]....
        /*0938*/ 	.word	0x0001a3c0


	//   ....[138]....
        /*093c*/ 	.word	0x0001a410


	//   ....[139]....
        /*0940*/ 	.word	0x0001a420


	//   ....[140]....
        /*0944*/ 	.word	0x0001a470


	//   ....[141]....
        /*0948*/ 	.word	0x0001a480


	//   ....[142]....
        /*094c*/ 	.word	0x0001a4d0


	//   ....[143]....
        /*0950*/ 	.word	0x0001a4e0


	//   ....[144]....
        /*0954*/ 	.word	0x0001a530


	//   ....[145]....
        /*0958*/ 	.word	0x0001a540


	//   ....[146]....
        /*095c*/ 	.word	0x0001a590


	//   ....[147]....
        /*0960*/ 	.word	0x0001a5a0


	//   ....[148]....
        /*0964*/ 	.word	0x0001a5b0


	//   ....[149]....
        /*0968*/ 	.word	0x0001a600


	//   ....[150]....
        /*096c*/ 	.word	0x0001a860


	//   ....[151]....
        /*0970*/ 	.word	0x0001a880


	//   ....[152]....
        /*0974*/ 	.word	0x0001a890


	//   ....[153]....
        /*0978*/ 	.word	0x0001a900


	//   ....[154]....
        /*097c*/ 	.word	0x0001a910


	//   ....[155]....
        /*0980*/ 	.word	0x0001a980


	//   ....[156]....
        /*0984*/ 	.word	0x0001a990


	//   ....[157]....
        /*0988*/ 	.word	0x0001aa00


	//   ....[158]....
        /*098c*/ 	.word	0x0001aa10


	//   ....[159]....
        /*0990*/ 	.word	0x0001aa80


	//   ....[160]....
        /*0994*/ 	.word	0x0001aa90


	//   ....[161]....
        /*0998*/ 	.word	0x0001ab00


	//   ....[162]....
        /*099c*/ 	.word	0x0001ab10


	//   ....[163]....
        /*09a0*/ 	.word	0x0001ab80


	//   ....[164]....
        /*09a4*/ 	.word	0x0001ab90


	//   ....[165]....
        /*09a8*/ 	.word	0x0001aba0


	//   ....[166]....
        /*09ac*/ 	.word	0x0001b130


	//   ....[167]....
        /*09b0*/ 	.word	0x0001b170


	//   ....[168]....
        /*09b4*/ 	.word	0x0001b1b0


	//   ....[169]....
        /*09b8*/ 	.word	0x0001b1d0


	//   ....[170]....
        /*09bc*/ 	.word	0x0001b1e0


	//   ....[171]....
        /*09c0*/ 	.word	0x0001b200


	//   ....[172]....
        /*09c4*/ 	.word	0x0001b270


	//   ....[173]....
        /*09c8*/ 	.word	0x0001b290


	//   ....[174]....
        /*09cc*/ 	.word	0x0001b2f0


	//   ....[175]....
        /*09d0*/ 	.word	0x0001b310


	//   ....[176]....
        /*09d4*/ 	.word	0x0001b370


	//   ....[177]....
        /*09d8*/ 	.word	0x0001b390


	//   ....[178]....
        /*09dc*/ 	.word	0x0001b3f0


	//   ....[179]....
        /*09e0*/ 	.word	0x0001b410


	//   ....[180]....
        /*09e4*/ 	.word	0x0001b460


	//   ....[181]....
        /*09e8*/ 	.word	0x0001b480


	//   ....[182]....
        /*09ec*/ 	.word	0x0001b8b0


	//   ....[183]....
        /*09f0*/ 	.word	0x0001b8e0


	//   ....[184]....
        /*09f4*/ 	.word	0x0001b950


	//   ....[185]....
        /*09f8*/ 	.word	0x0001b980


	//   ....[186]....
        /*09fc*/ 	.word	0x0001b9b0


	//   ....[187]....
        /*0a00*/ 	.word	0x0001b9e0


	//   ....[188]....
        /*0a04*/ 	.word	0x0001ba10


	//   ....[189]....
        /*0a08*/ 	.word	0x0001ba40


	//   ....[190]....
        /*0a0c*/ 	.word	0x0001bbe0


	//   ....[191]....
        /*0a10*/ 	.word	0x0001bc10


	//   ....[192]....
        /*0a14*/ 	.word	0x0001bc40


	//   ....[193]....
        /*0a18*/ 	.word	0x0001bc70


	//   ....[194]....
        /*0a1c*/ 	.word	0x0001bca0


	//   ....[195]....
        /*0a20*/ 	.word	0x0001bcd0


	//   ....[196]....
        /*0a24*/ 	.word	0x0001bd90


	//   ....[197]....
        /*0a28*/ 	.word	0x0001bdb0


	//   ....[198]....
        /*0a2c*/ 	.word	0x0001bdc0


	//   ....[199]....
        /*0a30*/ 	.word	0x0001be20


	//   ....[200]....
        /*0a34*/ 	.word	0x0001c440


	//   ....[201]....
        /*0a38*/ 	.word	0x0001c760


	//   ....[202]....
        /*0a3c*/ 	.word	0x0001c7f0


	//   ....[203]....
        /*0a40*/ 	.word	0x0001c890


	//   ....[204]....
        /*0a44*/ 	.word	0x0001c920


	//   ....[205]....
        /*0a48*/ 	.word	0x0001c9c0


	//   ....[206]....
        /*0a4c*/ 	.word	0x0001ca50


	//   ....[207]....
        /*0a50*/ 	.word	0x0001caf0


	//   ....[208]....
        /*0a54*/ 	.word	0x0001cb80


	//   ....[209]....
        /*0a58*/ 	.word	0x0001cc70


	//   ....[210]....
        /*0a5c*/ 	.word	0x0001cd00


	//   ....[211]....
        /*0a60*/ 	.word	0x0001cda0


	//   ....[212]....
        /*0a64*/ 	.word	0x0001ce30


	//   ....[213]....
        /*0a68*/ 	.word	0x0001ced0


	//   ....[214]....
        /*0a6c*/ 	.word	0x0001cf60


	//   ....[215]....
        /*0a70*/ 	.word	0x0001d000


	//   ....[216]....
        /*0a74*/ 	.word	0x0001d090


	//   ....[217]....
        /*0a78*/ 	.word	0x0001d180


	//   ....[218]....
        /*0a7c*/ 	.word	0x0001d210


	//   ....[219]....
        /*0a80*/ 	.word	0x0001d2a0


	//   ....[220]....
        /*0a84*/ 	.word	0x0001d330


	//   ....[221]....
        /*0a88*/ 	.word	0x0001d3c0


	//   ....[222]....
        /*0a8c*/ 	.word	0x0001d450


	//   ....[223]....
        /*0a90*/ 	.word	0x0001d4e0


	//   ....[224]....
        /*0a94*/ 	.word	0x0001d570


	//   ....[225]....
        /*0a98*/ 	.word	0x0001d6a0


	//   ....[226]....
        /*0a9c*/ 	.word	0x0001d750


	//   ....[227]....
        /*0aa0*/ 	.word	0x0001d7e0


	//   ....[228]....
        /*0aa4*/ 	.word	0x0001d830


	//   ....[229]....
        /*0aa8*/ 	.word	0x0001d880


	//   ....[230]....
        /*0aac*/ 	.word	0x0001d960


	//   ....[231]....
        /*0ab0*/ 	.word	0x0001d9f0


	//   ....[232]....
        /*0ab4*/ 	.word	0x0001da40


	//   ....[233]....
        /*0ab8*/ 	.word	0x0001da90


	//   ....[234]....
        /*0abc*/ 	.word	0x0001dca0


	//   ....[235]....
        /*0ac0*/ 	.word	0x0001dcf0


	//   ....[236]....
        /*0ac4*/ 	.word	0x0001dd80


	//   ....[237]....
        /*0ac8*/ 	.word	0x0001de10


	//   ....[238]....
        /*0acc*/ 	.word	0x0001dea0


	//   ....[239]....
        /*0ad0*/ 	.word	0x0001df30


	//   ....[240]....
        /*0ad4*/ 	.word	0x0001dfc0


	//   ....[241]....
        /*0ad8*/ 	.word	0x0001e050


	//   ....[242]....
        /*0adc*/ 	.word	0x0001e0d0


	//   ....[243]....
        /*0ae0*/ 	.word	0x0001e120


	//   ....[244]....
        /*0ae4*/ 	.word	0x0001e1b0


	//   ....[245]....
        /*0ae8*/ 	.word	0x0001e240


	//   ....[246]....
        /*0aec*/ 	.word	0x0001e2c0


	//   ....[247]....
        /*0af0*/ 	.word	0x0001e310


	//   ....[248]....
        /*0af4*/ 	.word	0x0001e3a0


	//   ....[249]....
        /*0af8*/ 	.word	0x0001e430


	//   ....[250]....
        /*0afc*/ 	.word	0x0001e4c0


	//   ....[251]....
        /*0b00*/ 	.word	0x0001e550


	//   ....[252]....
        /*0b04*/ 	.word	0x0001e5e0


	//   ....[253]....
        /*0b08*/ 	.word	0x0001e670


	//   ....[254]....
        /*0b0c*/ 	.word	0x0001e730


	//   ....[255]....
        /*0b10*/ 	.word	0x0001ea10


	//   ....[0]....
        /*0b14*/ 	.word	0x0001eb00


	//   ....[1]....
        /*0b18*/ 	.word	0x0001eba0


	//   ....[2]....
        /*0b1c*/ 	.word	0x0001ec00


	//   ....[3]....
        /*0b20*/ 	.word	0x0001ed00


	//   ....[4]....
        /*0b24*/ 	.word	0x0001ed70


	//   ....[5]....
        /*0b28*/ 	.word	0x0001ee70


	//   ....[6]....
        /*0b2c*/ 	.word	0x0001eee0


	//   ....[7]....
        /*0b30*/ 	.word	0x0001efe0


	//   ....[8]....
        /*0b34*/ 	.word	0x0001f050


	//   ....[9]....
        /*0b38*/ 	.word	0x0001f150


	//   ....[10]....
        /*0b3c*/ 	.word	0x0001f1c0


	//   ....[11]....
        /*0b40*/ 	.word	0x0001f2c0


	//   ....[12]....
        /*0b44*/ 	.word	0x0001f330


	//   ....[13]....
        /*0b48*/ 	.word	0x0001f430


	//   ....[14]....
        /*0b4c*/ 	.word	0x0001f4a0


	//   ....[15]....
        /*0b50*/ 	.word	0x0001f540


	//   ....[16]....
        /*0b54*/ 	.word	0x0001f640


	//   ....[17]....
        /*0b58*/ 	.word	0x0001f6b0


	//   ....[18]....
        /*0b5c*/ 	.word	0x0001f730


	//   ....[19]....
        /*0b60*/ 	.word	0x0001f7e0


	//   ....[20]....
        /*0b64*/ 	.word	0x0001f860


	//   ....[21]....
        /*0b68*/ 	.word	0x0001f930


	//   ....[22]....
        /*0b6c*/ 	.word	0x0001f9b0


	//   ....[23]....
        /*0b70*/ 	.word	0x0001fa80


	//   ....[24]....
        /*0b74*/ 	.word	0x0001fb00


	//   ....[25]....
        /*0b78*/ 	.word	0x0001fbd0


	//   ....[26]....
        /*0b7c*/ 	.word	0x0001fc50


	//   ....[27]....
        /*0b80*/ 	.word	0x0001fd20


	//   ....[28]....
        /*0b84*/ 	.word	0x0001fda0


	//   ....[29]....
        /*0b88*/ 	.word	0x0001fe60


	//   ....[30]....
        /*0b8c*/ 	.word	0x0001fef0


	//   ....[31]....
        /*0b90*/ 	.word	0x0001ffa0


	//   ....[32]....
        /*0b94*/ 	.word	0x000200d0


	//   ....[33]....
        /*0b98*/ 	.word	0x00020170


	//   ....[34]....
        /*0b9c*/ 	.word	0x000201e0


	//   ....[35]....
        /*0ba0*/ 	.word	0x000202a0


	//   ....[36]....
        /*0ba4*/ 	.word	0x00020300


	//   ....[37]....
        /*0ba8*/ 	.word	0x000203c0


	//   ....[38]....
        /*0bac*/ 	.word	0x00020420


	//   ....[39]....
        /*0bb0*/ 	.word	0x000204e0


	//   ....[40]....
        /*0bb4*/ 	.word	0x00020540


	//   ....[41]....
        /*0bb8*/ 	.word	0x00020600


	//   ....[42]....
        /*0bbc*/ 	.word	0x00020660


	//   ....[43]....
        /*0bc0*/ 	.word	0x00020720


	//   ....[44]....
        /*0bc4*/ 	.word	0x00020780


	//   ....[45]....
        /*0bc8*/ 	.word	0x00020840


	//   ....[46]....
        /*0bcc*/ 	.word	0x000208a0


	//   ....[47]....
        /*0bd0*/ 	.word	0x00020960


	//   ....[48]....
        /*0bd4*/ 	.word	0x00020a50


	//   ....[49]....
        /*0bd8*/ 	.word	0x00020af0


	//   ....[50]....
        /*0bdc*/ 	.word	0x00020b50


	//   ....[51]....
        /*0be0*/ 	.word	0x00020c30


	//   ....[52]....
        /*0be4*/ 	.word	0x00020c90


	//   ....[53]....
        /*0be8*/ 	.word	0x00020d70


	//   ....[54]....
        /*0bec*/ 	.word	0x00020dd0


	//   ....[55]....
        /*0bf0*/ 	.word	0x00020eb0


	//   ....[56]....
        /*0bf4*/ 	.word	0x00020f10


	//   ....[57]....
        /*0bf8*/ 	.word	0x00020ff0


	//   ....[58]....
        /*0bfc*/ 	.word	0x00021050


	//   ....[59]....
        /*0c00*/ 	.word	0x00021130


	//   ....[60]....
        /*0c04*/ 	.word	0x00021190


	//   ....[61]....
        /*0c08*/ 	.word	0x00021270


	//   ....[62]....
        /*0c0c*/ 	.word	0x000212d0


	//   ....[63]....
        /*0c10*/ 	.word	0x000213a0


	//   ....[64]....
        /*0c14*/ 	.word	0x000214c0


	//   ....[65]....
        /*0c18*/ 	.word	0x00021570


	//   ....[66]....
        /*0c1c*/ 	.word	0x00021620


	//   ....[67]....
        /*0c20*/ 	.word	0x000216f0


	//   ....[68]....
        /*0c24*/ 	.word	0x00021750


	//   ....[69]....
        /*0c28*/ 	.word	0x00021830


	//   ....[70]....
        /*0c2c*/ 	.word	0x00021890


	//   ....[71]....
        /*0c30*/ 	.word	0x00021960


	//   ....[72]....
        /*0c34*/ 	.word	0x000219c0


	//   ....[73]....
        /*0c38*/ 	.word	0x00021a90


	//   ....[74]....
        /*0c3c*/ 	.word	0x00021af0


	//   ....[75]....
        /*0c40*/ 	.word	0x00021bd0


	//   ....[76]....
        /*0c44*/ 	.word	0x00021c30


	//   ....[77]....
        /*0c48*/ 	.word	0x00021d00


	//   ....[78]....
        /*0c4c*/ 	.word	0x00021d60


	//   ....[79]....
        /*0c50*/ 	.word	0x00021e20


	//   ....[80]....
        /*0c54*/ 	.word	0x00021eb0


	//   ....[81]....
        /*0c58*/ 	.word	0x00021f50


	//   ....[82]....
        /*0c5c*/ 	.word	0x000220d0


	//   ....[83]....
        /*0c60*/ 	.word	0x00022140


	//   ....[84]....
        /*0c64*/ 	.word	0x000221b0


	//   ....[85]....
        /*0c68*/ 	.word	0x00022220


	//   ....[86]....
        /*0c6c*/ 	.word	0x00022290


	//   ....[87]....
        /*0c70*/ 	.word	0x00022310


	//   ....[88]....
        /*0c74*/ 	.word	0x00022390


	//   ....[89]....
        /*0c78*/ 	.word	0x00022420


	//   ....[90]....
        /*0c7c*/ 	.word	0x00022490


	//   ....[91]....
        /*0c80*/ 	.word	0x00022500


	//   ....[92]....
        /*0c84*/ 	.word	0x00022570


	//   ....[93]....
        /*0c88*/ 	.word	0x000225f0


	//   ....[94]....
        /*0c8c*/ 	.word	0x00022660


	//   ....[95]....
        /*0c90*/ 	.word	0x00022700


	//   ....[96]....
        /*0c94*/ 	.word	0x00022750


	//   ....[97]....
        /*0c98*/ 	.word	0x000227e0


	//   ....[98]....
        /*0c9c*/ 	.word	0x00022910


	//----- nvinfo : EIATTR_REG_RECONFIG
	.align		4
.L_142:
        /*0ca0*/ 	.byte	0x01, 0x54
	.zero		2


	//----- nvinfo : EIATTR_SYSCALL_OFFSETS
	.align		4
        /*0ca4*/ 	.byte	0x04, 0x46
        /*0ca6*/ 	.short	(.L_144 - .L_143)


	//   ....[0]....
.L_143:
        /*0ca8*/ 	.word	0x00001c20


	//   ....[1]....
        /*0cac*/ 	.word	0x00001d70


	//   ....[2]....
        /*0cb0*/ 	.word	0x00008ba0


	//   ....[3]....
        /*0cb4*/ 	.word	0x00008f00


	//   ....[4]....
        /*0cb8*/ 	.word	0x00018280


	//   ....[5]....
        /*0cbc*/ 	.word	0x000183d0


	//   ....[6]....
        /*0cc0*/ 	.word	0x000184c0


	//   ....[7]....
        /*0cc4*/ 	.word	0x00019430


	//----- nvinfo : EIATTR_MBARRIER_INSTR_OFFSETS
	.align		4
.L_144:
        /*0cc8*/ 	.byte	0x04, 0x39
        /*0cca*/ 	.short	(.L_146 - .L_145)


	//   ....[0]....
.L_145:
        /*0ccc*/ 	.word	0x00000270
        /*0cd0*/ 	.word	0x000000ff
        /*0cd4*/ 	.word	0x00028800
        /*0cd8*/ 	.short	0x0100
        /*0cda*/ 	.byte	0x08
	.zero		1


	//   ....[1]....
        /*0cdc*/ 	.word	0x00000280
        /*0ce0*/ 	.word	0x000000ff
        /*0ce4*/ 	.word	0x00028820
        /*0ce8*/ 	.short	0x0100
        /*0cea*/ 	.byte	0x08
	.zero		1


	//   ....[2]....
        /*0cec*/ 	.word	0x00000370
        /*0cf0*/ 	.word	0x000000ff
        /*0cf4*/ 	.word	0x00028830
        /*0cf8*/ 	.short	0x0100
        /*0cfa*/ 	.byte	0x08
	.zero		1


	//   ....[3]....
        /*0cfc*/ 	.word	0x00000380
        /*0d00*/ 	.word	0x000000ff
        /*0d04*/ 	.word	0x00028840
        /*0d08*/ 	.short	0x0100
        /*0d0a*/ 	.byte	0x08
	.zero		1


	//   ....[4]....
        /*0d0c*/ 	.word	0x00000390
        /*0d10*/ 	.word	0x000000ff
        /*0d14*/ 	.word	0x00028838
        /*0d18*/ 	.short	0x0100
        /*0d1a*/ 	.byte	0x08
	.zero		1


	//   ....[5]....
        /*0d1c*/ 	.word	0x000003a0
        /*0d20*/ 	.word	0x000000ff
        /*0d24*/ 	.word	0x00028848
        /*0d28*/ 	.short	0x0100
        /*0d2a*/ 	.byte	0x08
	.zero		1


	//   ....[6]....
        /*0d2c*/ 	.word	0x000004d0
        /*0d30*/ 	.word	0x000000ff
        /*0d34*/ 	.word	0x00028850
        /*0d38*/ 	.short	0x0100
        /*0d3a*/ 	.byte	0x08
	.zero		1


	//   ....[7]....
        /*0d3c*/ 	.word	0x000004e0
        /*0d40*/ 	.word	0x000000ff
        /*0d44*/ 	.word	0x00028860
        /*0d48*/ 	.short	0x0100
        /*0d4a*/ 	.byte	0x08
	.zero		1


	//   ....[8]....
        /*0d4c*/ 	.word	0x000004f0
        /*0d50*/ 	.word	0x000000ff
        /*0d54*/ 	.word	0x00028858
        /*0d58*/ 	.short	0x0100
        /*0d5a*/ 	.byte	0x08
	.zero		1


	//   ....[9]....
        /*0d5c*/ 	.word	0x00000500
        /*0d60*/ 	.word	0x000000ff
        /*0d64*/ 	.word	0x00028868
        /*0d68*/ 	.short	0x0100
        /*0d6a*/ 	.byte	0x08
	.zero		1


	//   ....[10]....
        /*0d6c*/ 	.word	0x000005f0
        /*0d70*/ 	.word	0x000000ff
        /*0d74*/ 	.word	0x00028870
        /*0d78*/ 	.short	0x0100
        /*0d7a*/ 	.byte	0x06
	.zero		1


	//   ....[11]....
        /*0d7c*/ 	.word	0x00000600
        /*0d80*/ 	.word	0x000000ff
        /*0d84*/ 	.word	0x00028880
        /*0d88*/ 	.short	0x0100
        /*0d8a*/ 	.byte	0x06
	.zero		1


	//   ....[12]....
        /*0d8c*/ 	.word	0x00000610
        /*0d90*/ 	.word	0x000000ff
        /*0d94*/ 	.word	0x00028878
        /*0d98*/ 	.short	0x0100
        /*0d9a*/ 	.byte	0x06
	.zero		1


	//   ....[13]....
        /*0d9c*/ 	.word	0x00000620
        /*0da0*/ 	.word	0x000000ff
        /*0da4*/ 	.word	0x00028888
        /*0da8*/ 	.short	0x0100
        /*0daa*/ 	.byte	0x06
	.zero		1


	//   ....[14]....
        /*0dac*/ 	.word	0x00000750
        /*0db0*/ 	.word	0x000000ff
        /*0db4*/ 	.word	0x00028890
        /*0db8*/ 	.short	0x0100
        /*0dba*/ 	.byte	0x08
	.zero		1


	//   ....[15]....
        /*0dbc*/ 	.word	0x00000760
        /*0dc0*/ 	.word	0x000000ff
        /*0dc4*/ 	.word	0x000288a0
        /*0dc8*/ 	.short	0x0100
        /*0dca*/ 	.byte	0x08
	.zero		1


	//   ....[16]....
        /*0dcc*/ 	.word	0x00000770
        /*0dd0*/ 	.word	0x000000ff
        /*0dd4*/ 	.word	0x00028898
        /*0dd8*/ 	.short	0x0100
        /*0dda*/ 	.byte	0x08
	.zero		1


	//   ....[17]....
        /*0ddc*/ 	.word	0x00000780
        /*0de0*/ 	.word	0x000000ff
        /*0de4*/ 	.word	0x000288a8
        /*0de8*/ 	.short	0x0100
        /*0dea*/ 	.byte	0x08
	.zero		1


	//   ....[18]....
        /*0dec*/ 	.word	0x000008b0
        /*0df0*/ 	.word	0x000000ff
        /*0df4*/ 	.word	0x000288b0
        /*0df8*/ 	.short	0x0100
        /*0dfa*/ 	.byte	0x08
	.zero		1


	//   ....[19]....
        /*0dfc*/ 	.word	0x000008c0
        /*0e00*/ 	.word	0x000000ff
        /*0e04*/ 	.word	0x000288c0
        /*0e08*/ 	.short	0x0100
        /*0e0a*/ 	.byte	0x08
	.zero		1


	//   ....[20]....
        /*0e0c*/ 	.word	0x000008d0
        /*0e10*/ 	.word	0x000000ff
        /*0e14*/ 	.word	0x000288b8
        /*0e18*/ 	.short	0x0100
        /*0e1a*/ 	.byte	0x08
	.zero		1


	//   ....[21]....
        /*0e1c*/ 	.word	0x000008e0
        /*0e20*/ 	.word	0x000000ff
        /*0e24*/ 	.word	0x000288c8
        /*0e28*/ 	.short	0x0100
        /*0e2a*/ 	.byte	0x08
	.zero		1


	//   ....[22]....
        /*0e2c*/ 	.word	0x000032d0
        /*0e30*/ 	.word	0x0000005a
        /*0e34*/ 	.word	0x00028890
        /*0e38*/ 	.short	0x010a
        /*0e3a*/ 	.byte	0x3f
	.zero		1


	//   ....[23]....
        /*0e3c*/ 	.word	0x00005730
        /*0e40*/ 	.word	0x0000005a
        /*0e44*/ 	.word	0x00028890
        /*0e48*/ 	.short	0x010a
        /*0e4a*/ 	.byte	0x3f
	.zero		1


	//   ....[24]....
        /*0e4c*/ 	.word	0x000076c0
        /*0e50*/ 	.word	0x0000005a
        /*0e54*/ 	.word	0x00028890
        /*0e58*/ 	.short	0x010a
        /*0e5a*/ 	.byte	0x3f
	.zero		1


	//   ....[25]....
        /*0e5c*/ 	.word	0x00007dc0
        /*0e60*/ 	.word	0x0000000b
        /*0e64*/ 	.word	0x00000000
        /*0e68*/ 	.short	0x0101
        /*0e6a*/ 	.byte	0x3f
	.zero		1


	//   ....[26]....
        /*0e6c*/ 	.word	0x00007e00
        /*0e70*/ 	.word	0x0000005a
        /*0e74*/ 	.word	0x000288b0
        /*0e78*/ 	.short	0x010a
        /*0e7a*/ 	.byte	0x3f
	.zero		1


	//   ....[27]....
        /*0e7c*/ 	.word	0x00008410
        /*0e80*/ 	.word	0x0000005a
        /*0e84*/ 	.word	0x00000000
        /*0e88*/ 	.short	0x0101
        /*0e8a*/ 	.byte	0x3f
	.zero		1


	//   ....[28]....
        /*0e8c*/ 	.word	0x00008c30
        /*0e90*/ 	.word	0x0000009c
        /*0e94*/ 	.word	0x00028800
        /*0e98*/ 	.short	0x010a
        /*0e9a*/ 	.byte	0x3f
	.zero		1


	//   ....[29]....
        /*0e9c*/ 	.word	0x00008c80
        /*0ea0*/ 	.word	0x0000009c
        /*0ea4*/ 	.word	0x00028800
        /*0ea8*/ 	.short	0x010a
        /*0eaa*/ 	.byte	0x3f
	.zero		1


	//   ....[30]....
        /*0eac*/ 	.word	0x00009300
        /*0eb0*/ 	.word	0x0000009c
        /*0eb4*/ 	.word	0x00028800
        /*0eb8*/ 	.short	0x010a
        /*0eba*/ 	.byte	0x3f
	.zero		1


	//   ....[31]....
        /*0ebc*/ 	.word	0x0000acf0
        /*0ec0*/ 	.word	0x0000009c
        /*0ec4*/ 	.word	0x00028800
        /*0ec8*/ 	.short	0x010a
        /*0eca*/ 	.byte	0x3f
	.zero		1


	//   ....[32]....
        /*0ecc*/ 	.word	0x0000c5b0
        /*0ed0*/ 	.word	0x00000003
        /*0ed4*/ 	.word	0x00028830
        /*0ed8*/ 	.short	0x010a
        /*0eda*/ 	.byte	0x3f
	.zero		1


	//   ....[33]....
        /*0edc*/ 	.word	0x0000c600
        /*0ee0*/ 	.word	0x00000003
        /*0ee4*/ 	.word	0x00028830
        /*0ee8*/ 	.short	0x010a
        /*0eea*/ 	.byte	0x3f
	.zero		1


	//   ....[34]....
        /*0eec*/ 	.word	0x0000e2c0
        /*0ef0*/ 	.word	0x00000003
        /*0ef4*/ 	.word	0x00000000
        /*0ef8*/ 	.short	0x0101
        /*0efa*/ 	.byte	0x3f
	.zero		1


	//   ....[35]....
        /*0efc*/ 	.word	0x0000f390
        /*0f00*/ 	.word	0x00000005
        /*0f04*/ 	.word	0x00028830
        /*0f08*/ 	.short	0x010a
        /*0f0a*/ 	.byte	0x3f
	.zero		1


	//   ....[36]....
        /*0f0c*/ 	.word	0x0000f3e0
        /*0f10*/ 	.word	0x00000005
        /*0f14*/ 	.word	0x00028830
        /*0f18*/ 	.short	0x010a
        /*0f1a*/ 	.byte	0x3f
	.zero		1


	//   ....[37]....
        /*0f1c*/ 	.word	0x0000f820
        /*0f20*/ 	.word	0x00000005
        /*0f24*/ 	.word	0x00028850
        /*0f28*/ 	.short	0x010a
        /*0f2a*/ 	.byte	0x3f
	.zero		1


	//   ....[38]....
        /*0f2c*/ 	.word	0x0000f860
        /*0f30*/ 	.word	0x00000005
        /*0f34*/ 	.word	0x00028850
        /*0f38*/ 	.short	0x010a
        /*0f3a*/ 	.byte	0x3f
	.zero		1


	//   ....[39]....
        /*0f3c*/ 	.word	0x00011450
        /*0f40*/ 	.word	0x00000003
        /*0f44*/ 	.word	0x00000000
        /*0f48*/ 	.short	0x0101
        /*0f4a*/ 	.byte	0x3f
	.zero		1


	//   ....[40]....
        /*0f4c*/ 	.word	0x00011700
        /*0f50*/ 	.word	0x0000000c
        /*0f54*/ 	.word	0x00000000
        /*0f58*/ 	.short	0x0101
        /*0f5a*/ 	.byte	0x3f
	.zero		1


	//   ....[41]....
        /*0f5c*/ 	.word	0x00011d50
        /*0f60*/ 	.word	0x00000009
        /*0f64*/ 	.word	0x00028850
        /*0f68*/ 	.short	0x010a
        /*0f6a*/ 	.byte	0x3f
	.zero		1


	//   ....[42]....
        /*0f6c*/ 	.word	0x00011dd0
        /*0f70*/ 	.word	0x00000009
        /*0f74*/ 	.word	0x00028850
        /*0f78*/ 	.short	0x010a
        /*0f7a*/ 	.byte	0x3f
	.zero		1


	//   ....[43]....
        /*0f7c*/ 	.word	0x000123f0
        /*0f80*/ 	.word	0x00000004
        /*0f84*/ 	.word	0x00000000
        /*0f88*/ 	.short	0x0101
        /*0f8a*/ 	.byte	0x3f
	.zero		1


	//   ....[44]....
        /*0f8c*/ 	.word	0x00013910
        /*0f90*/ 	.word	0x00000000
        /*0f94*/ 	.word	0x00000000
        /*0f98*/ 	.short	0x0101
        /*0f9a*/ 	.byte	0x3f
	.zero		1


	//   ....[45]....
        /*0f9c*/ 	.word	0x000141a0
        /*0fa0*/ 	.word	0x00000004
        /*0fa4*/ 	.word	0x00000000
        /*0fa8*/ 	.short	0x0101
        /*0faa*/ 	.byte	0x3f
	.zero		1


	//   ....[46]....
        /*0fac*/ 	.word	0x00016eb0
        /*0fb0*/ 	.word	0x00000016
        /*0fb4*/ 	.word	0x00028820
        /*0fb8*/ 	.short	0x010a
        /*0fba*/ 	.byte	0x3f
	.zero		1


	//   ....[47]....
        /*0fbc*/ 	.word	0x00016f40
        /*0fc0*/ 	.word	0x0000000a
        /*0fc4*/ 	.word	0x000288a0
        /*0fc8*/ 	.short	0x010a
        /*0fca*/ 	.byte	0x3f
	.zero		1


	//   ....[48]....
        /*0fcc*/ 	.word	0x000172a0
        /*0fd0*/ 	.word	0x0000000a
        /*0fd4*/ 	.word	0x000288c0
        /*0fd8*/ 	.short	0x010a
        /*0fda*/ 	.byte	0x3f
	.zero		1


	//   ....[49]....
        /*0fdc*/ 	.word	0x000176d0
        /*0fe0*/ 	.word	0x0000000a
        /*0fe4*/ 	.word	0x000288a0
        /*0fe8*/ 	.short	0x010a
        /*0fea*/ 	.byte	0x3f
	.zero		1


	//   ....[50]....
        /*0fec*/ 	.word	0x00017a10
        /*0ff0*/ 	.word	0x0000000a
        /*0ff4*/ 	.word	0x000288c0
        /*0ff8*/ 	.short	0x010a
        /*0ffa*/ 	.byte	0x3f
	.zero		1


	//   ....[51]....
        /*0ffc*/ 	.word	0x000189b0
        /*1000*/ 	.word	0x00000007
        /*1004*/ 	.word	0x00028840
        /*1008*/ 	.short	0x010a
        /*100a*/ 	.byte	0x3f
	.zero		1


	//   ....[52]....
        /*100c*/ 	.word	0x00019110
        /*1010*/ 	.word	0x00000007
        /*1014*/ 	.word	0x00028830
        /*1018*/ 	.short	0x0107
        /*101a*/ 	.byte	0x3f
	.zero		1


	//   ....[53]....
        /*101c*/ 	.word	0x000191e0
        /*1020*/ 	.word	0x00000007
        /*1024*/ 	.word	0x00028830
        /*1028*/ 	.short	0x0101
        /*102a*/ 	.byte	0x3f
	.zero		1


	//   ....[54]....
        /*102c*/ 	.word	0x00019cc0
        /*1030*/ 	.word	0x00000016
        /*1034*/ 	.word	0x00028800
        /*1038*/ 	.short	0x0107
        /*103a*/ 	.byte	0x3f
	.zero		1


	//   ....[55]....
        /*103c*/ 	.word	0x00019dd0
        /*1040*/ 	.word	0x00000016
        /*1044*/ 	.word	0x00028800
        /*1048*/ 	.short	0x0101
        /*104a*/ 	.byte	0x3f
	.zero		1


	//   ....[56]....
        /*104c*/ 	.word	0x00019df0
        /*1050*/ 	.word	0x00000016
        /*1054*/ 	.word	0x00028820
        /*1058*/ 	.short	0x010a
        /*105a*/ 	.byte	0x3f
	.zero		1


	//   ....[57]....
        /*105c*/ 	.word	0x0001a190
        /*1060*/ 	.word	0x00000006
        /*1064*/ 	.word	0x00028840
        /*1068*/ 	.short	0x010a
        /*106a*/ 	.byte	0x3f
	.zero		1


	//   ....[58]....
        /*106c*/ 	.word	0x0001a690
        /*1070*/ 	.word	0x00000006
        /*1074*/ 	.word	0x00028830
        /*1078*/ 	.short	0x0107
        /*107a*/ 	.byte	0x3f
	.zero		1


	//   ....[59]....
        /*107c*/ 	.word	0x0001a750
        /*1080*/ 	.word	0x00000006
        /*1084*/ 	.word	0x00028830
        /*1088*/ 	.short	0x0101
        /*108a*/ 	.byte	0x3f
	.zero		1


	//   ....[60]....
        /*108c*/ 	.word	0x0001a7b0
        /*1090*/ 	.word	0x00000006
        /*1094*/ 	.word	0x00028860
        /*1098*/ 	.short	0x010a
        /*109a*/ 	.byte	0x3f
	.zero		1


	//   ....[61]....
        /*109c*/ 	.word	0x0001ace0
        /*10a0*/ 	.word	0x00000006
        /*10a4*/ 	.word	0x00028850
        /*10a8*/ 	.short	0x0107
        /*10aa*/ 	.byte	0x3f
	.zero		1


	//   ....[62]....
        /*10ac*/ 	.word	0x0001ae80
        /*10b0*/ 	.word	0x00000006
        /*10b4*/ 	.word	0x00028850
        /*10b8*/ 	.short	0x0101
        /*10ba*/ 	.byte	0x3f
	.zero		1


	//   ....[63]....
        /*10bc*/ 	.word	0x0001b090
        /*10c0*/ 	.word	0x00000000
        /*10c4*/ 	.word	0x00028860
        /*10c8*/ 	.short	0x010a
        /*10ca*/ 	.byte	0x3f
	.zero		1


	//   ....[64]....
        /*10cc*/ 	.word	0x0001b5c0
        /*10d0*/ 	.word	0x00000000
        /*10d4*/ 	.word	0x00028850
        /*10d8*/ 	.short	0x0107
        /*10da*/ 	.byte	0x3f
	.zero		1


	//   ....[65]....
        /*10dc*/ 	.word	0x0001b680
        /*10e0*/ 	.word	0x00000000
        /*10e4*/ 	.word	0x00028850
        /*10e8*/ 	.short	0x0101
        /*10ea*/ 	.byte	0x3f
	.zero		1


	//   ....[66]....
        /*10ec*/ 	.word	0x0001c3c0
        /*10f0*/ 	.word	0x00000004
        /*10f4*/ 	.word	0x00028820
        /*10f8*/ 	.short	0x010a
        /*10fa*/ 	.byte	0x3f
	.zero		1


	//   ....[67]....
        /*10fc*/ 	.word	0x0001c530
        /*1100*/ 	.word	0x00000005
        /*1104*/ 	.word	0x00028840
        /*1108*/ 	.short	0x010a
        /*110a*/ 	.byte	0x3f
	.zero		1


	//   ....[68]....
        /*110c*/ 	.word	0x0001c5d0
        /*1110*/ 	.word	0x00000019
        /*1114*/ 	.word	0x00028840
        /*1118*/ 	.short	0x010a
        /*111a*/ 	.byte	0x3f
	.zero		1


	//   ....[69]....
        /*111c*/ 	.word	0x0001c610
        /*1120*/ 	.word	0x00000005
        /*1124*/ 	.word	0x00028860
        /*1128*/ 	.short	0x010a
        /*112a*/ 	.byte	0x3f
	.zero		1


	//   ....[70]....
        /*112c*/ 	.word	0x0001c650
        /*1130*/ 	.word	0x00000019
        /*1134*/ 	.word	0x00028860
        /*1138*/ 	.short	0x010a
        /*113a*/ 	.byte	0x3f
	.zero		1


	//   ....[71]....
        /*113c*/ 	.word	0x0001c6b0
        /*1140*/ 	.word	0x0000005a
        /*1144*/ 	.word	0x00028890
        /*1148*/ 	.short	0x010a
        /*114a*/ 	.byte	0x3f
	.zero		1


	//   ....[72]....
        /*114c*/ 	.word	0x0001cbc0
        /*1150*/ 	.word	0x0000005a
        /*1154*/ 	.word	0x00028890
        /*1158*/ 	.short	0x010a
        /*115a*/ 	.byte	0x3f
	.zero		1


	//   ....[73]....
        /*115c*/ 	.word	0x0001d0d0
        /*1160*/ 	.word	0x0000005a
        /*1164*/ 	.word	0x00028890
        /*1168*/ 	.short	0x010a
        /*116a*/ 	.byte	0x3f
	.zero		1


	//   ....[74]....
        /*116c*/ 	.word	0x0001d5a0
        /*1170*/ 	.word	0x0000005a
        /*1174*/ 	.word	0x000288b0
        /*1178*/ 	.short	0x010a
        /*117a*/ 	.byte	0x3f
	.zero		1


	//   ....[75]....
        /*117c*/ 	.word	0x0001d8b0
        /*1180*/ 	.word	0x0000009c
        /*1184*/ 	.word	0x00028800
        /*1188*/ 	.short	0x010a
        /*118a*/ 	.byte	0x3f
	.zero		1


	//   ....[76]....
        /*118c*/ 	.word	0x0001dac0
        /*1190*/ 	.word	0x0000009c
        /*1194*/ 	.word	0x00028800
        /*1198*/ 	.short	0x010a
        /*119a*/ 	.byte	0x3f
	.zero		1


	//   ....[77]....
        /*119c*/ 	.word	0x0001db10
        /*11a0*/ 	.word	0x00000003
        /*11a4*/ 	.word	0x00028830
        /*11a8*/ 	.short	0x010a
        /*11aa*/ 	.byte	0x3f
	.zero		1


	//   ....[78]....
        /*11ac*/ 	.word	0x0001db60
        /*11b0*/ 	.word	0x00000005
        /*11b4*/ 	.word	0x00028830
        /*11b8*/ 	.short	0x010a
        /*11ba*/ 	.byte	0x3f
	.zero		1


	//   ....[79]....
        /*11bc*/ 	.word	0x0001dbb0
        /*11c0*/ 	.word	0x00000005
        /*11c4*/ 	.word	0x00028850
        /*11c8*/ 	.short	0x010a
        /*11ca*/ 	.byte	0x3f
	.zero		1


	//   ....[80]....
        /*11cc*/ 	.word	0x0001dc00
        /*11d0*/ 	.word	0x00000009
        /*11d4*/ 	.word	0x00028850
        /*11d8*/ 	.short	0x010a
        /*11da*/ 	.byte	0x3f
	.zero		1


	//   ....[81]....
        /*11dc*/ 	.word	0x0001e7f0
        /*11e0*/ 	.word	0x00000016
        /*11e4*/ 	.word	0x00028820
        /*11e8*/ 	.short	0x010a
        /*11ea*/ 	.byte	0x3f
	.zero		1


	//   ....[82]....
        /*11ec*/ 	.word	0x0001e840
        /*11f0*/ 	.word	0x0000000a
        /*11f4*/ 	.word	0x000288a0
        /*11f8*/ 	.short	0x010a
        /*11fa*/ 	.byte	0x3f
	.zero		1


	//   ....[83]....
        /*11fc*/ 	.word	0x0001e890
        /*1200*/ 	.word	0x0000000a
        /*1204*/ 	.word	0x000288c0
        /*1208*/ 	.short	0x010a
        /*120a*/ 	.byte	0x3f
	.zero		1


	//   ....[84]....
        /*120c*/ 	.word	0x0001e8e0
        /*1210*/ 	.word	0x0000000a
        /*1214*/ 	.word	0x000288a0
        /*1218*/ 	.short	0x010a
        /*121a*/ 	.byte	0x3f
	.zero		1


	//   ....[85]....
        /*121c*/ 	.word	0x0001e930
        /*1220*/ 	.word	0x0000000a
        /*1224*/ 	.word	0x000288c0
        /*1228*/ 	.short	0x010a
        /*122a*/ 	.byte	0x3f
	.zero		1


	//   ....[86]....
        /*122c*/ 	.word	0x0001ea50
        /*1230*/ 	.word	0x00000007
        /*1234*/ 	.word	0x00028840
        /*1238*/ 	.short	0x010a
        /*123a*/ 	.byte	0x3f
	.zero		1


	//   ....[87]....
        /*123c*/ 	.word	0x0001ffd0
        /*1240*/ 	.word	0x00000016
        /*1244*/ 	.word	0x00028820
        /*1248*/ 	.short	0x010a
        /*124a*/ 	.byte	0x3f
	.zero		1


	//   ....[88]....
        /*124c*/ 	.word	0x00020020
        /*1250*/ 	.word	0x00000006
        /*1254*/ 	.word	0x00028840
        /*1258*/ 	.short	0x010a
        /*125a*/ 	.byte	0x3f
	.zero		1


	//   ....[89]....
        /*125c*/ 	.word	0x000209a0
        /*1260*/ 	.word	0x00000006
        /*1264*/ 	.word	0x00028860
        /*1268*/ 	.short	0x010a
        /*126a*/ 	.byte	0x3f
	.zero		1


	//   ....[90]....
        /*126c*/ 	.word	0x00021410
        /*1270*/ 	.word	0x00000000
        /*1274*/ 	.word	0x00028860
        /*1278*/ 	.short	0x010a
        /*127a*/ 	.byte	0x3f
	.zero		1


	//   ....[91]....
        /*127c*/ 	.word	0x00022830
        /*1280*/ 	.word	0x00000004
        /*1284*/ 	.word	0x00028820
        /*1288*/ 	.short	0x010a
        /*128a*/ 	.byte	0x3f
	.zero		1


	//   ....[92]....
        /*128c*/ 	.word	0x000229d0
        /*1290*/ 	.word	0x00000005
        /*1294*/ 	.word	0x00028840
        /*1298*/ 	.short	0x010a
        /*129a*/ 	.byte	0x3f
	.zero		1


	//   ....[93]....
        /*129c*/ 	.word	0x00022a20
        /*12a0*/ 	.word	0x00000019
        /*12a4*/ 	.word	0x00028840
        /*12a8*/ 	.short	0x010a
        /*12aa*/ 	.byte	0x3f
	.zero		1


	//   ....[94]....
        /*12ac*/ 	.word	0x00022a70
        /*12b0*/ 	.word	0x00000005
        /*12b4*/ 	.word	0x00028860
        /*12b8*/ 	.short	0x010a
        /*12ba*/ 	.byte	0x3f
	.zero		1


	//----- nvinfo : EIATTR_NUM_MBARRIERS
	.align		4
.L_146:
        /*12bc*/ 	.byte	0x03, 0x38
        /*12be*/ 	.short	0x0016


	//----- nvinfo : EIATTR_EXIT_INSTR_OFFSETS
	.align		4
        /*12c0*/ 	.byte	0x04, 0x1c
        /*12c2*/ 	.short	(.L_148 - .L_147)


	//   ....[0]....
.L_147:
        /*12c4*/ 	.word	0x0001c6a0


	//----- nvinfo : EIATTR_MAX_THREADS
	.align		4
.L_148:
        /*12c8*/ 	.byte	0x04, 0x05
        /*12ca*/ 	.short	(.L_150 - .L_149)
.L_149:
        /*12cc*/ 	.word	0x00000180
        /*12d0*/ 	.word	0x00000001
        /*12d4*/ 	.word	0x00000001


	//----- nvinfo : EIATTR_CRS_STACK_SIZE
	.align		4
.L_150:
        /*12d8*/ 	.byte	0x04, 0x1e
        /*12da*/ 	.short	(.L_152 - .L_151)
.L_151:
        /*12dc*/ 	.word	0x00000000


	//----- nvinfo : EIATTR_CBANK_PARAM_SIZE
	.align		4
.L_152:
        /*12e0*/ 	.byte	0x03, 0x19
        /*12e2*/ 	.short	0x0af0


	//----- nvinfo : EIATTR_PARAM_CBANK
	.align		4
        /*12e4*/ 	.byte	0x04, 0x0a
        /*12e6*/ 	.short	(.L_154 - .L_153)
	.align		4
.L_153:
        /*12e8*/ 	.word	index@(.nv.constant0._ZN7cutlass13device_kernelIN5flash11enable_sm90INS1_16FlashAttnFwdSm90INS1_25CollectiveMainloopFwdSm90ILi2EN4cute5tupleIJNS5_1CILi1EEES8_S8_EEENS6_IJNS7_ILi128EEESA_SA_EEELi128ENS_6half_tEfNS_4arch4Sm90ELb0ELb0ELb1ELb1ELb1ELb1ELb0ELb1ELb1ELb1ELb1ELb0EEENS1_21CollectiveEpilogueFwdISB_S9_SC_SE_Li256ELb1ELb1ELb1ELb0EEENS1_36VarlenDynamicPersistentTileSchedulerILi128ELi128ELi256ELi128ELb1ELb1ELb1ELb0ELb1ELb1EEEEEEEEEvNT_6ParamsE)
        /*12ec*/ 	.short	0x0210
        /*12ee*/ 	.short	0x0af0


	//----- nvinfo : EIATTR_SW_WAR
	.align		4
.L_154:
        /*12f0*/ 	.byte	0x04, 0x36
        /*12f2*/ 	.short	(.L_156 - .L_155)
.L_155:
        /*12f4*/ 	.word	0x00000008
.L_156:


//--------------------- .nv.info._ZN7cutlass13device_kernelIN5flash11enable_sm90INS1_16FlashAttnFwdSm90INS1_25CollectiveMainloopFwdSm90ILi2EN4cute5tupleIJNS5_1CILi1EEES8_S8_EEENS6_IJNS7_ILi128EEESA_SA_EEELi128ENS_6half_tEfNS_4arch4Sm90ELb0ELb1ELb1ELb0ELb1ELb0ELb0ELb1ELb1ELb1ELb1ELb0EEENS1_21CollectiveEpilogueFwdISB_S9_SC_SE_Li256ELb0ELb1ELb1ELb0EEENS1_19SingleTileSchedulerILb0ELb1ELb1ELi128EEEEEEEEEvNT_6ParamsE --------------------------
	.section	.nv.info._ZN7cutlass13device_kernelIN5flash11enable_sm90INS1_16FlashAttnFwdSm90INS1_25CollectiveMainloopFwdSm90ILi2EN4cute5tupleIJNS5_1CILi1EEES8_S8_EEENS6_IJNS7_ILi128EEESA_SA_EEELi128ENS_6half_tEfNS_4arch4Sm90ELb0ELb1ELb1ELb0ELb1ELb0ELb0ELb1ELb1ELb1ELb1ELb0EEENS1_21CollectiveEpilogueFwdISB_S9_SC_SE_Li256ELb0ELb1ELb1ELb0EEENS1_19SingleTileSchedulerILb0ELb1ELb1ELi128EEEEEEEEEvNT_6ParamsE,"",@"SHT_CUDA_INFO"
	.sectionflags	@""
	.align	4


	//----- nvinfo : EIATTR_CUDA_API_VERSION
	.align		4
        /*0000*/ 	.byte	0x04, 0x37
        /*0002*/ 	.short	(.L_158 - .L_157)
.L_157:
        /*0004*/ 	.word	0x00000082


	//----- nvinfo : EIATTR_KPARAM_INFO
	.align		4
.L_158:
        /*0008*/ 	.byte	0x04, 0x17
        /*000a*/ 	.short	(.L_160 - .L_159)
.L_159:
        /*000c*/ 	.word	0x00000000
        /*0010*/ 	.short	0x0000
        /*0012*/ 	.short	0x0070
        /*0014*/ 	.byte	0x00, 0xf0, 0x01, 0x28


	//----- nvinfo : EIATTR_SPARSE_MMA_MASK
	.align		4
.L_160:
        /*0018*/ 	.byte	0x03, 0x50
        /*001a*/ 	.short	0x0000


	//----- nvinfo : EIATTR_MAXREG_COUNT
	.align		4
        /*001c*/ 	.byte	0x03, 0x1b
        /*001e*/ 	.short	0x00a8


	//----- nvinfo : EIATTR_NUM_BARRIERS
	.align		4
        /*0020*/ 	.byte	0x02, 0x4c
        /*0022*/ 	.byte	0x10
	.zero		1


	//----- nvinfo : EIATTR_EXTERNS
	.align		4
        /*0024*/ 	.byte	0x04, 0x0f
        /*0026*/ 	.short	(.L_162 - .L_161)


	//   ....[0]....
	.align		4
.L_161:
        /*0028*/ 	.word	index@(__assertfail)


	//----- nvinfo : EIATTR_MERCURY_ISA_VERSION
	.align		4
.L_162:
        /*002c*/ 	.byte	0x03, 0x5f
        /*002e*/ 	.short	0x0101


	//----- nvinfo : EIATTR_INT_WARP_WIDE_INSTR_OFFSETS
	.align		4
        /*0030*/ 	.byte	0x04, 0x31
        /*0032*/ 	.short	(.L_164 - .L_163)


	//   ....[0]....
.L_163:
        /*0034*/ 	.word	0x000000b0


	//   ....[1]....
        /*0038*/ 	.word	0x000000c0


	//   ....[2]....
        /*003c*/ 	.word	0x00000160


	//----- nvinfo : EIATTR_COOP_GROUP_MASK_REGIDS
	.align		4
.L_164:
        /*0040*/ 	.byte	0x04, 0x29
        /*0042*/ 	.short	(.L_166 - .L_165)


	//   ....[0]....
.L_165:
        /*0044*/ 	.word	0xffffffff


	//   ....[1]....
        /*0048*/ 	.word	0xffffffff


	//   ....[2]....
        /*004c*/ 	.word	0xffffffff


	//   ....[3]....
        /*0050*/ 	.word	0xffffffff


	//   ....[4]....
        /*0054*/ 	.word	0xffffffff


	//   ....[5]....
        /*0058*/ 	.word	0xffffffff


	//   ....[6]....
        /*005c*/ 	.word	0xffffffff


	//   ....[7]....
        /*0060*/ 	.word	0xffffffff


	//   ....[8]....
        /*0064*/ 	.word	0xffffffff


	//   ....[9]....
        /*0068*/ 	.word	0xffffffff


	//   ....[10]....
        /*006c*/ 	.word	0xffffffff


	//   ....[11]....
        /*0070*/ 	.word	0xffffffff


	//   ....[12]....
        /*0074*/ 	.word	0xffffffff


	//   ....[13]....
        /*0078*/ 	.word	0xffffffff


	//   ....[14]....
        /*007c*/ 	.word	0xffffffff


	//   ....[15]....
        /*0080*/ 	.word	0xffffffff


	//   ....[16]....
        /*0084*/ 	.word	0xffffffff


	//   ....[17]....
        /*0088*/ 	.word	0xffffffff


	//   ....[18]....
        /*008c*/ 	.word	0xffffffff


	//   ....[19]....
        /*0090*/ 	.word	0xffffffff


	//   ....[20]....
        /*0094*/ 	.word	0xffffffff


	//   ....[21]....
        /*0098*/ 	.word	0xffffffff


	//   ....[22]....
        /*009c*/ 	.word	0xffffffff


	//   ....[23]....
        /*00a0*/ 	.word	0xffffffff


	//   ....[24]....
        /*00a4*/ 	.word	0xffffffff


	//   ....[25]....
        /*00a8*/ 	.word	0xffffffff


	//   ....[26]....
        /*00ac*/ 	.word	0xffffffff


	//   ....[27]....
        /*00b0*/ 	.word	0xffffffff


	//   ....[28]....
        /*00b4*/ 	.word	0xffffffff


	//   ....[29]....
        /*00b8*/ 	.word	0xffffffff


	//   ....[30]....
        /*00bc*/ 	.word	0xffffffff


	//   ....[31]....
        /*00c0*/ 	.word	0xffffffff


	//   ....[32]....
        /*00c4*/ 	.word	0xffffffff


	//   ....[33]....
        /*00c8*/ 	.word	0xffffffff


	//   ....[34]....
        /*00cc*/ 	.word	0xffffffff


	//   ....[35]....
        /*00d0*/ 	.word	0xffffffff


	//   ....[36]....
        /*00d4*/ 	.word	0xffffffff


	//   ....[37]....
        /*00d8*/ 	.word	0xffffffff


	//   ....[38]....
        /*00dc*/ 	.word	0xffffffff


	//   ....[39]....
        /*00e0*/ 	.word	0xffffffff


	//   ....[40]....
        /*00e4*/ 	.word	0xffffffff


	//   ....[41]....
        /*00e8*/ 	.word	0xffffffff


	//   ....[42]....
        /*00ec*/ 	.word	0xffffffff


	//   ....[43]....
        /*00f0*/ 	.word	0xffffffff


	//   ....[44]....
        /*00f4*/ 	.word	0xffffffff


	//   ....[45]....
        /*00f8*/ 	.word	0xffffffff


	//   ....[46]....
        /*00fc*/ 	.word	0xffffffff


	//   ....[47]....
        /*0100*/ 	.word	0xffffffff


	//   ....[48]....
        /*0104*/ 	.word	0xffffffff


	//   ....[49]....
        /*0108*/ 	.word	0xffffffff


	//   ....[50]....
        /*010c*/ 	.word	0xffffffff


	//   ....[51]....
        /*0110*/ 	.word	0xffffffff


	//   ....[52]....
        /*0114*/ 	.word	0xffffffff


	//   ....[53]....
        /*0118*/ 	.word	0xffffffff


	//   ....[54]....
        /*011c*/ 	.word	0xffffffff


	//   ....[55]....
        /*0120*/ 	.word	0xffffffff


	//   ....[56]....
        /*0124*/ 	.word	0xffffffff


	//   ....[57]....
        /*0128*/ 	.word	0xffffffff


	//   ....[58]....
        /*012c*/ 	.word	0xffffffff


	//   ....[59]....
        /*0130*/ 	.word	0xffffffff


	//   ....[60]....
        /*0134*/ 	.word	0xffffffff


	//   ....[61]....
        /*0138*/ 	.word	0xffffffff


	//   ....[62]....
        /*013c*/ 	.word	0xffffffff


	//   ....[63]....
        /*0140*/ 	.word	0xffffffff


	//   ....[64]....
        /*0144*/ 	.word	0xffffffff


	//   ....[65]....
        /*0148*/ 	.word	0xffffffff


	//   ....[66]....
        /*014c*/ 	.word	0xffffffff


	//   ....[67]....
        /*0150*/ 	.word	0xffffffff


	//   ....[68]....
        /*0154*/ 	.word	0xffffffff


	//   ....[69]....
        /*0158*/ 	.word	0xffffffff


	//   ....[70]....
        /*015c*/ 	.word	0xffffffff


	//   ....[71]....
        /*0160*/ 	.word	0xffffffff


	//   ....[72]....
        /*0164*/ 	.word	0xffffffff


	//   ....[73]....
        /*0168*/ 	.word	0xffffffff


	//   ....[74]....
        /*016c*/ 	.word	0xffffffff


	//   ....[75]....
        /*0170*/ 	.word	0xffffffff


	//   ....[76]....
        /*0174*/ 	.word	0xffffffff


	//   ....[77]....
        /*0178*/ 	.word	0xffffffff


	//   ....[78]....
        /*017c*/ 	.word	0xffffffff


	//   ....[79]....
        /*0180*/ 	.word	0xffffffff


	//   ....[80]....
        /*0184*/ 	.word	0xffffffff


	//   ....[81]....
        /*0188*/ 	.word	0xffffffff


	//   ....[82]....
        /*018c*/ 	.word	0xffffffff


	//   ....[83]....
        /*0190*/ 	.word	0xffffffff


	//   ....[84]....
        /*0194*/ 	.word	0xffffffff


	//   ....[85]....
        /*0198*/ 	.word	0xffffffff


	//   ....[86]....
        /*019c*/ 	.word	0xffffffff


	//   ....[87]....
        /*01a0*/ 	.word	0xffffffff


	//   ....[88]....
        /*01a4*/ 	.word	0xffffffff


	//   ....[89]....
        /*01a8*/ 	.word	0xffffffff


	//   ....[90]....
        /*01ac*/ 	.word	0xffffffff


	//   ....[91]....
        /*01b0*/ 	.word	0xffffffff


	//   ....[92]....
        /*01b4*/ 	.word	0xffffffff


	//   ....[93]....
        /*01b8*/ 	.word	0xffffffff


	//   ....[94]....
        /*01bc*/ 	.word	0xffffffff


	//   ....[95]....
        /*01c0*/ 	.word	0xffffffff


	//   ....[96]....
        /*01c4*/ 	.word	0xffffffff


	//   ....[97]....
        /*01c8*/ 	.word	0xffffffff


	//   ....[98]....
        /*01cc*/ 	.word	0xffffffff


	//   ....[99]....
        /*01d0*/ 	.word	0xffffffff


	//   ....[100]....
        /*01d4*/ 	.word	0xffffffff


	//   ....[101]....
        /*01d8*/ 	.word	0xffffffff


	//   ....[102]....
        /*01dc*/ 	.word	0xffffffff


	//   ....[103]....
        /*01e0*/ 	.word	0xffffffff


	//   ....[104]....
        /*01e4*/ 	.word	0xffffffff


	//   ....[105]....
        /*01e8*/ 	.word	0xffffffff


	//   ....[106]....
        /*01ec*/ 	.word	0xffffffff


	//   ....[107]....
        /*01f0*/ 	.word	0xffffffff


	//   ....[108]....
        /*01f4*/ 	.word	0xffffffff


	//   ....[109]....
        /*01f8*/ 	.word	0xffffffff


	//   ....[110]....
        /*01fc*/ 	.word	0xffffffff


	//   ....[111]....
        /*0200*/ 	.word	0xffffffff


	//   ....[112]....
        /*0204*/ 	.word	0xffffffff


	//   ....[113]....
        /*0208*/ 	.word	0xffffffff


	//   ....[114]....
        /*020c*/ 	.word	0xffffffff


	//   ....[115]....
        /*0210*/ 	.word	0xffffffff


	//   ....[116]....
        /*0214*/ 	.word	0xffffffff


	//   ....[117]....
        /*0218*/ 	.word	0xffffffff


	//   ....[118]....
        /*021c*/ 	.word	0xffffffff


	//   ....[119]....
        /*0220*/ 	.word	0xffffffff


	//   ....[120]....
        /*0224*/ 	.word	0xffffffff


	//   ....[121]....
        /*0228*/ 	.word	0xffffffff


	//   ....[122]....
        /*022c*/ 	.word	0xffffffff


	//   ....[123]....
        /*0230*/ 	.word	0x0500000f


	//   ....[124]....
        /*0234*/ 	.word	0x0500000f


	//   ....[125]....
        /*0238*/ 	.word	0x0500000f


	//   ....[126]....
        /*023c*/ 	.word	0x0500000f


	//   ....[127]....
        /*0240*/ 	.word	0x0500000f


	//   ....[128]....
        /*0244*/ 	.word	0x0500000f


	//   ....[129]....
        /*0248*/ 	.word	0x0500000f


	//   ....[130]....
        /*024c*/ 	.word	0x0500000f


	//   ....[131]....
        /*0250*/ 	.word	0x0500000f


	//   ....[132]....
        /*0254*/ 	.word	0x0500000f


	//   ....[133]....
        /*0258*/ 	.word	0x0500000f


	//   ....[134]....
        /*025c*/ 	.word	0x0500000f


	//   ....[135]....
        /*0260*/ 	.word	0x0500000f


	//   ....[136]....
        /*0264*/ 	.word	0x0500000f


	//   ....[137]....
        /*0268*/ 	.word	0x0500000f


	//   ....[138]....
        /*026c*/ 	.word	0x0500000f


	//   ....[139]....
        /*0270*/ 	.word	0x0500000f


	//   ....[140]....
        /*0274*/ 	.word	0x0500000f


	//   ....[141]....
        /*0278*/ 	.word	0x0500000f


	//   ....[142]....
        /*027c*/ 	.word	0x0500000f


	//   ....[143]....
        /*0280*/ 	.word	0x0500000f


	//   ....[144]....
        /*0284*/ 	.word	0x0500000f


	//   ....[145]....
        /*0288*/ 	.word	0x0500000f


	//   ....[146]....
        /*028c*/ 	.word	0x0500000f


	//   ....[147]....
        /*0290*/ 	.word	0x0500000f


	//   ....[148]....
        /*0294*/ 	.word	0x0500000f


	//   ....[149]....
        /*0298*/ 	.word	0x0500000f


	//   ....[150]....
        /*029c*/ 	.word	0x0500000f


	//   ....[151]....
        /*02a0*/ 	.word	0x0500000f


	//   ....[152]....
        /*02a4*/ 	.word	0x0500000f


	//   ....[153]....
        /*02a8*/ 	.word	0x0500000f


	//   ....[154]....
        /*02ac*/ 	.word	0x0500000f


	//   ....[155]....
        /*02b0*/ 	.word	0x0500000f


	//   ....[156]....
        /*02b4*/ 	.word	0x0500000f


	//   ....[157]....
        /*02b8*/ 	.word	0x0500000f


	//   ....[158]....
        /*02bc*/ 	.word	0x0500000f


	//   ....[159]....
        /*02c0*/ 	.word	0x0500000f


	//   ....[160]....
        /*02c4*/ 	.word	0x0500000f


	//   ....[161]....
        /*02c8*/ 	.word	0x0500000f


	//   ....[162]....
        /*02cc*/ 	.word	0x0500000f


	//   ....[163]....
        /*02d0*/ 	.word	0x0500000f


	//   ....[164]....
        /*02d4*/ 	.word	0x0500000f


	//   ....[165]....
        /*02d8*/ 	.word	0x0500000f


	//   ....[166]....
        /*02dc*/ 	.word	0x0500000f


	//   ....[167]....
        /*02e0*/ 	.word	0x0500000f


	//   ....[168]....
        /*02e4*/ 	.word	0x0500000f


	//   ....[169]....
        /*02e8*/ 	.word	0x0500000f


	//   ....[170]....
        /*02ec*/ 	.word	0x0500000f


	//   ....[171]....
        /*02f0*/ 	.word	0x0500000f


	//   ....[172]....
        /*02f4*/ 	.word	0x0500000f


	//   ....[173]....
        /*02f8*/ 	.word	0x0500000f


	//   ....[174]....
        /*02fc*/ 	.word	0x0500000f


	//   ....[175]....
        /*0300*/ 	.word	0x0500000f


	//   ....[176]....
        /*0304*/ 	.word	0x0500000f


	//   ....[177]....
        /*0308*/ 	.word	0x0500000f


	//   ....[178]....
        /*030c*/ 	.word	0x0500000f


	//   ....[179]....
        /*0310*/ 	.word	0x0500000f


	//   ....[180]....
        /*0314*/ 	.word	0x0500000f


	//   ....[181]....
        /*0318*/ 	.word	0x0500000f


	//   ....[182]....
        /*031c*/ 	.word	0x0500000f


	//   ....[183]....
        /*0320*/ 	.word	0x0500000f


	//   ....[184]....
        /*0324*/ 	.word	0x0500000f


	//   ....[185]....
        /*0328*/ 	.word	0x0500000f


	//   ....[186]....
        /*032c*/ 	.word	0x0500000f


	//   ....[187]....
        /*0330*/ 	.word	0x0500000f


	//   ....[188]....
        /*0334*/ 	.word	0x0500000f


	//   ....[189]....
        /*0338*/ 	.word	0x0500000f


	//   ....[190]....
        /*033c*/ 	.word	0x0500000f


	//   ....[191]....
        /*0340*/ 	.word	0x0500000f


	//   ....[192]....
        /*0344*/ 	.word	0x0500000f


	//   ....[193]....
        /*0348*/ 	.word	0x0500000f


	//   ....[194]....
        /*034c*/ 	.word	0x0500000f


	//   ....[195]....
        /*0350*/ 	.word	0x0500000f


	//   ....[196]....
        /*0354*/ 	.word	0x0500000f


	//   ....[197]....
        /*0358*/ 	.word	0x0500000f


	//   ....[198]....
        /*035c*/ 	.word	0x0500000f


	//   ....[199]....
        /*0360*/ 	.word	0x0500000f


	//   ....[200]....
        /*0364*/ 	.word	0x0500000f


	//   ....[201]....
        /*0368*/ 	.word	0x0500000f


	//   ....[202]....
        /*036c*/ 	.word	0x0500000f


	//   ....[203]....
        /*0370*/ 	.word	0x0500000f


	//   ....[204]....
        /*0374*/ 	.word	0x0500000f


	//----- nvinfo : EIATTR_COOP_GROUP_INSTR_OFFSETS
	.align		4
.L_166:
        /*0378*/ 	.byte	0x04, 0x28
        /*037a*/ 	.short	(.L_168 - .L_167)


	//   ....[0]....
.L_167:
        /*037c*/ 	.word	0x00000070


	//   ....[1]....
        /*0380*/ 	.word	0x00000080


	//   ....[2]....
        /*0384*/ 	.word	0x000002c0


	//   ....[3]....
        /*0388*/ 	.word	0x00000420


	//   ....[4]....
        /*038c*/ 	.word	0x00000540


	//   ....[5]....
        /*0390*/ 	.word	0x000006a0


	//   ....[6]....
        /*0394*/ 	.word	0x00001510


	//   ....[7]....
        /*0398*/ 	.word	0x00001ff0


	//   ....[8]....
        /*039c*/ 	.word	0x000032f0


	//   ....[9]....
        /*03a0*/ 	.word	0x00003b70


	//   ....[10]....
        /*03a4*/ 	.word	0x00003c80


	//   ....[11]....
        /*03a8*/ 	.word	0x000045b0


	//   ....[12]....
        /*03ac*/ 	.word	0x00004600


	//   ....[13]....
        /*03b0*/ 	.word	0x00005e60


	//   ....[14]....
        /*03b4*/ 	.word	0x000067b0


	//   ....[15]....
        /*03b8*/ 	.word	0x00007360


	//   ....[16]....
        /*03bc*/ 	.word	0x00007380


	//   ....[17]....
        /*03c0*/ 	.word	0x00007d80


	//   ....[18]....
        /*03c4*/ 	.word	0x00007e00


	//   ....[19]....
        /*03c8*/ 	.word	0x0000a510


	//   ....[20]....
        /*03cc*/ 	.word	0x0000a530


	//   ....[21]....
        /*03d0*/ 	.word	0x0000a550


	//   ....[22]....
        /*03d4*/ 	.word	0x0000a570


	//   ....[23]....
        /*03d8*/ 	.word	0x0000c330


	//   ....[24]....
        /*03dc*/ 	.word	0x0000cc70


	//   ....[25]....
        /*03e0*/ 	.word	0x0000d820


	//   ....[26]....
        /*03e4*/ 	.word	0x0000d840


	//   ....[27]....
        /*03e8*/ 	.word	0x0000e240


	//   ....[28]....
        /*03ec*/ 	.word	0x0000e2c0


	//   ....[29]....
        /*03f0*/ 	.word	0x0000f390


	//   ....[30]....
        /*03f4*/ 	.word	0x0000f3b0


	//   ....[31]....
        /*03f8*/ 	.word	0x0000f460


	//   ....[32]....
        /*03fc*/ 	.word	0x0000f470


	//   ....[33]....
        /*0400*/ 	.word	0x00010440


	//   ....[34]....
        /*0404*/ 	.word	0x00010480


	//   ....[35]....
        /*0408*/ 	.word	0x000104c0


	//   ....[36]....
        /*040c*/ 	.word	0x000104e0


	//   ....[37]....
        /*0410*/ 	.word	0x00010500


	//   ....[38]....
        /*0414*/ 	.word	0x00010510


	//   ....[39]....
        /*0418*/ 	.word	0x00010b50


	//   ....[40]....
        /*041c*/ 	.word	0x00010b60


	//   ....[41]....
        /*0420*/ 	.word	0x00011590


	//   ....[42]....
        /*0424*/ 	.word	0x00012b10


	//   ....[43]....
        /*0428*/ 	.word	0x00012b40


	//   ....[44]....
        /*042c*/ 	.word	0x00012b50


	//   ....[45]....
        /*0430*/ 	.word	0x00012b60


	//   ....[46]....
        /*0434*/ 	.word	0x00012b70


	//   ....[47]....
        /*0438*/ 	.word	0x00012b80


	//   ....[48]....
        /*043c*/ 	.word	0x00012b90


	//   ....[49]....
        /*0440*/ 	.word	0x00012bb0


	//   ....[50]....
        /*0444*/ 	.word	0x00012c20


	//   ....[51]....
        /*0448*/ 	.word	0x00012cb0


	//   ....[52]....
        /*044c*/ 	.word	0x00012d00


	//   ....[53]....
        /*0450*/ 	.word	0x00012d10


	//   ....[54]....
        /*0454*/ 	.word	0x00012d40


	//   ....[55]....
        /*0458*/ 	.word	0x00012d90


	//   ....[56]....
        /*045c*/ 	.word	0x00012dd0


	//   ....[57]....
        /*0460*/ 	.word	0x00012df0


	//   ....[58]....
        /*0464*/ 	.word	0x00013470


	//   ....[59]....
        /*0468*/ 	.word	0x000134a0


	//   ....[60]....
        /*046c*/ 	.word	0x000134d0


	//   ....[61]....
        /*0470*/ 	.word	0x00013500


	//   ....[62]....
        /*0474*/ 	.word	0x00013510


	//   ....[63]....
        /*0478*/ 	.word	0x000135a0


	//   ....[64]....
        /*047c*/ 	.word	0x000135c0


	//   ....[65]....
        /*0480*/ 	.word	0x000135d0


	//   ....[66]....
        /*0484*/ 	.word	0x000136b0


	//   ....[67]....
        /*0488*/ 	.word	0x000136d0


	//   ....[68]....
        /*048c*/ 	.word	0x000136e0


	//   ....[69]....
        /*0490*/ 	.word	0x00013730


	//   ....[70]....
        /*0494*/ 	.word	0x000137d0


	//   ....[71]....
        /*0498*/ 	.word	0x000137f0


	//   ....[72]....
        /*049c*/ 	.word	0x00013800


	//   ....[73]....
        /*04a0*/ 	.word	0x00013840


	//   ....[74]....
        /*04a4*/ 	.word	0x00013f60


	//   ....[75]....
        /*04a8*/ 	.word	0x00013f90


	//   ....[76]....
        /*04ac*/ 	.word	0x00013fa0


	//   ....[77]....
        /*04b0*/ 	.word	0x00013fb0


	//   ....[78]....
        /*04b4*/ 	.word	0x00013fe0


	//   ....[79]....
        /*04b8*/ 	.word	0x00014020


	//   ....[80]....
        /*04bc*/ 	.word	0x00014030


	//   ....[81]....
        /*04c0*/ 	.word	0x00014050


	//   ....[82]....
        /*04c4*/ 	.word	0x000140b0


	//   ....[83]....
        /*04c8*/ 	.word	0x000140c0


	//   ....[84]....
        /*04cc*/ 	.word	0x000140e0


	//   ....[85]....
        /*04d0*/ 	.word	0x00014140


	//   ....[86]....
        /*04d4*/ 	.word	0x00014160


	//   ....[87]....
        /*04d8*/ 	.word	0x00014170


	//   ....[88]....
        /*04dc*/ 	.word	0x000141a0


	//   ....[89]....
        /*04e0*/ 	.word	0x000141b0


	//   ....[90]....
        /*04e4*/ 	.word	0x00014430


	//   ....[91]....
        /*04e8*/ 	.word	0x00014450


	//   ....[92]....
        /*04ec*/ 	.word	0x00014460


	//   ....[93]....
        /*04f0*/ 	.word	0x00014480


	//   ....[94]....
        /*04f4*/ 	.word	0x000144f0


	//   ....[95]....
        /*04f8*/ 	.word	0x00014520


	//   ....[96]....
        /*04fc*/ 	.word	0x00014570


	//   ....[97]....
        /*0500*/ 	.word	0x000145a0


	//   ....[98]....
        /*0504*/ 	.word	0x000145f0


	//   ....[99]....
        /*0508*/ 	.word	0x00014620


	//   ....[100]....
        /*050c*/ 	.word	0x00014670


	//   ....[101]....
        /*0510*/ 	.word	0x000146a0


	//   ....[102]....
        /*0514*/ 	.word	0x000146f0


	//   ....[103]....
        /*0518*/ 	.word	0x00014720


	//   ....[104]....
        /*051c*/ 	.word	0x00014770


	//   ....[105]....
        /*0520*/ 	.word	0x000147a0


	//   ....[106]....
        /*0524*/ 	.word	0x00014c00


	//   ....[107]....
        /*0528*/ 	.word	0x00014c30


	//   ....[108]....
        /*052c*/ 	.word	0x00014c60


	//   ....[109]....
        /*0530*/ 	.word	0x00014c90


	//   ....[110]....
        /*0534*/ 	.word	0x00014cc0


	//   ....[111]....
        /*0538*/ 	.word	0x00014cd0


	//   ....[112]....
        /*053c*/ 	.word	0x00014cf0


	//   ....[113]....
        /*0540*/ 	.word	0x00014d10


	//   ....[114]....
        /*0544*/ 	.word	0x00014d30


	//   ....[115]....
        /*0548*/ 	.word	0x00014d50


	//   ....[116]....
        /*054c*/ 	.word	0x00014dd0


	//   ....[117]....
        /*0550*/ 	.word	0x00014df0


	//   ....[118]....
        /*0554*/ 	.word	0x00014e20


	//   ....[119]....
        /*0558*/ 	.word	0x00014e40


	//   ....[120]....
        /*055c*/ 	.word	0x00014ff0


	//   ....[121]....
        /*0560*/ 	.word	0x00015000


	//   ....[122]....
        /*0564*/ 	.word	0x00015260


	//   ....[123]....
        /*0568*/ 	.word	0x00015880


	//   ....[124]....
        /*056c*/ 	.word	0x00015970


	//   ....[125]....
        /*0570*/ 	.word	0x00015a10


	//   ....[126]....
        /*0574*/ 	.word	0x00015a70


	//   ....[127]....
        /*0578*/ 	.word	0x00015b30


	//   ....[128]....
        /*057c*/ 	.word	0x00015bb0


	//   ....[129]....
        /*0580*/ 	.word	0x00015c70


	//   ....[130]....
        /*0584*/ 	.word	0x00015ce0


	//   ....[131]....
        /*0588*/ 	.word	0x00015dc0


	//   ....[132]....
        /*058c*/ 	.word	0x00015e40


	//   ....[133]....
        /*0590*/ 	.word	0x00015f10


	//   ....[134]....
        /*0594*/ 	.word	0x00015f90


	//   ....[135]....
        /*0598*/ 	.word	0x00016050


	//   ....[136]....
        /*059c*/ 	.word	0x000160d0


	//   ....[137]....
        /*05a0*/ 	.word	0x000161a0


	//   ....[138]....
        /*05a4*/ 	.word	0x00016220


	//   ....[139]....
        /*05a8*/ 	.word	0x000162e0


	//   ....[140]....
        /*05ac*/ 	.word	0x00016380


	//   ....[141]....
        /*05b0*/ 	.word	0x000163d0


	//   ....[142]....
        /*05b4*/ 	.word	0x00016470


	//   ....[143]....
        /*05b8*/ 	.word	0x00016540


	//   ....[144]....
        /*05bc*/ 	.word	0x000165b0


	//   ....[145]....
        /*05c0*/ 	.word	0x000166a0


	//   ....[146]....
        /*05c4*/ 	.word	0x00016700


	//   ....[147]....
        /*05c8*/ 	.word	0x000167d0


	//   ....[148]....
        /*05cc*/ 	.word	0x00016840


	//   ....[149]....
        /*05d0*/ 	.word	0x00016930


	//   ....[150]....
        /*05d4*/ 	.word	0x00016990


	//   ....[151]....
        /*05d8*/ 	.word	0x00016a60


	//   ....[152]....
        /*05dc*/ 	.word	0x00016ad0


	//   ....[153]....
        /*05e0*/ 	.word	0x00016bb0


	//   ....[154]....
        /*05e4*/ 	.word	0x00016c10


	//   ....[155]....
        /*05e8*/ 	.word	0x00016cc0


	//   ....[156]....
        /*05ec*/ 	.word	0x00016e00


	//   ....[157]....
        /*05f0*/ 	.word	0x00016eb0


	//   ....[158]....
        /*05f4*/ 	.word	0x00016f80


	//   ....[159]....
        /*05f8*/ 	.word	0x00016fd0


	//   ....[160]....
        /*05fc*/ 	.word	0x000170b0


	//   ....[161]....
        /*0600*/ 	.word	0x00017100


	//   ....[162]....
        /*0604*/ 	.word	0x000171d0


	//   ....[163]....
        /*0608*/ 	.word	0x00017220


	//   ....[164]....
        /*060c*/ 	.word	0x00017300


	//   ....[165]....
        /*0610*/ 	.word	0x00017350


	//   ....[166]....
        /*0614*/ 	.word	0x00017430


	//   ....[167]....
        /*0618*/ 	.word	0x00017480


	//   ....[168]....
        /*061c*/ 	.word	0x00017550


	//   ....[169]....
        /*0620*/ 	.word	0x000175a0


	//   ....[170]....
        /*0624*/ 	.word	0x00017680


	//   ....[171]....
        /*0628*/ 	.word	0x000176d0


	//   ....[172]....
        /*062c*/ 	.word	0x000177c0


	//   ....[173]....
        /*0630*/ 	.word	0x00017860


	//   ....[174]....
        /*0634*/ 	.word	0x000178c0


	//   ....[175]....
        /*0638*/ 	.word	0x00017980


	//   ....[176]....
        /*063c*/ 	.word	0x00017a20


	//   ....[177]....
        /*0640*/ 	.word	0x00017ae0


	//   ....[178]....
        /*0644*/ 	.word	0x00017b80


	//   ....[179]....
        /*0648*/ 	.word	0x00017c40


	//   ....[180]....
        /*064c*/ 	.word	0x00017ce0


	//   ....[181]....
        /*0650*/ 	.word	0x00017da0


	//   ....[182]....
        /*0654*/ 	.word	0x00017e40


	//   ....[183]....
        /*0658*/ 	.word	0x00017f00


	//   ....[184]....
        /*065c*/ 	.word	0x00017fa0


	//   ....[185]....
        /*0660*/ 	.word	0x00018060


	//   ....[186]....
        /*0664*/ 	.word	0x00018100


	//   ....[187]....
        /*0668*/ 	.word	0x000181c0


	//   ....[188]....
        /*066c*/ 	.word	0x000182e0


	//   ....[189]....
        /*0670*/ 	.word	0x00018380


	//   ....[190]....
        /*0674*/ 	.word	0x00018430


	//   ....[191]....
        /*0678*/ 	.word	0x00018500


	//   ....[192]....
        /*067c*/ 	.word	0x00018570


	//   ....[193]....
        /*0680*/ 	.word	0x00018640


	//   ....[194]....
        /*0684*/ 	.word	0x000186b0


	//   ....[195]....
        /*0688*/ 	.word	0x00018790


	//   ....[196]....
        /*068c*/ 	.word	0x00018800


	//   ....[197]....
        /*0690*/ 	.word	0x000188e0


	//   ....[198]....
        /*0694*/ 	.word	0x00018960


	//   ....[199]....
        /*0698*/ 	.word	0x00018a40


	//   ....[200]....
        /*069c*/ 	.word	0x00018ab0


	//   ....[201]....
        /*06a0*/ 	.word	0x00018b80


	//   ....[202]....
        /*06a4*/ 	.word	0x00018bf0


	//   ....[203]....
        /*06a8*/ 	.word	0x00018cb0


	//   ....[204]....
        /*06ac*/ 	.word	0x00018d90


	//----- nvinfo : EIATTR_REG_RECONFIG
	.align		4
.L_168:
        /*06b0*/ 	.byte	0x01, 0x54
	.zero		2


	//----- nvinfo : EIATTR_SYSCALL_OFFSETS
	.align		4
        /*06b4*/ 	.byte	0x04, 0x46
        /*06b6*/ 	.short	(.L_170 - .L_169)


	//   ....[0]....
.L_169:
        /*06b8*/ 	.word	0x000016d0


	//   ....[1]....
        /*06bc*/ 	.word	0x00012150


	//   ....[2]....
        /*06c0*/ 	.word	0x00012290


	//   ....[3]....
        /*06c4*/ 	.word	0x00012380


	//   ....[4]....
        /*06c8*/ 	.word	0x000131d0


	//----- nvinfo : EIATTR_MBARRIER_INSTR_OFFSETS
	.align		4
.L_170:
        /*06cc*/ 	.byte	0x04, 0x39
        /*06ce*/ 	.short	(.L_172 - .L_171)


	//   ....[0]....
.L_171:
        /*06d0*/ 	.word	0x00000170
        /*06d4*/ 	.word	0x000000ff
        /*06d8*/ 	.word	0x00028800
        /*06dc*/ 	.short	0x0100
        /*06de*/ 	.byte	0x08
	.zero		1


	//   ....[1]....
        /*06e0*/ 	.word	0x00000180
        /*06e4*/ 	.word	0x000000ff
        /*06e8*/ 	.word	0x00028820
        /*06ec*/ 	.short	0x0100
        /*06ee*/ 	.byte	0x08
	.zero		1


	//   ....[2]....
        /*06f0*/ 	.word	0x00000270
        /*06f4*/ 	.word	0x000000ff
        /*06f8*/ 	.word	0x00028830
        /*06fc*/ 	.short	0x0100
        /*06fe*/ 	.byte	0x08
	.zero		1


	//   ....[3]....
        /*0700*/ 	.word	0x00000280
        /*0704*/ 	.word	0x000000ff
        /*0708*/ 	.word	0x00028840
        /*070c*/ 	.short	0x0100
        /*070e*/ 	.byte	0x08
	.zero		1


	//   ....[4]....
        /*0710*/ 	.word	0x00000290
        /*0714*/ 	.word	0x000000ff
        /*0718*/ 	.word	0x00028838
        /*071c*/ 	.short	0x0100
        /*071e*/ 	.byte	0x08
	.zero		1


	//   ....[5]....
        /*0720*/ 	.word	0x000002a0
        /*0724*/ 	.word	0x000000ff
        /*0728*/ 	.word	0x00028848
        /*072c*/ 	.short	0x0100
        /*072e*/ 	.byte	0x08
	.zero		1


	//   ....[6]....
        /*0730*/ 	.word	0x000003d0
        /*0734*/ 	.word	0x000000ff
        /*0738*/ 	.word	0x00028850
        /*073c*/ 	.short	0x0100
        /*073e*/ 	.byte	0x08
	.zero		1


	//   ....[7]....
        /*0740*/ 	.word	0x000003e0
        /*0744*/ 	.word	0x000000ff
        /*0748*/ 	.word	0x00028860
        /*074c*/ 	.short	0x0100
        /*074e*/ 	.byte	0x08
	.zero		1


	//   ....[8]....
        /*0750*/ 	.word	0x000003f0
        /*0754*/ 	.word	0x000000ff
        /*0758*/ 	.word	0x00028858
        /*075c*/ 	.short	0x0100
        /*075e*/ 	.byte	0x08
	.zero		1


	//   ....[9]....
        /*0760*/ 	.word	0x00000400
        /*0764*/ 	.word	0x000000ff
        /*0768*/ 	.word	0x00028868
        /*076c*/ 	.short	0x0100
        /*076e*/ 	.byte	0x08
	.zero		1


	//   ....[10]....
        /*0770*/ 	.word	0x000004f0
        /*0774*/ 	.word	0x000000ff
        /*0778*/ 	.word	0x00028870
        /*077c*/ 	.short	0x0100
        /*077e*/ 	.byte	0x06
	.zero		1


	//   ....[11]....
        /*0780*/ 	.word	0x00000500
        /*0784*/ 	.word	0x000000ff
        /*0788*/ 	.word	0x00028880
        /*078c*/ 	.short	0x0100
        /*078e*/ 	.byte	0x06
	.zero		1


	//   ....[12]....
        /*0790*/ 	.word	0x00000510
        /*0794*/ 	.word	0x000000ff
        /*0798*/ 	.word	0x00028878
        /*079c*/ 	.short	0x0100
        /*079e*/ 	.byte	0x06
	.zero		1


	//   ....[13]....
        /*07a0*/ 	.word	0x00000520
        /*07a4*/ 	.word	0x000000ff
        /*07a8*/ 	.word	0x00028888
        /*07ac*/ 	.short	0x0100
        /*07ae*/ 	.byte	0x06
	.zero		1


	//   ....[14]....
        /*07b0*/ 	.word	0x00000650
        /*07b4*/ 	.word	0x000000ff
        /*07b8*/ 	.word	0x00028890
        /*07bc*/ 	.short	0x0100
        /*07be*/ 	.byte	0x08
	.zero		1


	//   ....[15]....
        /*07c0*/ 	.word	0x00000660
        /*07c4*/ 	.word	0x000000ff
        /*07c8*/ 	.word	0x000288a0
        /*07cc*/ 	.short	0x0100
        /*07ce*/ 	.byte	0x08
	.zero		1


	//   ....[16]....
        /*07d0*/ 	.word	0x00000670
        /*07d4*/ 	.word	0x000000ff
        /*07d8*/ 	.word	0x00028898
        /*07dc*/ 	.short	0x0100
        /*07de*/ 	.byte	0x08
	.zero		1


	//   ....[17]....
        /*07e0*/ 	.word	0x00000680
        /*07e4*/ 	.word	0x000000ff
        /*07e8*/ 	.word	0x000288a8
        /*07ec*/ 	.short	0x0100
        /*07ee*/ 	.byte	0x08
	.zero		1


	//   ....[18]....
        /*07f0*/ 	.word	0x000007c0
        /*07f4*/ 	.word	0x000000ff
        /*07f8*/ 	.word	0x000288b0
        /*07fc*/ 	.short	0x0100
        /*07fe*/ 	.byte	0x08
	.zero		1


	//   ....[19]....
        /*0800*/ 	.word	0x000007d0
        /*0804*/ 	.word	0x000000ff
        /*0808*/ 	.word	0x000288c0
        /*080c*/ 	.short	0x0100
        /*080e*/ 	.byte	0x08
	.zero		1


	//   ....[20]....
        /*0810*/ 	.word	0x000007e0
        /*0814*/ 	.word	0x000000ff
        /*0818*/ 	.word	0x000288b8
        /*081c*/ 	.short	0x0100
        /*081e*/ 	.byte	0x08
	.zero		1


	//   ....[21]....
        /*0820*/ 	.word	0x000007f0
        /*0824*/ 	.word	0x000000ff
        /*0828*/ 	.word	0x000288c8
        /*082c*/ 	.short	0x0100
        /*082e*/ 	.byte	0x08
	.zero		1


	//   ....[22]....
        /*0830*/ 	.word	0x000016f0
        /*0834*/ 	.word	0x000000ff
        /*0838*/ 	.word	0x00028800
        /*083c*/ 	.short	0x010a
        /*083e*/ 	.byte	0x28
	.zero		1


	//   ....[23]....
        /*0840*/ 	.word	0x00001760
        /*0844*/ 	.word	0x000000ff
        /*0848*/ 	.word	0x00028830
        /*084c*/ 	.short	0x010a
        /*084e*/ 	.byte	0x28
	.zero		1


	//   ....[24]....
        /*0850*/ 	.word	0x000017c0
        /*0854*/ 	.word	0x000000ff
        /*0858*/ 	.word	0x00028830
        /*085c*/ 	.short	0x010a
        /*085e*/ 	.byte	0x28
	.zero		1


	//   ....[25]....
        /*0860*/ 	.word	0x00002310
        /*0864*/ 	.word	0x000000ff
        /*0868*/ 	.word	0x00000000
        /*086c*/ 	.short	0x0101
        /*086e*/ 	.byte	0x06
	.zero		1


	//   ....[26]....
        /*0870*/ 	.word	0x00005570
        /*0874*/ 	.word	0x000000ff
        /*0878*/ 	.word	0x00028830
        /*087c*/ 	.short	0x010a
        /*087e*/ 	.byte	0x06
	.zero		1


	//   ....[27]....
        /*0880*/ 	.word	0x000055b0
        /*0884*/ 	.word	0x000000ff
        /*0888*/ 	.word	0x00028830
        /*088c*/ 	.short	0x010a
        /*088e*/ 	.byte	0x06
	.zero		1


	//   ....[28]....
        /*0890*/ 	.word	0x00005920
        /*0894*/ 	.word	0x000000ff
        /*0898*/ 	.word	0x00028850
        /*089c*/ 	.short	0x010a
        /*089e*/ 	.byte	0x06
	.zero		1


	//   ....[29]....
        /*08a0*/ 	.word	0x00005960
        /*08a4*/ 	.word	0x000000ff
        /*08a8*/ 	.word	0x00028850
        /*08ac*/ 	.short	0x010a
        /*08ae*/ 	.byte	0x06
	.zero		1


	//   ....[30]....
        /*08b0*/ 	.word	0x00006210
        /*08b4*/ 	.word	0x000000ff
        /*08b8*/ 	.word	0x00000000
        /*08bc*/ 	.short	0x0101
        /*08be*/ 	.byte	0x06
	.zero		1


	//   ....[31]....
        /*08c0*/ 	.word	0x00008820
        /*08c4*/ 	.word	0x000000ff
        /*08c8*/ 	.word	0x00000000
        /*08cc*/ 	.short	0x0101
        /*08ce*/ 	.byte	0x06
	.zero		1


	//   ....[32]....
        /*08d0*/ 	.word	0x000091b0
        /*08d4*/ 	.word	0x000000ff
        /*08d8*/ 	.word	0x00028830
        /*08dc*/ 	.short	0x010a
        /*08de*/ 	.byte	0x06
	.zero		1


	//   ....[33]....
        /*08e0*/ 	.word	0x000091f0
        /*08e4*/ 	.word	0x000000ff
        /*08e8*/ 	.word	0x00028830
        /*08ec*/ 	.short	0x010a
        /*08ee*/ 	.byte	0x06
	.zero		1


	//   ....[34]....
        /*08f0*/ 	.word	0x00009560
        /*08f4*/ 	.word	0x000000ff
        /*08f8*/ 	.word	0x00028850
        /*08fc*/ 	.short	0x010a
        /*08fe*/ 	.byte	0x06
	.zero		1


	//   ....[35]....
        /*0900*/ 	.word	0x000095a0
        /*0904*/ 	.word	0x000000ff
        /*0908*/ 	.word	0x00028850
        /*090c*/ 	.short	0x010a
        /*090e*/ 	.byte	0x06
	.zero		1


	//   ....[36]....
        /*0910*/ 	.word	0x00009e60
        /*0914*/ 	.word	0x000000ff
        /*0918*/ 	.word	0x00000000
        /*091c*/ 	.short	0x0101
        /*091e*/ 	.byte	0x06
	.zero		1


	//   ....[37]....
        /*0920*/ 	.word	0x0000b350
        /*0924*/ 	.word	0x000000ff
        /*0928*/ 	.word	0x00000000
        /*092c*/ 	.short	0x0101
        /*092e*/ 	.byte	0x06
	.zero		1


	//   ....[38]....
        /*0930*/ 	.word	0x0000ba90
        /*0934*/ 	.word	0x000000ff
        /*0938*/ 	.word	0x00028830
        /*093c*/ 	.short	0x010a
        /*093e*/ 	.byte	0x06
	.zero		1


	//   ....[39]....
        /*0940*/ 	.word	0x0000bad0
        /*0944*/ 	.word	0x000000ff
        /*0948*/ 	.word	0x00028830
        /*094c*/ 	.short	0x010a
        /*094e*/ 	.byte	0x06
	.zero		1


	//   ....[40]....
        /*0950*/ 	.word	0x0000be00
        /*0954*/ 	.word	0x000000ff
        /*0958*/ 	.word	0x00028850
        /*095c*/ 	.short	0x010a
        /*095e*/ 	.byte	0x06
	.zero		1


	//   ....[41]....
        /*0960*/ 	.word	0x0000be40
        /*0964*/ 	.word	0x000000ff
        /*0968*/ 	.word	0x00028850
        /*096c*/ 	.short	0x010a
        /*096e*/ 	.byte	0x06
	.zero		1


	//   ....[42]....
        /*0970*/ 	.word	0x0000c6d0
        /*0974*/ 	.word	0x000000ff
        /*0978*/ 	.word	0x00000000
        /*097c*/ 	.short	0x0101
        /*097e*/ 	.byte	0x06
	.zero		1


	//   ....[43]....
        /*0980*/ 	.word	0x0000ece0
        /*0984*/ 	.word	0x000000ff
        /*0988*/ 	.word	0x00000000
        /*098c*/ 	.short	0x0101
        /*098e*/ 	.byte	0x06
	.zero		1


	//   ....[44]....
        /*0990*/ 	.word	0x0000f2e0
        /*0994*/ 	.word	0x000000ff
        /*0998*/ 	.word	0x00028850
        /*099c*/ 	.short	0x010a
        /*099e*/ 	.byte	0x05
	.zero		1


	//   ....[45]....
        /*09a0*/ 	.word	0x0000f320
        /*09a4*/ 	.word	0x000000ff
        /*09a8*/ 	.word	0x00028850
        /*09ac*/ 	.short	0x010a
        /*09ae*/ 	.byte	0x05
	.zero		1


	//   ....[46]....
        /*09b0*/ 	.word	0x0000f8d0
        /*09b4*/ 	.word	0x000000ff
        /*09b8*/ 	.word	0x00000000
        /*09bc*/ 	.short	0x0101
        /*09be*/ 	.byte	0x04
	.zero		1


	//   ....[47]....
        /*09c0*/ 	.word	0x000104f0
        /*09c4*/ 	.word	0x000000ff
        /*09c8*/ 	.word	0x00000000
        /*09cc*/ 	.short	0x0101
        /*09ce*/ 	.byte	0x04
	.zero		1


	//   ....[48]....
        /*09d0*/ 	.word	0x00012840
        /*09d4*/ 	.word	0x000000ff
        /*09d8*/ 	.word	0x00028840
        /*09dc*/ 	.short	0x010a
        /*09de*/ 	.byte	0x2e
	.zero		1


	//   ....[49]....
        /*09e0*/ 	.word	0x00012f90
        /*09e4*/ 	.word	0x000000ff
        /*09e8*/ 	.word	0x00028830
        /*09ec*/ 	.short	0x0107
        /*09ee*/ 	.byte	0x2e
	.zero		1


	//   ....[50]....
        /*09f0*/ 	.word	0x00013000
        /*09f4*/ 	.word	0x000000ff
        /*09f8*/ 	.word	0x00028830
        /*09fc*/ 	.short	0x0101
        /*09fe*/ 	.byte	0x2e
	.zero		1


	//   ....[51]....
        /*0a00*/ 	.word	0x00013990
        /*0a04*/ 	.word	0x000000ff
        /*0a08*/ 	.word	0x00028800
        /*0a0c*/ 	.short	0x0107
        /*0a0e*/ 	.byte	0x2e
	.zero		1


	//   ....[52]....
        /*0a10*/ 	.word	0x000139d0
        /*0a14*/ 	.word	0x000000ff
        /*0a18*/ 	.word	0x00028800
        /*0a1c*/ 	.short	0x0101
        /*0a1e*/ 	.byte	0x2e
	.zero		1


	//   ....[53]....
        /*0a20*/ 	.word	0x00013a00
        /*0a24*/ 	.word	0x000000ff
        /*0a28*/ 	.word	0x00028820
        /*0a2c*/ 	.short	0x010a
        /*0a2e*/ 	.byte	0x2e
	.zero		1


	//   ....[54]....
        /*0a30*/ 	.word	0x00013d60
        /*0a34*/ 	.word	0x00000022
        /*0a38*/ 	.word	0x00028840
        /*0a3c*/ 	.short	0x010a
        /*0a3e*/ 	.byte	0x3f
	.zero		1


	//   ....[55]....
        /*0a40*/ 	.word	0x000142c0
        /*0a44*/ 	.word	0x00000022
        /*0a48*/ 	.word	0x00028830
        /*0a4c*/ 	.short	0x0107
        /*0a4e*/ 	.byte	0x3f
	.zero		1


	//   ....[56]....
        /*0a50*/ 	.word	0x00014370
        /*0a54*/ 	.word	0x00000022
        /*0a58*/ 	.word	0x00028830
        /*0a5c*/ 	.short	0x0101
        /*0a5e*/ 	.byte	0x3f
	.zero		1


	//   ....[57]....
        /*0a60*/ 	.word	0x000143d0
        /*0a64*/ 	.word	0x00000000
        /*0a68*/ 	.word	0x00028860
        /*0a6c*/ 	.short	0x010a
        /*0a6e*/ 	.byte	0x3f
	.zero		1


	//   ....[58]....
        /*0a70*/ 	.word	0x00014920
        /*0a74*/ 	.word	0x00000000
        /*0a78*/ 	.word	0x00028850
        /*0a7c*/ 	.short	0x0107
        /*0a7e*/ 	.byte	0x3f
	.zero		1


	//   ....[59]....
        /*0a80*/ 	.word	0x00014a00
        /*0a84*/ 	.word	0x00000000
        /*0a88*/ 	.word	0x00028850
        /*0a8c*/ 	.short	0x0101
        /*0a8e*/ 	.byte	0x3f
	.zero		1


	//   ....[60]....
        /*0a90*/ 	.word	0x00014b90
        /*0a94*/ 	.word	0x00000000
        /*0a98*/ 	.word	0x00028860
        /*0a9c*/ 	.short	0x010a
        /*0a9e*/ 	.byte	0x3f
	.zero		1


	//   ....[61]....
        /*0aa0*/ 	.word	0x000150d0
        /*0aa4*/ 	.word	0x00000000
        /*0aa8*/ 	.word	0x00028850
        /*0aac*/ 	.short	0x0107
        /*0aae*/ 	.byte	0x3f
	.zero		1


	//   ....[62]....
        /*0ab0*/ 	.word	0x00015180
        /*0ab4*/ 	.word	0x00000000
        /*0ab8*/ 	.word	0x00028850
        /*0abc*/ 	.short	0x0101
        /*0abe*/ 	.byte	0x3f
	.zero		1


	//   ....[63]....
        /*0ac0*/ 	.word	0x00015220
        /*0ac4*/ 	.word	0x00000007
        /*0ac8*/ 	.word	0x00028820
        /*0acc*/ 	.short	0x010a
        /*0ace*/ 	.byte	0x3f
	.zero		1


	//   ....[64]....
        /*0ad0*/ 	.word	0x00015350
        /*0ad4*/ 	.word	0x00000005
        /*0ad8*/ 	.word	0x00028840
        /*0adc*/ 	.short	0x010a
        /*0ade*/ 	.byte	0x3f
	.zero		1


	//   ....[65]....
        /*0ae0*/ 	.word	0x000153f0
        /*0ae4*/ 	.word	0x00000007
        /*0ae8*/ 	.word	0x00028840
        /*0aec*/ 	.short	0x010a
        /*0aee*/ 	.byte	0x3f
	.zero		1


	//   ....[66]....
        /*0af0*/ 	.word	0x00015430
        /*0af4*/ 	.word	0x00000005
        /*0af8*/ 	.word	0x00028860
        /*0afc*/ 	.short	0x010a
        /*0afe*/ 	.byte	0x3f
	.zero		1


	//   ....[67]....
        /*0b00*/ 	.word	0x00015470
        /*0b04*/ 	.word	0x00000007
        /*0b08*/ 	.word	0x00028860
        /*0b0c*/ 	.short	0x010a
        /*0b0e*/ 	.byte	0x3f
	.zero		1


	//   ....[68]....
        /*0b10*/ 	.word	0x000154e0
        /*0b14*/ 	.word	0x00000003
        /*0b18*/ 	.word	0x00028800
        /*0b1c*/ 	.short	0x010a
        /*0b1e*/ 	.byte	0x3f
	.zero		1


	//   ....[69]....
        /*0b20*/ 	.word	0x00015540
        /*0b24*/ 	.word	0x00000003
        /*0b28*/ 	.word	0x00028830
        /*0b2c*/ 	.short	0x010a
        /*0b2e*/ 	.byte	0x3f
	.zero		1


	//   ....[70]....
        /*0b30*/ 	.word	0x000155a0
        /*0b34*/ 	.word	0x00000009
        /*0b38*/ 	.word	0x00028830
        /*0b3c*/ 	.short	0x010a
        /*0b3e*/ 	.byte	0x3f
	.zero		1


	//   ....[71]....
        /*0b40*/ 	.word	0x00015600
        /*0b44*/ 	.word	0x00000009
        /*0b48*/ 	.word	0x00028850
        /*0b4c*/ 	.short	0x010a
        /*0b4e*/ 	.byte	0x3f
	.zero		1


	//   ....[72]....
        /*0b50*/ 	.word	0x00015660
        /*0b54*/ 	.word	0x0000000a
        /*0b58*/ 	.word	0x00028830
        /*0b5c*/ 	.short	0x010a
        /*0b5e*/ 	.byte	0x3f
	.zero		1


	//   ....[73]....
        /*0b60*/ 	.word	0x000156c0
        /*0b64*/ 	.word	0x0000000a
        /*0b68*/ 	.word	0x00028850
        /*0b6c*/ 	.short	0x010a
        /*0b6e*/ 	.byte	0x3f
	.zero		1


	//   ....[74]....
        /*0b70*/ 	.word	0x00015720
        /*0b74*/ 	.word	0x0000000a
        /*0b78*/ 	.word	0x00028830
        /*0b7c*/ 	.short	0x010a
        /*0b7e*/ 	.byte	0x3f
	.zero		1


	//   ....[75]....
        /*0b80*/ 	.word	0x00015780
        /*0b84*/ 	.word	0x0000000a
        /*0b88*/ 	.word	0x00028850
        /*0b8c*/ 	.short	0x010a
        /*0b8e*/ 	.byte	0x3f
	.zero		1


	//   ....[76]....
        /*0b90*/ 	.word	0x000157e0
        /*0b94*/ 	.word	0x00000003
        /*0b98*/ 	.word	0x00028850
        /*0b9c*/ 	.short	0x010a
        /*0b9e*/ 	.byte	0x3f
	.zero		1


	//   ....[77]....
        /*0ba0*/ 	.word	0x000158c0
        /*0ba4*/ 	.word	0x0000000a
        /*0ba8*/ 	.word	0x00028840
        /*0bac*/ 	.short	0x010a
        /*0bae*/ 	.byte	0x3f
	.zero		1


	//   ....[78]....
        /*0bb0*/ 	.word	0x00016d00
        /*0bb4*/ 	.word	0x00000003
        /*0bb8*/ 	.word	0x00028820
        /*0bbc*/ 	.short	0x010a
        /*0bbe*/ 	.byte	0x3f
	.zero		1


	//   ....[79]....
        /*0bc0*/ 	.word	0x00016d50
        /*0bc4*/ 	.word	0x00000022
        /*0bc8*/ 	.word	0x00028840
        /*0bcc*/ 	.short	0x010a
        /*0bce*/ 	.byte	0x3f
	.zero		1


	//   ....[80]....
        /*0bd0*/ 	.word	0x00017710
        /*0bd4*/ 	.word	0x00000000
        /*0bd8*/ 	.word	0x00028860
        /*0bdc*/ 	.short	0x010a
        /*0bde*/ 	.byte	0x3f
	.zero		1


	//   ....[81]....
        /*0be0*/ 	.word	0x00018230
        /*0be4*/ 	.word	0x00000000
        /*0be8*/ 	.word	0x00028860
        /*0bec*/ 	.short	0x010a
        /*0bee*/ 	.byte	0x3f
	.zero		1


	//   ....[82]....
        /*0bf0*/ 	.word	0x00018ce0
        /*0bf4*/ 	.word	0x00000007
        /*0bf8*/ 	.word	0x00028820
        /*0bfc*/ 	.short	0x010a
        /*0bfe*/ 	.byte	0x3f
	.zero		1


	//   ....[83]....
        /*0c00*/ 	.word	0x00018e50
        /*0c04*/ 	.word	0x00000005
        /*0c08*/ 	.word	0x00028840
        /*0c0c*/ 	.short	0x010a
        /*0c0e*/ 	.byte	0x3f
	.zero		1


	//   ....[84]....
        /*0c10*/ 	.word	0x00018ea0
        /*0c14*/ 	.word	0x00000007
        /*0c18*/ 	.word	0x00028840
        /*0c1c*/ 	.short	0x010a
        /*0c1e*/ 	.byte	0x3f
	.zero		1


	//   ....[85]....
        /*0c20*/ 	.word	0x00018ef0
        /*0c24*/ 	.word	0x00000005
        /*0c28*/ 	.word	0x00028860
        /*0c2c*/ 	.short	0x010a
        /*0c2e*/ 	.byte	0x3f
	.zero		1


	//----- nvinfo : EIATTR_NUM_MBARRIERS
	.align		4
.L_172:
        /*0c30*/ 	.byte	0x03, 0x38
        /*0c32*/ 	.short	0x0016


	//----- nvinfo : EIATTR_EXIT_INSTR_OFFSETS
	.align		4
        /*0c34*/ 	.byte	0x04, 0x1c
        /*0c36*/ 	.short	(.L_174 - .L_173)


	//   ....[0]....
.L_173:
        /*0c38*/ 	.word	0x000154c0


	//----- nvinfo : EIATTR_MAX_THREADS
	.align		4
.L_174:
        /*0c3c*/ 	.byte	0x04, 0x05
        /*0c3e*/ 	.short	(.L_176 - .L_175)
.L_175:
        /*0c40*/ 	.word	0x00000180
        /*0c44*/ 	.word	0x00000001
        /*0c48*/ 	.word	0x00000001


	//----- nvinfo : EIATTR_CRS_STACK_SIZE
	.align		4
.L_176:
        /*0c4c*/ 	.byte	0x04, 0x1e
        /*0c4e*/ 	.short	(.L_178 - .L_177)
.L_177:
        /*0c50*/ 	.word	0x00000000


	//----- nvinfo : EIATTR_CBANK_PARAM_SIZE
	.align		4
.L_178:
        /*0c54*/ 	.byte	0x03, 0x19
        /*0c56*/ 	.short	0x0a70


	//----- nvinfo : EIATTR_PARAM_CBANK
	.align		4
        /*0c58*/ 	.byte	0x04, 0x0a
        /*0c5a*/ 	.short	(.L_180 - .L_179)
	.align		4
.L_179:
        /*0c5c*/ 	.word	index@(.nv.constant0._ZN7cutlass13device_kernelIN5flash11enable_sm90INS1_16FlashAttnFwdSm90INS1_25CollectiveMainloopFwdSm90ILi2EN4cute5tupleIJNS5_1CILi1EEES8_S8_EEENS6_IJNS7_ILi128EEESA_SA_EEELi128ENS_6half_tEfNS_4arch4Sm90ELb0ELb1ELb1ELb0ELb1ELb0ELb0ELb1ELb1ELb1ELb1ELb0EEENS1_21CollectiveEpilogueFwdISB_S9_SC_SE_Li256ELb0ELb1ELb1ELb0EEENS1_19SingleTileSchedulerILb0ELb1ELb1ELi128EEEEEEEEEvNT_6ParamsE)
        /*0c60*/ 	.short	0x0210
        /*0c62*/ 	.short	0x0a70


	//----- nvinfo : EIATTR_SW_WAR
	.align		4
.L_180:
        /*0c64*/ 	.byte	0x04, 0x36
        /*0c66*/ 	.short	(.L_182 - .L_181)
.L_181:
        /*0c68*/ 	.word	0x00000008
.L_182:


//--------------------- .nv.info._ZN7cutlass13device_kernelIN5flash11enable_sm90INS1_16FlashAttnFwdSm90INS1_25CollectiveMainloopFwdSm90ILi2EN4cute5tupleIJNS5_1CILi1EEES8_S8_EEENS6_IJNS7_ILi128EEESA_SA_EEELi128ENS_6half_tEfNS_4arch4Sm90ELb0ELb1ELb1ELb1ELb1ELb0ELb0ELb1ELb1ELb1ELb1ELb0EEENS1_21CollectiveEpilogueFwdISB_S9_SC_SE_Li256ELb1ELb1ELb1ELb0EEENS1_36VarlenDynamicPersistentTileSchedulerILi128ELi128ELi256ELi128ELb1ELb1ELb1ELb1ELb0ELb1EEEEEEEEEvNT_6ParamsE --------------------------
	.section	.nv.info._ZN7cutlass13device_kernelIN5flash11enable_sm90INS1_16FlashAttnFwdSm90INS1_25CollectiveMainloopFwdSm90ILi2EN4cute5tupleIJNS5_1CILi1EEES8_S8_EEENS6_IJNS7_ILi128EEESA_SA_EEELi128ENS_6half_tEfNS_4arch4Sm90ELb0ELb1ELb1ELb1ELb1ELb0ELb0ELb1ELb1ELb1ELb1ELb0EEENS1_21CollectiveEpilogueFwdISB_S9_SC_SE_Li256ELb1ELb1ELb1ELb0EEENS1_36VarlenDynamicPersistentTileSchedulerILi128ELi128ELi256ELi128ELb1ELb1ELb1ELb1ELb0ELb1EEEEEEEEEvNT_6ParamsE,"",@"SHT_CUDA_INFO"
	.sectionflags	@""
	.align	4


	//----- nvinfo : EIATTR_CUDA_API_VERSION
	.align		4
        /*0000*/ 	.byte	0x04, 0x37
        /*0002*/ 	.short	(.L_184 - .L_183)
.L_183:
        /*0004*/ 	.word	0x00000082


	//----- nvinfo : EIATTR_KPARAM_INFO
	.align		4
.L_184:
        /*0008*/ 	.byte	0x04, 0x17
        /*000a*/ 	.short	(.L_186 - .L_185)
.L_185:
        /*000c*/ 	.word	0x00000000
        /*0010*/ 	.short	0x0000
        /*0012*/ 	.short	0x0070
        /*0014*/ 	.byte	0x00, 0xf0, 0x01, 0x2a


	//----- nvinfo : EIATTR_SPARSE_MMA_MASK
	.align		4
.L_186:
        /*0018*/ 	.byte	0x03, 0x50
        /*001a*/ 	.short	0x0000


	//----- nvinfo : EIATTR_MAXREG_COUNT
	.align		4
        /*001c*/ 	.byte	0x03, 0x1b
        /*001e*/ 	.short	0x00a8


	//----- nvinfo : EIATTR_NUM_BARRIERS
	.align		4
        /*0020*/ 	.byte	0x02, 0x4c
        /*0022*/ 	.byte	0x10
	.zero		1


	//----- nvinfo : EIATTR_EXTERNS
	.align		4
        /*0024*/ 	.byte	0x04, 0x0f
        /*0026*/ 	.short	(.L_188 - .L_187)


	//   ....[0]....
	.align		4
.L_187:
        /*0028*/ 	.word	index@(__assertfail)


	//----- nvinfo : EIATTR_ANNOTATIONS
	.align		4
.L_188:
        /*002c*/ 	.byte	0x04, 0x55
        /*002e*/ 	.short	(.L_190 - .L_189)


	//   ....[0]....
.L_189:
        /* <DEDUP_REMOVED lines=11> */


	//----- nvinfo : EIATTR_MERCURY_ISA_VERSION
	.align		4
.L_190:
        /*00c8*/ 	.byte	0x03, 0x5f
        /*00ca*/ 	.short	0x0101


	//----- nvinfo : EIATTR_UNUSED_LOAD_BYTE_OFFSET
	.align		4
        /*00cc*/ 	.byte	0x04, 0x44
        /*00ce*/ 	.short	(.L_192 - .L_191)


	//   ....[0]....
.L_191:
        /*00d0*/ 	.word	0x00000980
        /*00d4*/ 	.word	0x0000fff0


	//   ....[1]....
        /*00d8*/ 	.word	0x000104d0
        /*00dc*/ 	.word	0x0000fff0


	//----- nvinfo : EIATTR_INT_WARP_WIDE_INSTR_OFFSETS
	.align		4
.L_192:
        /*00e0*/ 	.byte	0x04, 0x31
        /*00e2*/ 	.short	(.L_194 - .L_193)


	//   ....[0]....
.L_193:
        /*00e4*/ 	.word	0x000000c0


	//   ....[1]....
        /*00e8*/ 	.word	0x000000d0


	//   ....[2]....
        /*00ec*/ 	.word	0x00000170


	//   ....[3]....
        /*00f0*/ 	.word	0x00015010


	//   ....[4]....
        /*00f4*/ 	.word	0x000150a0


	//   ....[5]....
        /*00f8*/ 	.word	0x00017e90


	//   ....[6]....
        /*00fc*/ 	.word	0x00017f20


	//----- nvinfo : EIATTR_COOP_GROUP_MASK_REGIDS
	.align		4
.L_194:
        /*0100*/ 	.byte	0x04, 0x29
        /*0102*/ 	.short	(.L_196 - .L_195)


	//   ....[0]....
.L_195:
        /*0104*/ 	.word	0xffffffff


	//   ....[1]....
        /*0108*/ 	.word	0xffffffff


	//   ....[2]....
        /*010c*/ 	.word	0xffffffff


	//   ....[3]....
        /*0110*/ 	.word	0xffffffff


	//   ....[4]....
        /*0114*/ 	.word	0xffffffff


	//   ....[5]....
        /*0118*/ 	.word	0xffffffff


	//   ....[6]....
        /*011c*/ 	.word	0xffffffff


	//   ....[7]....
        /*0120*/ 	.word	0xffffffff


	//   ....[8]....
        /*0124*/ 	.word	0xffffffff


	//   ....[9]....
        /*0128*/ 	.word	0xffffffff


	//   ....[10]....
        /*012c*/ 	.word	0xffffffff


	//   ....[11]....
        /*0130*/ 	.word	0xffffffff


	//   ....[12]....
        /*0134*/ 	.word	0xffffffff


	//   ....[13]....
        /*0138*/ 	.word	0xffffffff


	//   ....[14]....
        /*013c*/ 	.word	0xffffffff


	//   ....[15]....
        /*0140*/ 	.word	0xffffffff


	//   ....[16]....
        /*0144*/ 	.word	0xffffffff


	//   ....[17]....
        /*0148*/ 	.word	0xffffffff


	//   ....[18]....
        /*014c*/ 	.word	0xffffffff


	//   ....[19]....
        /*0150*/ 	.word	0xffffffff


	//   ....[20]....
        /*0154*/ 	.word	0xffffffff


	//   ....[21]....
        /*0158*/ 	.word	0xffffffff


	//   ....[22]....
        /*015c*/ 	.word	0xffffffff


	//   ....[23]....
        /*0160*/ 	.word	0xffffffff


	//   ....[24]....
        /*0164*/ 	.word	0xffffffff


	//   ....[25]....
        /*0168*/ 	.word	0xffffffff


	//   ....[26]....
        /*016c*/ 	.word	0xffffffff


	//   ....[27]....
        /*0170*/ 	.word	0xffffffff


	//   ....[28]....
        /*0174*/ 	.word	0xffffffff


	//   ....[29]....
        /*0178*/ 	.word	0xffffffff


	//   ....[30]....
        /*017c*/ 	.word	0xffffffff


	//   ....[31]....
        /*0180*/ 	.word	0xffffffff


	//   ....[32]....
        /*0184*/ 	.word	0xffffffff


	//   ....[33]....
        /*0188*/ 	.word	0xffffffff


	//   ....[34]....
        /*018c*/ 	.word	0xffffffff


	//   ....[35]....
        /*0190*/ 	.word	0xffffffff


	//   ....[36]....
        /*0194*/ 	.word	0xffffffff


	//   ....[37]....
        /*0198*/ 	.word	0xffffffff


	//   ....[38]....
        /*019c*/ 	.word	0xffffffff


	//   ....[39]....
        /*01a0*/ 	.word	0xffffffff


	//   ....[40]....
        /*01a4*/ 	.word	0xffffffff


	//   ....[41]....
        /*01a8*/ 	.word	0xffffffff


	//   ....[42]....
        /*01ac*/ 	.word	0xffffffff


	//   ....[43]....
        /*01b0*/ 	.word	0xffffffff


	//   ....[44]....
        /*01b4*/ 	.word	0xffffffff


	//   ....[45]....
        /*01b8*/ 	.word	0xffffffff


	//   ....[46]....
        /*01bc*/ 	.word	0xffffffff


	//   ....[47]....
        /*01c0*/ 	.word	0xffffffff


	//   ....[48]....
        /*01c4*/ 	.word	0xffffffff


	//   ....[49]....
        /*01c8*/ 	.word	0xffffffff


	//   ....[50]....
        /*01cc*/ 	.word	0xffffffff


	//   ....[51]....
        /*01d0*/ 	.word	0xffffffff


	//   ....[52]....
        /*01d4*/ 	.word	0xffffffff


	//   ....[53]....
        /*01d8*/ 	.word	0xffffffff


	//   ....[54]....
        /*01dc*/ 	.word	0xffffffff


	//   ....[55]....
        /*01e0*/ 	.word	0xffffffff


	//   ....[56]....
        /*01e4*/ 	.word	0xffffffff


	//   ....[57]....
        /*01e8*/ 	.word	0xffffffff


	//   ....[58]....
        /*01ec*/ 	.word	0xffffffff


	//   ....[59]....
        /*01f0*/ 	.word	0xffffffff


	//   ....[60]....
        /*01f4*/ 	.word	0xffffffff


	//   ....[61]....
        /*01f8*/ 	.word	0xffffffff


	//   ....[62]....
        /*01fc*/ 	.word	0xffffffff


	//   ....[63]....
        /*0200*/ 	.word	0xffffffff


	//   ....[64]....
        /*0204*/ 	.word	0xffffffff


	//   ....[65]....
        /*0208*/ 	.word	0xffffffff


	//   ....[66]....
        /*020c*/ 	.word	0xffffffff


	//   ....[67]....
        /*0210*/ 	.word	0xffffffff


	//   ....[68]....
        /*0214*/ 	.word	0xffffffff


	//   ....[69]....
        /*0218*/ 	.word	0xffffffff


	//   ....[70]....
        /*021c*/ 	.word	0xffffffff


	//   ....[71]....
        /*0220*/ 	.word	0xffffffff


	//   ....[72]....
        /*0224*/ 	.word	0xffffffff


	//   ....[73]....
        /*0228*/ 	.word	0xffffffff


	//   ....[74]....
        /*022c*/ 	.word	0xffffffff


	//   ....[75]....
        /*0230*/ 	.word	0xffffffff


	//   ....[76]....
        /*0234*/ 	.word	0xffffffff


	//   ....[77]....
        /*0238*/ 	.word	0xffffffff


	//   ....[78]....
        /*023c*/ 	.word	0xffffffff


	//   ....[79]....
        /*0240*/ 	.word	0xffffffff


	//   ....[80]....
        /*0244*/ 	.word	0xffffffff


	//   ....[81]....
        /*0248*/ 	.word	0xffffffff


	//   ....[82]....
        /*024c*/ 	.word	0xffffffff


	//   ....[83]....
        /*0250*/ 	.word	0xffffffff


	//   ....[84]....
        /*0254*/ 	.word	0xffffffff


	//   ....[85]....
        /*0258*/ 	.word	0xffffffff


	//   ....[86]....
        /*025c*/ 	.word	0xffffffff


	//   ....[87]....
        /*0260*/ 	.word	0xffffffff


	//   ....[88]....
        /*0264*/ 	.word	0xffffffff


	//   ....[89]....
        /*0268*/ 	.word	0xffffffff


	//   ....[90]....
        /*026c*/ 	.word	0xffffffff


	//   ....[91]....
        /*0270*/ 	.word	0xffffffff


	//   ....[92]....
        /*0274*/ 	.word	0xffffffff


	//   ....[93]....
        /*0278*/ 	.word	0xffffffff


	//   ....[94]....
        /*027c*/ 	.word	0xffffffff


	//   ....[95]....
        /*0280*/ 	.word	0xffffffff


	//   ....[96]....
        /*0284*/ 	.word	0xffffffff


	//   ....[97]....
        /*0288*/ 	.word	0xffffffff


	//   ....[98]....
        /*028c*/ 	.word	0xffffffff


	//   ....[99]....
        /*0290*/ 	.word	0xffffffff


	//   ....[100]....
        /*0294*/ 	.word	0xffffffff


	//   ....[101]....
        /*0298*/ 	.word	0xffffffff


	//   ....[102]....
        /*029c*/ 	.word	0xffffffff


	//   ....[103]....
        /*02a0*/ 	.word	0xffffffff


	//   ....[104]....
        /*02a4*/ 	.word	0xffffffff


	//   ....[105]....
        /*02a8*/ 	.word	0xffffffff


	//   ....[106]....
        /*02ac*/ 	.word	0xffffffff


	//   ....[107]....
        /*02b0*/ 	.word	0xffffffff


	//   ....[108]....
        /*02b4*/ 	.word	0xffffffff


	//   ....[109]....
        /*02b8*/ 	.word	0xffffffff


	//   ....[110]....
        /*02bc*/ 	.word	0xffffffff


	//   ....[111]....
        /*02c0*/ 	.word	0xffffffff


	//   ....[112]....
        /*02c4*/ 	.word	0xffffffff


	//   ....[113]....
        /*02c8*/ 	.word	0xffffffff


	//   ....[114]....
        /*02cc*/ 	.word	0xffffffff


	//   ....[115]....
        /*02d0*/ 	.word	0xffffffff


	//   ....[116]....
        /*02d4*/ 	.word	0xffffffff


	//   ....[117]....
        /*02d8*/ 	.word	0xffffffff


	//   ....[118]....
        /*02dc*/ 	.word	0xffffffff


	//   ....[119]....
        /*02e0*/ 	.word	0xffffffff


	//   ....[120]....
        /*02e4*/ 	.word	0xffffffff


	//   ....[121]....
        /*02e8*/ 	.word	0xffffffff


	//   ....[122]....
        /*02ec*/ 	.word	0xffffffff


	//   ....[123]....
        /*02f0*/ 	.word	0xffffffff


	//   ....[124]....
        /*02f4*/ 	.word	0xffffffff


	//   ....[125]....
        /*02f8*/ 	.word	0xffffffff


	//   ....[126]....
        /*02fc*/ 	.word	0xffffffff


	//   ....[127]....
        /*0300*/ 	.word	0xffffffff


	//   ....[128]....
        /*0304*/ 	.word	0xffffffff


	//   ....[129]....
        /*0308*/ 	.word	0xffffffff


	//   ....[130]....
        /*030c*/ 	.word	0xffffffff


	//   ....[131]....
        /*0310*/ 	.word	0xffffffff


	//   ....[132]....
        /*0314*/ 	.word	0xffffffff


	//   ....[133]....
        /*0318*/ 	.word	0xffffffff


	//   ....[134]....
        /*031c*/ 	.word	0xffffffff


	//   ....[135]....
        /*0320*/ 	.word	0xffffffff


	//   ....[136]....
        /*0324*/ 	.word	0xffffffff


	//   ....[137]....
        /*0328*/ 	.word	0xffffffff


	//   ....[138]....
        /*032c*/ 	.word	0xffffffff


	//   ....[139]....
        /*0330*/ 	.word	0xffffffff


	//   ....[140]....
        /*0334*/ 	.word	0xffffffff


	//   ....[141]....
        /*0338*/ 	.word	0xffffffff


	//   ....[142]....
        /*033c*/ 	.word	0xffffffff


	//   ....[143]....
        /*0340*/ 	.word	0xffffffff


	//   ....[144]....
        /*0344*/ 	.word	0xffffffff


	//   ....[145]....
        /*0348*/ 	.word	0xffffffff


	//   ....[146]....
        /*034c*/ 	.word	0xffffffff


	//   ....[147]....
        /*0350*/ 	.word	0xffffffff


	//   ....[148]....
        /*0354*/ 	.word	0xffffffff


	//   ....[149]....
        /*0358*/ 	.word	0xffffffff


	//   ....[150]....
        /*035c*/ 	.word	0xffffffff


	//   ....[151]....
        /*0360*/ 	.word	0xffffffff


	//   ....[152]....
        /*0364*/ 	.word	0xffffffff


	//   ....[153]....
        /*0368*/ 	.word	0xffffffff


	//   ....[154]....
        /*036c*/ 	.word	0xffffffff


	//   ....[155]....
        /*0370*/ 	.word	0xffffffff


	//   ....[156]....
        /*0374*/ 	.word	0xffffffff


	//   ....[157]....
        /*0378*/ 	.word	0xffffffff


	//   ....[158]....
        /*037c*/ 	.word	0xffffffff


	//   ....[159]....
        /*0380*/ 	.word	0xffffffff


	//   ....[160]....
        /*0384*/ 	.word	0xffffffff


	//   ....[161]....
        /*0388*/ 	.word	0xffffffff


	//   ....[162]....
        /*038c*/ 	.word	0xffffffff


	//   ....[163]....
        /*0390*/ 	.word	0xffffffff


	//   ....[164]....
        /*0394*/ 	.word	0xffffffff


	//   ....[165]....
        /*0398*/ 	.word	0xffffffff


	//   ....[166]....
        /*039c*/ 	.word	0xffffffff


	//   ....[167]....
        /*03a0*/ 	.word	0xffffffff


	//   ....[168]....
        /*03a4*/ 	.word	0xffffffff


	//   ....[169]....
        /*03a8*/ 	.word	0xffffffff


	//   ....[170]....
        /*03ac*/ 	.word	0xffffffff


	//   ....[171]....
        /*03b0*/ 	.word	0xffffffff


	//   ....[172]....
        /*03b4*/ 	.word	0xffffffff


	//   ....[173]....
        /*03b8*/ 	.word	0x0500000f


	//   ....[174]....
        /*03bc*/ 	.word	0x0500000f


	//   ....[175]....
        /*03c0*/ 	.word	0x0500000f


	//   ....[176]....
        /*03c4*/ 	.word	0x0500000f


	//   ....[177]....
        /*03c8*/ 	.word	0x0500000f


	//   ....[178]....
        /*03cc*/ 	.word	0x0500000f


	//   ....[179]....
        /*03d0*/ 	.word	0x0500000f


	//   ....[180]....
        /*03d4*/ 	.word	0x0500000f


	//   ....[181]....
        /*03d8*/ 	.word	0x0500000f


	//   ....[182]....
        /*03dc*/ 	.word	0x0500000f


	//   ....[183]....
        /*03e0*/ 	.word	0x0500000f


	//   ....[184]....
        /*03e4*/ 	.word	0x0500000f


	//   ....[185]....
        /*03e8*/ 	.word	0x0500000f


	//   ....[186]....
        /*03ec*/ 	.word	0x0500000f


	//   ....[187]....
        /*03f0*/ 	.word	0x0500000f


	//   ....[188]....
        /*03f4*/ 	.word	0x0500000f


	//   ....[189]....
        /*03f8*/ 	.word	0x0500000f


	//   ....[190]....
        /*03fc*/ 	.word	0x0500000f


	//   ....[191]....
        /*0400*/ 	.word	0x0500000f


	//   ....[192]....
        /*0404*/ 	.word	0x0500000f


	//   ....[193]....
        /*0408*/ 	.word	0x0500000f


	//   ....[194]....
        /*040c*/ 	.word	0x0500000f


	//   ....[195]....
        /*0410*/ 	.word	0x0500000f


	//   ....[196]....
        /*0414*/ 	.word	0x0500000f


	//   ....[197]....
        /*0418*/ 	.word	0x0500000f


	//   ....[198]....
        /*041c*/ 	.word	0x0500000f


	//   ....[199]....
        /*0420*/ 	.word	0x0500000f


	//   ....[200]....
        /*0424*/ 	.word	0x0500000f


	//   ....[201]....
        /*0428*/ 	.word	0x0500000f


	//   ....[202]....
        /*042c*/ 	.word	0x0500000f


	//   ....[203]....
        /*0430*/ 	.word	0x0500000f


	//   ....[204]....
        /*0434*/ 	.word	0x0500000f


	//   ....[205]....
        /*0438*/ 	.word	0x0500000f


	//   ....[206]....
        /*043c*/ 	.word	0x0500000f


	//   ....[207]....
        /*0440*/ 	.word	0x0500000f


	//   ....[208]....
        /*0444*/ 	.word	0x0500000f


	//   ....[209]....
        /*0448*/ 	.word	0x0500000f


	//   ....[210]....
        /*044c*/ 	.word	0x0500000f


	//   ....[211]....
        /*0450*/ 	.word	0x0500000f


	//   ....[212]....
        /*0454*/ 	.word	0x0500000f


	//   ....[213]....
        /*0458*/ 	.word	0x0500000f


	//   ....[214]....
        /*045c*/ 	.word	0x0500000f


	//   ....[215]....
        /*0460*/ 	.word	0x0500000f


	//   ....[216]....
        /*0464*/ 	.word	0x0500000f


	//   ....[217]....
        /*0468*/ 	.word	0x0500000f


	//   ....[218]....
        /*046c*/ 	.word	0x0500000f


	//   ....[219]....
        /*0470*/ 	.word	0x0500000f


	//   ....[220]....
        /*0474*/ 	.word	0x0500000f


	//   ....[221]....
        /*0478*/ 	.word	0x0500000f


	//   ....[222]....
        /*047c*/ 	.word	0x0500000f


	//   ....[223]....
        /*0480*/ 	.word	0x0500000f


	//   ....[224]....
        /*0484*/ 	.word	0x0500000f


	//   ....[225]....
        /*0488*/ 	.word	0x0500000f


	//   ....[226]....
        /*048c*/ 	.word	0x0500000f


	//   ....[227]....
        /*0490*/ 	.word	0x0500000f


	//   ....[228]....
        /*0494*/ 	.word	0x0500000f


	//   ....[229]....
        /*0498*/ 	.word	0x0500000f


	//   ....[230]....
        /*049c*/ 	.word	0x0500000f


	//   ....[231]....
        /*04a0*/ 	.word	0x0500000f


	//   ....[232]....
        /*04a4*/ 	.word	0x0500000f


	//   ....[233]....
        /*04a8*/ 	.word	0x0500000f


	//   ....[234]....
        /*04ac*/ 	.word	0x0500000f


	//   ....[235]....
        /*04b0*/ 	.word	0x0500000f


	//   ....[236]....
        /*04b4*/ 	.word	0x0500000f


	//   ....[237]....
        /*04b8*/ 	.word	0x0500000f


	//   ....[238]....
        /*04bc*/ 	.word	0x0500000f


	//   ....[239]....
        /*04c0*/ 	.word	0x0500000f


	//   ....[240]....
        /*04c4*/ 	.word	0x0500000f


	//   ....[241]....
        /*04c8*/ 	.word	0x0500000f


	//   ....[242]....
        /*04cc*/ 	.word	0x0500000f


	//   ....[243]....
        /*04d0*/ 	.word	0x0500000f


	//   ....[244]....
        /*04d4*/ 	.word	0x0500000f


	//   ....[245]....
        /*04d8*/ 	.word	0x0500000f


	//   ....[246]....
        /*04dc*/ 	.word	0x0500000f


	//   ....[247]....
        /*04e0*/ 	.word	0x0500000f


	//   ....[248]....
        /*04e4*/ 	.word	0x0500000f


	//   ....[249]....
        /*04e8*/ 	.word	0x0500000f


	//   ....[250]....
        /*04ec*/ 	.word	0x0500000f


	//   ....[251]....
        /*04f0*/ 	.word	0x0500000f


	//   ....[252]....
        /*04f4*/ 	.word	0x0500000f


	//   ....[253]....
        /*04f8*/ 	.word	0x0500000f


	//   ....[254]....
        /*04fc*/ 	.word	0x0500000f


	//   ....[255]....
        /*0500*/ 	.word	0x0500000f


	//   ....[0]....
        /*0504*/ 	.word	0x0500000f


	//   ....[1]....
        /*0508*/ 	.word	0x0500000f


	//   ....[2]....
        /*050c*/ 	.word	0x0500000f


	//   ....[3]....
        /*0510*/ 	.word	0x0500000f


	//   ....[4]....
        /*0514*/ 	.word	0x0500000f


	//   ....[5]....
        /*0518*/ 	.word	0x0500000f


	//   ....[6]....
        /*051c*/ 	.word	0x0500000f


	//   ....[7]....
        /*0520*/ 	.word	0x0500000f


	//   ....[8]....
        /*0524*/ 	.word	0x0500000f


	//   ....[9]....
        /*0528*/ 	.word	0x0500000f


	//   ....[10]....
        /*052c*/ 	.word	0x0500000f


	//   ....[11]....
        /*0530*/ 	.word	0x0500000f


	//   ....[12]....
        /*0534*/ 	.word	0x0500000f


	//   ....[13]....
        /*0538*/ 	.word	0x0500000f


	//   ....[14]....
        /*053c*/ 	.word	0x0500000f


	//   ....[15]....
        /*0540*/ 	.word	0x0500000f


	//   ....[16]....
        /*0544*/ 	.word	0x0500000f


	//----- nvinfo : EIATTR_COOP_GROUP_INSTR_OFFSETS
	.align		4
.L_196:
        /*0548*/ 	.byte	0x04, 0x28
        /*054a*/ 	.short	(.L_198 - .L_197)


	//   ....[0]....
.L_197:
        /*054c*/ 	.word	0x00000080


	//   ....[1]....
        /*0550*/ 	.word	0x00000090


	//   ....[2]....
        /*0554*/ 	.word	0x000002d0


	//   ....[3]....
        /*0558*/ 	.word	0x00000430


	//   ....[4]....
        /*055c*/ 	.word	0x00000550


	//   ....[5]....
        /*0560*/ 	.word	0x000006b0


	//   ....[6]....
        /*0564*/ 	.word	0x00001e60


	//   ....[7]....
        /*0568*/ 	.word	0x00002780


	//   ....[8]....
        /*056c*/ 	.word	0x00003ac0


	//   ....[9]....
        /*0570*/ 	.word	0x00004330


	//   ....[10]....
        /*0574*/ 	.word	0x00004450


	//   ....[11]....
        /*0578*/ 	.word	0x00004c70


	//   ....[12]....
        /*057c*/ 	.word	0x00004cd0


	//   ....[13]....
        /*0580*/ 	.word	0x00006630


	//   ....[14]....
        /*0584*/ 	.word	0x00006f80


	//   ....[15]....
        /*0588*/ 	.word	0x00007b70


	//   ....[16]....
        /*058c*/ 	.word	0x00007c70


	//   ....[17]....
        /*0590*/ 	.word	0x00008490


	//   ....[18]....
        /*0594*/ 	.word	0x00008510


	//   ....[19]....
        /*0598*/ 	.word	0x0000ace0


	//   ....[20]....
        /*059c*/ 	.word	0x0000acf0


	//   ....[21]....
        /*05a0*/ 	.word	0x0000ad20


	//   ....[22]....
        /*05a4*/ 	.word	0x0000ad30


	//   ....[23]....
        /*05a8*/ 	.word	0x0000cb10


	//   ....[24]....
        /*05ac*/ 	.word	0x0000d450


	//   ....[25]....
        /*05b0*/ 	.word	0x0000e040


	//   ....[26]....
        /*05b4*/ 	.word	0x0000e140


	//   ....[27]....
        /*05b8*/ 	.word	0x0000e960


	//   ....[28]....
        /*05bc*/ 	.word	0x0000e9e0


	//   ....[29]....
        /*05c0*/ 	.word	0x0000fb50


	//   ....[30]....
        /*05c4*/ 	.word	0x0000fb80


	//   ....[31]....
        /*05c8*/ 	.word	0x0000fc30


	//   ....[32]....
        /*05cc*/ 	.word	0x0000fc50


	//   ....[33]....
        /*05d0*/ 	.word	0x00011000


	//   ....[34]....
        /*05d4*/ 	.word	0x00011040


	//   ....[35]....
        /*05d8*/ 	.word	0x00011070


	//   ....[36]....
        /*05dc*/ 	.word	0x000110a0


	//   ....[37]....
        /*05e0*/ 	.word	0x00011780


	//   ....[38]....
        /*05e4*/ 	.word	0x000117b0


	//   ....[39]....
        /*05e8*/ 	.word	0x00011870


	//   ....[40]....
        /*05ec*/ 	.word	0x00011890


	//   ....[41]....
        /*05f0*/ 	.word	0x00011950


	//   ....[42]....
        /*05f4*/ 	.word	0x00011970


	//   ....[43]....
        /*05f8*/ 	.word	0x00011a40


	//   ....[44]....
        /*05fc*/ 	.word	0x00011a60


	//   ....[45]....
        /*0600*/ 	.word	0x00011e10


	//   ....[46]....
        /*0604*/ 	.word	0x00011e20


	//   ....[47]....
        /*0608*/ 	.word	0x00012260


	//   ....[48]....
        /*060c*/ 	.word	0x00012270


	//   ....[49]....
        /*0610*/ 	.word	0x00012fa0


	//   ....[50]....
        /*0614*/ 	.word	0x00012fc0


	//   ....[51]....
        /*0618*/ 	.word	0x00013080


	//   ....[52]....
        /*061c*/ 	.word	0x000130a0


	//   ....[53]....
        /*0620*/ 	.word	0x00013160


	//   ....[54]....
        /*0624*/ 	.word	0x00013180


	//   ....[55]....
        /*0628*/ 	.word	0x00013250


	//   ....[56]....
        /*062c*/ 	.word	0x00013270


	//   ....[57]....
        /*0630*/ 	.word	0x000133d0


	//   ....[58]....
        /*0634*/ 	.word	0x000135c0


	//   ....[59]....
        /*0638*/ 	.word	0x000135f0


	//   ....[60]....
        /*063c*/ 	.word	0x00013620


	//   ....[61]....
        /*0640*/ 	.word	0x00013650


	//   ....[62]....
        /*0644*/ 	.word	0x00013680


	//   ....[63]....
        /*0648*/ 	.word	0x000136b0


	//   ....[64]....
        /*064c*/ 	.word	0x00013820


	//   ....[65]....
        /*0650*/ 	.word	0x00013850


	//   ....[66]....
        /*0654*/ 	.word	0x00013880


	//   ....[67]....
        /*0658*/ 	.word	0x000138b0


	//   ....[68]....
        /*065c*/ 	.word	0x000138e0


	//   ....[69]....
        /*0660*/ 	.word	0x00013910


	//   ....[70]....
        /*0664*/ 	.word	0x000139a0


	//   ....[71]....
        /*0668*/ 	.word	0x000139d0


	//   ....[72]....
        /*066c*/ 	.word	0x000139e0


	//   ....[73]....
        /*0670*/ 	.word	0x00013a20


	//   ....[74]....
        /*0674*/ 	.word	0x00015b10


	//   ....[75]....
        /*0678*/ 	.word	0x00015b30


	//   ....[76]....
        /*067c*/ 	.word	0x00015bd0


	//   ....[77]....
        /*0680*/ 	.word	0x00015bf0


	//   ....[78]....
        /*0684*/ 	.word	0x00015c80


	//   ....[79]....
        /*0688*/ 	.word	0x00015ca0


	//   ....[80]....
        /*068c*/ 	.word	0x00015d30


	//   ....[81]....
        /*0690*/ 	.word	0x00015d50


	//   ....[82]....
        /*0694*/ 	.word	0x00015de0


	//   ....[83]....
        /*0698*/ 	.word	0x00015e00


	//   ....[84]....
        /*069c*/ 	.word	0x00015e90


	//   ....[85]....
        /*06a0*/ 	.word	0x00015eb0


	//   ....[86]....
        /*06a4*/ 	.word	0x00015f40


	//   ....[87]....
        /*06a8*/ 	.word	0x00015f60


	//   ....[88]....
        /*06ac*/ 	.word	0x00015f70


	//   ....[89]....
        /*06b0*/ 	.word	0x00015ff0


	//   ....[90]....
        /*06b4*/ 	.word	0x00016700


	//   ....[91]....
        /*06b8*/ 	.word	0x00016730


	//   ....[92]....
        /*06bc*/ 	.word	0x00016790


	//   ....[93]....
        /*06c0*/ 	.word	0x000167e0


	//   ....[94]....
        /*06c4*/ 	.word	0x00016830


	//   ....[95]....
        /*06c8*/ 	.word	0x00016880


	//   ....[96]....
        /*06cc*/ 	.word	0x000168d0


	//   ....[97]....
        /*06d0*/ 	.word	0x00016920


	//   ....[98]....
        /*06d4*/ 	.word	0x00016970


	//   ....[99]....
        /*06d8*/ 	.word	0x000169c0


	//   ....[100]....
        /*06dc*/ 	.word	0x00016a10


	//   ....[101]....
        /*06e0*/ 	.word	0x00016a60


	//   ....[102]....
        /*06e4*/ 	.word	0x00016ab0


	//   ....[103]....
        /*06e8*/ 	.word	0x00016af0


	//   ....[104]....
        /*06ec*/ 	.word	0x00016b10


	//   ....[105]....
        /*06f0*/ 	.word	0x00016b50


	//   ....[106]....
        /*06f4*/ 	.word	0x00017280


	//   ....[107]....
        /*06f8*/ 	.word	0x000172b0


	//   ....[108]....
        /*06fc*/ 	.word	0x00017310


	//   ....[109]....
        /*0700*/ 	.word	0x00017320


	//   ....[110]....
        /*0704*/ 	.word	0x00017370


	//   ....[111]....
        /*0708*/ 	.word	0x00017380


	//   ....[112]....
        /*070c*/ 	.word	0x000173d0


	//   ....[113]....
        /*0710*/ 	.word	0x000173e0


	//   ....[114]....
        /*0714*/ 	.word	0x00017430


	//   ....[115]....
        /*0718*/ 	.word	0x00017440


	//   ....[116]....
        /*071c*/ 	.word	0x00017490


	//   ....[117]....
        /*0720*/ 	.word	0x000174a0


	//   ....[118]....
        /*0724*/ 	.word	0x000174f0


	//   ....[119]....
        /*0728*/ 	.word	0x00017500


	//   ....[120]....
        /*072c*/ 	.word	0x00017510


	//   ....[121]....
        /*0730*/ 	.word	0x00017560


	//   ....[122]....
        /*0734*/ 	.word	0x000177b0


	//   ....[123]....
        /*0738*/ 	.word	0x000177d0


	//   ....[124]....
        /*073c*/ 	.word	0x000177e0


	//   ....[125]....
        /*0740*/ 	.word	0x00017850


	//   ....[126]....
        /*0744*/ 	.word	0x00017860


	//   ....[127]....
        /*0748*/ 	.word	0x000178d0


	//   ....[128]....
        /*074c*/ 	.word	0x000178e0


	//   ....[129]....
        /*0750*/ 	.word	0x00017950


	//   ....[130]....
        /*0754*/ 	.word	0x00017960


	//   ....[131]....
        /*0758*/ 	.word	0x000179d0


	//   ....[132]....
        /*075c*/ 	.word	0x000179e0


	//   ....[133]....
        /*0760*/ 	.word	0x00017a50


	//   ....[134]....
        /*0764*/ 	.word	0x00017a60


	//   ....[135]....
        /*0768*/ 	.word	0x00017ad0


	//   ....[136]....
        /*076c*/ 	.word	0x00017ae0


	//   ....[137]....
        /*0770*/ 	.word	0x00017af0


	//   ....[138]....
        /*0774*/ 	.word	0x00018060


	//   ....[139]....
        /*0778*/ 	.word	0x000180a0


	//   ....[140]....
        /*077c*/ 	.word	0x000180e0


	//   ....[141]....
        /*0780*/ 	.word	0x00018100


	//   ....[142]....
        /*0784*/ 	.word	0x00018110


	//   ....[143]....
        /*0788*/ 	.word	0x00018130


	//   ....[144]....
        /*078c*/ 	.word	0x000181a0


	//   ....[145]....
        /*0790*/ 	.word	0x000181c0


	//   ....[146]....
        /*0794*/ 	.word	0x00018220


	//   ....[147]....
        /*0798*/ 	.word	0x00018240


	//   ....[148]....
        /*079c*/ 	.word	0x000182a0


	//   ....[149]....
        /*07a0*/ 	.word	0x000182c0


	//   ....[150]....
        /*07a4*/ 	.word	0x00018320


	//   ....[151]....
        /*07a8*/ 	.word	0x00018340


	//   ....[152]....
        /*07ac*/ 	.word	0x00018390


	//   ....[153]....
        /*07b0*/ 	.word	0x000183b0


	//   ....[154]....
        /*07b4*/ 	.word	0x00018800


	//   ....[155]....
        /*07b8*/ 	.word	0x00018810


	//   ....[156]....
        /*07bc*/ 	.word	0x00018850


	//   ....[157]....
        /*07c0*/ 	.word	0x00018890


	//   ....[158]....
        /*07c4*/ 	.word	0x000188c0


	//   ....[159]....
        /*07c8*/ 	.word	0x000188f0


	//   ....[160]....
        /*07cc*/ 	.word	0x00018920


	//   ....[161]....
        /*07d0*/ 	.word	0x00018950


	//   ....[162]....
        /*07d4*/ 	.word	0x00018b00


	//   ....[163]....
        /*07d8*/ 	.word	0x00018b30


	//   ....[164]....
        /*07dc*/ 	.word	0x00018b60


	//   ....[165]....
        /*07e0*/ 	.word	0x00018b90


	//   ....[166]....
        /*07e4*/ 	.word	0x00018bc0


	//   ....[167]....
        /*07e8*/ 	.word	0x00018bf0


	//   ....[168]....
        /*07ec*/ 	.word	0x00018cb0


	//   ....[169]....
        /*07f0*/ 	.word	0x00018cd0


	//   ....[170]....
        /*07f4*/ 	.word	0x00018cf0


	//   ....[171]....
        /*07f8*/ 	.word	0x00018d50


	//   ....[172]....
        /*07fc*/ 	.word	0x00019770


	//   ....[173]....
        /*0800*/ 	.word	0x00019df0


	//   ....[174]....
        /*0804*/ 	.word	0x00019ee0


	//   ....[175]....
        /*0808*/ 	.word	0x00019f80


	//   ....[176]....
        /*080c*/ 	.word	0x00019fe0


	//   ....[177]....
        /*0810*/ 	.word	0x0001a0e0


	//   ....[178]....
        /*0814*/ 	.word	0x0001a150


	//   ....[179]....
        /*0818*/ 	.word	0x0001a250


	//   ....[180]....
        /*081c*/ 	.word	0x0001a2c0


	//   ....[181]....
        /*0820*/ 	.word	0x0001a3c0


	//   ....[182]....
        /*0824*/ 	.word	0x0001a430


	//   ....[183]....
        /*0828*/ 	.word	0x0001a530


	//   ....[184]....
        /*082c*/ 	.word	0x0001a5a0


	//   ....[185]....
        /*0830*/ 	.word	0x0001a6a0


	//   ....[186]....
        /*0834*/ 	.word	0x0001a710


	//   ....[187]....
        /*0838*/ 	.word	0x0001a810


	//   ....[188]....
        /*083c*/ 	.word	0x0001a880


	//   ....[189]....
        /*0840*/ 	.word	0x0001a920


	//   ....[190]....
        /*0844*/ 	.word	0x0001aa20


	//   ....[191]....
        /*0848*/ 	.word	0x0001aa90


	//   ....[192]....
        /*084c*/ 	.word	0x0001ab10


	//   ....[193]....
        /*0850*/ 	.word	0x0001abd0


	//   ....[194]....
        /*0854*/ 	.word	0x0001ac50


	//   ....[195]....
        /*0858*/ 	.word	0x0001ad20


	//   ....[196]....
        /*085c*/ 	.word	0x0001ada0


	//   ....[197]....
        /*0860*/ 	.word	0x0001ae70


	//   ....[198]....
        /*0864*/ 	.word	0x0001aef0


	//   ....[199]....
        /*0868*/ 	.word	0x0001afc0


	//   ....[200]....
        /*086c*/ 	.word	0x0001b040


	//   ....[201]....
        /*0870*/ 	.word	0x0001b110


	//   ....[202]....
        /*0874*/ 	.word	0x0001b190


	//   ....[203]....
        /*0878*/ 	.word	0x0001b250


	//   ....[204]....
        /*087c*/ 	.word	0x0001b2d0


	//   ....[205]....
        /*0880*/ 	.word	0x0001b380


	//   ....[206]....
        /*0884*/ 	.word	0x0001b4b0


	//   ....[207]....
        /*0888*/ 	.word	0x0001b550


	//   ....[208]....
        /*088c*/ 	.word	0x0001b5c0


	//   ....[209]....
        /*0890*/ 	.word	0x0001b680


	//   ....[210]....
        /*0894*/ 	.word	0x0001b6e0


	//   ....[211]....
        /*0898*/ 	.word	0x0001b7a0


	//   ....[212]....
        /*089c*/ 	.word	0x0001b800


	//   ....[213]....
        /*08a0*/ 	.word	0x0001b8c0


	//   ....[214]....
        /*08a4*/ 	.word	0x0001b920


	//   ....[215]....
        /*08a8*/ 	.word	0x0001b9e0


	//   ....[216]....
        /*08ac*/ 	.word	0x0001ba40


	//   ....[217]....
        /*08b0*/ 	.word	0x0001bb00


	//   ....[218]....
        /*08b4*/ 	.word	0x0001bb60


	//   ....[219]....
        /*08b8*/ 	.word	0x0001bc20


	//   ....[220]....
        /*08bc*/ 	.word	0x0001bc80


	//   ....[221]....
        /*08c0*/ 	.word	0x0001bd40


	//   ....[222]....
        /*08c4*/ 	.word	0x0001be30


	//   ....[223]....
        /*08c8*/ 	.word	0x0001bed0


	//   ....[224]....
        /*08cc*/ 	.word	0x0001bf30


	//   ....[225]....
        /*08d0*/ 	.word	0x0001c010


	//   ....[226]....
        /*08d4*/ 	.word	0x0001c070


	//   ....[227]....
        /*08d8*/ 	.word	0x0001c150


	//   ....[228]....
        /*08dc*/ 	.word	0x0001c1b0


	//   ....[229]....
        /*08e0*/ 	.word	0x0001c290


	//   ....[230]....
        /*08e4*/ 	.word	0x0001c2f0


	//   ....[231]....
        /*08e8*/ 	.word	0x0001c3d0


	//   ....[232]....
        /*08ec*/ 	.word	0x0001c430


	//   ....[233]....
        /*08f0*/ 	.word	0x0001c510


	//   ....[234]....
        /*08f4*/ 	.word	0x0001c570


	//   ....[235]....
        /*08f8*/ 	.word	0x0001c650


	//   ....[236]....
        /*08fc*/ 	.word	0x0001c6b0


	//   ....[237]....
        /*0900*/ 	.word	0x0001c780


	//   ....[238]....
        /*0904*/ 	.word	0x0001c8a0


	//   ....[239]....
        /*0908*/ 	.word	0x0001c940


	//   ....[240]....
        /*090c*/ 	.word	0x0001ca00


	//   ....[241]....
        /*0910*/ 	.word	0x0001cad0


	//   ....[242]....
        /*0914*/ 	.word	0x0001cb30


	//   ....[243]....
        /*0918*/ 	.word	0x0001cc10


	//   ....[244]....
        /*091c*/ 	.word	0x0001cc70


	//   ....[245]....
        /*0920*/ 	.word	0x0001cd40


	//   ....[246]....
        /*0924*/ 	.word	0x0001cda0


	//   ....[247]....
        /*0928*/ 	.word	0x0001ce70


	//   ....[248]....
        /*092c*/ 	.word	0x0001ced0


	//   ....[249]....
        /*0930*/ 	.word	0x0001cfb0


	//   ....[250]....
        /*0934*/ 	.word	0x0001d010


	//   ....[251]....
        /*0938*/ 	.word	0x0001d0e0


	//   ....[252]....
        /*093c*/ 	.word	0x0001d140


	//   ....[253]....
        /*0940*/ 	.word	0x0001d200


	//   ....[254]....
        /*0944*/ 	.word	0x0001d290


	//   ....[255]....
        /*0948*/ 	.word	0x0001d330


	//   ....[0]....
        /*094c*/ 	.word	0x0001d4a0


	//   ....[1]....
        /*0950*/ 	.word	0x0001d510


	//   ....[2]....
        /*0954*/ 	.word	0x0001d590


	//   ....[3]....
        /*0958*/ 	.word	0x0001d600


	//   ....[4]....
        /*095c*/ 	.word	0x0001d670


	//   ....[5]....
        /*0960*/ 	.word	0x0001d6f0


	//   ....[6]....
        /*0964*/ 	.word	0x0001d770


	//   ....[7]....
        /*0968*/ 	.word	0x0001d800


	//   ....[8]....
        /*096c*/ 	.word	0x0001d870


	//   ....[9]....
        /*0970*/ 	.word	0x0001d8e0


	//   ....[10]....
        /*0974*/ 	.word	0x0001d950


	//   ....[11]....
        /*0978*/ 	.word	0x0001d9d0


	//   ....[12]....
        /*097c*/ 	.word	0x0001da40


	//   ....[13]....
        /*0980*/ 	.word	0x0001dad0


	//   ....[14]....
        /*0984*/ 	.word	0x0001db30


	//   ....[15]....
        /*0988*/ 	.word	0x0001dbc0


	//   ....[16]....
        /*098c*/ 	.word	0x0001dcf0


	//----- nvinfo : EIATTR_REG_RECONFIG
	.align		4
.L_198:
        /*0990*/ 	.byte	0x01, 0x54
	.zero		2


	//----- nvinfo : EIATTR_SYSCALL_OFFSETS
	.align		4
        /*0994*/ 	.byte	0x04, 0x46
        /*0996*/ 	.short	(.L_200 - .L_199)


	//   ....[0]....
.L_199:
        /*0998*/ 	.word	0x00002040


	//   ....[1]....
        /*099c*/ 	.word	0x00015200


	//   ....[2]....
        /*09a0*/ 	.word	0x00015350


	//   ....[3]....
        /*09a4*/ 	.word	0x00015440


	//   ....[4]....
        /*09a8*/ 	.word	0x00016340


	//----- nvinfo : EIATTR_MBARRIER_INSTR_OFFSETS
	.align		4
.L_200:
        /*09ac*/ 	.byte	0x04, 0x39
        /*09ae*/ 	.short	(.L_202 - .L_201)


	//   ....[0]....
.L_201:
        /*09b0*/ 	.word	0x00000180
        /*09b4*/ 	.word	0x000000ff
        /*09b8*/ 	.word	0x00028800
        /*09bc*/ 	.short	0x0100
        /*09be*/ 	.byte	0x08
	.zero		1


	//   ....[1]....
        /*09c0*/ 	.word	0x00000190
        /*09c4*/ 	.word	0x000000ff
        /*09c8*/ 	.word	0x00028820
        /*09cc*/ 	.short	0x0100
        /*09ce*/ 	.byte	0x08
	.zero		1


	//   ....[2]....
        /*09d0*/ 	.word	0x00000280
        /*09d4*/ 	.word	0x000000ff
        /*09d8*/ 	.word	0x00028830
        /*09dc*/ 	.short	0x0100
        /*09de*/ 	.byte	0x08
	.zero		1


	//   ....[3]....
        /*09e0*/ 	.word	0x00000290
        /*09e4*/ 	.word	0x000000ff
        /*09e8*/ 	.word	0x00028840
        /*09ec*/ 	.short	0x0100
        /*09ee*/ 	.byte	0x08
	.zero		1


	//   ....[4]....
        /*09f0*/ 	.word	0x000002a0
        /*09f4*/ 	.word	0x000000ff
        /*09f8*/ 	.word	0x00028838
        /*09fc*/ 	.short	0x0100
        /*09fe*/ 	.byte	0x08
	.zero		1


	//   ....[5]....
        /*0a00*/ 	.word	0x000002b0
        /*0a04*/ 	.word	0x000000ff
        /*0a08*/ 	.word	0x00028848
        /*0a0c*/ 	.short	0x0100
        /*0a0e*/ 	.byte	0x08
	.zero		1


	//   ....[6]....
        /*0a10*/ 	.word	0x000003e0
        /*0a14*/ 	.word	0x000000ff
        /*0a18*/ 	.word	0x00028850
        /*0a1c*/ 	.short	0x0100
        /*0a1e*/ 	.byte	0x08
	.zero		1


	//   ....[7]....
        /*0a20*/ 	.word	0x000003f0
        /*0a24*/ 	.word	0x000000ff
        /*0a28*/ 	.word	0x00028860
        /*0a2c*/ 	.short	0x0100
        /*0a2e*/ 	.byte	0x08
	.zero		1


	//   ....[8]....
        /*0a30*/ 	.word	0x00000400
        /*0a34*/ 	.word	0x000000ff
        /*0a38*/ 	.word	0x00028858
        /*0a3c*/ 	.short	0x0100
        /*0a3e*/ 	.byte	0x08
	.zero		1


	//   ....[9]....
        /*0a40*/ 	.word	0x00000410
        /*0a44*/ 	.word	0x000000ff
        /*0a48*/ 	.word	0x00028868
        /*0a4c*/ 	.short	0x0100
        /*0a4e*/ 	.byte	0x08
	.zero		1


	//   ....[10]....
        /*0a50*/ 	.word	0x00000500
        /*0a54*/ 	.word	0x000000ff
        /*0a58*/ 	.word	0x00028870
        /*0a5c*/ 	.short	0x0100
        /*0a5e*/ 	.byte	0x06
	.zero		1


	//   ....[11]....
        /*0a60*/ 	.word	0x00000510
        /*0a64*/ 	.word	0x000000ff
        /*0a68*/ 	.word	0x00028880
        /*0a6c*/ 	.short	0x0100
        /*0a6e*/ 	.byte	0x06
	.zero		1


	//   ....[12]....
        /*0a70*/ 	.word	0x00000520
        /*0a74*/ 	.word	0x000000ff
        /*0a78*/ 	.word	0x00028878
        /*0a7c*/ 	.short	0x0100
        /*0a7e*/ 	.byte	0x06
	.zero		1


	//   ....[13]....
        /*0a80*/ 	.word	0x00000530
        /*0a84*/ 	.word	0x000000ff
        /*0a88*/ 	.word	0x00028888
        /*0a8c*/ 	.short	0x0100
        /*0a8e*/ 	.byte	0x06
	.zero		1


	//   ....[14]....
        /*0a90*/ 	.word	0x00000660
        /*0a94*/ 	.word	0x000000ff
        /*0a98*/ 	.word	0x00028890
        /*0a9c*/ 	.short	0x0100
        /*0a9e*/ 	.byte	0x08
	.zero		1


	//   ....[15]....
        /*0aa0*/ 	.word	0x00000670
        /*0aa4*/ 	.word	0x000000ff
        /*0aa8*/ 	.word	0x000288a0
        /*0aac*/ 	.short	0x0100
        /*0aae*/ 	.byte	0x08
	.zero		1


	//   ....[16]....
        /*0ab0*/ 	.word	0x00000680
        /*0ab4*/ 	.word	0x000000ff
        /*0ab8*/ 	.word	0x00028898
        /*0abc*/ 	.short	0x0100
        /*0abe*/ 	.byte	0x08
	.zero		1


	//   ....[17]....
        /*0ac0*/ 	.word	0x00000690
        /*0ac4*/ 	.word	0x000000ff
        /*0ac8*/ 	.word	0x000288a8
        /*0acc*/ 	.short	0x0100
        /*0ace*/ 	.byte	0x08
	.zero		1


	//   ....[18]....
        /*0ad0*/ 	.word	0x000007d0
        /*0ad4*/ 	.word	0x000000ff
        /*0ad8*/ 	.word	0x000288b0
        /*0adc*/ 	.short	0x0100
        /*0ade*/ 	.byte	0x08
	.zero		1


	//   ....[19]....
        /*0ae0*/ 	.word	0x000007e0
        /*0ae4*/ 	.word	0x000000ff
        /*0ae8*/ 	.word	0x000288c0
        /*0aec*/ 	.short	0x0100
        /*0aee*/ 	.byte	0x08
	.zero		1


	//   ....[20]....
        /*0af0*/ 	.word	0x000007f0
        /*0af4*/ 	.word	0x000000ff
        /*0af8*/ 	.word	0x000288b8
        /*0afc*/ 	.short	0x0100
        /*0afe*/ 	.byte	0x08
	.zero		1


	//   ....[21]....
        /*0b00*/ 	.word	0x00000800
        /*0b04*/ 	.word	0x000000ff
        /*0b08*/ 	.word	0x000288c8
        /*0b0c*/ 	.short	0x0100
        /*0b0e*/ 	.byte	0x08
	.zero		1


	//   ....[22]....
        /*0b10*/ 	.word	0x000020e0
        /*0b14*/ 	.word	0x000000ff
        /*0b18*/ 	.word	0x00028800
        /*0b1c*/ 	.short	0x010a
        /*0b1e*/ 	.byte	0x28
	.zero		1


	//   ....[23]....
        /*0b20*/ 	.word	0x00002160
        /*0b24*/ 	.word	0x00000059
        /*0b28*/ 	.word	0x00028830
        /*0b2c*/ 	.short	0x010a
        /*0b2e*/ 	.byte	0x3f
	.zero		1


	//   ....[24]....
        /*0b30*/ 	.word	0x000021a0
        /*0b34*/ 	.word	0x00000059
        /*0b38*/ 	.word	0x00028830
        /*0b3c*/ 	.short	0x010a
        /*0b3e*/ 	.byte	0x3f
	.zero		1


	//   ....[25]....
        /*0b40*/ 	.word	0x00002b20
        /*0b44*/ 	.word	0x000000ff
        /*0b48*/ 	.word	0x00000000
        /*0b4c*/ 	.short	0x0101
        /*0b4e*/ 	.byte	0x06
	.zero		1


	//   ....[26]....
        /*0b50*/ 	.word	0x00005d10
        /*0b54*/ 	.word	0x000000ff
        /*0b58*/ 	.word	0x00028830
        /*0b5c*/ 	.short	0x010a
        /*0b5e*/ 	.byte	0x06
	.zero		1


	//   ....[27]....
        /*0b60*/ 	.word	0x00005d50
        /*0b64*/ 	.word	0x000000ff
        /*0b68*/ 	.word	0x00028830
        /*0b6c*/ 	.short	0x010a
        /*0b6e*/ 	.byte	0x06
	.zero		1


	//   ....[28]....
        /*0b70*/ 	.word	0x000060d0
        /*0b74*/ 	.word	0x000000ff
        /*0b78*/ 	.word	0x00028850
        /*0b7c*/ 	.short	0x010a
        /*0b7e*/ 	.byte	0x06
	.zero		1


	//   ....[29]....
        /*0b80*/ 	.word	0x00006110
        /*0b84*/ 	.word	0x000000ff
        /*0b88*/ 	.word	0x00028850
        /*0b8c*/ 	.short	0x010a
        /*0b8e*/ 	.byte	0x06
	.zero		1


	//   ....[30]....
        /*0b90*/ 	.word	0x00006990
        /*0b94*/ 	.word	0x000000ff
        /*0b98*/ 	.word	0x00000000
        /*0b9c*/ 	.short	0x0101
        /*0b9e*/ 	.byte	0x06
	.zero		1


	//   ....[31]....
        /*0ba0*/ 	.word	0x00008ff0
        /*0ba4*/ 	.word	0x000000ff
        /*0ba8*/ 	.word	0x00000000
        /*0bac*/ 	.short	0x0101
        /*0bae*/ 	.byte	0x0a
	.zero		1


	//   ....[32]....
        /*0bb0*/ 	.word	0x00009940
        /*0bb4*/ 	.word	0x000000ff
        /*0bb8*/ 	.word	0x00028830
        /*0bbc*/ 	.short	0x010a
        /*0bbe*/ 	.byte	0x06
	.zero		1


	//   ....[33]....
        /*0bc0*/ 	.word	0x00009980
        /*0bc4*/ 	.word	0x000000ff
        /*0bc8*/ 	.word	0x00028830
        /*0bcc*/ 	.short	0x010a
        /*0bce*/ 	.byte	0x06
	.zero		1


	//   ....[34]....
        /*0bd0*/ 	.word	0x00009d00
        /*0bd4*/ 	.word	0x000000ff
        /*0bd8*/ 	.word	0x00028850
        /*0bdc*/ 	.short	0x010a
        /*0bde*/ 	.byte	0x06
	.zero		1


	//   ....[35]....
        /*0be0*/ 	.word	0x00009d40
        /*0be4*/ 	.word	0x000000ff
        /*0be8*/ 	.word	0x00028850
        /*0bec*/ 	.short	0x010a
        /*0bee*/ 	.byte	0x06
	.zero		1


	//   ....[36]....
        /*0bf0*/ 	.word	0x0000a5a0
        /*0bf4*/ 	.word	0x000000ff
        /*0bf8*/ 	.word	0x00000000
        /*0bfc*/ 	.short	0x0101
        /*0bfe*/ 	.byte	0x07
	.zero		1


	//   ....[37]....
        /*0c00*/ 	.word	0x0000bb10
        /*0c04*/ 	.word	0x000000ff
        /*0c08*/ 	.word	0x00000000
        /*0c0c*/ 	.short	0x0101
        /*0c0e*/ 	.byte	0x07
	.zero		1


	//   ....[38]....
        /*0c10*/ 	.word	0x0000c220
        /*0c14*/ 	.word	0x000000ff
        /*0c18*/ 	.word	0x00028830
        /*0c1c*/ 	.short	0x010a
        /*0c1e*/ 	.byte	0x06
	.zero		1


	//   ....[39]....
        /*0c20*/ 	.word	0x0000c260
        /*0c24*/ 	.word	0x000000ff
        /*0c28*/ 	.word	0x00028830
        /*0c2c*/ 	.short	0x010a
        /*0c2e*/ 	.byte	0x06
	.zero		1


	//   ....[40]....
        /*0c30*/ 	.word	0x0000c5b0
        /*0c34*/ 	.word	0x000000ff
        /*0c38*/ 	.word	0x00028850
        /*0c3c*/ 	.short	0x010a
        /*0c3e*/ 	.byte	0x06
	.zero		1


	//   ....[41]....
        /*0c40*/ 	.word	0x0000c5f0
        /*0c44*/ 	.word	0x000000ff
        /*0c48*/ 	.word	0x00028850
        /*0c4c*/ 	.short	0x010a
        /*0c4e*/ 	.byte	0x06
	.zero		1


	//   ....[42]....
        /*0c50*/ 	.word	0x0000ce60
        /*0c54*/ 	.word	0x000000ff
        /*0c58*/ 	.word	0x00000000
        /*0c5c*/ 	.short	0x0101
        /*0c5e*/ 	.byte	0x06
	.zero		1


	//   ....[43]....
        /*0c60*/ 	.word	0x0000f4c0
        /*0c64*/ 	.word	0x000000ff
        /*0c68*/ 	.word	0x00000000
        /*0c6c*/ 	.short	0x0101
        /*0c6e*/ 	.byte	0x07
	.zero		1


	//   ....[44]....
        /*0c70*/ 	.word	0x0000fac0
        /*0c74*/ 	.word	0x000000ff
        /*0c78*/ 	.word	0x00028850
        /*0c7c*/ 	.short	0x010a
        /*0c7e*/ 	.byte	0x05
	.zero		1


	//   ....[45]....
        /*0c80*/ 	.word	0x0000fb00
        /*0c84*/ 	.word	0x000000ff
        /*0c88*/ 	.word	0x00028850
        /*0c8c*/ 	.short	0x010a
        /*0c8e*/ 	.byte	0x05
	.zero		1


	//   ....[46]....
        /*0c90*/ 	.word	0x000100a0
        /*0c94*/ 	.word	0x000000ff
        /*0c98*/ 	.word	0x00000000
        /*0c9c*/ 	.short	0x0101
        /*0c9e*/ 	.byte	0x04
	.zero		1


	//   ....[47]....
        /*0ca0*/ 	.word	0x00011770
        /*0ca4*/ 	.word	0x00000015
        /*0ca8*/ 	.word	0x00000000
        /*0cac*/ 	.short	0x0101
        /*0cae*/ 	.byte	0x3f
	.zero		1


	//   ....[48]....
        /*0cb0*/ 	.word	0x00011c10
        /*0cb4*/ 	.word	0x00000015
        /*0cb8*/ 	.word	0x00000000
        /*0cbc*/ 	.short	0x0101
        /*0cbe*/ 	.byte	0x3f
	.zero		1


	//   ....[49]....
        /*0cc0*/ 	.word	0x00015940
        /*0cc4*/ 	.word	0x00000007
        /*0cc8*/ 	.word	0x00028840
        /*0ccc*/ 	.short	0x010a
        /*0cce*/ 	.byte	0x3f
	.zero		1


	//   ....[50]....
        /*0cd0*/ 	.word	0x000160a0
        /*0cd4*/ 	.word	0x00000007
        /*0cd8*/ 	.word	0x00028830
        /*0cdc*/ 	.short	0x0107
        /*0cde*/ 	.byte	0x3f
	.zero		1


	//   ....[51]....
        /*0ce0*/ 	.word	0x00016160
        /*0ce4*/ 	.word	0x00000007
        /*0ce8*/ 	.word	0x00028830
        /*0cec*/ 	.short	0x0101
        /*0cee*/ 	.byte	0x3f
	.zero		1


	//   ....[52]....
        /*0cf0*/ 	.word	0x00016c40
        /*0cf4*/ 	.word	0x00000016
        /*0cf8*/ 	.word	0x00028800
        /*0cfc*/ 	.short	0x0107
        /*0cfe*/ 	.byte	0x3f
	.zero		1


	//   ....[53]....
        /*0d00*/ 	.word	0x00016d50
        /*0d04*/ 	.word	0x00000016
        /*0d08*/ 	.word	0x00028800
        /*0d0c*/ 	.short	0x0101
        /*0d0e*/ 	.byte	0x3f
	.zero		1


	//   ....[54]....
        /*0d10*/ 	.word	0x00016d70
        /*0d14*/ 	.word	0x00000016
        /*0d18*/ 	.word	0x00028820
        /*0d1c*/ 	.short	0x010a
        /*0d1e*/ 	.byte	0x3f
	.zero		1


	//   ....[55]....
        /*0d20*/ 	.word	0x000170f0
        /*0d24*/ 	.word	0x00000006
        /*0d28*/ 	.word	0x00028840
        /*0d2c*/ 	.short	0x010a
        /*0d2e*/ 	.byte	0x3f
	.zero		1


	//   ....[56]....
        /*0d30*/ 	.word	0x000175f0
        /*0d34*/ 	.word	0x00000006
        /*0d38*/ 	.word	0x00028830
        /*0d3c*/ 	.short	0x0107
        /*0d3e*/ 	.byte	0x3f
	.zero		1


	//   ....[57]....
        /*0d40*/ 	.word	0x000176a0
        /*0d44*/ 	.word	0x00000006
        /*0d48*/ 	.word	0x00028830
        /*0d4c*/ 	.short	0x0101
        /*0d4e*/ 	.byte	0x3f
	.zero		1


	//   ....[58]....
        /*0d50*/ 	.word	0x00017710
        /*0d54*/ 	.word	0x00000006
        /*0d58*/ 	.word	0x00028860
        /*0d5c*/ 	.short	0x010a
        /*0d5e*/ 	.byte	0x3f
	.zero		1


	//   ....[59]....
        /*0d60*/ 	.word	0x00017ca0
        /*0d64*/ 	.word	0x00000006
        /*0d68*/ 	.word	0x00028850
        /*0d6c*/ 	.short	0x0107
        /*0d6e*/ 	.byte	0x3f
	.zero		1


	//   ....[60]....
        /*0d70*/ 	.word	0x00017dc0
        /*0d74*/ 	.word	0x00000006
        /*0d78*/ 	.word	0x00028850
        /*0d7c*/ 	.short	0x0101
        /*0d7e*/ 	.byte	0x3f
	.zero		1


	//   ....[61]....
        /*0d80*/ 	.word	0x00017fc0
        /*0d84*/ 	.word	0x00000000
        /*0d88*/ 	.word	0x00028860
        /*0d8c*/ 	.short	0x010a
        /*0d8e*/ 	.byte	0x3f
	.zero		1


	//   ....[62]....
        /*0d90*/ 	.word	0x000184f0
        /*0d94*/ 	.word	0x00000000
        /*0d98*/ 	.word	0x00028850
        /*0d9c*/ 	.short	0x0107
        /*0d9e*/ 	.byte	0x3f
	.zero		1


	//   ....[63]....
        /*0da0*/ 	.word	0x000185a0
        /*0da4*/ 	.word	0x00000000
        /*0da8*/ 	.word	0x00028850
        /*0dac*/ 	.short	0x0101
        /*0dae*/ 	.byte	0x3f
	.zero		1


	//   ....[64]....
        /*0db0*/ 	.word	0x000196f0
        /*0db4*/ 	.word	0x00000004
        /*0db8*/ 	.word	0x00028820
        /*0dbc*/ 	.short	0x010a
        /*0dbe*/ 	.byte	0x3f
	.zero		1


	//   ....[65]....
        /*0dc0*/ 	.word	0x00019890
        /*0dc4*/ 	.word	0x00000005
        /*0dc8*/ 	.word	0x00028840
        /*0dcc*/ 	.short	0x010a
        /*0dce*/ 	.byte	0x3f
	.zero		1


	//   ....[66]....
        /*0dd0*/ 	.word	0x00019930
        /*0dd4*/ 	.word	0x00000019
        /*0dd8*/ 	.word	0x00028840
        /*0ddc*/ 	.short	0x010a
        /*0dde*/ 	.byte	0x3f
	.zero		1


	//   ....[67]....
        /*0de0*/ 	.word	0x00019970
        /*0de4*/ 	.word	0x00000005
        /*0de8*/ 	.word	0x00028860
        /*0dec*/ 	.short	0x010a
        /*0dee*/ 	.byte	0x3f
	.zero		1


	//   ....[68]....
        /*0df0*/ 	.word	0x000199b0
        /*0df4*/ 	.word	0x00000019
        /*0df8*/ 	.word	0x00028860
        /*0dfc*/ 	.short	0x010a
        /*0dfe*/ 	.byte	0x3f
	.zero		1


	//   ....[69]....
        /*0e00*/ 	.word	0x00019a20
        /*0e04*/ 	.word	0x00000003
        /*0e08*/ 	.word	0x00028800
        /*0e0c*/ 	.short	0x010a
        /*0e0e*/ 	.byte	0x3f
	.zero		1


	//   ....[70]....
        /*0e10*/ 	.word	0x00019a70
        /*0e14*/ 	.word	0x00000059
        /*0e18*/ 	.word	0x00028830
        /*0e1c*/ 	.short	0x010a
        /*0e1e*/ 	.byte	0x3f
	.zero		1


	//   ....[71]....
        /*0e20*/ 	.word	0x00019ad0
        /*0e24*/ 	.word	0x00000007
        /*0e28*/ 	.word	0x00028830
        /*0e2c*/ 	.short	0x010a
        /*0e2e*/ 	.byte	0x3f
	.zero		1


	//   ....[72]....
        /*0e30*/ 	.word	0x00019b30
        /*0e34*/ 	.word	0x00000007
        /*0e38*/ 	.word	0x00028850
        /*0e3c*/ 	.short	0x010a
        /*0e3e*/ 	.byte	0x3f
	.zero		1


	//   ....[73]....
        /*0e40*/ 	.word	0x00019b90
        /*0e44*/ 	.word	0x00000007
        /*0e48*/ 	.word	0x00028830
        /*0e4c*/ 	.short	0x010a
        /*0e4e*/ 	.byte	0x3f
	.zero		1


	//   ....[74]....
        /*0e50*/ 	.word	0x00019bf0
        /*0e54*/ 	.word	0x00000007
        /*0e58*/ 	.word	0x00028850
        /*0e5c*/ 	.short	0x010a
        /*0e5e*/ 	.byte	0x3f
	.zero		1


	//   ....[75]....
        /*0e60*/ 	.word	0x00019c50
        /*0e64*/ 	.word	0x00000007
        /*0e68*/ 	.word	0x00028830
        /*0e6c*/ 	.short	0x010a
        /*0e6e*/ 	.byte	0x3f
	.zero		1


	//   ....[76]....
        /*0e70*/ 	.word	0x00019cb0
        /*0e74*/ 	.word	0x00000007
        /*0e78*/ 	.word	0x00028850
        /*0e7c*/ 	.short	0x010a
        /*0e7e*/ 	.byte	0x3f
	.zero		1


	//   ....[77]....
        /*0e80*/ 	.word	0x00019d10
        /*0e84*/ 	.word	0x00000004
        /*0e88*/ 	.word	0x00028850
        /*0e8c*/ 	.short	0x010a
        /*0e8e*/ 	.byte	0x3f
	.zero		1


	//   ....[78]....
        /*0e90*/ 	.word	0x00019e30
        /*0e94*/ 	.word	0x00000007
        /*0e98*/ 	.word	0x00028840
        /*0e9c*/ 	.short	0x010a
        /*0e9e*/ 	.byte	0x3f
	.zero		1


	//   ....[79]....
        /*0ea0*/ 	.word	0x0001b3b0
        /*0ea4*/ 	.word	0x00000016
        /*0ea8*/ 	.word	0x00028820
        /*0eac*/ 	.short	0x010a
        /*0eae*/ 	.byte	0x3f
	.zero		1


	//   ....[80]....
        /*0eb0*/ 	.word	0x0001b400
        /*0eb4*/ 	.word	0x00000006
        /*0eb8*/ 	.word	0x00028840
        /*0ebc*/ 	.short	0x010a
        /*0ebe*/ 	.byte	0x3f
	.zero		1


	//   ....[81]....
        /*0ec0*/ 	.word	0x0001bd80
        /*0ec4*/ 	.word	0x00000006
        /*0ec8*/ 	.word	0x00028860
        /*0ecc*/ 	.short	0x010a
        /*0ece*/ 	.byte	0x3f
	.zero		1


	//   ....[82]....
        /*0ed0*/ 	.word	0x0001c7f0
        /*0ed4*/ 	.word	0x00000000
        /*0ed8*/ 	.word	0x00028860
        /*0edc*/ 	.short	0x010a
        /*0ede*/ 	.byte	0x3f
	.zero		1


	//   ....[83]....
        /*0ee0*/ 	.word	0x0001dc10
        /*0ee4*/ 	.word	0x00000004
        /*0ee8*/ 	.word	0x00028820
        /*0eec*/ 	.short	0x010a
        /*0eee*/ 	.byte	0x3f
	.zero		1


	//   ....[84]....
        /*0ef0*/ 	.word	0x0001ddb0
        /*0ef4*/ 	.word	0x00000005
        /*0ef8*/ 	.word	0x00028840
        /*0efc*/ 	.short	0x010a
        /*0efe*/ 	.byte	0x3f
	.zero		1


	//   ....[85]....
        /*0f00*/ 	.word	0x0001de00
        /*0f04*/ 	.word	0x00000019
        /*0f08*/ 	.word	0x00028840
        /*0f0c*/ 	.short	0x010a
        /*0f0e*/ 	.byte	0x3f
	.zero		1


	//   ....[86]....
        /*0f10*/ 	.word	0x0001de50
        /*0f14*/ 	.word	0x00000005
        /*0f18*/ 	.word	0x00028860
        /*0f1c*/ 	.short	0x010a
        /*0f1e*/ 	.byte	0x3f
	.zero		1


	//----- nvinfo : EIATTR_NUM_MBARRIERS
	.align		4
.L_202:
        /*0f20*/ 	.byte	0x03, 0x38
        /*0f22*/ 	.short	0x0016


	//----- nvinfo : EIATTR_EXIT_INSTR_OFFSETS
	.align		4
        /*0f24*/ 	.byte	0x04, 0x1c
        /*0f26*/ 	.short	(.L_204 - .L_203)


	//   ....[0]....
.L_203:
        /*0f28*/ 	.word	0x000009c0


	//   ....[1]....
        /*0f2c*/ 	.word	0x00013370


	//   ....[2]....
        /*0f30*/ 	.word	0x00019a00


	//----- nvinfo : EIATTR_MAX_THREADS
	.align		4
.L_204:
        /*0f34*/ 	.byte	0x04, 0x05
        /*0f36*/ 	.short	(.L_206 - .L_205)
.L_205:
        /*0f38*/ 	.word	0x00000180
        /*0f3c*/ 	.word	0x00000001
        /*0f40*/ 	.word	0x00000001


	//----- nvinfo : EIATTR_CRS_STACK_SIZE
	.align		4
.L_206:
        /*0f44*/ 	.byte	0x04, 0x1e
        /*0f46*/ 	.short	(.L_208 - .L_207)
.L_207:
        /*0f48*/ 	.word	0x00000000


	//----- nvinfo : EIATTR_CBANK_PARAM_SIZE
	.align		4
.L_208:
        /*0f4c*/ 	.byte	0x03, 0x19
        /*0f4e*/ 	.short	0x0af0


	//----- nvinfo : EIATTR_PARAM_CBANK
	.align		4
        /*0f50*/ 	.byte	0x04, 0x0a
        /*0f52*/ 	.short	(.L_210 - .L_209)
	.align		4
.L_209:
        /*0f54*/ 	.word	index@(.nv.constant0._ZN7cutlass13device_kernelIN5flash11enable_sm90INS1_16FlashAttnFwdSm90INS1_25CollectiveMainloopFwdSm90ILi2EN4cute5tupleIJNS5_1CILi1EEES8_S8_EEENS6_IJNS7_ILi128EEESA_SA_EEELi128ENS_6half_tEfNS_4arch4Sm90ELb0ELb1ELb1ELb1ELb1ELb0ELb0ELb1ELb1ELb1ELb1ELb0EEENS1_21CollectiveEpilogueFwdISB_S9_SC_SE_Li256ELb1ELb1ELb1ELb0EEENS1_36VarlenDynamicPersistentTileSchedulerILi128ELi128ELi256ELi128ELb1ELb1ELb1ELb1ELb0ELb1EEEEEEEEEvNT_6ParamsE)
        /*0f58*/ 	.short	0x0210
        /*0f5a*/ 	.short	0x0af0


	//----- nvinfo : EIATTR_SW_WAR
	.align		4
.L_210:
        /*0f5c*/ 	.byte	0x04, 0x36
        /*0f5e*/ 	.short	(.L_212 - .L_211)
.L_211:
        /*0f60*/ 	.word	0x00000008
.L_212:


//--------------------- .nv.info._ZN7cutlass13device_kernelIN5flash11enable_sm90INS1_16FlashAttnFwdSm90INS1_25CollectiveMainloopFwdSm90ILi2EN4cute5tupleIJNS5_1CILi1EEES8_S8_EEENS6_IJNS7_ILi128EEESA_SA_EEELi128ENS_6half_tEfNS_4arch4Sm90ELb0ELb1ELb1ELb1ELb1ELb1ELb0ELb1ELb1ELb1ELb1ELb0EEENS1_21CollectiveEpilogueFwdISB_S9_SC_SE_Li256ELb1ELb1ELb1ELb0EEENS1_36VarlenDynamicPersistentTileSchedulerILi128ELi128ELi256ELi128ELb1ELb1ELb1ELb1ELb0ELb1EEEEEEEEEvNT_6ParamsE --------------------------
	.section	.nv.info._ZN7cutlass13device_kernelIN5flash11enable_sm90INS1_16FlashAttnFwdSm90INS1_25CollectiveMainloopFwdSm90ILi2EN4cute5tupleIJNS5_1CILi1EEES8_S8_EEENS6_IJNS7_ILi128EEESA_SA_EEELi128ENS_6half_tEfNS_4arch4Sm90ELb0ELb1ELb1ELb1ELb1ELb1ELb0ELb1ELb1ELb1ELb1ELb0EEENS1_21CollectiveEpilogueFwdISB_S9_SC_SE_Li256ELb1ELb1ELb1ELb0EEENS1_36VarlenDynamicPersistentTileSchedulerILi128ELi128ELi256ELi128ELb1ELb1ELb1ELb1ELb0ELb1EEEEEEEEEvNT_6ParamsE,"",@"SHT_CUDA_INFO"
	.sectionflags	@""
	.align	4


	//----- nvinfo : EIATTR_CUDA_API_VERSION
	.align		4
        /*0000*/ 	.byte	0x04, 0x37
        /*0002*/ 	.short	(.L_214 - .L_213)
.L_213:
        /*0004*/ 	.word	0x00000082


	//----- nvinfo : EIATTR_KPARAM_INFO
	.align		4
.L_214:
        /*0008*/ 	.byte	0x04, 0x17
        /*000a*/ 	.short	(.L_216 - .L_215)
.L_215:
        /*000c*/ 	.word	0x00000000
        /*0010*/ 	.short	0x0000
        /*0012*/ 	.short	0x0070
        /*0014*/ 	.byte	0x00, 0xf0, 0x01, 0x2a


	//----- nvinfo : EIATTR_SPARSE_MMA_MASK
	.align		4
.L_216:
        /*0018*/ 	.byte	0x03, 0x50
        /*001a*/ 	.short	0x0000


	//----- nvinfo : EIATTR_MAXREG_COUNT
	.align		4
        /*001c*/ 	.byte	0x03, 0x1b
        /*001e*/ 	.short	0x00a8


	//----- nvinfo : EIATTR_NUM_BARRIERS
	.align		4
        /*0020*/ 	.byte	0x02, 0x4c
        /*0022*/ 	.byte	0x10
	.zero		1


	//----- nvinfo : EIATTR_EXTERNS
	.align		4
        /*0024*/ 	.byte	0x04, 0x0f
        /*0026*/ 	.short	(.L_218 - .L_217)


	//   ....[0]....
	.align		4
.L_217:
        /*0028*/ 	.word	index@(__assertfail)


	//----- nvinfo : EIATTR_ANNOTATIONS
	.align		4
.L_218:
        /*002c*/ 	.byte	0x04, 0x55
        /*002e*/ 	.short	(.L_220 - .L_219)


	//   ....[0]....
.L_219:
        /* <DEDUP_REMOVED lines=21> */


	//----- nvinfo : EIATTR_MERCURY_ISA_VERSION
	.align		4
.L_220:
        /*0170*/ 	.byte	0x03, 0x5f
        /*0172*/ 	.short	0x0101


	//----- nvinfo : EIATTR_UNUSED_LOAD_BYTE_OFFSET
	.align		4
        /*0174*/ 	.byte	0x04, 0x44
        /*0176*/ 	.short	(.L_222 - .L_221)


	//   ....[0]....
.L_221:
        /*0178*/ 	.word	0x00000a60
        /*017c*/ 	.word	0x0000fff0


	//   ....[1]....
        /*0180*/ 	.word	0x0001d140
        /*0184*/ 	.word	0x0000fff0


	//----- nvinfo : EIATTR_INT_WARP_WIDE_INSTR_OFFSETS
	.align		4
.L_222:
        /*0188*/ 	.byte	0x04, 0x31
        /*018a*/ 	.short	(.L_224 - .L_223)


	//   ....[0]....
.L_223:
        /*018c*/ 	.word	0x00000130


	//   ....[1]....
        /*0190*/ 	.word	0x00000170


	//   ....[2]....
        /*0194*/ 	.word	0x000001e0


	//   ....[3]....
        /*0198*/ 	.word	0x000236a0


	//   ....[4]....
        /*019c*/ 	.word	0x00023730


	//   ....[5]....
        /*01a0*/ 	.word	0x00026590


	//   ....[6]....
        /*01a4*/ 	.word	0x00026620


	//----- nvinfo : EIATTR_COOP_GROUP_MASK_REGIDS
	.align		4
.L_224:
        /*01a8*/ 	.byte	0x04, 0x29
        /*01aa*/ 	.short	(.L_226 - .L_225)


	//   ....[0]....
.L_225:
        /*01ac*/ 	.word	0xffffffff


	//   ....[1]....
        /*01b0*/ 	.word	0xffffffff


	//   ....[2]....
        /*01b4*/ 	.word	0xffffffff


	//   ....[3]....
        /*01b8*/ 	.word	0xffffffff


	//   ....[4]....
        /*01bc*/ 	.word	0xffffffff


	//   ....[5]....
        /*01c0*/ 	.word	0xffffffff


	//   ....[6]....
        /*01c4*/ 	.word	0xffffffff


	//   ....[7]....
        /*01c8*/ 	.word	0xffffffff


	//   ....[8]....
        /*01cc*/ 	.word	0xffffffff


	//   ....[9]....
        /*01d0*/ 	.word	0xffffffff


	//   ....[10]....
        /*01d4*/ 	.word	0xffffffff


	//   ....[11]....
        /*01d8*/ 	.word	0xffffffff


	//   ....[12]....
        /*01dc*/ 	.word	0xffffffff


	//   ....[13]....
        /*01e0*/ 	.word	0xffffffff


	//   ....[14]....
        /*01e4*/ 	.word	0xffffffff


	//   ....[15]....
        /*01e8*/ 	.word	0xffffffff


	//   ....[16]....
        /*01ec*/ 	.word	0xffffffff


	//   ....[17]....
        /*01f0*/ 	.word	0xffffffff


	//   ....[18]....
        /*01f4*/ 	.word	0xffffffff


	//   ....[19]....
        /*01f8*/ 	.word	0xffffffff


	//   ....[20]....
        /*01fc*/ 	.word	0xffffffff


	//   ....[21]....
        /*0200*/ 	.word	0xffffffff


	//   ....[22]....
        /*0204*/ 	.word	0xffffffff


	//   ....[23]....
        /*0208*/ 	.word	0xffffffff


	//   ....[24]....
        /*020c*/ 	.word	0xffffffff


	//   ....[25]....
        /*0210*/ 	.word	0xffffffff


	//   ....[26]....
        /*0214*/ 	.word	0xffffffff


	//   ....[27]....
        /*0218*/ 	.word	0xffffffff


	//   ....[28]....
        /*021c*/ 	.word	0xffffffff


	//   ....[29]....
        /*0220*/ 	.word	0xffffffff


	//   ....[30]....
        /*0224*/ 	.word	0xffffffff


	//   ....[31]....
        /*0228*/ 	.word	0xffffffff


	//   ....[32]....
        /*022c*/ 	.word	0xffffffff


	//   ....[33]....
        /*0230*/ 	.word	0xffffffff


	//   ....[34]....
        /*0234*/ 	.word	0xffffffff


	//   ....[35]....
        /*0238*/ 	.word	0xffffffff


	//   ....[36]....
        /*023c*/ 	.word	0xffffffff


	//   ....[37]....
        /*0240*/ 	.word	0xffffffff


	//   ....[38]....
        /*0244*/ 	.word	0xffffffff


	//   ....[39]....
        /*0248*/ 	.word	0xffffffff


	//   ....[40]....
        /*024c*/ 	.word	0xffffffff


	//   ....[41]....
        /*0250*/ 	.word	0xffffffff


	//   ....[42]....
        /*0254*/ 	.word	0xffffffff


	//   ....[43]....
        /*0258*/ 	.word	0xffffffff


	//   ....[44]....
        /*025c*/ 	.word	0xffffffff


	//   ....[45]....
        /*0260*/ 	.word	0xffffffff


	//   ....[46]....
        /*0264*/ 	.word	0xffffffff


	//   ....[47]....
        /*0268*/ 	.word	0xffffffff


	//   ....[48]....
        /*026c*/ 	.word	0xffffffff


	//   ....[49]....
        /*0270*/ 	.word	0xffffffff


	//   ....[50]....
        /*0274*/ 	.word	0xffffffff


	//   ....[51]....
        /*0278*/ 	.word	0xffffffff


	//   ....[52]....
        /*027c*/ 	.word	0xffffffff


	//   ....[53]....
        /*0280*/ 	.word	0xffffffff


	//   ....[54]....
        /*0284*/ 	.word	0xffffffff


	//   ....[55]....
        /*0288*/ 	.word	0xffffffff


	//   ....[56]....
        /*028c*/ 	.word	0xffffffff


	//   ....[57]....
        /*0290*/ 	.word	0xffffffff


	//   ....[58]....
        /*0294*/ 	.word	0xffffffff


	//   ....[59]....
        /*0298*/ 	.word	0xffffffff


	//   ....[60]....
        /*029c*/ 	.word	0xffffffff


	//   ....[61]....
        /*02a0*/ 	.word	0xffffffff


	//   ....[62]....
        /*02a4*/ 	.word	0xffffffff


	//   ....[63]....
        /*02a8*/ 	.word	0xffffffff


	//   ....[64]....
        /*02ac*/ 	.word	0xffffffff


	//   ....[65]....
        /*02b0*/ 	.word	0xffffffff


	//   ....[66]....
        /*02b4*/ 	.word	0xffffffff


	//   ....[67]....
        /*02b8*/ 	.word	0xffffffff


	//   ....[68]....
        /*02bc*/ 	.word	0xffffffff


	//   ....[69]....
        /*02c0*/ 	.word	0xffffffff


	//   ....[70]....
        /*02c4*/ 	.word	0xffffffff


	//   ....[71]....
        /*02c8*/ 	.word	0xffffffff


	//   ....[72]....
        /*02cc*/ 	.word	0xffffffff


	//   ....[73]....
        /*02d0*/ 	.word	0xffffffff


	//   ....[74]....
        /*02d4*/ 	.word	0xffffffff


	//   ....[75]....
        /*02d8*/ 	.word	0xffffffff


	//   ....[76]....
        /*02dc*/ 	.word	0xffffffff


	//   ....[77]....
        /*02e0*/ 	.word	0xffffffff


	//   ....[78]....
        /*02e4*/ 	.word	0xffffffff


	//   ....[79]....
        /*02e8*/ 	.word	0xffffffff


	//   ....[80]....
        /*02ec*/ 	.word	0xffffffff


	//   ....[81]....
        /*02f0*/ 	.word	0xffffffff


	//   ....[82]....
        /*02f4*/ 	.word	0xffffffff


	//   ....[83]....
        /*02f8*/ 	.word	0xffffffff


	//   ....[84]....
        /*02fc*/ 	.word	0xffffffff


	//   ....[85]....
        /*0300*/ 	.word	0xffffffff


	//   ....[86]....
        /*0304*/ 	.word	0xffffffff


	//   ....[87]....
        /*0308*/ 	.word	0xffffffff


	//   ....[88]....
        /*030c*/ 	.word	0xffffffff


	//   ....[89]....
        /*0310*/ 	.word	0xffffffff


	//   ....[90]....
        /*0314*/ 	.word	0xffffffff


	//   ....[91]....
        /*0318*/ 	.word	0xffffffff


	//   ....[92]....
        /*031c*/ 	.word	0xffffffff


	//   ....[93]....
        /*0320*/ 	.word	0xffffffff


	//   ....[94]....
        /*0324*/ 	.word	0xffffffff


	//   ....[95]....
        /*0328*/ 	.word	0xffffffff


	//   ....[96]....
        /*032c*/ 	.word	0xffffffff


	//   ....[97]....
        /*0330*/ 	.word	0xffffffff


	//   ....[98]....
        /*0334*/ 	.word	0xffffffff


	//   ....[99]....
        /*0338*/ 	.word	0xffffffff


	//   ....[100]....
        /*033c*/ 	.word	0xffffffff


	//   ....[101]....
        /*0340*/ 	.word	0xffffffff


	//   ....[102]....
        /*0344*/ 	.word	0xffffffff


	//   ....[103]....
        /*0348*/ 	.word	0xffffffff


	//   ....[104]....
        /*034c*/ 	.word	0xffffffff


	//   ....[105]....
        /*0350*/ 	.word	0xffffffff


	//   ....[106]....
        /*0354*/ 	.word	0xffffffff


	//   ....[107]....
        /*0358*/ 	.word	0xffffffff


	//   ....[108]....
        /*035c*/ 	.word	0xffffffff


	//   ....[109]....
        /*0360*/ 	.word	0xffffffff


	//   ....[110]....
        /*0364*/ 	.word	0xffffffff


	//   ....[111]....
        /*0368*/ 	.word	0xffffffff


	//   ....[112]....
        /*036c*/ 	.word	0xffffffff


	//   ....[113]....
        /*0370*/ 	.word	0xffffffff


	//   ....[114]....
        /*0374*/ 	.word	0xffffffff


	//   ....[115]....
        /*0378*/ 	.word	0xffffffff


	//   ....[116]....
        /*037c*/ 	.word	0xffffffff


	//   ....[117]....
        /*0380*/ 	.word	0xffffffff


	//   ....[118]....
        /*0384*/ 	.word	0xffffffff


	//   ....[119]....
        /*0388*/ 	.word	0xffffffff


	//   ....[120]....
        /*038c*/ 	.word	0xffffffff


	//   ....[121]....
        /*0390*/ 	.word	0xffffffff


	//   ....[122]....
        /*0394*/ 	.word	0xffffffff


	//   ....[123]....
        /*0398*/ 	.word	0xffffffff


	//   ....[124]....
        /*039c*/ 	.word	0xffffffff


	//   ....[125]....
        /*03a0*/ 	.word	0xffffffff


	//   ....[126]....
        /*03a4*/ 	.word	0xffffffff


	//   ....[127]....
        /*03a8*/ 	.word	0xffffffff


	//   ....[128]....
        /*03ac*/ 	.word	0xffffffff


	//   ....[129]....
        /*03b0*/ 	.word	0xffffffff


	//   ....[130]....
        /*03b4*/ 	.word	0xffffffff


	//   ....[131]....
        /*03b8*/ 	.word	0xffffffff


	//   ....[132]....
        /*03bc*/ 	.word	0xffffffff


	//   ....[133]....
        /*03c0*/ 	.word	0xffffffff


	//   ....[134]....
        /*03c4*/ 	.word	0xffffffff


	//   ....[135]....
        /*03c8*/ 	.word	0xffffffff


	//   ....[136]....
        /*03cc*/ 	.word	0xffffffff


	//   ....[137]....
        /*03d0*/ 	.word	0xffffffff


	//   ....[138]....
        /*03d4*/ 	.word	0xffffffff


	//   ....[139]....
        /*03d8*/ 	.word	0xffffffff


	//   ....[140]....
        /*03dc*/ 	.word	0xffffffff


	//   ....[141]....
        /*03e0*/ 	.word	0xffffffff


	//   ....[142]....
        /*03e4*/ 	.word	0xffffffff


	//   ....[143]....
        /*03e8*/ 	.word	0xffffffff


	//   ....[144]....
        /*03ec*/ 	.word	0xffffffff


	//   ....[145]....
        /*03f0*/ 	.word	0xffffffff


	//   ....[146]....
        /*03f4*/ 	.word	0xffffffff


	//   ....[147]....
        /*03f8*/ 	.word	0xffffffff


	//   ....[148]....
        /*03fc*/ 	.word	0xffffffff


	//   ....[149]....
        /*0400*/ 	.word	0xffffffff


	//   ....[150]....
        /*0404*/ 	.word	0xffffffff


	//   ....[151]....
        /*0408*/ 	.word	0xffffffff


	//   ....[152]....
        /*040c*/ 	.word	0xffffffff


	//   ....[153]....
        /*0410*/ 	.word	0xffffffff


	//   ....[154]....
        /*0414*/ 	.word	0xffffffff


	//   ....[155]....
        /*0418*/ 	.word	0xffffffff


	//   ....[156]....
        /*041c*/ 	.word	0xffffffff


	//   ....[157]....
        /*0420*/ 	.word	0xffffffff


	//   ....[158]....
        /*0424*/ 	.word	0xffffffff


	//   ....[159]....
        /*0428*/ 	.word	0xffffffff


	//   ....[160]....
        /*042c*/ 	.word	0xffffffff


	//   ....[161]....
        /*0430*/ 	.word	0xffffffff


	//   ....[162]....
        /*0434*/ 	.word	0xffffffff


	//   ....[163]....
        /*0438*/ 	.word	0xffffffff


	//   ....[164]....
        /*043c*/ 	.word	0xffffffff


	//   ....[165]....
        /*0440*/ 	.word	0xffffffff


	//   ....[166]....
        /*0444*/ 	.word	0xffffffff


	//   ....[167]....
        /*0448*/ 	.word	0xffffffff


	//   ....[168]....
        /*044c*/ 	.word	0xffffffff


	//   ....[169]....
        /*0450*/ 	.word	0xffffffff


	//   ....[170]....
        /*0454*/ 	.word	0xffffffff


	//   ....[171]....
        /*0458*/ 	.word	0xffffffff


	//   ....[172]....
        /*045c*/ 	.word	0xffffffff


	//   ....[173]....
        /*0460*/ 	.word	0xffffffff


	//   ....[174]....
        /*0464*/ 	.word	0xffffffff


	//   ....[175]....
        /*0468*/ 	.word	0xffffffff


	//   ....[176]....
        /*046c*/ 	.word	0xffffffff


	//   ....[177]....
        /*0470*/ 	.word	0xffffffff


	//   ....[178]....
        /*0474*/ 	.word	0xffffffff


	//   ....[179]....
        /*0478*/ 	.word	0xffffffff


	//   ....[180]....
        /*047c*/ 	.word	0xffffffff


	//   ....[181]....
        /*0480*/ 	.word	0xffffffff


	//   ....[182]....
        /*0484*/ 	.word	0xffffffff


	//   ....[183]....
        /*0488*/ 	.word	0xffffffff


	//   ....[184]....
        /*048c*/ 	.word	0xffffffff


	//   ....[185]....
        /*0490*/ 	.word	0xffffffff


	//   ....[186]....
        /*0494*/ 	.word	0xffffffff


	//   ....[187]....
        /*0498*/ 	.word	0xffffffff


	//   ....[188]....
        /*049c*/ 	.word	0xffffffff


	//   ....[189]....
        /*04a0*/ 	.word	0xffffffff


	//   ....[190]....
        /*04a4*/ 	.word	0xffffffff


	//   ....[191]....
        /*04a8*/ 	.word	0xffffffff


	//   ....[192]....
        /*04ac*/ 	.word	0xffffffff


	//   ....[193]....
        /*04b0*/ 	.word	0xffffffff


	//   ....[194]....
        /*04b4*/ 	.word	0xffffffff


	//   ....[195]....
        /*04b8*/ 	.word	0xffffffff


	//   ....[196]....
        /*04bc*/ 	.word	0xffffffff


	//   ....[197]....
        /*04c0*/ 	.word	0xffffffff


	//   ....[198]....
        /*04c4*/ 	.word	0xffffffff


	//   ....[199]....
        /*04c8*/ 	.word	0xffffffff


	//   ....[200]....
        /*04cc*/ 	.word	0xffffffff


	//   ....[201]....
        /*04d0*/ 	.word	0xffffffff


	//   ....[202]....
        /*04d4*/ 	.word	0xffffffff


	//   ....[203]....
        /*04d8*/ 	.word	0xffffffff


	//   ....[204]....
        /*04dc*/ 	.word	0xffffffff


	//   ....[205]....
        /*04e0*/ 	.word	0xffffffff


	//   ....[206]....
        /*04e4*/ 	.word	0xffffffff


	//   ....[207]....
        /*04e8*/ 	.word	0xffffffff


	//   ....[208]....
        /*04ec*/ 	.word	0xffffffff


	//   ....[209]....
        /*04f0*/ 	.word	0xffffffff


	//   ....[210]....
        /*04f4*/ 	.word	0xffffffff


	//   ....[211]....
        /*04f8*/ 	.word	0xffffffff


	//   ....[212]....
        /*04fc*/ 	.word	0xffffffff


	//   ....[213]....
        /*0500*/ 	.word	0xffffffff


	//   ....[214]....
        /*0504*/ 	.word	0xffffffff


	//   ....[215]....
        /*0508*/ 	.word	0xffffffff


	//   ....[216]....
        /*050c*/ 	.word	0xffffffff


	//   ....[217]....
        /*0510*/ 	.word	0xffffffff


	//   ....[218]....
        /*0514*/ 	.word	0xffffffff


	//   ....[219]....
        /*0518*/ 	.word	0xffffffff


	//   ....[220]....
        /*051c*/ 	.word	0xffffffff


	//   ....[221]....
        /*0520*/ 	.word	0xffffffff


	//   ....[222]....
        /*0524*/ 	.word	0xffffffff


	//   ....[223]....
        /*0528*/ 	.word	0xffffffff


	//   ....[224]....
        /*052c*/ 	.word	0xffffffff


	//   ....[225]....
        /*0530*/ 	.word	0xffffffff


	//   ....[226]....
        /*0534*/ 	.word	0xffffffff


	//   ....[227]....
        /*0538*/ 	.word	0xffffffff


	//   ....[228]....
        /*053c*/ 	.word	0xffffffff


	//   ....[229]....
        /*0540*/ 	.word	0xffffffff


	//   ....[230]....
        /*0544*/ 	.word	0xffffffff


	//   ....[231]....
        /*0548*/ 	.word	0xffffffff


	//   ....[232]....
        /*054c*/ 	.word	0xffffffff


	//   ....[233]....
        /*0550*/ 	.word	0xffffffff


	//   ....[234]....
        /*0554*/ 	.word	0xffffffff


	//   ....[235]....
        /*0558*/ 	.word	0xffffffff


	//   ....[236]....
        /*055c*/ 	.word	0xffffffff


	//   ....[237]....
        /*0560*/ 	.word	0xffffffff


	//   ....[238]....
        /*0564*/ 	.word	0xffffffff


	//   ....[239]....
        /*0568*/ 	.word	0x0500000f


	//   ....[240]....
        /*056c*/ 	.word	0x0500000f


	//   ....[241]....
        /*0570*/ 	.word	0x0500000f


	//   ....[242]....
        /*0574*/ 	.word	0x0500000f


	//   ....[243]....
        /*0578*/ 	.word	0x0500000f


	//   ....[244]....
        /*057c*/ 	.word	0x0500000f


	//   ....[245]....
        /*0580*/ 	.word	0x0500000f


	//   ....[246]....
        /*0584*/ 	.word	0x0500000f


	//   ....[247]....
        /*0588*/ 	.word	0x0500000f


	//   ....[248]....
        /*058c*/ 	.word	0x0500000f


	//   ....[249]....
        /*0590*/ 	.word	0x0500000f


	//   ....[250]....
        /*0594*/ 	.word	0x0500000f


	//   ....[251]....
        /*0598*/ 	.word	0x0500000f


	//   ....[252]....
        /*059c*/ 	.word	0x0500000f


	//   ....[253]....
        /*05a0*/ 	.word	0x0500000f


	//   ....[254]....
        /*05a4*/ 	.word	0x0500000f


	//   ....[255]....
        /*05a8*/ 	.word	0x0500000f


	//   ....[0]....
        /*05ac*/ 	.word	0x0500000f


	//   ....[1]....
        /*05b0*/ 	.word	0x0500000f


	//   ....[2]....
        /*05b4*/ 	.word	0x0500000f


	//   ....[3]....
        /*05b8*/ 	.word	0x0500000f


	//   ....[4]....
        /*05bc*/ 	.word	0x0500000f


	//   ....[5]....
        /*05c0*/ 	.word	0x0500000f


	//   ....[6]....
        /*05c4*/ 	.word	0x0500000f


	//   ....[7]....
        /*05c8*/ 	.word	0x0500000f


	//   ....[8]....
        /*05cc*/ 	.word	0x0500000f


	//   ....[9]....
        /*05d0*/ 	.word	0x0500000f


	//   ....[10]....
        /*05d4*/ 	.word	0x0500000f


	//   ....[11]....
        /*05d8*/ 	.word	0x0500000f


	//   ....[12]....
        /*05dc*/ 	.word	0x0500000f


	//   ....[13]....
        /*05e0*/ 	.word	0x0500000f


	//   ....[14]....
        /*05e4*/ 	.word	0x0500000f


	//   ....[15]....
        /*05e8*/ 	.word	0x0500000f


	//   ....[16]....
        /*05ec*/ 	.word	0x0500000f


	//   ....[17]....
        /*05f0*/ 	.word	0x0500000f


	//   ....[18]....
        /*05f4*/ 	.word	0x0500000f


	//   ....[19]....
        /*05f8*/ 	.word	0x0500000f


	//   ....[20]....
        /*05fc*/ 	.word	0x0500000f


	//   ....[21]....
        /*0600*/ 	.word	0x0500000f


	//   ....[22]....
        /*0604*/ 	.word	0x0500000f


	//   ....[23]....
        /*0608*/ 	.word	0x0500000f


	//   ....[24]....
        /*060c*/ 	.word	0x0500000f


	//   ....[25]....
        /*0610*/ 	.word	0x0500000f


	//   ....[26]....
        /*0614*/ 	.word	0x0500000f


	//   ....[27]....
        /*0618*/ 	.word	0x0500000f


	//   ....[28]....
        /*061c*/ 	.word	0x0500000f


	//   ....[29]....
        /*0620*/ 	.word	0x0500000f


	//   ....[30]....
        /*0624*/ 	.word	0x0500000f


	//   ....[31]....
        /*0628*/ 	.word	0x0500000f


	//   ....[32]....
        /*062c*/ 	.word	0x0500000f


	//   ....[33]....
        /*0630*/ 	.word	0x0500000f


	//   ....[34]....
        /*0634*/ 	.word	0x0500000f


	//   ....[35]....
        /*0638*/ 	.word	0x0500000f


	//   ....[36]....
        /*063c*/ 	.word	0x0500000f


	//   ....[37]....
        /*0640*/ 	.word	0x0500000f


	//   ....[38]....
        /*0644*/ 	.word	0x0500000f


	//   ....[39]....
        /*0648*/ 	.word	0x0500000f


	//   ....[40]....
        /*064c*/ 	.word	0x0500000f


	//   ....[41]....
        /*0650*/ 	.word	0x0500000f


	//   ....[42]....
        /*0654*/ 	.word	0x0500000f


	//   ....[43]....
        /*0658*/ 	.word	0x0500000f


	//   ....[44]....
        /*065c*/ 	.word	0x0500000f


	//   ....[45]....
        /*0660*/ 	.word	0x0500000f


	//   ....[46]....
        /*0664*/ 	.word	0x0500000f


	//   ....[47]....
        /*0668*/ 	.word	0x0500000f


	//   ....[48]....
        /*066c*/ 	.word	0x0500000f


	//   ....[49]....
        /*0670*/ 	.word	0x0500000f


	//   ....[50]....
        /*0674*/ 	.word	0x0500000f


	//   ....[51]....
        /*0678*/ 	.word	0x0500000f


	//   ....[52]....
        /*067c*/ 	.word	0x0500000f


	//   ....[53]....
        /*0680*/ 	.word	0x0500000f


	//   ....[54]....
        /*0684*/ 	.word	0x0500000f


	//   ....[55]....
        /*0688*/ 	.word	0x0500000f


	//   ....[56]....
        /*068c*/ 	.word	0x0500000f


	//   ....[57]....
        /*0690*/ 	.word	0x0500000f


	//   ....[58]....
        /*0694*/ 	.word	0x0500000f


	//   ....[59]....
        /*0698*/ 	.word	0x0500000f


	//   ....[60]....
        /*069c*/ 	.word	0x0500000f


	//   ....[61]....
        /*06a0*/ 	.word	0x0500000f


	//   ....[62]....
        /*06a4*/ 	.word	0x0500000f


	//   ....[63]....
        /*06a8*/ 	.word	0x0500000f


	//   ....[64]....
        /*06ac*/ 	.word	0x0500000f


	//   ....[65]....
        /*06b0*/ 	.word	0x0500000f


	//   ....[66]....
        /*06b4*/ 	.word	0x0500000f


	//   ....[67]....
        /*06b8*/ 	.word	0x0500000f


	//   ....[68]....
        /*06bc*/ 	.word	0x0500000f


	//   ....[69]....
        /*06c0*/ 	.word	0x0500000f


	//   ....[70]....
        /*06c4*/ 	.word	0x0500000f


	//   ....[71]....
        /*06c8*/ 	.word	0x0500000f


	//   ....[72]....
        /*06cc*/ 	.word	0x0500000f


	//   ....[73]....
        /*06d0*/ 	.word	0x0500000f


	//   ....[74]....
        /*06d4*/ 	.word	0x0500000f


	//   ....[75]....
        /*06d8*/ 	.word	0x0500000f


	//   ....[76]....
        /*06dc*/ 	.word	0x0500000f


	//   ....[77]....
        /*06e0*/ 	.word	0x0500000f


	//   ....[78]....
        /*06e4*/ 	.word	0x0500000f


	//   ....[79]....
        /*06e8*/ 	.word	0x0500000f


	//   ....[80]....
        /*06ec*/ 	.word	0x0500000f


	//   ....[81]....
        /*06f0*/ 	.word	0x0500000f


	//   ....[82]....
        /*06f4*/ 	.word	0x0500000f


	//   ....[83]....
        /*06f8*/ 	.word	0x0500000f


	//   ....[84]....
        /*06fc*/ 	.word	0x0500000f


	//   ....[85]....
        /*0700*/ 	.word	0x0500000f


	//   ....[86]....
        /*0704*/ 	.word	0x0500000f


	//   ....[87]....
        /*0708*/ 	.word	0x0500000f


	//   ....[88]....
        /*070c*/ 	.word	0x0500000f


	//   ....[89]....
        /*0710*/ 	.word	0x0500000f


	//   ....[90]....
        /*0714*/ 	.word	0x0500000f


	//   ....[91]....
        /*0718*/ 	.word	0x0500000f


	//   ....[92]....
        /*071c*/ 	.word	0x0500000f


	//   ....[93]....
        /*0720*/ 	.word	0x0500000f


	//   ....[94]....
        /*0724*/ 	.word	0x0500000f


	//   ....[95]....
        /*0728*/ 	.word	0x0500000f


	//   ....[96]....
        /*072c*/ 	.word	0x0500000f


	//   ....[97]....
        /*0730*/ 	.word	0x0500000f


	//   ....[98]....
        /*0734*/ 	.word	0x0500000f


	//   ....[99]....
        /*0738*/ 	.word	0x0500000f


	//   ....[100]....
        /*073c*/ 	.word	0x0500000f


	//   ....[101]....
        /*0740*/ 	.word	0x0500000f


	//   ....[102]....
        /*0744*/ 	.word	0x0500000f


	//   ....[103]....
        /*0748*/ 	.word	0x0500000f


	//   ....[104]....
        /*074c*/ 	.word	0x0500000f


	//   ....[105]....
        /*0750*/ 	.word	0x0500000f


	//   ....[106]....
        /*0754*/ 	.word	0x0500000f


	//   ....[107]....
        /*0758*/ 	.word	0x0500000f


	//   ....[108]....
        /*075c*/ 	.word	0x0500000f


	//   ....[109]....
        /*0760*/ 	.word	0x0500000f


	//   ....[110]....
        /*0764*/ 	.word	0x0500000f


	//   ....[111]....
        /*0768*/ 	.word	0x0500000f


	//   ....[112]....
        /*076c*/ 	.word	0x0500000f


	//   ....[113]....
        /*0770*/ 	.word	0x0500000f


	//   ....[114]....
        /*0774*/ 	.word	0x0500000f


	//   ....[115]....
        /*0778*/ 	.word	0x0500000f


	//   ....[116]....
        /*077c*/ 	.word	0x0500000f


	//   ....[117]....
        /*0780*/ 	.word	0x0500000f


	//   ....[118]....
        /*0784*/ 	.word	0x0500000f


	//   ....[119]....
        /*0788*/ 	.word	0x0500000f


	//   ....[120]....
        /*078c*/ 	.word	0x0500000f


	//   ....[121]....
        /*0790*/ 	.word	0x0500000f


	//   ....[122]....
        /*0794*/ 	.word	0x0500000f


	//   ....[123]....
        /*0798*/ 	.word	0x0500000f


	//   ....[124]....
        /*079c*/ 	.word	0x0500000f


	//   ....[125]....
        /*07a0*/ 	.word	0x0500000f


	//   ....[126]....
        /*07a4*/ 	.word	0x0500000f


	//   ....[127]....
        /*07a8*/ 	.word	0x0500000f


	//   ....[128]....
        /*07ac*/ 	.word	0x0500000f


	//   ....[129]....
        /*07b0*/ 	.word	0x0500000f


	//   ....[130]....
        /*07b4*/ 	.word	0x0500000f


	//   ....[131]....
        /*07b8*/ 	.word	0x0500000f


	//   ....[132]....
        /*07bc*/ 	.word	0x0500000f


	//   ....[133]....
        /*07c0*/ 	.word	0x0500000f


	//   ....[134]....
        /*07c4*/ 	.word	0x0500000f


	//   ....[135]....
        /*07c8*/ 	.word	0x0500000f


	//   ....[136]....
        /*07cc*/ 	.word	0x0500000f


	//   ....[137]....
        /*07d0*/ 	.word	0x0500000f


	//   ....[138]....
        /*07d4*/ 	.word	0x0500000f


	//   ....[139]....
        /*07d8*/ 	.word	0x0500000f


	//   ....[140]....
        /*07dc*/ 	.word	0x0500000f


	//   ....[141]....
        /*07e0*/ 	.word	0x0500000f


	//   ....[142]....
        /*07e4*/ 	.word	0x0500000f


	//   ....[143]....
        /*07e8*/ 	.word	0x0500000f


	//   ....[144]....
        /*07ec*/ 	.word	0x0500000f


	//   ....[145]....
        /*07f0*/ 	.word	0x0500000f


	//   ....[146]....
        /*07f4*/ 	.word	0x0500000f


	//   ....[147]....
        /*07f8*/ 	.word	0x0500000f


	//   ....[148]....
        /*07fc*/ 	.word	0x0500000f


	//   ....[149]....
        /*0800*/ 	.word	0x0500000f


	//   ....[150]....
        /*0804*/ 	.word	0x0500000f


	//   ....[151]....
        /*0808*/ 	.word	0x0500000f


	//   ....[152]....
        /*080c*/ 	.word	0x0500000f


	//   ....[153]....
        /*0810*/ 	.word	0x0500000f


	//   ....[154]....
        /*0814*/ 	.word	0x0500000f


	//   ....[155]....
        /*0818*/ 	.word	0x0500000f


	//   ....[156]....
        /*081c*/ 	.word	0x0500000f


	//   ....[157]....
        /*0820*/ 	.word	0x0500000f


	//   ....[158]....
        /*0824*/ 	.word	0x0500000f


	//   ....[159]....
        /*0828*/ 	.word	0x0500000f


	//   ....[160]....
        /*082c*/ 	.word	0x0500000f


	//----- nvinfo : EIATTR_COOP_GROUP_INSTR_OFFSETS
	.align		4
.L_226:
        /*0830*/ 	.byte	0x04, 0x28
        /*0832*/ 	.short	(.L_228 - .L_227)


	//   ....[0]....
.L_227:
        /*0834*/ 	.word	0x00000070


	//   ....[1]....
        /*0838*/ 	.word	0x00000140


	//   ....[2]....
        /*083c*/ 	.word	0x00000190


	//   ....[3]....
        /*0840*/ 	.word	0x000003c0


	//   ....[4]....
        /*0844*/ 	.word	0x00000520


	//   ....[5]....
        /*0848*/ 	.word	0x00000640


	//   ....[6]....
        /*084c*/ 	.word	0x000007a0


	//   ....[7]....
        /*0850*/ 	.word	0x00003760


	//   ....[8]....
        /*0854*/ 	.word	0x00003770


	//   ....[9]....
        /*0858*/ 	.word	0x00003e20


	//   ....[10]....
        /*085c*/ 	.word	0x00003e30


	//   ....[11]....
        /*0860*/ 	.word	0x000044e0


	//   ....[12]....
        /*0864*/ 	.word	0x000044f0


	//   ....[13]....
        /*0868*/ 	.word	0x00004b90


	//   ....[14]....
        /*086c*/ 	.word	0x00004ba0


	//   ....[15]....
        /*0870*/ 	.word	0x00005bc0


	//   ....[16]....
        /*0874*/ 	.word	0x00005bd0


	//   ....[17]....
        /*0878*/ 	.word	0x00006360


	//   ....[18]....
        /*087c*/ 	.word	0x00006370


	//   ....[19]....
        /*0880*/ 	.word	0x00006b10


	//   ....[20]....
        /*0884*/ 	.word	0x00006b20


	//   ....[21]....
        /*0888*/ 	.word	0x000072c0


	//   ....[22]....
        /*088c*/ 	.word	0x000072d0


	//   ....[23]....
        /*0890*/ 	.word	0x00007c60


	//   ....[24]....
        /*0894*/ 	.word	0x00007c70


	//   ....[25]....
        /*0898*/ 	.word	0x00007d80


	//   ....[26]....
        /*089c*/ 	.word	0x00007d90


	//   ....[27]....
        /*08a0*/ 	.word	0x00007eb0


	//   ....[28]....
        /*08a4*/ 	.word	0x00007ec0


	//   ....[29]....
        /*08a8*/ 	.word	0x00007fe0


	//   ....[30]....
        /*08ac*/ 	.word	0x00007ff0


	//   ....[31]....
        /*08b0*/ 	.word	0x00008370


	//   ....[32]....
        /*08b4*/ 	.word	0x00008390


	//   ....[33]....
        /*08b8*/ 	.word	0x00008470


	//   ....[34]....
        /*08bc*/ 	.word	0x00008490


	//   ....[35]....
        /*08c0*/ 	.word	0x00008570


	//   ....[36]....
        /*08c4*/ 	.word	0x00008590


	//   ....[37]....
        /*08c8*/ 	.word	0x00008670


	//   ....[38]....
        /*08cc*/ 	.word	0x00008690


	//   ....[39]....
        /*08d0*/ 	.word	0x00009210


	//   ....[40]....
        /*08d4*/ 	.word	0x00009930


	//   ....[41]....
        /*08d8*/ 	.word	0x00009940


	//   ....[42]....
        /*08dc*/ 	.word	0x00009950


	//   ....[43]....
        /*08e0*/ 	.word	0x00009960


	//   ....[44]....
        /*08e4*/ 	.word	0x00009ca0


	//   ....[45]....
        /*08e8*/ 	.word	0x00009cb0


	//   ....[46]....
        /*08ec*/ 	.word	0x00009cc0


	//   ....[47]....
        /*08f0*/ 	.word	0x00009cd0


	//   ....[48]....
        /*08f4*/ 	.word	0x00009fd0


	//   ....[49]....
        /*08f8*/ 	.word	0x00009fe0


	//   ....[50]....
        /*08fc*/ 	.word	0x00009ff0


	//   ....[51]....
        /*0900*/ 	.word	0x0000a000


	//   ....[52]....
        /*0904*/ 	.word	0x0000a300


	//   ....[53]....
        /*0908*/ 	.word	0x0000a310


	//   ....[54]....
        /*090c*/ 	.word	0x0000a320


	//   ....[55]....
        /*0910*/ 	.word	0x0000a330


	//   ....[56]....
        /*0914*/ 	.word	0x0000c030


	//   ....[57]....
        /*0918*/ 	.word	0x0000c050


	//   ....[58]....
        /*091c*/ 	.word	0x0000c060


	//   ....[59]....
        /*0920*/ 	.word	0x0000c070


	//   ....[60]....
        /*0924*/ 	.word	0x0000c180


	//   ....[61]....
        /*0928*/ 	.word	0x0000c1d0


	//   ....[62]....
        /*092c*/ 	.word	0x0000c200


	//   ....[63]....
        /*0930*/ 	.word	0x0000c250


	//   ....[64]....
        /*0934*/ 	.word	0x0000c560


	//   ....[65]....
        /*0938*/ 	.word	0x0000c580


	//   ....[66]....
        /*093c*/ 	.word	0x0000c5a0


	//   ....[67]....
        /*0940*/ 	.word	0x0000c5b0


	//   ....[68]....
        /*0944*/ 	.word	0x0000c680


	//   ....[69]....
        /*0948*/ 	.word	0x0000c6a0


	//   ....[70]....
        /*094c*/ 	.word	0x0000c6b0


	//   ....[71]....
        /*0950*/ 	.word	0x0000c750


	//   ....[72]....
        /*0954*/ 	.word	0x0000efe0


	//   ....[73]....
        /*0958*/ 	.word	0x0000f610


	//   ....[74]....
        /*095c*/ 	.word	0x00010650


	//   ....[75]....
        /*0960*/ 	.word	0x00010730


	//   ....[76]....
        /*0964*/ 	.word	0x00011070


	//   ....[77]....
        /*0968*/ 	.word	0x000110c0


	//   ....[78]....
        /*096c*/ 	.word	0x00012e20


	//   ....[79]....
        /*0970*/ 	.word	0x000135e0


	//   ....[80]....
        /*0974*/ 	.word	0x00014260


	//   ....[81]....
        /*0978*/ 	.word	0x000143c0


	//   ....[82]....
        /*097c*/ 	.word	0x00014af0


	//   ....[83]....
        /*0980*/ 	.word	0x00014b50


	//   ....[84]....
        /*0984*/ 	.word	0x000175a0


	//   ....[85]....
        /*0988*/ 	.word	0x000175d0


	//   ....[86]....
        /*098c*/ 	.word	0x000175f0


	//   ....[87]....
        /*0990*/ 	.word	0x00017610


	//   ....[88]....
        /*0994*/ 	.word	0x000198e0


	//   ....[89]....
        /*0998*/ 	.word	0x00019fe0


	//   ....[90]....
        /*099c*/ 	.word	0x0001ac60


	//   ....[91]....
        /*09a0*/ 	.word	0x0001adc0


	//   ....[92]....
        /*09a4*/ 	.word	0x0001b4a0


	//   ....[93]....
        /*09a8*/ 	.word	0x0001b530


	//   ....[94]....
        /*09ac*/ 	.word	0x0001c740


	//   ....[95]....
        /*09b0*/ 	.word	0x0001ca70


	//   ....[96]....
        /*09b4*/ 	.word	0x0001ca80


	//   ....[97]....
        /*09b8*/ 	.word	0x0001cac0


	//   ....[98]....
        /*09bc*/ 	.word	0x0001dbf0


	//   ....[99]....
        /*09c0*/ 	.word	0x0001dc10


	//   ....[100]....
        /*09c4*/ 	.word	0x0001dc20


	//   ....[101]....
        /*09c8*/ 	.word	0x0001dc30


	//   ....[102]....
        /*09cc*/ 	.word	0x0001e300


	//   ....[103]....
        /*09d0*/ 	.word	0x0001e310


	//   ....[104]....
        /*09d4*/ 	.word	0x0001e410


	//   ....[105]....
        /*09d8*/ 	.word	0x0001e420


	//   ....[106]....
        /*09dc*/ 	.word	0x0001e530


	//   ....[107]....
        /*09e0*/ 	.word	0x0001e540


	//   ....[108]....
        /*09e4*/ 	.word	0x0001e650


	//   ....[109]....
        /*09e8*/ 	.word	0x0001e660


	//   ....[110]....
        /*09ec*/ 	.word	0x0001eb20


	//   ....[111]....
        /*09f0*/ 	.word	0x0001eb30


	//   ....[112]....
        /*09f4*/ 	.word	0x0001f040


	//   ....[113]....
        /*09f8*/ 	.word	0x0001f050


	//   ....[114]....
        /*09fc*/ 	.word	0x0001fd00


	//   ....[115]....
        /*0a00*/ 	.word	0x0001fd10


	//   ....[116]....
        /*0a04*/ 	.word	0x0001fe20


	//   ....[117]....
        /*0a08*/ 	.word	0x0001fe30


	//   ....[118]....
        /*0a0c*/ 	.word	0x0001ff40


	//   ....[119]....
        /*0a10*/ 	.word	0x0001ff50


	//   ....[120]....
        /*0a14*/ 	.word	0x00020060


	//   ....[121]....
        /*0a18*/ 	.word	0x00020070


	//   ....[122]....
        /*0a1c*/ 	.word	0x000201e0


	//   ....[123]....
        /*0a20*/ 	.word	0x000203d0


	//   ....[124]....
        /*0a24*/ 	.word	0x00020400


	//   ....[125]....
        /*0a28*/ 	.word	0x00020430


	//   ....[126]....
        /*0a2c*/ 	.word	0x00020460


	//   ....[127]....
        /*0a30*/ 	.word	0x00020490


	//   ....[128]....
        /*0a34*/ 	.word	0x000204c0


	//   ....[129]....
        /*0a38*/ 	.word	0x00020650


	//   ....[130]....
        /*0a3c*/ 	.word	0x00020680


	//   ....[131]....
        /*0a40*/ 	.word	0x000206b0


	//   ....[132]....
        /*0a44*/ 	.word	0x000206e0


	//   ....[133]....
        /*0a48*/ 	.word	0x00020710


	//   ....[134]....
        /*0a4c*/ 	.word	0x00020740


	//   ....[135]....
        /*0a50*/ 	.word	0x000207d0


	//   ....[136]....
        /*0a54*/ 	.word	0x00020800


	//   ....[137]....
        /*0a58*/ 	.word	0x00020810


	//   ....[138]....
        /*0a5c*/ 	.word	0x00020850


	//   ....[139]....
        /*0a60*/ 	.word	0x00021fc0


	//   ....[140]....
        /*0a64*/ 	.word	0x00024190


	//   ....[141]....
        /*0a68*/ 	.word	0x000241b0


	//   ....[142]....
        /*0a6c*/ 	.word	0x00024250


	//   ....[143]....
        /*0a70*/ 	.word	0x00024270


	//   ....[144]....
        /*0a74*/ 	.word	0x00024300


	//   ....[145]....
        /*0a78*/ 	.word	0x00024320


	//   ....[146]....
        /*0a7c*/ 	.word	0x000243b0


	//   ....[147]....
        /*0a80*/ 	.word	0x000243d0


	//   ....[148]....
        /*0a84*/ 	.word	0x00024460


	//   ....[149]....
        /*0a88*/ 	.word	0x00024480


	//   ....[150]....
        /*0a8c*/ 	.word	0x00024510


	//   ....[151]....
        /*0a90*/ 	.word	0x00024530


	//   ....[152]....
        /*0a94*/ 	.word	0x000245c0


	//   ....[153]....
        /*0a98*/ 	.word	0x000245e0


	//   ....[154]....
        /*0a9c*/ 	.word	0x000245f0


	//   ....[155]....
        /*0aa0*/ 	.word	0x00024670


	//   ....[156]....
        /*0aa4*/ 	.word	0x00024dd0


	//   ....[157]....
        /*0aa8*/ 	.word	0x00024e00


	//   ....[158]....
        /*0aac*/ 	.word	0x00024e60


	//   ....[159]....
        /*0ab0*/ 	.word	0x00024eb0


	//   ....[160]....
        /*0ab4*/ 	.word	0x00024ef0


	//   ....[161]....
        /*0ab8*/ 	.word	0x00024f50


	//   ....[162]....
        /*0abc*/ 	.word	0x00024fa0


	//   ....[163]....
        /*0ac0*/ 	.word	0x00024ff0


	//   ....[164]....
        /*0ac4*/ 	.word	0x00025040


	//   ....[165]....
        /*0ac8*/ 	.word	0x00025090


	//   ....[166]....
        /*0acc*/ 	.word	0x000250d0


	//   ....[167]....
        /*0ad0*/ 	.word	0x00025130


	//   ....[168]....
        /*0ad4*/ 	.word	0x00025180


	//   ....[169]....
        /*0ad8*/ 	.word	0x000251c0


	//   ....[170]....
        /*0adc*/ 	.word	0x000251e0


	//   ....[171]....
        /*0ae0*/ 	.word	0x00025220


	//   ....[172]....
        /*0ae4*/ 	.word	0x00025960


	//   ....[173]....
        /*0ae8*/ 	.word	0x00025990


	//   ....[174]....
        /*0aec*/ 	.word	0x000259f0


	//   ....[175]....
        /*0af0*/ 	.word	0x00025a00


	//   ....[176]....
        /*0af4*/ 	.word	0x00025a50


	//   ....[177]....
        /*0af8*/ 	.word	0x00025a60


	//   ....[178]....
        /*0afc*/ 	.word	0x00025ab0


	//   ....[179]....
        /*0b00*/ 	.word	0x00025ac0


	//   ....[180]....
        /*0b04*/ 	.word	0x00025b10


	//   ....[181]....
        /*0b08*/ 	.word	0x00025b20


	//   ....[182]....
        /*0b0c*/ 	.word	0x00025b70


	//   ....[183]....
        /*0b10*/ 	.word	0x00025b80


	//   ....[184]....
        /*0b14*/ 	.word	0x00025bd0


	//   ....[185]....
        /*0b18*/ 	.word	0x00025be0


	//   ....[186]....
        /*0b1c*/ 	.word	0x00025bf0


	//   ....[187]....
        /*0b20*/ 	.word	0x00025c40


	//   ....[188]....
        /*0b24*/ 	.word	0x00025ea0


	//   ....[189]....
        /*0b28*/ 	.word	0x00025ec0


	//   ....[190]....
        /*0b2c*/ 	.word	0x00025ed0


	//   ....[191]....
        /*0b30*/ 	.word	0x00025f40


	//   ....[192]....
        /*0b34*/ 	.word	0x00025f50


	//   ....[193]....
        /*0b38*/ 	.word	0x00025fc0


	//   ....[194]....
        /*0b3c*/ 	.word	0x00025fd0


	//   ....[195]....
        /*0b40*/ 	.word	0x00026040


	//   ....[196]....
        /*0b44*/ 	.word	0x00026050


	//   ....[197]....
        /*0b48*/ 	.word	0x000260c0


	//   ....[198]....
        /*0b4c*/ 	.word	0x000260d0


	//   ....[199]....
        /*0b50*/ 	.word	0x00026140


	//   ....[200]....
        /*0b54*/ 	.word	0x00026150


	//   ....[201]....
        /*0b58*/ 	.word	0x000261c0


	//   ....[202]....
        /*0b5c*/ 	.word	0x000261d0


	//   ....[203]....
        /*0b60*/ 	.word	0x000261e0


	//   ....[204]....
        /*0b64*/ 	.word	0x00026770


	//   ....[205]....
        /*0b68*/ 	.word	0x000267b0


	//   ....[206]....
        /*0b6c*/ 	.word	0x000267f0


	//   ....[207]....
        /*0b70*/ 	.word	0x00026810


	//   ....[208]....
        /*0b74*/ 	.word	0x00026820


	//   ....[209]....
        /*0b78*/ 	.word	0x00026840


	//   ....[210]....
        /*0b7c*/ 	.word	0x000268b0


	//   ....[211]....
        /*0b80*/ 	.word	0x000268d0


	//   ....[212]....
        /*0b84*/ 	.word	0x00026930


	//   ....[213]....
        /*0b88*/ 	.word	0x00026950


	//   ....[214]....
        /*0b8c*/ 	.word	0x000269b0


	//   ....[215]....
        /*0b90*/ 	.word	0x000269d0


	//   ....[216]....
        /*0b94*/ 	.word	0x00026a30


	//   ....[217]....
        /*0b98*/ 	.word	0x00026a50


	//   ....[218]....
        /*0b9c*/ 	.word	0x00026aa0


	//   ....[219]....
        /*0ba0*/ 	.word	0x00026ac0


	//   ....[220]....
        /*0ba4*/ 	.word	0x00026ef0


	//   ....[221]....
        /*0ba8*/ 	.word	0x00026f20


	//   ....[222]....
        /*0bac*/ 	.word	0x00026f90


	//   ....[223]....
        /*0bb0*/ 	.word	0x00026fc0


	//   ....[224]....
        /*0bb4*/ 	.word	0x00026ff0


	//   ....[225]....
        /*0bb8*/ 	.word	0x00027020


	//   ....[226]....
        /*0bbc*/ 	.word	0x00027050


	//   ....[227]....
        /*0bc0*/ 	.word	0x00027080


	//   ....[228]....
        /*0bc4*/ 	.word	0x00027220


	//   ....[229]....
        /*0bc8*/ 	.word	0x00027250


	//   ....[230]....
        /*0bcc*/ 	.word	0x00027280


	//   ....[231]....
        /*0bd0*/ 	.word	0x000272b0


	//   ....[232]....
        /*0bd4*/ 	.word	0x000272e0


	//   ....[233]....
        /*0bd8*/ 	.word	0x00027310


	//   ....[234]....
        /*0bdc*/ 	.word	0x000273d0


	//   ....[235]....
        /*0be0*/ 	.word	0x000273f0


	//   ....[236]....
        /*0be4*/ 	.word	0x00027410


	//   ....[237]....
        /*0be8*/ 	.word	0x00027470


	//   ....[238]....
        /*0bec*/ 	.word	0x00027e90


	//   ....[239]....
        /*0bf0*/ 	.word	0x000281b0


	//   ....[240]....
        /*0bf4*/ 	.word	0x00028240


	//   ....[241]....
        /*0bf8*/ 	.word	0x000282e0


	//   ....[242]....
        /*0bfc*/ 	.word	0x00028370


	//   ....[243]....
        /*0c00*/ 	.word	0x00028410


	//   ....[244]....
        /*0c04*/ 	.word	0x000284a0


	//   ....[245]....
        /*0c08*/ 	.word	0x00028540


	//   ....[246]....
        /*0c0c*/ 	.word	0x000285d0


	//   ....[247]....
        /*0c10*/ 	.word	0x000286c0


	//   ....[248]....
        /*0c14*/ 	.word	0x00028750


	//   ....[249]....
        /*0c18*/ 	.word	0x000287f0


	//   ....[250]....
        /*0c1c*/ 	.word	0x00028880


	//   ....[251]....
        /*0c20*/ 	.word	0x00028920


	//   ....[252]....
        /*0c24*/ 	.word	0x000289b0


	//   ....[253]....
        /*0c28*/ 	.word	0x00028a50


	//   ....[254]....
        /*0c2c*/ 	.word	0x00028ae0


	//   ....[255]....
        /*0c30*/ 	.word	0x00028bd0


	//   ....[0]....
        /*0c34*/ 	.word	0x00028c60


	//   ....[1]....
        /*0c38*/ 	.word	0x00028cf0


	//   ....[2]....
        /*0c3c*/ 	.word	0x00028d80


	//   ....[3]....
        /*0c40*/ 	.word	0x00028e10


	//   ....[4]....
        /*0c44*/ 	.word	0x00028ea0


	//   ....[5]....
        /*0c48*/ 	.word	0x00028f30


	//   ....[6]....
        /*0c4c*/ 	.word	0x00028fc0


	//   ....[7]....
        /*0c50*/ 	.word	0x000290a0


	//   ....[8]....
        /*0c54*/ 	.word	0x00029150


	//   ....[9]....
        /*0c58*/ 	.word	0x000291e0


	//   ....[10]....
        /*0c5c*/ 	.word	0x00029230


	//   ....[11]....
        /*0c60*/ 	.word	0x00029280


	//   ....[12]....
        /*0c64*/ 	.word	0x00029310


	//   ....[13]....
        /*0c68*/ 	.word	0x000293a0


	//   ....[14]....
        /*0c6c*/ 	.word	0x000293f0


	//   ....[15]....
        /*0c70*/ 	.word	0x00029440


	//   ....[16]....
        /*0c74*/ 	.word	0x000294d0


	//   ....[17]....
        /*0c78*/ 	.word	0x00029560


	//   ....[18]....
        /*0c7c*/ 	.word	0x000295b0


	//   ....[19]....
        /*0c80*/ 	.word	0x00029600


	//   ....[20]....
        /*0c84*/ 	.word	0x00029690


	//   ....[21]....
        /*0c88*/ 	.word	0x00029720


	//   ....[22]....
        /*0c8c*/ 	.word	0x00029770


	//   ....[23]....
        /*0c90*/ 	.word	0x000297c0


	//   ....[24]....
        /*0c94*/ 	.word	0x000298b0


	//   ....[25]....
        /*0c98*/ 	.word	0x00029960


	//   ....[26]....
        /*0c9c*/ 	.word	0x000299e0


	//   ....[27]....
        /*0ca0*/ 	.word	0x00029a70


	//   ....[28]....
        /*0ca4*/ 	.word	0x00029bf0


	//   ....[29]....
        /*0ca8*/ 	.word	0x00029d10


	//   ....[30]....
        /*0cac*/ 	.word	0x00029d70


	//   ....[31]....
        /*0cb0*/ 	.word	0x00029dc0


	//   ....[32]....
        /*0cb4*/ 	.word	0x00029e50


	//   ....[33]....
        /*0cb8*/ 	.word	0x00029ef0


	//   ....[34]....
        /*0cbc*/ 	.word	0x00029f70


	//   ....[35]....
        /*0cc0*/ 	.word	0x00029fe0


	//   ....[36]....
        /*0cc4*/ 	.word	0x0002a170


	//   ....[37]....
        /*0cc8*/ 	.word	0x0002a260


	//   ....[38]....
        /*0ccc*/ 	.word	0x0002a2b0


	//   ....[39]....
        /*0cd0*/ 	.word	0x0002a300


	//   ....[40]....
        /*0cd4*/ 	.word	0x0002a680


	//   ....[41]....
        /*0cd8*/ 	.word	0x0002a6d0


	//   ....[42]....
        /*0cdc*/ 	.word	0x0002a760


	//   ....[43]....
        /*0ce0*/ 	.word	0x0002a7f0


	//   ....[44]....
        /*0ce4*/ 	.word	0x0002a880


	//   ....[45]....
        /*0ce8*/ 	.word	0x0002a910


	//   ....[46]....
        /*0cec*/ 	.word	0x0002a9a0


	//   ....[47]....
        /*0cf0*/ 	.word	0x0002aa30


	//   ....[48]....
        /*0cf4*/ 	.word	0x0002aab0


	//   ....[49]....
        /*0cf8*/ 	.word	0x0002ab00


	//   ....[50]....
        /*0cfc*/ 	.word	0x0002ab90


	//   ....[51]....
        /*0d00*/ 	.word	0x0002ac20


	//   ....[52]....
        /*0d04*/ 	.word	0x0002aca0


	//   ....[53]....
        /*0d08*/ 	.word	0x0002acf0


	//   ....[54]....
        /*0d0c*/ 	.word	0x0002ad80


	//   ....[55]....
        /*0d10*/ 	.word	0x0002ae10


	//   ....[56]....
        /*0d14*/ 	.word	0x0002aea0


	//   ....[57]....
        /*0d18*/ 	.word	0x0002af30


	//   ....[58]....
        /*0d1c*/ 	.word	0x0002afc0


	//   ....[59]....
        /*0d20*/ 	.word	0x0002b050


	//   ....[60]....
        /*0d24*/ 	.word	0x0002b110


	//   ....[61]....
        /*0d28*/ 	.word	0x0002b3f0


	//   ....[62]....
        /*0d2c*/ 	.word	0x0002b4e0


	//   ....[63]....
        /*0d30*/ 	.word	0x0002b580


	//   ....[64]....
        /*0d34*/ 	.word	0x0002b5e0


	//   ....[65]....
        /*0d38*/ 	.word	0x0002b6e0


	//   ....[66]....
        /*0d3c*/ 	.word	0x0002b750


	//   ....[67]....
        /*0d40*/ 	.word	0x0002b850


	//   ....[68]....
        /*0d44*/ 	.word	0x0002b8c0


	//   ....[69]....
        /*0d48*/ 	.word	0x0002b9c0


	//   ....[70]....
        /*0d4c*/ 	.word	0x0002ba30


	//   ....[71]....
        /*0d50*/ 	.word	0x0002bb30


	//   ....[72]....
        /*0d54*/ 	.word	0x0002bba0


	//   ....[73]....
        /*0d58*/ 	.word	0x0002bca0


	//   ....[74]....
        /*0d5c*/ 	.word	0x0002bd10


	//   ....[75]....
        /*0d60*/ 	.word	0x0002be10


	//   ....[76]....
        /*0d64*/ 	.word	0x0002be80


	//   ....[77]....
        /*0d68*/ 	.word	0x0002bf60


	//   ....[78]....
        /*0d6c*/ 	.word	0x0002c050


	//   ....[79]....
        /*0d70*/ 	.word	0x0002c0c0


	//   ....[80]....
        /*0d74*/ 	.word	0x0002c140


	//   ....[81]....
        /*0d78*/ 	.word	0x0002c200


	//   ....[82]....
        /*0d7c*/ 	.word	0x0002c280


	//   ....[83]....
        /*0d80*/ 	.word	0x0002c350


	//   ....[84]....
        /*0d84*/ 	.word	0x0002c3d0


	//   ....[85]....
        /*0d88*/ 	.word	0x0002c4a0


	//   ....[86]....
        /*0d8c*/ 	.word	0x0002c520


	//   ....[87]....
        /*0d90*/ 	.word	0x0002c5f0


	//   ....[88]....
        /*0d94*/ 	.word	0x0002c670


	//   ....[89]....
        /*0d98*/ 	.word	0x0002c740


	//   ....[90]....
        /*0d9c*/ 	.word	0x0002c7c0


	//   ....[91]....
        /*0da0*/ 	.word	0x0002c880


	//   ....[92]....
        /*0da4*/ 	.word	0x0002c900


	//   ....[93]....
        /*0da8*/ 	.word	0x0002c9b0


	//   ....[94]....
        /*0dac*/ 	.word	0x0002cae0


	//   ....[95]....
        /*0db0*/ 	.word	0x0002cb90


	//   ....[96]....
        /*0db4*/ 	.word	0x0002cbf0


	//   ....[97]....
        /*0db8*/ 	.word	0x0002ccb0


	//   ....[98]....
        /*0dbc*/ 	.word	0x0002cd10


	//   ....[99]....
        /*0dc0*/ 	.word	0x0002cdd0


	//   ....[100]....
        /*0dc4*/ 	.word	0x0002ce30


	//   ....[101]....
        /*0dc8*/ 	.word	0x0002cef0


	//   ....[102]....
        /*0dcc*/ 	.word	0x0002cf50


	//   ....[103]....
        /*0dd0*/ 	.word	0x0002d010


	//   ....[104]....
        /*0dd4*/ 	.word	0x0002d070


	//   ....[105]....
        /*0dd8*/ 	.word	0x0002d130


	//   ....[106]....
        /*0ddc*/ 	.word	0x0002d190


	//   ....[107]....
        /*0de0*/ 	.word	0x0002d250


	//   ....[108]....
        /*0de4*/ 	.word	0x0002d2b0


	//   ....[109]....
        /*0de8*/ 	.word	0x0002d370


	//   ....[110]....
        /*0dec*/ 	.word	0x0002d460


	//   ....[111]....
        /*0df0*/ 	.word	0x0002d500


	//   ....[112]....
        /*0df4*/ 	.word	0x0002d560


	//   ....[113]....
        /*0df8*/ 	.word	0x0002d640


	//   ....[114]....
        /*0dfc*/ 	.word	0x0002d6a0


	//   ....[115]....
        /*0e00*/ 	.word	0x0002d780


	//   ....[116]....
        /*0e04*/ 	.word	0x0002d7e0


	//   ....[117]....
        /*0e08*/ 	.word	0x0002d8c0


	//   ....[118]....
        /*0e0c*/ 	.word	0x0002d920


	//   ....[119]....
        /*0e10*/ 	.word	0x0002da00


	//   ....[120]....
        /*0e14*/ 	.word	0x0002da60


	//   ....[121]....
        /*0e18*/ 	.word	0x0002db40


	//   ....[122]....
        /*0e1c*/ 	.word	0x0002dba0


	//   ....[123]....
        /*0e20*/ 	.word	0x0002dc80


	//   ....[124]....
        /*0e24*/ 	.word	0x0002dce0


	//   ....[125]....
        /*0e28*/ 	.word	0x0002ddb0


	//   ....[126]....
        /*0e2c*/ 	.word	0x0002ded0


	//   ....[127]....
        /*0e30*/ 	.word	0x0002df80


	//   ....[128]....
        /*0e34*/ 	.word	0x0002e030


	//   ....[129]....
        /*0e38*/ 	.word	0x0002e100


	//   ....[130]....
        /*0e3c*/ 	.word	0x0002e160


	//   ....[131]....
        /*0e40*/ 	.word	0x0002e240


	//   ....[132]....
        /*0e44*/ 	.word	0x0002e2a0


	//   ....[133]....
        /*0e48*/ 	.word	0x0002e370


	//   ....[134]....
        /*0e4c*/ 	.word	0x0002e3d0


	//   ....[135]....
        /*0e50*/ 	.word	0x0002e4a0


	//   ....[136]....
        /*0e54*/ 	.word	0x0002e500


	//   ....[137]....
        /*0e58*/ 	.word	0x0002e5e0


	//   ....[138]....
        /*0e5c*/ 	.word	0x0002e640


	//   ....[139]....
        /*0e60*/ 	.word	0x0002e710


	//   ....[140]....
        /*0e64*/ 	.word	0x0002e770


	//   ....[141]....
        /*0e68*/ 	.word	0x0002e830


	//   ....[142]....
        /*0e6c*/ 	.word	0x0002e8c0


	//   ....[143]....
        /*0e70*/ 	.word	0x0002e960


	//   ....[144]....
        /*0e74*/ 	.word	0x0002eae0


	//   ....[145]....
        /*0e78*/ 	.word	0x0002eb50


	//   ....[146]....
        /*0e7c*/ 	.word	0x0002ebc0


	//   ....[147]....
        /*0e80*/ 	.word	0x0002ec30


	//   ....[148]....
        /*0e84*/ 	.word	0x0002eca0


	//   ....[149]....
        /*0e88*/ 	.word	0x0002ed20


	//   ....[150]....
        /*0e8c*/ 	.word	0x0002eda0


	//   ....[151]....
        /*0e90*/ 	.word	0x0002ee30


	//   ....[152]....
        /*0e94*/ 	.word	0x0002eea0


	//   ....[153]....
        /*0e98*/ 	.word	0x0002ef10


	//   ....[154]....
        /*0e9c*/ 	.word	0x0002ef80


	//   ....[155]....
        /*0ea0*/ 	.word	0x0002f000


	//   ....[156]....
        /*0ea4*/ 	.word	0x0002f070


	//   ....[157]....
        /*0ea8*/ 	.word	0x0002f100


	//   ....[158]....
        /*0eac*/ 	.word	0x0002f160


	//   ....[159]....
        /*0eb0*/ 	.word	0x0002f1f0


	//   ....[160]....
        /*0eb4*/ 	.word	0x0002f320


	//----- nvinfo : EIATTR_REG_RECONFIG
	.align		4
.L_228:
        /*0eb8*/ 	.byte	0x01, 0x54
	.zero		2


	//----- nvinfo : EIATTR_SYSCALL_OFFSETS
	.align		4
        /*0ebc*/ 	.byte	0x04, 0x46
        /*0ebe*/ 	.short	(.L_230 - .L_229)


	//   ....[0]....
.L_229:
        /*0ec0*/ 	.word	0x00002050


	//   ....[1]....
        /*0ec4*/ 	.word	0x000021a0


	//   ....[2]....
        /*0ec8*/ 	.word	0x000093b0


	//   ....[3]....
        /*0ecc*/ 	.word	0x000096d0


	//   ....[4]....
        /*0ed0*/ 	.word	0x00023890


	//   ....[5]....
        /*0ed4*/ 	.word	0x000239e0


	//   ....[6]....
        /*0ed8*/ 	.word	0x00023ad0


	//   ....[7]....
        /*0edc*/ 	.word	0x00024a50


	//----- nvinfo : EIATTR_MBARRIER_INSTR_OFFSETS
	.align		4
.L_230:
        /*0ee0*/ 	.byte	0x04, 0x39
        /*0ee2*/ 	.short	(.L_232 - .L_231)


	//   ....[0]....
.L_231:
        /*0ee4*/ 	.word	0x00000270
        /*0ee8*/ 	.word	0x000000ff
        /*0eec*/ 	.word	0x00028800
        /*0ef0*/ 	.short	0x0100
        /*0ef2*/ 	.byte	0x08
	.zero		1


	//   ....[1]....
        /*0ef4*/ 	.word	0x00000280
        /*0ef8*/ 	.word	0x000000ff
        /*0efc*/ 	.word	0x00028820
        /*0f00*/ 	.short	0x0100
        /*0f02*/ 	.byte	0x08
	.zero		1


	//   ....[2]....
        /*0f04*/ 	.word	0x00000370
        /*0f08*/ 	.word	0x000000ff
        /*0f0c*/ 	.word	0x00028830
        /*0f10*/ 	.short	0x0100
        /*0f12*/ 	.byte	0x08
	.zero		1


	//   ....[3]....
        /*0f14*/ 	.word	0x00000380
        /*0f18*/ 	.word	0x000000ff
        /*0f1c*/ 	.word	0x00028840
        /*0f20*/ 	.short	0x0100
        /*0f22*/ 	.byte	0x08
	.zero		1


	//   ....[4]....
        /*0f24*/ 	.word	0x00000390
        /*0f28*/ 	.word	0x000000ff
        /*0f2c*/ 	.word	0x00028838
        /*0f30*/ 	.short	0x0100
        /*0f32*/ 	.byte	0x08
	.zero		1


	//   ....[5]....
        /*0f34*/ 	.word	0x000003a0
        /*0f38*/ 	.word	0x000000ff
        /*0f3c*/ 	.word	0x00028848
        /*0f40*/ 	.short	0x0100
        /*0f42*/ 	.byte	0x08
	.zero		1


	//   ....[6]....
        /*0f44*/ 	.word	0x000004d0
        /*0f48*/ 	.word	0x000000ff
        /*0f4c*/ 	.word	0x00028850
        /*0f50*/ 	.short	0x0100
        /*0f52*/ 	.byte	0x08
	.zero		1


	//   ....[7]....
        /*0f54*/ 	.word	0x000004e0
        /*0f58*/ 	.word	0x000000ff
        /*0f5c*/ 	.word	0x00028860
        /*0f60*/ 	.short	0x0100
        /*0f62*/ 	.byte	0x08
	.zero		1


	//   ....[8]....
        /*0f64*/ 	.word	0x000004f0
        /*0f68*/ 	.word	0x000000ff
        /*0f6c*/ 	.word	0x00028858
        /*0f70*/ 	.short	0x0100
        /*0f72*/ 	.byte	0x08
	.zero		1


	//   ....[9]....
        /*0f74*/ 	.word	0x00000500
        /*0f78*/ 	.word	0x000000ff
        /*0f7c*/ 	.word	0x00028868
        /*0f80*/ 	.short	0x0100
        /*0f82*/ 	.byte	0x08
	.zero		1


	//   ....[10]....
        /*0f84*/ 	.word	0x000005f0
        /*0f88*/ 	.word	0x000000ff
        /*0f8c*/ 	.word	0x00028870
        /*0f90*/ 	.short	0x0100
        /*0f92*/ 	.byte	0x06
	.zero		1


	//   ....[11]....
        /*0f94*/ 	.word	0x00000600
        /*0f98*/ 	.word	0x000000ff
        /*0f9c*/ 	.word	0x00028880
        /*0fa0*/ 	.short	0x0100
        /*0fa2*/ 	.byte	0x06
	.zero		1


	//   ....[12]....
        /*0fa4*/ 	.word	0x00000610
        /*0fa8*/ 	.word	0x000000ff
        /*0fac*/ 	.word	0x00028878
        /*0fb0*/ 	.short	0x0100
        /*0fb2*/ 	.byte	0x06
	.zero		1


	//   ....[13]....
        /*0fb4*/ 	.word	0x00000620
        /*0fb8*/ 	.word	0x000000ff
        /*0fbc*/ 	.word	0x00028888
        /*0fc0*/ 	.short	0x0100
        /*0fc2*/ 	.byte	0x06
	.zero		1


	//   ....[14]....
        /*0fc4*/ 	.word	0x00000750
        /*0fc8*/ 	.word	0x000000ff
        /*0fcc*/ 	.word	0x00028890
        /*0fd0*/ 	.short	0x0100
        /*0fd2*/ 	.byte	0x08
	.zero		1


	//   ....[15]....
        /*0fd4*/ 	.word	0x00000760
        /*0fd8*/ 	.word	0x000000ff
        /*0fdc*/ 	.word	0x000288a0
        /*0fe0*/ 	.short	0x0100
        /*0fe2*/ 	.byte	0x08
	.zero		1


	//   ....[16]....
        /*0fe4*/ 	.word	0x00000770
        /*0fe8*/ 	.word	0x000000ff
        /*0fec*/ 	.word	0x00028898
        /*0ff0*/ 	.short	0x0100
        /*0ff2*/ 	.byte	0x08
	.zero		1


	//   ....[17]....
        /*0ff4*/ 	.word	0x00000780
        /*0ff8*/ 	.word	0x000000ff
        /*0ffc*/ 	.word	0x000288a8
        /*1000*/ 	.short	0x0100
        /*1002*/ 	.byte	0x08
	.zero		1


	//   ....[18]....
        /*1004*/ 	.word	0x000008b0
        /*1008*/ 	.word	0x000000ff
        /*100c*/ 	.word	0x000288b0
        /*1010*/ 	.short	0x0100
        /*1012*/ 	.byte	0x08
	.zero		1


	//   ....[19]....
        /*1014*/ 	.word	0x000008c0
        /*1018*/ 	.word	0x000000ff
        /*101c*/ 	.word	0x000288c0
        /*1020*/ 	.short	0x0100
        /*1022*/ 	.byte	0x08
	.zero		1


	//   ....[20]....
        /*1024*/ 	.word	0x000008d0
        /*1028*/ 	.word	0x000000ff
        /*102c*/ 	.word	0x000288b8
        /*1030*/ 	.short	0x0100
        /*1032*/ 	.byte	0x08
	.zero		1


	//   ....[21]....
        /*1034*/ 	.word	0x000008e0
        /*1038*/ 	.word	0x000000ff
        /*103c*/ 	.word	0x000288c8
        /*1040*/ 	.short	0x0100
        /*1042*/ 	.byte	0x08
	.zero		1


	//   ....[22]....
        /*1044*/ 	.word	0x00003710
        /*1048*/ 	.word	0x00000059
        /*104c*/ 	.word	0x00028890
        /*1050*/ 	.short	0x010a
        /*1052*/ 	.byte	0x3f
	.zero		1


	//   ....[23]....
        /*1054*/ 	.word	0x00005b60
        /*1058*/ 	.word	0x00000059
        /*105c*/ 	.word	0x00028890
        /*1060*/ 	.short	0x010a
        /*1062*/ 	.byte	0x3f
	.zero		1


	//   ....[24]....
        /*1064*/ 	.word	0x00007ac0
        /*1068*/ 	.word	0x00000059
        /*106c*/ 	.word	0x00028890
        /*1070*/ 	.short	0x010a
        /*1072*/ 	.byte	0x3f
	.zero		1


	//   ....[25]....
        /*1074*/ 	.word	0x000081c0
        /*1078*/ 	.word	0x0000000b
        /*107c*/ 	.word	0x00000000
        /*1080*/ 	.short	0x0101
        /*1082*/ 	.byte	0x3f
	.zero		1


	//   ....[26]....
        /*1084*/ 	.word	0x00008200
        /*1088*/ 	.word	0x00000059
        /*108c*/ 	.word	0x000288b0
        /*1090*/ 	.short	0x010a
        /*1092*/ 	.byte	0x3f
	.zero		1


	//   ....[27]....
        /*1094*/ 	.word	0x00008810
        /*1098*/ 	.word	0x00000059
        /*109c*/ 	.word	0x00000000
        /*10a0*/ 	.short	0x0101
        /*10a2*/ 	.byte	0x3f
	.zero		1


	//   ....[28]....
        /*10a4*/ 	.word	0x00009450
        /*10a8*/ 	.word	0x00000012
        /*10ac*/ 	.word	0x00028800
        /*10b0*/ 	.short	0x010a
        /*10b2*/ 	.byte	0x3f
	.zero		1


	//   ....[29]....
        /*10b4*/ 	.word	0x000094a0
        /*10b8*/ 	.word	0x00000012
        /*10bc*/ 	.word	0x00028800
        /*10c0*/ 	.short	0x010a
        /*10c2*/ 	.byte	0x3f
	.zero		1


	//   ....[30]....
        /*10c4*/ 	.word	0x0000a660
        /*10c8*/ 	.word	0x00000012
        /*10cc*/ 	.word	0x00028800
        /*10d0*/ 	.short	0x010a
        /*10d2*/ 	.byte	0x3f
	.zero		1


	//   ....[31]....
        /*10d4*/ 	.word	0x0000cab0
        /*10d8*/ 	.word	0x00000012
        /*10dc*/ 	.word	0x00028800
        /*10e0*/ 	.short	0x010a
        /*10e2*/ 	.byte	0x3f
	.zero		1


	//   ....[32]....
        /*10e4*/ 	.word	0x0000e4b0
        /*10e8*/ 	.word	0x0000005a
        /*10ec*/ 	.word	0x00028830
        /*10f0*/ 	.short	0x010a
        /*10f2*/ 	.byte	0x3f
	.zero		1


	//   ....[33]....
        /*10f4*/ 	.word	0x0000e550
        /*10f8*/ 	.word	0x0000005a
        /*10fc*/ 	.word	0x00028830
        /*1100*/ 	.short	0x010a
        /*1102*/ 	.byte	0x3f
	.zero		1


	//   ....[34]....
        /*1104*/ 	.word	0x0000f080
        /*1108*/ 	.word	0x0000005a
        /*110c*/ 	.word	0x00000000
        /*1110*/ 	.short	0x0101
        /*1112*/ 	.byte	0x3f
	.zero		1


	//   ....[35]....
        /*1114*/ 	.word	0x00012150
        /*1118*/ 	.word	0x00000019
        /*111c*/ 	.word	0x00028830
        /*1120*/ 	.short	0x010a
        /*1122*/ 	.byte	0x3f
	.zero		1


	//   ....[36]....
        /*1124*/ 	.word	0x000121a0
        /*1128*/ 	.word	0x00000019
        /*112c*/ 	.word	0x00028830
        /*1130*/ 	.short	0x010a
        /*1132*/ 	.byte	0x3f
	.zero		1


	//   ....[37]....
        /*1134*/ 	.word	0x000126b0
        /*1138*/ 	.word	0x000000cc
        /*113c*/ 	.word	0x00028850
        /*1140*/ 	.short	0x010a
        /*1142*/ 	.byte	0x3f
	.zero		1


	//   ....[38]....
        /*1144*/ 	.word	0x000126f0
        /*1148*/ 	.word	0x000000cc
        /*114c*/ 	.word	0x00028850
        /*1150*/ 	.short	0x010a
        /*1152*/ 	.byte	0x3f
	.zero		1


	//   ....[39]....
        /*1154*/ 	.word	0x00013010
        /*1158*/ 	.word	0x0000002c
        /*115c*/ 	.word	0x00000000
        /*1160*/ 	.short	0x0101
        /*1162*/ 	.byte	0x3f
	.zero		1


	//   ....[40]....
        /*1164*/ 	.word	0x000155e0
        /*1168*/ 	.word	0x00000037
        /*116c*/ 	.word	0x00000000
        /*1170*/ 	.short	0x0101
        /*1172*/ 	.byte	0x3f
	.zero		1


	//   ....[41]....
        /*1174*/ 	.word	0x00015f90
        /*1178*/ 	.word	0x00000019
        /*117c*/ 	.word	0x00028830
        /*1180*/ 	.short	0x010a
        /*1182*/ 	.byte	0x3f
	.zero		1


	//   ....[42]....
        /*1184*/ 	.word	0x00015fe0
        /*1188*/ 	.word	0x00000019
        /*118c*/ 	.word	0x00028830
        /*1190*/ 	.short	0x010a
        /*1192*/ 	.byte	0x3f
	.zero		1


	//   ....[43]....
        /*1194*/ 	.word	0x00016520
        /*1198*/ 	.word	0x000000cd
        /*119c*/ 	.word	0x00028850
        /*11a0*/ 	.short	0x010a
        /*11a2*/ 	.byte	0x3f
	.zero		1


	//   ....[44]....
        /*11a4*/ 	.word	0x00016560
        /*11a8*/ 	.word	0x000000cd
        /*11ac*/ 	.word	0x00028850
        /*11b0*/ 	.short	0x010a
        /*11b2*/ 	.byte	0x3f
	.zero		1


	//   ....[45]....
        /*11b4*/ 	.word	0x000178f0
        /*11b8*/ 	.word	0x0000001a
        /*11bc*/ 	.word	0x00000000
        /*11c0*/ 	.short	0x0101
        /*11c2*/ 	.byte	0x3f
	.zero		1


	//   ....[46]....
        /*11c4*/ 	.word	0x00018400
        /*11c8*/ 	.word	0x00000038
        /*11cc*/ 	.word	0x00000000
        /*11d0*/ 	.short	0x0101
        /*11d2*/ 	.byte	0x3f
	.zero		1


	//   ....[47]....
        /*11d4*/ 	.word	0x00018b20
        /*11d8*/ 	.word	0x00000019
        /*11dc*/ 	.word	0x00028830
        /*11e0*/ 	.short	0x010a
        /*11e2*/ 	.byte	0x3f
	.zero		1


	//   ....[48]....
        /*11e4*/ 	.word	0x00018b70
        /*11e8*/ 	.word	0x00000019
        /*11ec*/ 	.word	0x00028830
        /*11f0*/ 	.short	0x010a
        /*11f2*/ 	.byte	0x3f
	.zero		1


	//   ....[49]....
        /*11f4*/ 	.word	0x000190b0
        /*11f8*/ 	.word	0x000000cd
        /*11fc*/ 	.word	0x00028850
        /*1200*/ 	.short	0x010a
        /*1202*/ 	.byte	0x3f
	.zero		1


	//   ....[50]....
        /*1204*/ 	.word	0x000190f0
        /*1208*/ 	.word	0x000000cd
        /*120c*/ 	.word	0x00028850
        /*1210*/ 	.short	0x010a
        /*1212*/ 	.byte	0x3f
	.zero		1


	//   ....[51]....
        /*1214*/ 	.word	0x00019a00
        /*1218*/ 	.word	0x0000002a
        /*121c*/ 	.word	0x00000000
        /*1220*/ 	.short	0x0101
        /*1222*/ 	.byte	0x3f
	.zero		1


	//   ....[52]....
        /*1224*/ 	.word	0x0001bfe0
        /*1228*/ 	.word	0x00000038
        /*122c*/ 	.word	0x00000000
        /*1230*/ 	.short	0x0101
        /*1232*/ 	.byte	0x3f
	.zero		1


	//   ....[53]....
        /*1234*/ 	.word	0x0001c630
        /*1238*/ 	.word	0x0000000b
        /*123c*/ 	.word	0x00028850
        /*1240*/ 	.short	0x010a
        /*1242*/ 	.byte	0x3f
	.zero		1


	//   ....[54]....
        /*1244*/ 	.word	0x0001c6b0
        /*1248*/ 	.word	0x0000000b
        /*124c*/ 	.word	0x00028850
        /*1250*/ 	.short	0x010a
        /*1252*/ 	.byte	0x3f
	.zero		1


	//   ....[55]....
        /*1254*/ 	.word	0x0001ccd0
        /*1258*/ 	.word	0x00000004
        /*125c*/ 	.word	0x00000000
        /*1260*/ 	.short	0x0101
        /*1262*/ 	.byte	0x3f
	.zero		1


	//   ....[56]....
        /*1264*/ 	.word	0x0001e200
        /*1268*/ 	.word	0x00000000
        /*126c*/ 	.word	0x00000000
        /*1270*/ 	.short	0x0101
        /*1272*/ 	.byte	0x3f
	.zero		1


	//   ....[57]....
        /*1274*/ 	.word	0x0001ead0
        /*1278*/ 	.word	0x00000008
        /*127c*/ 	.word	0x00000000
        /*1280*/ 	.short	0x0101
        /*1282*/ 	.byte	0x3f
	.zero		1


	//   ....[58]....
        /*1284*/ 	.word	0x000220a0
        /*1288*/ 	.word	0x00000016
        /*128c*/ 	.word	0x00028820
        /*1290*/ 	.short	0x010a
        /*1292*/ 	.byte	0x3f
	.zero		1


	//   ....[59]....
        /*1294*/ 	.word	0x00022130
        /*1298*/ 	.word	0x00000003
        /*129c*/ 	.word	0x000288a0
        /*12a0*/ 	.short	0x010a
        /*12a2*/ 	.byte	0x3f
	.zero		1


	//   ....[60]....
        /*12a4*/ 	.word	0x00022490
        /*12a8*/ 	.word	0x00000003
        /*12ac*/ 	.word	0x000288c0
        /*12b0*/ 	.short	0x010a
        /*12b2*/ 	.byte	0x3f
	.zero		1


	//   ....[61]....
        /*12b4*/ 	.word	0x000228c0
        /*12b8*/ 	.word	0x0000000b
        /*12bc*/ 	.word	0x000288a0
        /*12c0*/ 	.short	0x010a
        /*12c2*/ 	.byte	0x3f
	.zero		1


	//   ....[62]....
        /*12c4*/ 	.word	0x00022c00
        /*12c8*/ 	.word	0x0000000b
        /*12cc*/ 	.word	0x000288c0
        /*12d0*/ 	.short	0x010a
        /*12d2*/ 	.byte	0x3f
	.zero		1


	//   ....[63]....
        /*12d4*/ 	.word	0x00023fc0
        /*12d8*/ 	.word	0x00000007
        /*12dc*/ 	.word	0x00028840
        /*12e0*/ 	.short	0x010a
        /*12e2*/ 	.byte	0x3f
	.zero		1


	//   ....[64]....
        /*12e4*/ 	.word	0x00024720
        /*12e8*/ 	.word	0x00000007
        /*12ec*/ 	.word	0x00028830
        /*12f0*/ 	.short	0x0107
        /*12f2*/ 	.byte	0x3f
	.zero		1


	//   ....[65]....
        /*12f4*/ 	.word	0x000247f0
        /*12f8*/ 	.word	0x00000007
        /*12fc*/ 	.word	0x00028830
        /*1300*/ 	.short	0x0101
        /*1302*/ 	.byte	0x3f
	.zero		1


	//   ....[66]....
        /*1304*/ 	.word	0x00025310
        /*1308*/ 	.word	0x00000016
        /*130c*/ 	.word	0x00028800
        /*1310*/ 	.short	0x0107
        /*1312*/ 	.byte	0x3f
	.zero		1


	//   ....[67]....
        /*1314*/ 	.word	0x00025420
        /*1318*/ 	.word	0x00000016
        /*131c*/ 	.word	0x00028800
        /*1320*/ 	.short	0x0101
        /*1322*/ 	.byte	0x3f
	.zero		1


	//   ....[68]....
        /*1324*/ 	.word	0x00025440
        /*1328*/ 	.word	0x00000016
        /*132c*/ 	.word	0x00028820
        /*1330*/ 	.short	0x010a
        /*1332*/ 	.byte	0x3f
	.zero		1


	//   ....[69]....
        /*1334*/ 	.word	0x000257d0
        /*1338*/ 	.word	0x00000006
        /*133c*/ 	.word	0x00028840
        /*1340*/ 	.short	0x010a
        /*1342*/ 	.byte	0x3f
	.zero		1


	//   ....[70]....
        /*1344*/ 	.word	0x00025cd0
        /*1348*/ 	.word	0x00000006
        /*134c*/ 	.word	0x00028830
        /*1350*/ 	.short	0x0107
        /*1352*/ 	.byte	0x3f
	.zero		1


	//   ....[71]....
        /*1354*/ 	.word	0x00025d90
        /*1358*/ 	.word	0x00000006
        /*135c*/ 	.word	0x00028830
        /*1360*/ 	.short	0x0101
        /*1362*/ 	.byte	0x3f
	.zero		1


	//   ....[72]....
        /*1364*/ 	.word	0x00025df0
        /*1368*/ 	.word	0x00000006
        /*136c*/ 	.word	0x00028860
        /*1370*/ 	.short	0x010a
        /*1372*/ 	.byte	0x3f
	.zero		1


	//   ....[73]....
        /*1374*/ 	.word	0x00026320
        /*1378*/ 	.word	0x00000006
        /*137c*/ 	.word	0x00028850
        /*1380*/ 	.short	0x0107
        /*1382*/ 	.byte	0x3f
	.zero		1


	//   ....[74]....
        /*1384*/ 	.word	0x000264c0
        /*1388*/ 	.word	0x00000006
        /*138c*/ 	.word	0x00028850
        /*1390*/ 	.short	0x0101
        /*1392*/ 	.byte	0x3f
	.zero		1


	//   ....[75]....
        /*1394*/ 	.word	0x000266d0
        /*1398*/ 	.word	0x00000000
        /*139c*/ 	.word	0x00028860
        /*13a0*/ 	.short	0x010a
        /*13a2*/ 	.byte	0x3f
	.zero		1


	//   ....[76]....
        /*13a4*/ 	.word	0x00026c00
        /*13a8*/ 	.word	0x00000000
        /*13ac*/ 	.word	0x00028850
        /*13b0*/ 	.short	0x0107
        /*13b2*/ 	.byte	0x3f
	.zero		1


	//   ....[77]....
        /*13b4*/ 	.word	0x00026cc0
        /*13b8*/ 	.word	0x00000000
        /*13bc*/ 	.word	0x00028850
        /*13c0*/ 	.short	0x0101
        /*13c2*/ 	.byte	0x3f
	.zero		1


	//   ....[78]....
        /*13c4*/ 	.word	0x00027e10
        /*13c8*/ 	.word	0x00000007
        /*13cc*/ 	.word	0x00028820
        /*13d0*/ 	.short	0x010a
        /*13d2*/ 	.byte	0x3f
	.zero		1


	//   ....[79]....
        /*13d4*/ 	.word	0x00027f80
        /*13d8*/ 	.word	0x00000005
        /*13dc*/ 	.word	0x00028840
        /*13e0*/ 	.short	0x010a
        /*13e2*/ 	.byte	0x3f
	.zero		1


	//   ....[80]....
        /*13e4*/ 	.word	0x00028020
        /*13e8*/ 	.word	0x00000003
        /*13ec*/ 	.word	0x00028840
        /*13f0*/ 	.short	0x010a
        /*13f2*/ 	.byte	0x3f
	.zero		1


	//   ....[81]....
        /*13f4*/ 	.word	0x00028060
        /*13f8*/ 	.word	0x00000005
        /*13fc*/ 	.word	0x00028860
        /*1400*/ 	.short	0x010a
        /*1402*/ 	.byte	0x3f
	.zero		1


	//   ....[82]....
        /*1404*/ 	.word	0x000280a0
        /*1408*/ 	.word	0x00000003
        /*140c*/ 	.word	0x00028860
        /*1410*/ 	.short	0x010a
        /*1412*/ 	.byte	0x3f
	.zero		1


	//   ....[83]....
        /*1414*/ 	.word	0x00028100
        /*1418*/ 	.word	0x00000059
        /*141c*/ 	.word	0x00028890
        /*1420*/ 	.short	0x010a
        /*1422*/ 	.byte	0x3f
	.zero		1


	//   ....[84]....
        /*1424*/ 	.word	0x00028610
        /*1428*/ 	.word	0x00000059
        /*142c*/ 	.word	0x00028890
        /*1430*/ 	.short	0x010a
        /*1432*/ 	.byte	0x3f
	.zero		1


	//   ....[85]....
        /*1434*/ 	.word	0x00028b20
        /*1438*/ 	.word	0x00000059
        /*143c*/ 	.word	0x00028890
        /*1440*/ 	.short	0x010a
        /*1442*/ 	.byte	0x3f
	.zero		1


	//   ....[86]....
        /*1444*/ 	.word	0x00028ff0
        /*1448*/ 	.word	0x00000059
        /*144c*/ 	.word	0x000288b0
        /*1450*/ 	.short	0x010a
        /*1452*/ 	.byte	0x3f
	.zero		1


	//   ....[87]....
        /*1454*/ 	.word	0x000297f0
        /*1458*/ 	.word	0x00000012
        /*145c*/ 	.word	0x00028800
        /*1460*/ 	.short	0x010a
        /*1462*/ 	.byte	0x3f
	.zero		1


	//   ....[88]....
        /*1464*/ 	.word	0x0002a360
        /*1468*/ 	.word	0x00000012
        /*146c*/ 	.word	0x00028800
        /*1470*/ 	.short	0x010a
        /*1472*/ 	.byte	0x3f
	.zero		1


	//   ....[89]....
        /*1474*/ 	.word	0x0002a3b0
        /*1478*/ 	.word	0x0000005a
        /*147c*/ 	.word	0x00028830
        /*1480*/ 	.short	0x010a
        /*1482*/ 	.byte	0x3f
	.zero		1


	//   ....[90]....
        /*1484*/ 	.word	0x0002a400
        /*1488*/ 	.word	0x00000019
        /*148c*/ 	.word	0x00028830
        /*1490*/ 	.short	0x010a
        /*1492*/ 	.byte	0x3f
	.zero		1


	//   ....[91]....
        /*1494*/ 	.word	0x0002a450
        /*1498*/ 	.word	0x000000cc
        /*149c*/ 	.word	0x00028850
        /*14a0*/ 	.short	0x010a
        /*14a2*/ 	.byte	0x3f
	.zero		1


	//   ....[92]....
        /*14a4*/ 	.word	0x0002a4a0
        /*14a8*/ 	.word	0x00000019
        /*14ac*/ 	.word	0x00028830
        /*14b0*/ 	.short	0x010a
        /*14b2*/ 	.byte	0x3f
	.zero		1


	//   ....[93]....
        /*14b4*/ 	.word	0x0002a4f0
        /*14b8*/ 	.word	0x000000cd
        /*14bc*/ 	.word	0x00028850
        /*14c0*/ 	.short	0x010a
        /*14c2*/ 	.byte	0x3f
	.zero		1


	//   ....[94]....
        /*14c4*/ 	.word	0x0002a540
        /*14c8*/ 	.word	0x00000019
        /*14cc*/ 	.word	0x00028830
        /*14d0*/ 	.short	0x010a
        /*14d2*/ 	.byte	0x3f
	.zero		1


	//   ....[95]....
        /*14d4*/ 	.word	0x0002a590
        /*14d8*/ 	.word	0x000000cd
        /*14dc*/ 	.word	0x00028850
        /*14e0*/ 	.short	0x010a
        /*14e2*/ 	.byte	0x3f
	.zero		1


	//   ....[96]....
        /*14e4*/ 	.word	0x0002a5e0
        /*14e8*/ 	.word	0x0000000b
        /*14ec*/ 	.word	0x00028850
        /*14f0*/ 	.short	0x010a
        /*14f2*/ 	.byte	0x3f
	.zero		1


	//   ....[97]....
        /*14f4*/ 	.word	0x0002b1d0
        /*14f8*/ 	.word	0x00000016
        /*14fc*/ 	.word	0x00028820
        /*1500*/ 	.short	0x010a
        /*1502*/ 	.byte	0x3f
	.zero		1


	//   ....[98]....
        /*1504*/ 	.word	0x0002b220
        /*1508*/ 	.word	0x00000003
        /*150c*/ 	.word	0x000288a0
        /*1510*/ 	.short	0x010a
        /*1512*/ 	.byte	0x3f
	.zero		1


	//   ....[99]....
        /*1514*/ 	.word	0x0002b270
        /*1518*/ 	.word	0x00000003
        /*151c*/ 	.word	0x000288c0
        /*1520*/ 	.short	0x010a
        /*1522*/ 	.byte	0x3f
	.zero		1


	//   ....[100]....
        /*1524*/ 	.word	0x0002b2c0
        /*1528*/ 	.word	0x0000000b
        /*152c*/ 	.word	0x000288a0
        /*1530*/ 	.short	0x010a
        /*1532*/ 	.byte	0x3f
	.zero		1


	//   ....[101]....
        /*1534*/ 	.word	0x0002b310
        /*1538*/ 	.word	0x0000000b
        /*153c*/ 	.word	0x000288c0
        /*1540*/ 	.short	0x010a
        /*1542*/ 	.byte	0x3f
	.zero		1


	//   ....[102]....
        /*1544*/ 	.word	0x0002b430
        /*1548*/ 	.word	0x00000007
        /*154c*/ 	.word	0x00028840
        /*1550*/ 	.short	0x010a
        /*1552*/ 	.byte	0x3f
	.zero		1


	//   ....[103]....
        /*1554*/ 	.word	0x0002c9e0
        /*1558*/ 	.word	0x00000016
        /*155c*/ 	.word	0x00028820
        /*1560*/ 	.short	0x010a
        /*1562*/ 	.byte	0x3f
	.zero		1


	//   ....[104]....
        /*1564*/ 	.word	0x0002ca30
        /*1568*/ 	.word	0x00000006
        /*156c*/ 	.word	0x00028840
        /*1570*/ 	.short	0x010a
        /*1572*/ 	.byte	0x3f
	.zero		1


	//   ....[105]....
        /*1574*/ 	.word	0x0002d3b0
        /*1578*/ 	.word	0x00000006
        /*157c*/ 	.word	0x00028860
        /*1580*/ 	.short	0x010a
        /*1582*/ 	.byte	0x3f
	.zero		1


	//   ....[106]....
        /*1584*/ 	.word	0x0002de20
        /*1588*/ 	.word	0x00000000
        /*158c*/ 	.word	0x00028860
        /*1590*/ 	.short	0x010a
        /*1592*/ 	.byte	0x3f
	.zero		1


	//   ....[107]....
        /*1594*/ 	.word	0x0002f240
        /*1598*/ 	.word	0x00000007
        /*159c*/ 	.word	0x00028820
        /*15a0*/ 	.short	0x010a
        /*15a2*/ 	.byte	0x3f
	.zero		1


	//   ....[108]....
        /*15a4*/ 	.word	0x0002f3e0
        /*15a8*/ 	.word	0x00000005
        /*15ac*/ 	.word	0x00028840
        /*15b0*/ 	.short	0x010a
        /*15b2*/ 	.byte	0x3f
	.zero		1


	//   ....[109]....
        /*15b4*/ 	.word	0x0002f430
        /*15b8*/ 	.word	0x00000003
        /*15bc*/ 	.word	0x00028840
        /*15c0*/ 	.short	0x010a
        /*15c2*/ 	.byte	0x3f
	.zero		1


	//   ....[110]....
        /*15c4*/ 	.word	0x0002f480
        /*15c8*/ 	.word	0x00000005
        /*15cc*/ 	.word	0x00028860
        /*15d0*/ 	.short	0x010a
        /*15d2*/ 	.byte	0x3f
	.zero		1


	//----- nvinfo : EIATTR_NUM_MBARRIERS
	.align		4
.L_232:
        /*15d4*/ 	.byte	0x03, 0x38
        /*15d6*/ 	.short	0x0016


	//----- nvinfo : EIATTR_EXIT_INSTR_OFFSETS
	.align		4
        /*15d8*/ 	.byte	0x04, 0x1c
        /*15da*/ 	.short	(.L_234 - .L_233)


	//   ....[0]....
.L_233:
        /*15dc*/ 	.word	0x000280f0


	//----- nvinfo : EIATTR_MAX_THREADS
	.align		4
.L_234:
        /*15e0*/ 	.byte	0x04, 0x05
        /*15e2*/ 	.short	(.L_236 - .L_235)
.L_235:
        /*15e4*/ 	.word	0x00000180
        /*15e8*/ 	.word	0x00000001
        /*15ec*/ 	.word	0x00000001


	//----- nvinfo : EIATTR_CRS_STACK_SIZE
	.align		4
.L_236:
        /*15f0*/ 	.byte	0x04, 0x1e
        /*15f2*/ 	.short	(.L_238 - .L_237)
.L_237:
        /*15f4*/ 	.word	0x00000000


	//----- nvinfo : EIATTR_CBANK_PARAM_SIZE
	.align		4
.L_238:
        /*15f8*/ 	.byte	0x03, 0x19
        /*15fa*/ 	.short	0x0af0


	//----- nvinfo : EIATTR_PARAM_CBANK
	.align		4
        /*15fc*/ 	.byte	0x04, 0x0a
        /*15fe*/ 	.short	(.L_240 - .L_239)
	.align		4
.L_239:
        /*1600*/ 	.word	index@(.nv.constant0._ZN7cutlass13device_kernelIN5flash11enable_sm90INS1_16FlashAttnFwdSm90INS1_25CollectiveMainloopFwdSm90ILi2EN4cute5tupleIJNS5_1CILi1EEES8_S8_EEENS6_IJNS7_ILi128EEESA_SA_EEELi128ENS_6half_tEfNS_4arch4Sm90ELb0ELb1ELb1ELb1ELb1ELb1ELb0ELb1ELb1ELb1ELb1ELb0EEENS1_21CollectiveEpilogueFwdISB_S9_SC_SE_Li256ELb1ELb1ELb1ELb0EEENS1_36VarlenDynamicPersistentTileSchedulerILi128ELi128ELi256ELi128ELb1ELb1ELb1ELb1ELb0ELb1EEEEEEEEEvNT_6ParamsE)
        /*1604*/ 	.short	0x0210
        /*1606*/ 	.short	0x0af0


	//----- nvinfo : EIATTR_SW_WAR
	.align		4
.L_240:
        /*1608*/ 	.byte	0x04, 0x36
        /*160a*/ 	.short	(.L_242 - .L_241)
.L_241:
        /*160c*/ 	.word	0x00000008
.L_242:


//--------------------- .nv.info._ZN7cutlass13device_kernelIN5flash11enable_sm90INS1_16FlashAttnFwdSm90INS1_25CollectiveMainloopFwdSm90ILi2EN4cute5tupleIJNS5_1CILi1EEES8_S8_EEENS6_IJNS7_ILi128EEESA_SA_EEELi128ENS_6half_tEfNS_4arch4Sm90ELb1ELb0ELb1ELb0ELb1ELb0ELb0ELb1ELb1ELb1ELb1ELb0EEENS1_21CollectiveEpilogueFwdISB_S9_SC_SE_Li256ELb0ELb1ELb1ELb0EEENS1_19SingleTileSchedulerILb0ELb1ELb1ELi128EEEEEEEEEvNT_6ParamsE --------------------------
	.section	.nv.info._ZN7cutlass13device_kernelIN5flash11enable_sm90INS1_16FlashAttnFwdSm90INS1_25CollectiveMainloopFwdSm90ILi2EN4cute5tupleIJNS5_1CILi1EEES8_S8_EEENS6_IJNS7_ILi128EEESA_SA_EEELi128ENS_6half_tEfNS_4arch4Sm90ELb1ELb0ELb1ELb0ELb1ELb0ELb0ELb1ELb1ELb1ELb1ELb0EEENS1_21CollectiveEpilogueFwdISB_S9_SC_SE_Li256ELb0ELb1ELb1ELb0EEENS1_19SingleTileSchedulerILb0ELb1ELb1ELi128EEEEEEEEEvNT_6ParamsE,"",@"SHT_CUDA_INFO"
	.sectionflags	@""
	.align	4


	//----- nvinfo : EIATTR_CUDA_API_VERSION
	.align		4
        /*0000*/ 	.byte	0x04, 0x37
        /*0002*/ 	.short	(.L_244 - .L_243)
.L_243:
        /*0004*/ 	.word	0x00000082


	//----- nvinfo : EIATTR_KPARAM_INFO
	.align		4
.L_244:
        /*0008*/ 	.byte	0x04, 0x17
        /*000a*/ 	.short	(.L_246 - .L_245)
.L_245:
        /*000c*/ 	.word	0x00000000
        /*0010*/ 	.short	0x0000
        /*0012*/ 	.short	0x0070
        /*0014*/ 	.byte	0x00, 0xf0, 0x01, 0x28


	//----- nvinfo : EIATTR_SPARSE_MMA_MASK
	.align		4
.L_246:
        /*0018*/ 	.byte	0x03, 0x50
        /*001a*/ 	.short	0x0000


	//----- nvinfo : EIATTR_MAXREG_COUNT
	.align		4
        /*001c*/ 	.byte	0x03, 0x1b
        /*001e*/ 	.short	0x00a8


	//----- nvinfo : EIATTR_NUM_BARRIERS
	.align		4
        /*0020*/ 	.byte	0x02, 0x4c
        /*0022*/ 	.byte	0x10
	.zero		1


	//----- nvinfo : EIATTR_EXTERNS
	.align		4
        /*0024*/ 	.byte	0x04, 0x0f
        /*0026*/ 	.short	(.L_248 - .L_247)


	//   ....[0]....
	.align		4
.L_247:
        /*0028*/ 	.word	index@(__assertfail)


	//----- nvinfo : EIATTR_MERCURY_ISA_VERSION
	.align		4
.L_248:
        /*002c*/ 	.byte	0x03, 0x5f
        /*002e*/ 	.short	0x0101


	//----- nvinfo : EIATTR_INT_WARP_WIDE_INSTR_OFFSETS
	.align		4
        /*0030*/ 	.byte	0x04, 0x31
        /*0032*/ 	.short	(.L_250 - .L_249)


	//   ....[0]....
.L_249:
        /*0034*/ 	.word	0x000000b0


	//   ....[1]....
        /*0038*/ 	.word	0x000000c0


	//   ....[2]....
        /*003c*/ 	.word	0x00000160


	//----- nvinfo : EIATTR_COOP_GROUP_MASK_REGIDS
	.align		4
.L_250:
        /*0040*/ 	.byte	0x04, 0x29
        /*0042*/ 	.short	(.L_252 - .L_251)


	//   ....[0]....
.L_251:
        /*0044*/ 	.word	0xffffffff


	//   ....[1]....
        /*0048*/ 	.word	0xffffffff


	//   ....[2]....
        /*004c*/ 	.word	0xffffffff


	//   ....[3]....
        /*0050*/ 	.word	0xffffffff


	//   ....[4]....
        /*0054*/ 	.word	0xffffffff


	//   ....[5]....
        /*0058*/ 	.word	0xffffffff


	//   ....[6]....
        /*005c*/ 	.word	0xffffffff


	//   ....[7]....
        /*0060*/ 	.word	0xffffffff


	//   ....[8]....
        /*0064*/ 	.word	0xffffffff


	//   ....[9]....
        /*0068*/ 	.word	0xffffffff


	//   ....[10]....
        /*006c*/ 	.word	0xffffffff


	//   ....[11]....
        /*0070*/ 	.word	0xffffffff


	//   ....[12]....
        /*0074*/ 	.word	0xffffffff


	//   ....[13]....
        /*0078*/ 	.word	0xffffffff


	//   ....[14]....
        /*007c*/ 	.word	0xffffffff


	//   ....[15]....
        /*0080*/ 	.word	0xffffffff


	//   ....[16]....
        /*0084*/ 	.word	0xffffffff


	//   ....[17]....
        /*0088*/ 	.word	0xffffffff


	//   ....[18]....
        /*008c*/ 	.word	0xffffffff


	//   ....[19]....
        /*0090*/ 	.word	0xffffffff


	//   ....[20]....
        /*0094*/ 	.word	0xffffffff


	//   ....[21]....
        /*0098*/ 	.word	0xffffffff


	//   ....[22]....
        /*009c*/ 	.word	0xffffffff


	//   ....[23]....
        /*00a0*/ 	.word	0xffffffff


	//   ....[24]....
        /*00a4*/ 	.word	0xffffffff


	//   ....[25]....
        /*00a8*/ 	.word	0xffffffff


	//   ....[26]....
        /*00ac*/ 	.word	0xffffffff


	//   ....[27]....
        /*00b0*/ 	.word	0xffffffff


	//   ....[28]....
        /*00b4*/ 	.word	0xffffffff


	//   ....[29]....
        /*00b8*/ 	.word	0xffffffff


	//   ....[30]....
        /*00bc*/ 	.word	0xffffffff


	//   ....[31]....
        /*00c0*/ 	.word	0xffffffff


	//   ....[32]....
        /*00c4*/ 	.word	0xffffffff


	//   ....[33]....
        /*00c8*/ 	.word	0xffffffff


	//   ....[34]....
        /*00cc*/ 	.word	0xffffffff


	//   ....[35]....
        /*00d0*/ 	.word	0xffffffff


	//   ....[36]....
        /*00d4*/ 	.word	0xffffffff


	//   ....[37]....
        /*00d8*/ 	.word	0xffffffff


	//   ....[38]....
        /*00dc*/ 	.word	0xffffffff


	//   ....[39]....
        /*00e0*/ 	.word	0xffffffff


	//   ....[40]....
        /*00e4*/ 	.word	0xffffffff


	//   ....[41]....
        /*00e8*/ 	.word	0xffffffff


	//   ....[42]....
        /*00ec*/ 	.word	0xffffffff


	//   ....[43]....
        /*00f0*/ 	.word	0xffffffff


	//   ....[44]....
        /*00f4*/ 	.word	0xffffffff


	//   ....[45]....
        /*00f8*/ 	.word	0xffffffff


	//   ....[46]....
        /*00fc*/ 	.word	0xffffffff


	//   ....[47]....
        /*0100*/ 	.word	0xffffffff


	//   ....[48]....
        /*0104*/ 	.word	0xffffffff


	//   ....[49]....
        /*0108*/ 	.word	0xffffffff


	//   ....[50]....
        /*010c*/ 	.word	0xffffffff


	//   ....[51]....
        /*0110*/ 	.word	0xffffffff


	//   ....[52]....
        /*0114*/ 	.word	0xffffffff


	//   ....[53]....
        /*0118*/ 	.word	0xffffffff


	//   ....[54]....
        /*011c*/ 	.word	0xffffffff


	//   ....[55]....
        /*0120*/ 	.word	0xffffffff


	//   ....[56]....
        /*0124*/ 	.word	0xffffffff


	//   ....[57]....
        /*0128*/ 	.word	0xffffffff


	//   ....[58]....
        /*012c*/ 	.word	0xffffffff


	//   ....[59]....
        /*0130*/ 	.word	0xffffffff


	//   ....[60]....
        /*0134*/ 	.word	0xffffffff


	//   ....[61]....
        /*0138*/ 	.word	0xffffffff


	//   ....[62]....
        /*013c*/ 	.word	0xffffffff


	//   ....[63]....
        /*0140*/ 	.word	0xffffffff


	//   ....[64]....
        /*0144*/ 	.word	0xffffffff


	//   ....[65]....
        /*0148*/ 	.word	0xffffffff


	//   ....[66]....
        /*014c*/ 	.word	0xffffffff


	//   ....[67]....
        /*0150*/ 	.word	0xffffffff


	//   ....[68]....
        /*0154*/ 	.word	0xffffffff


	//   ....[69]....
        /*0158*/ 	.word	0xffffffff


	//   ....[70]....
        /*015c*/ 	.word	0xffffffff


	//   ....[71]....
        /*0160*/ 	.word	0xffffffff


	//   ....[72]....
        /*0164*/ 	.word	0xffffffff


	//   ....[73]....
        /*0168*/ 	.word	0xffffffff


	//   ....[74]....
        /*016c*/ 	.word	0xffffffff


	//   ....[75]....
        /*0170*/ 	.word	0xffffffff


	//   ....[76]....
        /*0174*/ 	.word	0xffffffff


	//   ....[77]....
        /*0178*/ 	.word	0xffffffff


	//   ....[78]....
        /*017c*/ 	.word	0xffffffff


	//   ....[79]....
        /*0180*/ 	.word	0xffffffff


	//   ....[80]....
        /*0184*/ 	.word	0xffffffff


	//   ....[81]....
        /*0188*/ 	.word	0xffffffff


	//   ....[82]....
        /*018c*/ 	.word	0xffffffff


	//   ....[83]....
        /*0190*/ 	.word	0xffffffff


	//   ....[84]....
        /*0194*/ 	.word	0xffffffff


	//   ....[85]....
        /*0198*/ 	.word	0xffffffff


	//   ....[86]....
        /*019c*/ 	.word	0xffffffff


	//   ....[87]....
        /*01a0*/ 	.word	0xffffffff


	//   ....[88]....
        /*01a4*/ 	.word	0xffffffff


	//   ....[89]....
        /*01a8*/ 	.word	0xffffffff


	//   ....[90]....
        /*01ac*/ 	.word	0xffffffff


	//   ....[91]....
        /*01b0*/ 	.word	0xffffffff


	//   ....[92]....
        /*01b4*/ 	.word	0xffffffff


	//   ....[93]....
        /*01b8*/ 	.word	0xffffffff


	//   ....[94]....
        /*01bc*/ 	.word	0xffffffff


	//   ....[95]....
        /*01c0*/ 	.word	0xffffffff


	//   ....[96]....
        /*01c4*/ 	.word	0xffffffff


	//   ....[97]....
        /*01c8*/ 	.word	0xffffffff


	//   ....[98]....
        /*01cc*/ 	.word	0xffffffff


	//   ....[99]....
        /*01d0*/ 	.word	0xffffffff


	//   ....[100]....
        /*01d4*/ 	.word	0xffffffff


	//   ....[101]....
        /*01d8*/ 	.word	0xffffffff


	//   ....[102]....
        /*01dc*/ 	.word	0xffffffff


	//   ....[103]....
        /*01e0*/ 	.word	0xffffffff


	//   ....[104]....
        /*01e4*/ 	.word	0xffffffff


	//   ....[105]....
        /*01e8*/ 	.word	0xffffffff


	//   ....[106]....
        /*01ec*/ 	.word	0xffffffff


	//   ....[107]....
        /*01f0*/ 	.word	0xffffffff


	//   ....[108]....
        /*01f4*/ 	.word	0xffffffff


	//   ....[109]....
        /*01f8*/ 	.word	0xffffffff


	//   ....[110]....
        /*01fc*/ 	.word	0xffffffff


	//   ....[111]....
        /*0200*/ 	.word	0xffffffff


	//   ....[112]....
        /*0204*/ 	.word	0xffffffff


	//   ....[113]....
        /*0208*/ 	.word	0xffffffff


	//   ....[114]....
        /*020c*/ 	.word	0xffffffff


	//   ....[115]....
        /*0210*/ 	.word	0xffffffff


	//   ....[116]....
        /*0214*/ 	.word	0xffffffff


	//   ....[117]....
        /*0218*/ 	.word	0x0500000f


	//   ....[118]....
        /*021c*/ 	.word	0x0500000f


	//   ....[119]....
        /*0220*/ 	.word	0x0500000f


	//   ....[120]....
        /*0224*/ 	.word	0x0500000f


	//   ....[121]....
        /*0228*/ 	.word	0x0500000f


	//   ....[122]....
        /*022c*/ 	.word	0x0500000f


	//   ....[123]....
        /*0230*/ 	.word	0x0500000f


	//   ....[124]....
        /*0234*/ 	.word	0x0500000f


	//   ....[125]....
        /*0238*/ 	.word	0x0500000f


	//   ....[126]....
        /*023c*/ 	.word	0x0500000f


	//   ....[127]....
        /*0240*/ 	.word	0x0500000f


	//   ....[128]....
        /*0244*/ 	.word	0x0500000f


	//   ....[129]....
        /*0248*/ 	.word	0x0500000f


	//   ....[130]....
        /*024c*/ 	.word	0x0500000f


	//   ....[131]....
        /*0250*/ 	.word	0x0500000f


	//   ....[132]....
        /*0254*/ 	.word	0x0500000f


	//   ....[133]....
        /*0258*/ 	.word	0x0500000f


	//   ....[134]....
        /*025c*/ 	.word	0x0500000f


	//   ....[135]....
        /*0260*/ 	.word	0x0500000f


	//   ....[136]....
        /*0264*/ 	.word	0x0500000f


	//   ....[137]....
        /*0268*/ 	.word	0x0500000f


	//   ....[138]....
        /*026c*/ 	.word	0x0500000f


	//   ....[139]....
        /*0270*/ 	.word	0x0500000f


	//   ....[140]....
        /*0274*/ 	.word	0x0500000f


	//   ....[141]....
        /*0278*/ 	.word	0x0500000f


	//   ....[142]....
        /*027c*/ 	.word	0x0500000f


	//   ....[143]....
        /*0280*/ 	.word	0x0500000f


	//   ....[144]....
        /*0284*/ 	.word	0x0500000f


	//   ....[145]....
        /*0288*/ 	.word	0x0500000f


	//   ....[146]....
        /*028c*/ 	.word	0x0500000f


	//   ....[147]....
        /*0290*/ 	.word	0x0500000f


	//   ....[148]....
        /*0294*/ 	.word	0x0500000f


	//   ....[149]....
        /*0298*/ 	.word	0x0500000f


	//   ....[150]....
        /*029c*/ 	.word	0x0500000f


	//   ....[151]....
        /*02a0*/ 	.word	0x0500000f


	//   ....[152]....
        /*02a4*/ 	.word	0x0500000f


	//   ....[153]....
        /*02a8*/ 	.word	0x0500000f


	//   ....[154]....
        /*02ac*/ 	.word	0x0500000f


	//   ....[155]....
        /*02b0*/ 	.word	0x0500000f


	//   ....[156]....
        /*02b4*/ 	.word	0x0500000f


	//   ....[157]....
        /*02b8*/ 	.word	0x0500000f


	//   ....[158]....
        /*02bc*/ 	.word	0x0500000f


	//   ....[159]....
        /*02c0*/ 	.word	0x0500000f


	//   ....[160]....
        /*02c4*/ 	.word	0x0500000f


	//   ....[161]....
        /*02c8*/ 	.word	0x0500000f


	//   ....[162]....
        /*02cc*/ 	.word	0x0500000f


	//   ....[163]....
        /*02d0*/ 	.word	0x0500000f


	//   ....[164]....
        /*02d4*/ 	.word	0x0500000f


	//   ....[165]....
        /*02d8*/ 	.word	0x0500000f


	//   ....[166]....
        /*02dc*/ 	.word	0x0500000f


	//   ....[167]....
        /*02e0*/ 	.word	0x0500000f


	//   ....[168]....
        /*02e4*/ 	.word	0x0500000f


	//   ....[169]....
        /*02e8*/ 	.word	0x0500000f


	//   ....[170]....
        /*02ec*/ 	.word	0x0500000f


	//   ....[171]....
        /*02f0*/ 	.word	0x0500000f


	//   ....[172]....
        /*02f4*/ 	.word	0x0500000f


	//   ....[173]....
        /*02f8*/ 	.word	0x0500000f


	//   ....[174]....
        /*02fc*/ 	.word	0x0500000f


	//   ....[175]....
        /*0300*/ 	.word	0x0500000f


	//   ....[176]....
        /*0304*/ 	.word	0x0500000f


	//   ....[177]....
        /*0308*/ 	.word	0x0500000f


	//   ....[178]....
        /*030c*/ 	.word	0x0500000f


	//   ....[179]....
        /*0310*/ 	.word	0x0500000f


	//   ....[180]....
        /*0314*/ 	.word	0x0500000f


	//   ....[181]....
        /*0318*/ 	.word	0x0500000f


	//   ....[182]....
        /*031c*/ 	.word	0x0500000f


	//   ....[183]....
        /*0320*/ 	.word	0x0500000f


	//   ....[184]....
        /*0324*/ 	.word	0x0500000f


	//   ....[185]....
        /*0328*/ 	.word	0x0500000f


	//   ....[186]....
        /*032c*/ 	.word	0x0500000f


	//   ....[187]....
        /*0330*/ 	.word	0x0500000f


	//   ....[188]....
        /*0334*/ 	.word	0x0500000f


	//   ....[189]....
        /*0338*/ 	.word	0x0500000f


	//   ....[190]....
        /*033c*/ 	.word	0x0500000f


	//   ....[191]....
        /*0340*/ 	.word	0x0500000f


	//   ....[192]....
        /*0344*/ 	.word	0x0500000f


	//   ....[193]....
        /*0348*/ 	.word	0x0500000f


	//   ....[194]....
        /*034c*/ 	.word	0x0500000f


	//   ....[195]....
        /*0350*/ 	.word	0x0500000f


	//   ....[196]....
        /*0354*/ 	.word	0x0500000f


	//   ....[197]....
        /*0358*/ 	.word	0x0500000f


	//   ....[198]....
        /*035c*/ 	.word	0x0500000f


	//----- nvinfo : EIATTR_COOP_GROUP_INSTR_OFFSETS
	.align		4
.L_252:
        /*0360*/ 	.byte	0x04, 0x28
        /*0362*/ 	.short	(.L_254 - .L_253)


	//   ....[0]....
.L_253:
        /*0364*/ 	.word	0x00000070


	//   ....[1]....
        /*0368*/ 	.word	0x00000080


	//   ....[2]....
        /*036c*/ 	.word	0x000002c0


	//   ....[3]....
        /*0370*/ 	.word	0x00000420


	//   ....[4]....
        /*0374*/ 	.word	0x00000540


	//   ....[5]....
        /*0378*/ 	.word	0x000006a0


	//   ....[6]....
        /*037c*/ 	.word	0x00001170


	//   ....[7]....
        /*0380*/ 	.word	0x00001c70


	//   ....[8]....
        /*0384*/ 	.word	0x00001fe0


	//   ....[9]....
        /*0388*/ 	.word	0x00002950


	//   ....[10]....
        /*038c*/ 	.word	0x000029d0


	//   ....[11]....
        /*0390*/ 	.word	0x000034a0


	//   ....[12]....
        /*0394*/ 	.word	0x00003520


	//   ....[13]....
        /*0398*/ 	.word	0x00004be0


	//   ....[14]....
        /*039c*/ 	.word	0x00005280


	//   ....[15]....
        /*03a0*/ 	.word	0x000057e0


	//   ....[16]....
        /*03a4*/ 	.word	0x000058e0


	//   ....[17]....
        /*03a8*/ 	.word	0x00006220


	//   ....[18]....
        /*03ac*/ 	.word	0x00006270


	//   ....[19]....
        /*03b0*/ 	.word	0x00008850


	//   ....[20]....
        /*03b4*/ 	.word	0x00008880


	//   ....[21]....
        /*03b8*/ 	.word	0x000088a0


	//   ....[22]....
        /*03bc*/ 	.word	0x000088c0


	//   ....[23]....
        /*03c0*/ 	.word	0x00009d50


	//   ....[24]....
        /*03c4*/ 	.word	0x00009d70


	//   ....[25]....
        /*03c8*/ 	.word	0x00009e50


	//   ....[26]....
        /*03cc*/ 	.word	0x00009e60


	//   ....[27]....
        /*03d0*/ 	.word	0x0000ae30


	//   ....[28]....
        /*03d4*/ 	.word	0x0000ae70


	//   ....[29]....
        /*03d8*/ 	.word	0x0000aeb0


	//   ....[30]....
        /*03dc*/ 	.word	0x0000aed0


	//   ....[31]....
        /*03e0*/ 	.word	0x0000af00


	//   ....[32]....
        /*03e4*/ 	.word	0x0000af10


	//   ....[33]....
        /*03e8*/ 	.word	0x0000b550


	//   ....[34]....
        /*03ec*/ 	.word	0x0000b560


	//   ....[35]....
        /*03f0*/ 	.word	0x0000bf90


	//   ....[36]....
        /*03f4*/ 	.word	0x0000d170


	//   ....[37]....
        /*03f8*/ 	.word	0x0000d1a0


	//   ....[38]....
        /*03fc*/ 	.word	0x0000d1b0


	//   ....[39]....
        /*0400*/ 	.word	0x0000d1c0


	//   ....[40]....
        /*0404*/ 	.word	0x0000d1d0


	//   ....[41]....
        /*0408*/ 	.word	0x0000d1e0


	//   ....[42]....
        /*040c*/ 	.word	0x0000d1f0


	//   ....[43]....
        /*0410*/ 	.word	0x0000d210


	//   ....[44]....
        /*0414*/ 	.word	0x0000d280


	//   ....[45]....
        /*0418*/ 	.word	0x0000d2b0


	//   ....[46]....
        /*041c*/ 	.word	0x0000d370


	//   ....[47]....
        /*0420*/ 	.word	0x0000d3a0


	//   ....[48]....
        /*0424*/ 	.word	0x0000d3e0


	//   ....[49]....
        /*0428*/ 	.word	0x0000d3f0


	//   ....[50]....
        /*042c*/ 	.word	0x0000d430


	//   ....[51]....
        /*0430*/ 	.word	0x0000d460


	//   ....[52]....
        /*0434*/ 	.word	0x0000daf0


	//   ....[53]....
        /*0438*/ 	.word	0x0000db20


	//   ....[54]....
        /*043c*/ 	.word	0x0000db50


	//   ....[55]....
        /*0440*/ 	.word	0x0000db80


	//   ....[56]....
        /*0444*/ 	.word	0x0000dba0


	//   ....[57]....
        /*0448*/ 	.word	0x0000dc20


	//   ....[58]....
        /*044c*/ 	.word	0x0000dc50


	//   ....[59]....
        /*0450*/ 	.word	0x0000dc60


	//   ....[60]....
        /*0454*/ 	.word	0x0000dd40


	//   ....[61]....
        /*0458*/ 	.word	0x0000dd60


	//   ....[62]....
        /*045c*/ 	.word	0x0000dd70


	//   ....[63]....
        /*0460*/ 	.word	0x0000ddc0


	//   ....[64]....
        /*0464*/ 	.word	0x0000de60


	//   ....[65]....
        /*0468*/ 	.word	0x0000de80


	//   ....[66]....
        /*046c*/ 	.word	0x0000de90


	//   ....[67]....
        /*0470*/ 	.word	0x0000ded0


	//   ....[68]....
        /*0474*/ 	.word	0x0000e5e0


	//   ....[69]....
        /*0478*/ 	.word	0x0000e610


	//   ....[70]....
        /*047c*/ 	.word	0x0000e620


	//   ....[71]....
        /*0480*/ 	.word	0x0000e630


	//   ....[72]....
        /*0484*/ 	.word	0x0000e660


	//   ....[73]....
        /*0488*/ 	.word	0x0000e6a0


	//   ....[74]....
        /*048c*/ 	.word	0x0000e6b0


	//   ....[75]....
        /*0490*/ 	.word	0x0000e6d0


	//   ....[76]....
        /*0494*/ 	.word	0x0000e730


	//   ....[77]....
        /*0498*/ 	.word	0x0000e740


	//   ....[78]....
        /*049c*/ 	.word	0x0000e760


	//   ....[79]....
        /*04a0*/ 	.word	0x0000e7c0


	//   ....[80]....
        /*04a4*/ 	.word	0x0000e7e0


	//   ....[81]....
        /*04a8*/ 	.word	0x0000e7f0


	//   ....[82]....
        /*04ac*/ 	.word	0x0000e820


	//   ....[83]....
        /*04b0*/ 	.word	0x0000e830


	//   ....[84]....
        /*04b4*/ 	.word	0x0000eab0


	//   ....[85]....
        /*04b8*/ 	.word	0x0000ead0


	//   ....[86]....
        /*04bc*/ 	.word	0x0000eae0


	//   ....[87]....
        /*04c0*/ 	.word	0x0000eb00


	//   ....[88]....
        /*04c4*/ 	.word	0x0000eb70


	//   ....[89]....
        /*04c8*/ 	.word	0x0000eba0


	//   ....[90]....
        /*04cc*/ 	.word	0x0000ebf0


	//   ....[91]....
        /*04d0*/ 	.word	0x0000ec20


	//   ....[92]....
        /*04d4*/ 	.word	0x0000ec70


	//   ....[93]....
        /*04d8*/ 	.word	0x0000eca0


	//   ....[94]....
        /*04dc*/ 	.word	0x0000ecf0


	//   ....[95]....
        /*04e0*/ 	.word	0x0000ed20


	//   ....[96]....
        /*04e4*/ 	.word	0x0000ed70


	//   ....[97]....
        /*04e8*/ 	.word	0x0000eda0


	//   ....[98]....
        /*04ec*/ 	.word	0x0000edf0


	//   ....[99]....
        /*04f0*/ 	.word	0x0000ee20


	//   ....[100]....
        /*04f4*/ 	.word	0x0000f280


	//   ....[101]....
        /*04f8*/ 	.word	0x0000f2b0


	//   ....[102]....
        /*04fc*/ 	.word	0x0000f2e0


	//   ....[103]....
        /*0500*/ 	.word	0x0000f310


	//   ....[104]....
        /*0504*/ 	.word	0x0000f340


	//   ....[105]....
        /*0508*/ 	.word	0x0000f350


	//   ....[106]....
        /*050c*/ 	.word	0x0000f370


	//   ....[107]....
        /*0510*/ 	.word	0x0000f390


	//   ....[108]....
        /*0514*/ 	.word	0x0000f3b0


	//   ....[109]....
        /*0518*/ 	.word	0x0000f3d0


	//   ....[110]....
        /*051c*/ 	.word	0x0000f450


	//   ....[111]....
        /*0520*/ 	.word	0x0000f470


	//   ....[112]....
        /*0524*/ 	.word	0x0000f4a0


	//   ....[113]....
        /*0528*/ 	.word	0x0000f4c0


	//   ....[114]....
        /*052c*/ 	.word	0x0000f670


	//   ....[115]....
        /*0530*/ 	.word	0x0000f680


	//   ....[116]....
        /*0534*/ 	.word	0x0000f8e0


	//   ....[117]....
        /*0538*/ 	.word	0x0000fe40


	//   ....[118]....
        /*053c*/ 	.word	0x0000ff30


	//   ....[119]....
        /*0540*/ 	.word	0x0000ffd0


	//   ....[120]....
        /*0544*/ 	.word	0x00010030


	//   ....[121]....
        /*0548*/ 	.word	0x00010100


	//   ....[122]....
        /*054c*/ 	.word	0x00010170


	//   ....[123]....
        /*0550*/ 	.word	0x00010230


	//   ....[124]....
        /*0554*/ 	.word	0x000102a0


	//   ....[125]....
        /*0558*/ 	.word	0x00010380


	//   ....[126]....
        /*055c*/ 	.word	0x00010400


	//   ....[127]....
        /*0560*/ 	.word	0x000104d0


	//   ....[128]....
        /*0564*/ 	.word	0x00010550


	//   ....[129]....
        /*0568*/ 	.word	0x00010610


	//   ....[130]....
        /*056c*/ 	.word	0x00010680


	//   ....[131]....
        /*0570*/ 	.word	0x00010760


	//   ....[132]....
        /*0574*/ 	.word	0x000107e0


	//   ....[133]....
        /*0578*/ 	.word	0x000108a0


	//   ....[134]....
        /*057c*/ 	.word	0x00010940


	//   ....[135]....
        /*0580*/ 	.word	0x000109a0


	//   ....[136]....
        /*0584*/ 	.word	0x00010a40


	//   ....[137]....
        /*0588*/ 	.word	0x00010b10


	//   ....[138]....
        /*058c*/ 	.word	0x00010b80


	//   ....[139]....
        /*0590*/ 	.word	0x00010c60


	//   ....[140]....
        /*0594*/ 	.word	0x00010cd0


	//   ....[141]....
        /*0598*/ 	.word	0x00010d90


	//   ....[142]....
        /*059c*/ 	.word	0x00010e10


	//   ....[143]....
        /*05a0*/ 	.word	0x00010f00


	//   ....[144]....
        /*05a4*/ 	.word	0x00010f60


	//   ....[145]....
        /*05a8*/ 	.word	0x00011020


	//   ....[146]....
        /*05ac*/ 	.word	0x000110a0


	//   ....[147]....
        /*05b0*/ 	.word	0x00011170


	//   ....[148]....
        /*05b4*/ 	.word	0x000111e0


	//   ....[149]....
        /*05b8*/ 	.word	0x00011290


	//   ....[150]....
        /*05bc*/ 	.word	0x000113d0


	//   ....[151]....
        /*05c0*/ 	.word	0x00011480


	//   ....[152]....
        /*05c4*/ 	.word	0x00011550


	//   ....[153]....
        /*05c8*/ 	.word	0x000115a0


	//   ....[154]....
        /*05cc*/ 	.word	0x00011680


	//   ....[155]....
        /*05d0*/ 	.word	0x000116d0


	//   ....[156]....
        /*05d4*/ 	.word	0x000117a0


	//   ....[157]....
        /*05d8*/ 	.word	0x000117f0


	//   ....[158]....
        /*05dc*/ 	.word	0x000118d0


	//   ....[159]....
        /*05e0*/ 	.word	0x00011920


	//   ....[160]....
        /*05e4*/ 	.word	0x00011a00


	//   ....[161]....
        /*05e8*/ 	.word	0x00011a50


	//   ....[162]....
        /*05ec*/ 	.word	0x00011b20


	//   ....[163]....
        /*05f0*/ 	.word	0x00011b70


	//   ....[164]....
        /*05f4*/ 	.word	0x00011c50


	//   ....[165]....
        /*05f8*/ 	.word	0x00011ca0


	//   ....[166]....
        /*05fc*/ 	.word	0x00011d90


	//   ....[167]....
        /*0600*/ 	.word	0x00011e30


	//   ....[168]....
        /*0604*/ 	.word	0x00011e90


	//   ....[169]....
        /*0608*/ 	.word	0x00011f50


	//   ....[170]....
        /*060c*/ 	.word	0x00011ff0


	//   ....[171]....
        /*0610*/ 	.word	0x000120b0


	//   ....[172]....
        /*0614*/ 	.word	0x00012150


	//   ....[173]....
        /*0618*/ 	.word	0x00012210


	//   ....[174]....
        /*061c*/ 	.word	0x000122b0


	//   ....[175]....
        /*0620*/ 	.word	0x00012370


	//   ....[176]....
        /*0624*/ 	.word	0x00012410


	//   ....[177]....
        /*0628*/ 	.word	0x000124d0


	//   ....[178]....
        /*062c*/ 	.word	0x00012570


	//   ....[179]....
        /*0630*/ 	.word	0x00012630


	//   ....[180]....
        /*0634*/ 	.word	0x000126d0


	//   ....[181]....
        /*0638*/ 	.word	0x00012790


	//   ....[182]....
        /*063c*/ 	.word	0x000128b0


	//   ....[183]....
        /*0640*/ 	.word	0x00012950


	//   ....[184]....
        /*0644*/ 	.word	0x00012a00


	//   ....[185]....
        /*0648*/ 	.word	0x00012ad0


	//   ....[186]....
        /*064c*/ 	.word	0x00012b40


	//   ....[187]....
        /*0650*/ 	.word	0x00012c10


	//   ....[188]....
        /*0654*/ 	.word	0x00012c80


	//   ....[189]....
        /*0658*/ 	.word	0x00012d60


	//   ....[190]....
        /*065c*/ 	.word	0x00012dd0


	//   ....[191]....
        /*0660*/ 	.word	0x00012eb0


	//   ....[192]....
        /*0664*/ 	.word	0x00012f30


	//   ....[193]....
        /*0668*/ 	.word	0x00013010


	//   ....[194]....
        /*066c*/ 	.word	0x00013080


	//   ....[195]....
        /*0670*/ 	.word	0x00013150


	//   ....[196]....
        /*0674*/ 	.word	0x000131c0


	//   ....[197]....
        /*0678*/ 	.word	0x00013280


	//   ....[198]....
        /*067c*/ 	.word	0x00013360


	//----- nvinfo : EIATTR_REG_RECONFIG
	.align		4
.L_254:
        /*0680*/ 	.byte	0x01, 0x54
	.zero		2


	//----- nvinfo : EIATTR_SYSCALL_OFFSETS
	.align		4
        /*0684*/ 	.byte	0x04, 0x46
        /*0686*/ 	.short	(.L_256 - .L_255)


	//   ....[0]....
.L_255:
        /*0688*/ 	.word	0x00001330


	//   ....[1]....
        /*068c*/ 	.word	0x0000c7b0


	//   ....[2]....
        /*0690*/ 	.word	0x0000c8f0


	//   ....[3]....
        /*0694*/ 	.word	0x0000c9e0


	//   ....[4]....
        /*0698*/ 	.word	0x0000d830


	//----- nvinfo : EIATTR_MBARRIER_INSTR_OFFSETS
	.align		4
.L_256:
        /*069c*/ 	.byte	0x04, 0x39
        /*069e*/ 	.short	(.L_258 - .L_257)


	//   ....[0]....
.L_257:
        /*06a0*/ 	.word	0x00000170
        /*06a4*/ 	.word	0x000000ff
        /*06a8*/ 	.word	0x00028800
        /*06ac*/ 	.short	0x0100
        /*06ae*/ 	.byte	0x08
	.zero		1


	//   ....[1]....
        /*06b0*/ 	.word	0x00000180
        /*06b4*/ 	.word	0x000000ff
        /*06b8*/ 	.word	0x00028820
        /*06bc*/ 	.short	0x0100
        /*06be*/ 	.byte	0x08
	.zero		1


	//   ....[2]....
        /*06c0*/ 	.word	0x00000270
        /*06c4*/ 	.word	0x000000ff
        /*06c8*/ 	.word	0x00028830
        /*06cc*/ 	.short	0x0100
        /*06ce*/ 	.byte	0x08
	.zero		1


	//   ....[3]....
        /*06d0*/ 	.word	0x00000280
        /*06d4*/ 	.word	0x000000ff
        /*06d8*/ 	.word	0x00028840
        /*06dc*/ 	.short	0x0100
        /*06de*/ 	.byte	0x08
	.zero		1


	//   ....[4]....
        /*06e0*/ 	.word	0x00000290
        /*06e4*/ 	.word	0x000000ff
        /*06e8*/ 	.word	0x00028838
        /*06ec*/ 	.short	0x0100
        /*06ee*/ 	.byte	0x08
	.zero		1


	//   ....[5]....
        /*06f0*/ 	.word	0x000002a0
        /*06f4*/ 	.word	0x000000ff
        /*06f8*/ 	.word	0x00028848
        /*06fc*/ 	.short	0x0100
        /*06fe*/ 	.byte	0x08
	.zero		1


	//   ....[6]....
        /*0700*/ 	.word	0x000003d0
        /*0704*/ 	.word	0x000000ff
        /*0708*/ 	.word	0x00028850
        /*070c*/ 	.short	0x0100
        /*070e*/ 	.byte	0x08
	.zero		1


	//   ....[7]....
        /*0710*/ 	.word	0x000003e0
        /*0714*/ 	.word	0x000000ff
        /*0718*/ 	.word	0x00028860
        /*071c*/ 	.short	0x0100
        /*071e*/ 	.byte	0x08
	.zero		1


	//   ....[8]....
        /*0720*/ 	.word	0x000003f0
        /*0724*/ 	.word	0x000000ff
        /*0728*/ 	.word	0x00028858
        /*072c*/ 	.short	0x0100
        /*072e*/ 	.byte	0x08
	.zero		1


	//   ....[9]....
        /*0730*/ 	.word	0x00000400
        /*0734*/ 	.word	0x000000ff
        /*0738*/ 	.word	0x00028868
        /*073c*/ 	.short	0x0100
        /*073e*/ 	.byte	0x08
	.zero		1


	//   ....[10]....
        /*0740*/ 	.word	0x000004f0
        /*0744*/ 	.word	0x000000ff
        /*0748*/ 	.word	0x00028870
        /*074c*/ 	.short	0x0100
        /*074e*/ 	.byte	0x06
	.zero		1


	//   ....[11]....
        /*0750*/ 	.word	0x00000500
        /*0754*/ 	.word	0x000000ff
        /*0758*/ 	.word	0x00028880
        /*075c*/ 	.short	0x0100
        /*075e*/ 	.byte	0x06
	.zero		1


	//   ....[12]....
        /*0760*/ 	.word	0x00000510
        /*0764*/ 	.word	0x000000ff
        /*0768*/ 	.word	0x00028878
        /*076c*/ 	.short	0x0100
        /*076e*/ 	.byte	0x06
	.zero		1


	//   ....[13]....
        /*0770*/ 	.word	0x00000520
        /*0774*/ 	.word	0x000000ff
        /*0778*/ 	.word	0x00028888
        /*077c*/ 	.short	0x0100
        /*077e*/ 	.byte	0x06
	.zero		1


	//   ....[14]....
        /*0780*/ 	.word	0x00000650
        /*0784*/ 	.word	0x000000ff
        /*0788*/ 	.word	0x00028890
        /*078c*/ 	.short	0x0100
        /*078e*/ 	.byte	0x08
	.zero		1


	//   ....[15]....
        /*0790*/ 	.word	0x00000660
        /*0794*/ 	.word	0x000000ff
        /*0798*/ 	.word	0x000288a0
        /*079c*/ 	.short	0x0100
        /*079e*/ 	.byte	0x08
	.zero		1


	//   ....[16]....
        /*07a0*/ 	.word	0x00000670
        /*07a4*/ 	.word	0x000000ff
        /*07a8*/ 	.word	0x00028898
        /*07ac*/ 	.short	0x0100
        /*07ae*/ 	.byte	0x08
	.zero		1


	//   ....[17]....
        /*07b0*/ 	.word	0x00000680
        /*07b4*/ 	.word	0x000000ff
        /*07b8*/ 	.word	0x000288a8
        /*07bc*/ 	.short	0x0100
        /*07be*/ 	.byte	0x08
	.zero		1


	//   ....[18]....
        /*07c0*/ 	.word	0x000007c0
        /*07c4*/ 	.word	0x000000ff
        /*07c8*/ 	.word	0x000288b0
        /*07cc*/ 	.short	0x0100
        /*07ce*/ 	.byte	0x08
	.zero		1


	//   ....[19]....
        /*07d0*/ 	.word	0x000007d0
        /*07d4*/ 	.word	0x000000ff
        /*07d8*/ 	.word	0x000288c0
        /*07dc*/ 	.short	0x0100
        /*07de*/ 	.byte	0x08
	.zero		1


	//   ....[20]....
        /*07e0*/ 	.word	0x000007e0
        /*07e4*/ 	.word	0x000000ff
        /*07e8*/ 	.word	0x000288b8
        /*07ec*/ 	.short	0x0100
        /*07ee*/ 	.byte	0x08
	.zero		1


	//   ....[21]....
        /*07f0*/ 	.word	0x000007f0
        /*07f4*/ 	.word	0x000000ff
        /*07f8*/ 	.word	0x000288c8
        /*07fc*/ 	.short	0x0100
        /*07fe*/ 	.byte	0x08
	.zero		1


	//   ....[22]....
        /*0800*/ 	.word	0x00001350
        /*0804*/ 	.word	0x000000ff
        /*0808*/ 	.word	0x00028800
        /*080c*/ 	.short	0x010a
        /*080e*/ 	.byte	0x29
	.zero		1


	//   ....[23]....
        /*0810*/ 	.word	0x000013c0
        /*0814*/ 	.word	0x000000ff
        /*0818*/ 	.word	0x00028830
        /*081c*/ 	.short	0x010a
        /*081e*/ 	.byte	0x29
	.zero		1


	//   ....[24]....
        /*0820*/ 	.word	0x00001420
        /*0824*/ 	.word	0x000000ff
        /*0828*/ 	.word	0x00028830
        /*082c*/ 	.short	0x010a
        /*082e*/ 	.byte	0x29
	.zero		1


	//   ....[25]....
        /*0830*/ 	.word	0x00002540
        /*0834*/ 	.word	0x000000ff
        /*0838*/ 	.word	0x00000000
        /*083c*/ 	.short	0x0101
        /*083e*/ 	.byte	0x06
	.zero		1


	//   ....[26]....
        /*0840*/ 	.word	0x000042f0
        /*0844*/ 	.word	0x000000ff
        /*0848*/ 	.word	0x00028830
        /*084c*/ 	.short	0x010a
        /*084e*/ 	.byte	0x04
	.zero		1


	//   ....[27]....
        /*0850*/ 	.word	0x00004330
        /*0854*/ 	.word	0x000000ff
        /*0858*/ 	.word	0x00028830
        /*085c*/ 	.short	0x010a
        /*085e*/ 	.byte	0x04
	.zero		1


	//   ....[28]....
        /*0860*/ 	.word	0x000046a0
        /*0864*/ 	.word	0x000000ff
        /*0868*/ 	.word	0x00028850
        /*086c*/ 	.short	0x010a
        /*086e*/ 	.byte	0x04
	.zero		1


	//   ....[29]....
        /*0870*/ 	.word	0x000046e0
        /*0874*/ 	.word	0x000000ff
        /*0878*/ 	.word	0x00028850
        /*087c*/ 	.short	0x010a
        /*087e*/ 	.byte	0x04
	.zero		1


	//   ....[30]....
        /*0880*/ 	.word	0x000052f0
        /*0884*/ 	.word	0x000000ff
        /*0888*/ 	.word	0x00000000
        /*088c*/ 	.short	0x0101
        /*088e*/ 	.byte	0x04
	.zero		1


	//   ....[31]....
        /*0890*/ 	.word	0x00006e30
        /*0894*/ 	.word	0x000000ff
        /*0898*/ 	.word	0x00000000
        /*089c*/ 	.short	0x0101
        /*089e*/ 	.byte	0x04
	.zero		1


	//   ....[32]....
        /*08a0*/ 	.word	0x00007540
        /*08a4*/ 	.word	0x000000ff
        /*08a8*/ 	.word	0x00028830
        /*08ac*/ 	.short	0x010a
        /*08ae*/ 	.byte	0x04
	.zero		1


	//   ....[33]....
        /*08b0*/ 	.word	0x00007580
        /*08b4*/ 	.word	0x000000ff
        /*08b8*/ 	.word	0x00028830
        /*08bc*/ 	.short	0x010a
        /*08be*/ 	.byte	0x04
	.zero		1


	//   ....[34]....
        /*08c0*/ 	.word	0x000078b0
        /*08c4*/ 	.word	0x000000ff
        /*08c8*/ 	.word	0x00028850
        /*08cc*/ 	.short	0x010a
        /*08ce*/ 	.byte	0x04
	.zero		1


	//   ....[35]....
        /*08d0*/ 	.word	0x000078f0
        /*08d4*/ 	.word	0x000000ff
        /*08d8*/ 	.word	0x00028850
        /*08dc*/ 	.short	0x010a
        /*08de*/ 	.byte	0x04
	.zero		1


	//   ....[36]....
        /*08e0*/ 	.word	0x000081b0
        /*08e4*/ 	.word	0x000000ff
        /*08e8*/ 	.word	0x00000000
        /*08ec*/ 	.short	0x0101
        /*08ee*/ 	.byte	0x04
	.zero		1


	//   ....[37]....
        /*08f0*/ 	.word	0x000096c0
        /*08f4*/ 	.word	0x000000ff
        /*08f8*/ 	.word	0x00000000
        /*08fc*/ 	.short	0x0101
        /*08fe*/ 	.byte	0x04
	.zero		1


	//   ....[38]....
        /*0900*/ 	.word	0x00009cc0
        /*0904*/ 	.word	0x000000ff
        /*0908*/ 	.word	0x00028850
        /*090c*/ 	.short	0x010a
        /*090e*/ 	.byte	0x05
	.zero		1


	//   ....[39]....
        /*0910*/ 	.word	0x00009d00
        /*0914*/ 	.word	0x000000ff
        /*0918*/ 	.word	0x00028850
        /*091c*/ 	.short	0x010a
        /*091e*/ 	.byte	0x05
	.zero		1


	//   ....[40]....
        /*0920*/ 	.word	0x0000a2d0
        /*0924*/ 	.word	0x000000ff
        /*0928*/ 	.word	0x00000000
        /*092c*/ 	.short	0x0101
        /*092e*/ 	.byte	0x04
	.zero		1


	//   ....[41]....
        /*0930*/ 	.word	0x0000aef0
        /*0934*/ 	.word	0x000000ff
        /*0938*/ 	.word	0x00000000
        /*093c*/ 	.short	0x0101
        /*093e*/ 	.byte	0x04
	.zero		1


	//   ....[42]....
        /*0940*/ 	.word	0x0000cec0
        /*0944*/ 	.word	0x000000ff
        /*0948*/ 	.word	0x00028840
        /*094c*/ 	.short	0x010a
        /*094e*/ 	.byte	0x2f
	.zero		1


	//   ....[43]....
        /*0950*/ 	.word	0x0000d5f0
        /*0954*/ 	.word	0x000000ff
        /*0958*/ 	.word	0x00028830
        /*095c*/ 	.short	0x0107
        /*095e*/ 	.byte	0x2f
	.zero		1


	//   ....[44]....
        /*0960*/ 	.word	0x0000d660
        /*0964*/ 	.word	0x000000ff
        /*0968*/ 	.word	0x00028830
        /*096c*/ 	.short	0x0101
        /*096e*/ 	.byte	0x2f
	.zero		1


	//   ....[45]....
        /*0970*/ 	.word	0x0000e020
        /*0974*/ 	.word	0x000000ff
        /*0978*/ 	.word	0x00028800
        /*097c*/ 	.short	0x0107
        /*097e*/ 	.byte	0x2f
	.zero		1


	//   ....[46]....
        /*0980*/ 	.word	0x0000e060
        /*0984*/ 	.word	0x000000ff
        /*0988*/ 	.word	0x00028800
        /*098c*/ 	.short	0x0101
        /*098e*/ 	.byte	0x2f
	.zero		1


	//   ....[47]....
        /*0990*/ 	.word	0x0000e090
        /*0994*/ 	.word	0x000000ff
        /*0998*/ 	.word	0x00028820
        /*099c*/ 	.short	0x010a
        /*099e*/ 	.byte	0x2f
	.zero		1


	//   ....[48]....
        /*09a0*/ 	.word	0x0000e3e0
        /*09a4*/ 	.word	0x00000022
        /*09a8*/ 	.word	0x00028840
        /*09ac*/ 	.short	0x010a
        /*09ae*/ 	.byte	0x3f
	.zero		1


	//   ....[49]....
        /*09b0*/ 	.word	0x0000e940
        /*09b4*/ 	.word	0x00000022
        /*09b8*/ 	.word	0x00028830
        /*09bc*/ 	.short	0x0107
        /*09be*/ 	.byte	0x3f
	.zero		1


	//   ....[50]....
        /*09c0*/ 	.word	0x0000e9f0
        /*09c4*/ 	.word	0x00000022
        /*09c8*/ 	.word	0x00028830
        /*09cc*/ 	.short	0x0101
        /*09ce*/ 	.byte	0x3f
	.zero		1


	//   ....[51]....
        /*09d0*/ 	.word	0x0000ea50
        /*09d4*/ 	.word	0x00000000
        /*09d8*/ 	.word	0x00028860
        /*09dc*/ 	.short	0x010a
        /*09de*/ 	.byte	0x3f
	.zero		1


	//   ....[52]....
        /*09e0*/ 	.word	0x0000efa0
        /*09e4*/ 	.word	0x00000000
        /*09e8*/ 	.word	0x00028850
        /*09ec*/ 	.short	0x0107
        /*09ee*/ 	.byte	0x3f
	.zero		1


	//   ....[53]....
        /*09f0*/ 	.word	0x0000f090
        /*09f4*/ 	.word	0x00000000
        /*09f8*/ 	.word	0x00028850
        /*09fc*/ 	.short	0x0101
        /*09fe*/ 	.byte	0x3f
	.zero		1


	//   ....[54]....
        /*0a00*/ 	.word	0x0000f220
        /*0a04*/ 	.word	0x00000000
        /*0a08*/ 	.word	0x00028860
        /*0a0c*/ 	.short	0x010a
        /*0a0e*/ 	.byte	0x3f
	.zero		1


	//   ....[55]....
        /*0a10*/ 	.word	0x0000f750
        /*0a14*/ 	.word	0x00000000
        /*0a18*/ 	.word	0x00028850
        /*0a1c*/ 	.short	0x0107
        /*0a1e*/ 	.byte	0x3f
	.zero		1


	//   ....[56]....
        /*0a20*/ 	.word	0x0000f800
        /*0a24*/ 	.word	0x00000000
        /*0a28*/ 	.word	0x00028850
        /*0a2c*/ 	.short	0x0101
        /*0a2e*/ 	.byte	0x3f
	.zero		1


	//   ....[57]....
        /*0a30*/ 	.word	0x0000f8a0
        /*0a34*/ 	.word	0x00000007
        /*0a38*/ 	.word	0x00028820
        /*0a3c*/ 	.short	0x010a
        /*0a3e*/ 	.byte	0x3f
	.zero		1


	//   ....[58]....
        /*0a40*/ 	.word	0x0000f9d0
        /*0a44*/ 	.word	0x00000005
        /*0a48*/ 	.word	0x00028840
        /*0a4c*/ 	.short	0x010a
        /*0a4e*/ 	.byte	0x3f
	.zero		1


	//   ....[59]....
        /*0a50*/ 	.word	0x0000fa70
        /*0a54*/ 	.word	0x00000007
        /*0a58*/ 	.word	0x00028840
        /*0a5c*/ 	.short	0x010a
        /*0a5e*/ 	.byte	0x3f
	.zero		1


	//   ....[60]....
        /*0a60*/ 	.word	0x0000fab0
        /*0a64*/ 	.word	0x00000005
        /*0a68*/ 	.word	0x00028860
        /*0a6c*/ 	.short	0x010a
        /*0a6e*/ 	.byte	0x3f
	.zero		1


	//   ....[61]....
        /*0a70*/ 	.word	0x0000faf0
        /*0a74*/ 	.word	0x00000007
        /*0a78*/ 	.word	0x00028860
        /*0a7c*/ 	.short	0x010a
        /*0a7e*/ 	.byte	0x3f
	.zero		1


	//   ....[62]....
        /*0a80*/ 	.word	0x0000fb60
        /*0a84*/ 	.word	0x00000003
        /*0a88*/ 	.word	0x00028800
        /*0a8c*/ 	.short	0x010a
        /*0a8e*/ 	.byte	0x3f
	.zero		1


	//   ....[63]....
        /*0a90*/ 	.word	0x0000fbc0
        /*0a94*/ 	.word	0x00000003
        /*0a98*/ 	.word	0x00028830
        /*0a9c*/ 	.short	0x010a
        /*0a9e*/ 	.byte	0x3f
	.zero		1


	//   ....[64]....
        /*0aa0*/ 	.word	0x0000fc20
        /*0aa4*/ 	.word	0x0000000b
        /*0aa8*/ 	.word	0x00028830
        /*0aac*/ 	.short	0x010a
        /*0aae*/ 	.byte	0x3f
	.zero		1


	//   ....[65]....
        /*0ab0*/ 	.word	0x0000fc80
        /*0ab4*/ 	.word	0x0000000b
        /*0ab8*/ 	.word	0x00028850
        /*0abc*/ 	.short	0x010a
        /*0abe*/ 	.byte	0x3f
	.zero		1


	//   ....[66]....
        /*0ac0*/ 	.word	0x0000fce0
        /*0ac4*/ 	.word	0x0000000a
        /*0ac8*/ 	.word	0x00028830
        /*0acc*/ 	.short	0x010a
        /*0ace*/ 	.byte	0x3f
	.zero		1


	//   ....[67]....
        /*0ad0*/ 	.word	0x0000fd40
        /*0ad4*/ 	.word	0x0000000a
        /*0ad8*/ 	.word	0x00028850
        /*0adc*/ 	.short	0x010a
        /*0ade*/ 	.byte	0x3f
	.zero		1


	//   ....[68]....
        /*0ae0*/ 	.word	0x0000fda0
        /*0ae4*/ 	.word	0x00000005
        /*0ae8*/ 	.word	0x00028850
        /*0aec*/ 	.short	0x010a
        /*0aee*/ 	.byte	0x3f
	.zero		1


	//   ....[69]....
        /*0af0*/ 	.word	0x0000fe80
        /*0af4*/ 	.word	0x0000000a
        /*0af8*/ 	.word	0x00028840
        /*0afc*/ 	.short	0x010a
        /*0afe*/ 	.byte	0x3f
	.zero		1


	//   ....[70]....
        /*0b00*/ 	.word	0x000112d0
        /*0b04*/ 	.word	0x00000003
        /*0b08*/ 	.word	0x00028820
        /*0b0c*/ 	.short	0x010a
        /*0b0e*/ 	.byte	0x3f
	.zero		1


	//   ....[71]....
        /*0b10*/ 	.word	0x00011320
        /*0b14*/ 	.word	0x00000022
        /*0b18*/ 	.word	0x00028840
        /*0b1c*/ 	.short	0x010a
        /*0b1e*/ 	.byte	0x3f
	.zero		1


	//   ....[72]....
        /*0b20*/ 	.word	0x00011ce0
        /*0b24*/ 	.word	0x00000000
        /*0b28*/ 	.word	0x00028860
        /*0b2c*/ 	.short	0x010a
        /*0b2e*/ 	.byte	0x3f
	.zero		1


	//   ....[73]....
        /*0b30*/ 	.word	0x00012800
        /*0b34*/ 	.word	0x00000000
        /*0b38*/ 	.word	0x00028860
        /*0b3c*/ 	.short	0x010a
        /*0b3e*/ 	.byte	0x3f
	.zero		1


	//   ....[74]....
        /*0b40*/ 	.word	0x000132b0
        /*0b44*/ 	.word	0x00000007
        /*0b48*/ 	.word	0x00028820
        /*0b4c*/ 	.short	0x010a
        /*0b4e*/ 	.byte	0x3f
	.zero		1


	//   ....[75]....
        /*0b50*/ 	.word	0x00013420
        /*0b54*/ 	.word	0x00000005
        /*0b58*/ 	.word	0x00028840
        /*0b5c*/ 	.short	0x010a
        /*0b5e*/ 	.byte	0x3f
	.zero		1


	//   ....[76]....
        /*0b60*/ 	.word	0x00013470
        /*0b64*/ 	.word	0x00000007
        /*0b68*/ 	.word	0x00028840
        /*0b6c*/ 	.short	0x010a
        /*0b6e*/ 	.byte	0x3f
	.zero		1


	//   ....[77]....
        /*0b70*/ 	.word	0x000134c0
        /*0b74*/ 	.word	0x00000005
        /*0b78*/ 	.word	0x00028860
        /*0b7c*/ 	.short	0x010a
        /*0b7e*/ 	.byte	0x3f
	.zero		1


	//----- nvinfo : EIATTR_NUM_MBARRIERS
	.align		4
.L_258:
        /*0b80*/ 	.byte	0x03, 0x38
        /*0b82*/ 	.short	0x0016


	//----- nvinfo : EIATTR_EXIT_INSTR_OFFSETS
	.align		4
        /*0b84*/ 	.byte	0x04, 0x1c
        /*0b86*/ 	.short	(.L_260 - .L_259)


	//   ....[0]....
.L_259:
        /*0b88*/ 	.word	0x0000fb40


	//----- nvinfo : EIATTR_MAX_THREADS
	.align		4
.L_260:
        /*0b8c*/ 	.byte	0x04, 0x05
        /*0b8e*/ 	.short	(.L_262 - .L_261)
.L_261:
        /*0b90*/ 	.word	0x00000180
        /*0b94*/ 	.word	0x00000001
        /*0b98*/ 	.word	0x00000001


	//----- nvinfo : EIATTR_CRS_STACK_SIZE
	.align		4
.L_262:
        /*0b9c*/ 	.byte	0x04, 0x1e
        /*0b9e*/ 	.short	(.L_264 - .L_263)
.L_263:
        /*0ba0*/ 	.word	0x00000000


	//----- nvinfo : EIATTR_CBANK_PARAM_SIZE
	.align		4
.L_264:
        /*0ba4*/ 	.byte	0x03, 0x19
        /*0ba6*/ 	.short	0x0a70


	//----- nvinfo : EIATTR_PARAM_CBANK
	.align		4
        /*0ba8*/ 	.byte	0x04, 0x0a
        /*0baa*/ 	.short	(.L_266 - .L_265)
	.align		4
.L_265:
        /*0bac*/ 	.word	index@(.nv.constant0._ZN7cutlass13device_kernelIN5flash11enable_sm90INS1_16FlashAttnFwdSm90INS1_25CollectiveMainloopFwdSm90ILi2EN4cute5tupleIJNS5_1CILi1EEES8_S8_EEENS6_IJNS7_ILi128EEESA_SA_EEELi128ENS_6half_tEfNS_4arch4Sm90ELb1ELb0ELb1ELb0ELb1ELb0ELb0ELb1ELb1ELb1ELb1ELb0EEENS1_21CollectiveEpilogueFwdISB_S9_SC_SE_Li256ELb0ELb1ELb1ELb0EEENS1_19SingleTileSchedulerILb0ELb1ELb1ELi128EEEEEEEEEvNT_6ParamsE)
        /*0bb0*/ 	.short	0x0210
        /*0bb2*/ 	.short	0x0a70


	//----- nvinfo : EIATTR_SW_WAR
	.align		4
.L_266:
        /*0bb4*/ 	.byte	0x04, 0x36
        /*0bb6*/ 	.short	(.L_268 - .L_267)
.L_267:
        /*0bb8*/ 	.word	0x00000008
.L_268:


//--------------------- .nv.info._ZN7cutlass13device_kernelIN5flash11enable_sm90INS1_16FlashAttnFwdSm90INS1_25CollectiveMainloopFwdSm90ILi2EN4cute5tupleIJNS5_1CILi1EEES8_S8_EEENS6_IJNS7_ILi128EEESA_SA_EEELi128ENS_6half_tEfNS_4arch4Sm90ELb1ELb0ELb1ELb1ELb1ELb0ELb0ELb1ELb1ELb1ELb1ELb0EEENS1_21CollectiveEpilogueFwdISB_S9_SC_SE_Li256ELb1ELb1ELb1ELb0EEENS1_36VarlenDynamicPersistentTileSchedulerILi128ELi128ELi256ELi128ELb1ELb1ELb1ELb1ELb1ELb1EEEEEEEEEvNT_6ParamsE --------------------------
	.section	.nv.info._ZN7cutlass13device_kernelIN5flash11enable_sm90INS1_16FlashAttnFwdSm90INS1_25CollectiveMainloopFwdSm90ILi2EN4cute5tupleIJNS5_1CILi1EEES8_S8_EEENS6_IJNS7_ILi128EEESA_SA_EEELi128ENS_6half_tEfNS_4arch4Sm90ELb1ELb0ELb1ELb1ELb1ELb0ELb0ELb1ELb1ELb1ELb1ELb0EEENS1_21CollectiveEpilogueFwdISB_S9_SC_SE_Li256ELb1ELb1ELb1ELb0EEENS1_36VarlenDynamicPersistentTileSchedulerILi128ELi128ELi256ELi128ELb1ELb1ELb1ELb1ELb1ELb1EEEEEEEEEvNT_6ParamsE,"",@"SHT_CUDA_INFO"
	.sectionflags	@""
	.align	4


	//----- nvinfo : EIATTR_CUDA_API_VERSION
	.align		4
        /*0000*/ 	.byte	0x04, 0x37
        /*0002*/ 	.short	(.L_270 - .L_269)
.L_269:
        /*0004*/ 	.word	0x00000082


	//----- nvinfo : EIATTR_KPARAM_INFO
	.align		4
.L_270:
        /*0008*/ 	.byte	0x04, 0x17
        /*000a*/ 	.short	(.L_272 - .L_271)
.L_271:
        /*000c*/ 	.word	0x00000000
        /*0010*/ 	.short	0x0000
        /*0012*/ 	.short	0x0070
        /*0014*/ 	.byte	0x00, 0xf0, 0x01, 0x2a


	//----- nvinfo : EIATTR_SPARSE_MMA_MASK
	.align		4
.L_272:
        /*0018*/ 	.byte	0x03, 0x50
        /*001a*/ 	.short	0x0000


	//----- nvinfo : EIATTR_MAXREG_COUNT
	.align		4
        /*001c*/ 	.byte	0x03, 0x1b
        /*001e*/ 	.short	0x00a8


	//----- nvinfo : EIATTR_NUM_BARRIERS
	.align		4
        /*0020*/ 	.byte	0x02, 0x4c
        /*0022*/ 	.byte	0x10
	.zero		1


	//----- nvinfo : EIATTR_EXTERNS
	.align		4
        /*0024*/ 	.byte	0x04, 0x0f
        /*0026*/ 	.short	(.L_274 - .L_273)


	//   ....[0]....
	.align		4
.L_273:
        /*0028*/ 	.word	index@(__assertfail)


	//----- nvinfo : EIATTR_ANNOTATIONS
	.align		4
.L_274:
        /*002c*/ 	.byte	0x04, 0x55
        /*002e*/ 	.short	(.L_276 - .L_275)


	//   ....[0]....
.L_275:
        /* <DEDUP_REMOVED lines=16> */


	//----- nvinfo : EIATTR_MERCURY_ISA_VERSION
	.align		4
.L_276:
        /*0118*/ 	.byte	0x03, 0x5f
        /*011a*/ 	.short	0x0101


	//----- nvinfo : EIATTR_UNUSED_LOAD_BYTE_OFFSET
	.align		4
        /*011c*/ 	.byte	0x04, 0x44
        /*011e*/ 	.short	(.L_278 - .L_277)


	//   ....[0]....
.L_277:
        /*0120*/ 	.word	0x00000990
        /*0124*/ 	.word	0x0000fff0


	//   ....[1]....
        /*0128*/ 	.word	0x0000ae60
        /*012c*/ 	.word	0x0000fff0


	//----- nvinfo : EIATTR_INT_WARP_WIDE_INSTR_OFFSETS
	.align		4
.L_278:
        /*0130*/ 	.byte	0x04, 0x31
        /*0132*/ 	.short	(.L_280 - .L_279)


	//   ....[0]....
.L_279:
        /*0134*/ 	.word	0x000000c0


	//   ....[1]....
        /*0138*/ 	.word	0x000000d0


	//   ....[2]....
        /*013c*/ 	.word	0x00000170


	//   ....[3]....
        /*0140*/ 	.word	0x0000f6c0


	//   ....[4]....
        /*0144*/ 	.word	0x0000f750


	//   ....[5]....
        /*0148*/ 	.word	0x00012550


	//   ....[6]....
        /*014c*/ 	.word	0x000125e0


	//----- nvinfo : EIATTR_COOP_GROUP_MASK_REGIDS
	.align		4
.L_280:
        /*0150*/ 	.byte	0x04, 0x29
        /*0152*/ 	.short	(.L_282 - .L_281)


	//   ....[0]....
.L_281:
        /*0154*/ 	.word	0xffffffff


	//   ....[1]....
        /*0158*/ 	.word	0xffffffff


	//   ....[2]....
        /*015c*/ 	.word	0xffffffff


	//   ....[3]....
        /*0160*/ 	.word	0xffffffff


	//   ....[4]....
        /*0164*/ 	.word	0xffffffff


	//   ....[5]....
        /*0168*/ 	.word	0xffffffff


	//   ....[6]....
        /*016c*/ 	.word	0xffffffff


	//   ....[7]....
        /*0170*/ 	.word	0xffffffff


	//   ....[8]....
        /*0174*/ 	.word	0xffffffff


	//   ....[9]....
        /*0178*/ 	.word	0xffffffff


	//   ....[10]....
        /*017c*/ 	.word	0xffffffff


	//   ....[11]....
        /*0180*/ 	.word	0xffffffff


	//   ....[12]....
        /*0184*/ 	.word	0xffffffff


	//   ....[13]....
        /*0188*/ 	.word	0xffffffff


	//   ....[14]....
        /*018c*/ 	.word	0xffffffff


	//   ....[15]....
        /*0190*/ 	.word	0xffffffff


	//   ....[16]....
        /*0194*/ 	.word	0xffffffff


	//   ....[17]....
        /*0198*/ 	.word	0xffffffff


	//   ....[18]....
        /*019c*/ 	.word	0xffffffff


	//   ....[19]....
        /*01a0*/ 	.word	0xffffffff


	//   ....[20]....
        /*01a4*/ 	.word	0xffffffff


	//   ....[21]....
        /*01a8*/ 	.word	0xffffffff


	//   ....[22]....
        /*01ac*/ 	.word	0xffffffff


	//   ....[23]....
        /*01b0*/ 	.word	0xffffffff


	//   ....[24]....
        /*01b4*/ 	.word	0xffffffff


	//   ....[25]....
        /*01b8*/ 	.word	0xffffffff


	//   ....[26]....
        /*01bc*/ 	.word	0xffffffff


	//   ....[27]....
        /*01c0*/ 	.word	0xffffffff


	//   ....[28]....
        /*01c4*/ 	.word	0xffffffff


	//   ....[29]....
        /*01c8*/ 	.word	0xffffffff


	//   ....[30]....
        /*01cc*/ 	.word	0xffffffff


	//   ....[31]....
        /*01d0*/ 	.word	0xffffffff


	//   ....[32]....
        /*01d4*/ 	.word	0xffffffff


	//   ....[33]....
        /*01d8*/ 	.word	0xffffffff


	//   ....[34]....
        /*01dc*/ 	.word	0xffffffff


	//   ....[35]....
        /*01e0*/ 	.word	0xffffffff


	//   ....[36]....
        /*01e4*/ 	.word	0xffffffff


	//   ....[37]....
        /*01e8*/ 	.word	0xffffffff


	//   ....[38]....
        /*01ec*/ 	.word	0xffffffff


	//   ....[39]....
        /*01f0*/ 	.word	0xffffffff


	//   ....[40]....
        /*01f4*/ 	.word	0xffffffff


	//   ....[41]....
        /*01f8*/ 	.word	0xffffffff


	//   ....[42]....
        /*01fc*/ 	.word	0xffffffff


	//   ....[43]....
        /*0200*/ 	.word	0xffffffff


	//   ....[44]....
        /*0204*/ 	.word	0xffffffff


	//   ....[45]....
        /*0208*/ 	.word	0xffffffff


	//   ....[46]....
        /*020c*/ 	.word	0xffffffff


	//   ....[47]....
        /*0210*/ 	.word	0xffffffff


	//   ....[48]....
        /*0214*/ 	.word	0xffffffff


	//   ....[49]....
        /*0218*/ 	.word	0xffffffff


	//   ....[50]....
        /*021c*/ 	.word	0xffffffff


	//   ....[51]....
        /*0220*/ 	.word	0xffffffff


	//   ....[52]....
        /*0224*/ 	.word	0xffffffff


	//   ....[53]....
        /*0228*/ 	.word	0xffffffff


	//   ....[54]....
        /*022c*/ 	.word	0xffffffff


	//   ....[55]....
        /*0230*/ 	.word	0xffffffff


	//   ....[56]....
        /*0234*/ 	.word	0xffffffff


	//   ....[57]....
        /*0238*/ 	.word	0xffffffff


	//   ....[58]....
        /*023c*/ 	.word	0xffffffff


	//   ....[59]....
        /*0240*/ 	.word	0xffffffff


	//   ....[60]....
        /*0244*/ 	.word	0xffffffff


	//   ....[61]....
        /*0248*/ 	.word	0xffffffff


	//   ....[62]....
        /*024c*/ 	.word	0xffffffff


	//   ....[63]....
        /*0250*/ 	.word	0xffffffff


	//   ....[64]....
        /*0254*/ 	.word	0xffffffff


	//   ....[65]....
        /*0258*/ 	.word	0xffffffff


	//   ....[66]....
        /*025c*/ 	.word	0xffffffff


	//   ....[67]....
        /*0260*/ 	.word	0xffffffff


	//   ....[68]....
        /*0264*/ 	.word	0xffffffff


	//   ....[69]....
        /*0268*/ 	.word	0xffffffff


	//   ....[70]....
        /*026c*/ 	.word	0xffffffff


	//   ....[71]....
        /*0270*/ 	.word	0xffffffff


	//   ....[72]....
        /*0274*/ 	.word	0xffffffff


	//   ....[73]....
        /*0278*/ 	.word	0xffffffff


	//   ....[74]....
        /*027c*/ 	.word	0xffffffff


	//   ....[75]....
        /*0280*/ 	.word	0xffffffff


	//   ....[76]....
        /*0284*/ 	.word	0xffffffff


	//   ....[77]....
        /*0288*/ 	.word	0xffffffff


	//   ....[78]....
        /*028c*/ 	.word	0xffffffff


	//   ....[79]....
        /*0290*/ 	.word	0xffffffff


	//   ....[80]....
        /*0294*/ 	.word	0xffffffff


	//   ....[81]....
        /*0298*/ 	.word	0xffffffff


	//   ....[82]....
        /*029c*/ 	.word	0xffffffff


	//   ....[83]....
        /*02a0*/ 	.word	0xffffffff


	//   ....[84]....
        /*02a4*/ 	.word	0xffffffff


	//   ....[85]....
        /*02a8*/ 	.word	0xffffffff


	//   ....[86]....
        /*02ac*/ 	.word	0xffffffff


	//   ....[87]....
        /*02b0*/ 	.word	0xffffffff


	//   ....[88]....
        /*02b4*/ 	.word	0xffffffff


	//   ....[89]....
        /*02b8*/ 	.word	0xffffffff


	//   ....[90]....
        /*02bc*/ 	.word	0xffffffff


	//   ....[91]....
        /*02c0*/ 	.word	0xffffffff


	//   ....[92]....
        /*02c4*/ 	.word	0xffffffff


	//   ....[93]....
        /*02c8*/ 	.word	0xffffffff


	//   ....[94]....
        /*02cc*/ 	.word	0xffffffff


	//   ....[95]....
        /*02d0*/ 	.word	0xffffffff


	//   ....[96]....
        /*02d4*/ 	.word	0xffffffff


	//   ....[97]....
        /*02d8*/ 	.word	0xffffffff


	//   ....[98]....
        /*02dc*/ 	.word	0xffffffff


	//   ....[99]....
        /*02e0*/ 	.word	0xffffffff


	//   ....[100]....
        /*02e4*/ 	.word	0xffffffff


	//   ....[101]....
        /*02e8*/ 	.word	0xffffffff


	//   ....[102]....
        /*02ec*/ 	.word	0xffffffff


	//   ....[103]....
        /*02f0*/ 	.word	0xffffffff


	//   ....[104]....
        /*02f4*/ 	.word	0xffffffff


	//   ....[105]....
        /*02f8*/ 	.word	0xffffffff


	//   ....[106]....
        /*02fc*/ 	.word	0xffffffff


	//   ....[107]....
        /*0300*/ 	.word	0xffffffff


	//   ....[108]....
        /*0304*/ 	.word	0xffffffff


	//   ....[109]....
        /*0308*/ 	.word	0xffffffff


	//   ....[110]....
        /*030c*/ 	.word	0xffffffff


	//   ....[111]....
        /*0310*/ 	.word	0xffffffff


	//   ....[112]....
        /*0314*/ 	.word	0xffffffff


	//   ....[113]....
        /*0318*/ 	.word	0xffffffff


	//   ....[114]....
        /*031c*/ 	.word	0xffffffff


	//   ....[115]....
        /*0320*/ 	.word	0xffffffff


	//   ....[116]....
        /*0324*/ 	.word	0xffffffff


	//   ....[117]....
        /*0328*/ 	.word	0xffffffff


	//   ....[118]....
        /*032c*/ 	.word	0xffffffff


	//   ....[119]....
        /*0330*/ 	.word	0xffffffff


	//   ....[120]....
        /*0334*/ 	.word	0xffffffff


	//   ....[121]....
        /*0338*/ 	.word	0xffffffff


	//   ....[122]....
        /*033c*/ 	.word	0xffffffff


	//   ....[123]....
        /*0340*/ 	.word	0xffffffff


	//   ....[124]....
        /*0344*/ 	.word	0xffffffff


	//   ....[125]....
        /*0348*/ 	.word	0xffffffff


	//   ....[126]....
        /*034c*/ 	.word	0xffffffff


	//   ....[127]....
        /*0350*/ 	.word	0xffffffff


	//   ....[128]....
        /*0354*/ 	.word	0xffffffff


	//   ....[129]....
        /*0358*/ 	.word	0xffffffff


	//   ....[130]....
        /*035c*/ 	.word	0xffffffff


	//   ....[131]....
        /*0360*/ 	.word	0xffffffff


	//   ....[132]....
        /*0364*/ 	.word	0xffffffff


	//   ....[133]....
        /*0368*/ 	.word	0xffffffff


	//   ....[134]....
        /*036c*/ 	.word	0xffffffff


	//   ....[135]....
        /*0370*/ 	.word	0xffffffff


	//   ....[136]....
        /*0374*/ 	.word	0xffffffff


	//   ....[137]....
        /*0378*/ 	.word	0xffffffff


	//   ....[138]....
        /*037c*/ 	.word	0xffffffff


	//   ....[139]....
        /*0380*/ 	.word	0xffffffff


	//   ....[140]....
        /*0384*/ 	.word	0xffffffff


	//   ....[141]....
        /*0388*/ 	.word	0xffffffff


	//   ....[142]....
        /*038c*/ 	.word	0xffffffff


	//   ....[143]....
        /*0390*/ 	.word	0xffffffff


	//   ....[144]....
        /*0394*/ 	.word	0xffffffff


	//   ....[145]....
        /*0398*/ 	.word	0xffffffff


	//   ....[146]....
        /*039c*/ 	.word	0xffffffff


	//   ....[147]....
        /*03a0*/ 	.word	0xffffffff


	//   ....[148]....
        /*03a4*/ 	.word	0xffffffff


	//   ....[149]....
        /*03a8*/ 	.word	0xffffffff


	//   ....[150]....
        /*03ac*/ 	.word	0xffffffff


	//   ....[151]....
        /*03b0*/ 	.word	0xffffffff


	//   ....[152]....
        /*03b4*/ 	.word	0xffffffff


	//   ....[153]....
        /*03b8*/ 	.word	0xffffffff


	//   ....[154]....
        /*03bc*/ 	.word	0xffffffff


	//   ....[155]....
        /*03c0*/ 	.word	0xffffffff


	//   ....[156]....
        /*03c4*/ 	.word	0xffffffff


	//   ....[157]....
        /*03c8*/ 	.word	0xffffffff


	//   ....[158]....
        /*03cc*/ 	.word	0xffffffff


	//   ....[159]....
        /*03d0*/ 	.word	0xffffffff


	//   ....[160]....
        /*03d4*/ 	.word	0xffffffff


	//   ....[161]....
        /*03d8*/ 	.word	0xffffffff


	//   ....[162]....
        /*03dc*/ 	.word	0xffffffff


	//   ....[163]....
        /*03e0*/ 	.word	0xffffffff


	//   ....[164]....
        /*03e4*/ 	.word	0xffffffff


	//   ....[165]....
        /*03e8*/ 	.word	0xffffffff


	//   ....[166]....
        /*03ec*/ 	.word	0xffffffff


	//   ....[167]....
        /*03f0*/ 	.word	0x0500000f


	//   ....[168]....
        /*03f4*/ 	.word	0x0500000f


	//   ....[169]....
        /*03f8*/ 	.word	0x0500000f


	//   ....[170]....
        /*03fc*/ 	.word	0x0500000f


	//   ....[171]....
        /*0400*/ 	.word	0x0500000f


	//   ....[172]....
        /*0404*/ 	.word	0x0500000f


	//   ....[173]....
        /*0408*/ 	.word	0x0500000f


	//   ....[174]....
        /*040c*/ 	.word	0x0500000f


	//   ....[175]....
        /*0410*/ 	.word	0x0500000f


	//   ....[176]....
        /*0414*/ 	.word	0x0500000f


	//   ....[177]....
        /*0418*/ 	.word	0x0500000f


	//   ....[178]....
        /*041c*/ 	.word	0x0500000f


	//   ....[179]....
        /*0420*/ 	.word	0x0500000f


	//   ....[180]....
        /*0424*/ 	.word	0x0500000f


	//   ....[181]....
        /*0428*/ 	.word	0x0500000f


	//   ....[182]....
        /*042c*/ 	.word	0x0500000f


	//   ....[183]....
        /*0430*/ 	.word	0x0500000f


	//   ....[184]....
        /*0434*/ 	.word	0x0500000f


	//   ....[185]....
        /*0438*/ 	.word	0x0500000f


	//   ....[186]....
        /*043c*/ 	.word	0x0500000f


	//   ....[187]....
        /*0440*/ 	.word	0x0500000f


	//   ....[188]....
        /*0444*/ 	.word	0x0500000f


	//   ....[189]....
        /*0448*/ 	.word	0x0500000f


	//   ....[190]....
        /*044c*/ 	.word	0x0500000f


	//   ....[191]....
        /*0450*/ 	.word	0x0500000f


	//   ....[192]....
        /*0454*/ 	.word	0x0500000f


	//   ....[193]....
        /*0458*/ 	.word	0x0500000f


	//   ....[194]....
        /*045c*/ 	.word	0x0500000f


	//   ....[195]....
        /*0460*/ 	.word	0x0500000f


	//   ....[196]....
        /*0464*/ 	.word	0x0500000f


	//   ....[197]....
        /*0468*/ 	.word	0x0500000f


	//   ....[198]....
        /*046c*/ 	.word	0x0500000f


	//   ....[199]....
        /*0470*/ 	.word	0x0500000f


	//   ....[200]....
        /*0474*/ 	.word	0x0500000f


	//   ....[201]....
        /*0478*/ 	.word	0x0500000f


	//   ....[202]....
        /*047c*/ 	.word	0x0500000f


	//   ....[203]....
        /*0480*/ 	.word	0x0500000f


	//   ....[204]....
        /*0484*/ 	.word	0x0500000f


	//   ....[205]....
        /*0488*/ 	.word	0x0500000f


	//   ....[206]....
        /*048c*/ 	.word	0x0500000f


	//   ....[207]....
        /*0490*/ 	.word	0x0500000f


	//   ....[208]....
        /*0494*/ 	.word	0x0500000f


	//   ....[209]....
        /*0498*/ 	.word	0x0500000f


	//   ....[210]....
        /*049c*/ 	.word	0x0500000f


	//   ....[211]....
        /*04a0*/ 	.word	0x0500000f


	//   ....[212]....
        /*04a4*/ 	.word	0x0500000f


	//   ....[213]....
        /*04a8*/ 	.word	0x0500000f


	//   ....[214]....
        /*04ac*/ 	.word	0x0500000f


	//   ....[215]....
        /*04b0*/ 	.word	0x0500000f


	//   ....[216]....
        /*04b4*/ 	.word	0x0500000f


	//   ....[217]....
        /*04b8*/ 	.word	0x0500000f


	//   ....[218]....
        /*04bc*/ 	.word	0x0500000f


	//   ....[219]....
        /*04c0*/ 	.word	0x0500000f


	//   ....[220]....
        /*04c4*/ 	.word	0x0500000f


	//   ....[221]....
        /*04c8*/ 	.word	0x0500000f


	//   ....[222]....
        /*04cc*/ 	.word	0x0500000f


	//   ....[223]....
        /*04d0*/ 	.word	0x0500000f


	//   ....[224]....
        /*04d4*/ 	.word	0x0500000f


	//   ....[225]....
        /*04d8*/ 	.word	0x0500000f


	//   ....[226]....
        /*04dc*/ 	.word	0x0500000f


	//   ....[227]....
        /*04e0*/ 	.word	0x0500000f


	//   ....[228]....
        /*04e4*/ 	.word	0x0500000f


	//   ....[229]....
        /*04e8*/ 	.word	0x0500000f


	//   ....[230]....
        /*04ec*/ 	.word	0x0500000f


	//   ....[231]....
        /*04f0*/ 	.word	0x0500000f


	//   ....[232]....
        /*04f4*/ 	.word	0x0500000f


	//   ....[233]....
        /*04f8*/ 	.word	0x0500000f


	//   ....[234]....
        /*04fc*/ 	.word	0x0500000f


	//   ....[235]....
        /*0500*/ 	.word	0x0500000f


	//   ....[236]....
        /*0504*/ 	.word	0x0500000f


	//   ....[237]....
        /*0508*/ 	.word	0x0500000f


	//   ....[238]....
        /*050c*/ 	.word	0x0500000f


	//   ....[239]....
        /*0510*/ 	.word	0x0500000f


	//   ....[240]....
        /*0514*/ 	.word	0x0500000f


	//   ....[241]....
        /*0518*/ 	.word	0x0500000f


	//   ....[242]....
        /*051c*/ 	.word	0x0500000f


	//   ....[243]....
        /*0520*/ 	.word	0x0500000f


	//   ....[244]....
        /*0524*/ 	.word	0x0500000f


	//   ....[245]....
        /*0528*/ 	.word	0x0500000f


	//   ....[246]....
        /*052c*/ 	.word	0x0500000f


	//   ....[247]....
        /*0530*/ 	.word	0x0500000f


	//   ....[248]....
        /*0534*/ 	.word	0x0500000f


	//   ....[249]....
        /*0538*/ 	.word	0x0500000f


	//   ....[250]....
        /*053c*/ 	.word	0x0500000f


	//   ....[251]....
        /*0540*/ 	.word	0x0500000f


	//   ....[252]....
        /*0544*/ 	.word	0x0500000f


	//   ....[253]....
        /*0548*/ 	.word	0x0500000f


	//   ....[254]....
        /*054c*/ 	.word	0x0500000f


	//   ....[255]....
        /*0550*/ 	.word	0x0500000f


	//   ....[0]....
        /*0554*/ 	.word	0x0500000f


	//   ....[1]....
        /*0558*/ 	.word	0x0500000f


	//   ....[2]....
        /*055c*/ 	.word	0x0500000f


	//   ....[3]....
        /*0560*/ 	.word	0x0500000f


	//   ....[4]....
        /*0564*/ 	.word	0x0500000f


	//   ....[5]....
        /*0568*/ 	.word	0x0500000f


	//   ....[6]....
        /*056c*/ 	.word	0x0500000f


	//   ....[7]....
        /*0570*/ 	.word	0x0500000f


	//   ....[8]....
        /*0574*/ 	.word	0x0500000f


	//   ....[9]....
        /*0578*/ 	.word	0x0500000f


	//   ....[10]....
        /*057c*/ 	.word	0x0500000f


	//----- nvinfo : EIATTR_COOP_GROUP_INSTR_OFFSETS
	.align		4
.L_282:
        /*0580*/ 	.byte	0x04, 0x28
        /*0582*/ 	.short	(.L_284 - .L_283)


	//   ....[0]....
.L_283:
        /*0584*/ 	.word	0x00000080


	//   ....[1]....
        /*0588*/ 	.word	0x00000090


	//   ....[2]....
        /*058c*/ 	.word	0x000002d0


	//   ....[3]....
        /*0590*/ 	.word	0x00000430


	//   ....[4]....
        /*0594*/ 	.word	0x00000550


	//   ....[5]....
        /*0598*/ 	.word	0x000006b0


	//   ....[6]....
        /*059c*/ 	.word	0x00001ad0


	//   ....[7]....
        /*05a0*/ 	.word	0x000023e0


	//   ....[8]....
        /*05a4*/ 	.word	0x00002870


	//   ....[9]....
        /*05a8*/ 	.word	0x00003240


	//   ....[10]....
        /*05ac*/ 	.word	0x000032a0


	//   ....[11]....
        /*05b0*/ 	.word	0x00003d10


	//   ....[12]....
        /*05b4*/ 	.word	0x00003d70


	//   ....[13]....
        /*05b8*/ 	.word	0x00005380


	//   ....[14]....
        /*05bc*/ 	.word	0x00005dd0


	//   ....[15]....
        /*05c0*/ 	.word	0x00005f70


	//   ....[16]....
        /*05c4*/ 	.word	0x00006040


	//   ....[17]....
        /*05c8*/ 	.word	0x000069b0


	//   ....[18]....
        /*05cc*/ 	.word	0x00006a00


	//   ....[19]....
        /*05d0*/ 	.word	0x00009030


	//   ....[20]....
        /*05d4*/ 	.word	0x00009040


	//   ....[21]....
        /*05d8*/ 	.word	0x00009070


	//   ....[22]....
        /*05dc*/ 	.word	0x00009080


	//   ....[23]....
        /*05e0*/ 	.word	0x0000a510


	//   ....[24]....
        /*05e4*/ 	.word	0x0000a540


	//   ....[25]....
        /*05e8*/ 	.word	0x0000a610


	//   ....[26]....
        /*05ec*/ 	.word	0x0000a620


	//   ....[27]....
        /*05f0*/ 	.word	0x0000b990


	//   ....[28]....
        /*05f4*/ 	.word	0x0000b9d0


	//   ....[29]....
        /*05f8*/ 	.word	0x0000ba00


	//   ....[30]....
        /*05fc*/ 	.word	0x0000ba30


	//   ....[31]....
        /*0600*/ 	.word	0x0000c0e0


	//   ....[32]....
        /*0604*/ 	.word	0x0000c120


	//   ....[33]....
        /*0608*/ 	.word	0x0000c1f0


	//   ....[34]....
        /*060c*/ 	.word	0x0000c210


	//   ....[35]....
        /*0610*/ 	.word	0x0000c2d0


	//   ....[36]....
        /*0614*/ 	.word	0x0000c2f0


	//   ....[37]....
        /*0618*/ 	.word	0x0000c3c0


	//   ....[38]....
        /*061c*/ 	.word	0x0000c3e0


	//   ....[39]....
        /*0620*/ 	.word	0x0000c790


	//   ....[40]....
        /*0624*/ 	.word	0x0000c7a0


	//   ....[41]....
        /*0628*/ 	.word	0x0000cbd0


	//   ....[42]....
        /*062c*/ 	.word	0x0000cbe0


	//   ....[43]....
        /*0630*/ 	.word	0x0000d8d0


	//   ....[44]....
        /*0634*/ 	.word	0x0000d900


	//   ....[45]....
        /*0638*/ 	.word	0x0000d9d0


	//   ....[46]....
        /*063c*/ 	.word	0x0000d9f0


	//   ....[47]....
        /*0640*/ 	.word	0x0000dab0


	//   ....[48]....
        /*0644*/ 	.word	0x0000dad0


	//   ....[49]....
        /*0648*/ 	.word	0x0000dba0


	//   ....[50]....
        /*064c*/ 	.word	0x0000dbc0


	//   ....[51]....
        /*0650*/ 	.word	0x0000dd00


	//   ....[52]....
        /*0654*/ 	.word	0x0000df10


	//   ....[53]....
        /*0658*/ 	.word	0x0000df40


	//   ....[54]....
        /*065c*/ 	.word	0x0000df70


	//   ....[55]....
        /*0660*/ 	.word	0x0000dfa0


	//   ....[56]....
        /*0664*/ 	.word	0x0000dfd0


	//   ....[57]....
        /*0668*/ 	.word	0x0000e000


	//   ....[58]....
        /*066c*/ 	.word	0x0000e170


	//   ....[59]....
        /*0670*/ 	.word	0x0000e1a0


	//   ....[60]....
        /*0674*/ 	.word	0x0000e1d0


	//   ....[61]....
        /*0678*/ 	.word	0x0000e200


	//   ....[62]....
        /*067c*/ 	.word	0x0000e230


	//   ....[63]....
        /*0680*/ 	.word	0x0000e260


	//   ....[64]....
        /*0684*/ 	.word	0x0000e2f0


	//   ....[65]....
        /*0688*/ 	.word	0x0000e320


	//   ....[66]....
        /*068c*/ 	.word	0x0000e330


	//   ....[67]....
        /*0690*/ 	.word	0x0000e370


	//   ....[68]....
        /*0694*/ 	.word	0x000101c0


	//   ....[69]....
        /*0698*/ 	.word	0x000101e0


	//   ....[70]....
        /*069c*/ 	.word	0x00010280


	//   ....[71]....
        /*06a0*/ 	.word	0x000102a0


	//   ....[72]....
        /*06a4*/ 	.word	0x00010330


	//   ....[73]....
        /*06a8*/ 	.word	0x00010350


	//   ....[74]....
        /*06ac*/ 	.word	0x000103e0


	//   ....[75]....
        /*06b0*/ 	.word	0x00010400


	//   ....[76]....
        /*06b4*/ 	.word	0x00010490


	//   ....[77]....
        /*06b8*/ 	.word	0x000104b0


	//   ....[78]....
        /*06bc*/ 	.word	0x00010540


	//   ....[79]....
        /*06c0*/ 	.word	0x00010560


	//   ....[80]....
        /*06c4*/ 	.word	0x000105f0


	//   ....[81]....
        /*06c8*/ 	.word	0x00010610


	//   ....[82]....
        /*06cc*/ 	.word	0x00010620


	//   ....[83]....
        /*06d0*/ 	.word	0x000106a0


	//   ....[84]....
        /*06d4*/ 	.word	0x00010dd0


	//   ....[85]....
        /*06d8*/ 	.word	0x00010e00


	//   ....[86]....
        /*06dc*/ 	.word	0x00010e60


	//   ....[87]....
        /*06e0*/ 	.word	0x00010eb0


	//   ....[88]....
        /*06e4*/ 	.word	0x00010f00


	//   ....[89]....
        /*06e8*/ 	.word	0x00010f50


	//   ....[90]....
        /*06ec*/ 	.word	0x00010fa0


	//   ....[91]....
        /*06f0*/ 	.word	0x00010ff0


	//   ....[92]....
        /*06f4*/ 	.word	0x00011030


	//   ....[93]....
        /*06f8*/ 	.word	0x00011090


	//   ....[94]....
        /*06fc*/ 	.word	0x000110e0


	//   ....[95]....
        /*0700*/ 	.word	0x00011130


	//   ....[96]....
        /*0704*/ 	.word	0x00011170


	//   ....[97]....
        /*0708*/ 	.word	0x000111c0


	//   ....[98]....
        /*070c*/ 	.word	0x000111e0


	//   ....[99]....
        /*0710*/ 	.word	0x00011220


	//   ....[100]....
        /*0714*/ 	.word	0x00011940


	//   ....[101]....
        /*0718*/ 	.word	0x00011970


	//   ....[102]....
        /*071c*/ 	.word	0x000119d0


	//   ....[103]....
        /*0720*/ 	.word	0x000119e0


	//   ....[104]....
        /*0724*/ 	.word	0x00011a30


	//   ....[105]....
        /*0728*/ 	.word	0x00011a40


	//   ....[106]....
        /*072c*/ 	.word	0x00011a90


	//   ....[107]....
        /*0730*/ 	.word	0x00011aa0


	//   ....[108]....
        /*0734*/ 	.word	0x00011af0


	//   ....[109]....
        /*0738*/ 	.word	0x00011b00


	//   ....[110]....
        /*073c*/ 	.word	0x00011b50


	//   ....[111]....
        /*0740*/ 	.word	0x00011b60


	//   ....[112]....
        /*0744*/ 	.word	0x00011bb0


	//   ....[113]....
        /*0748*/ 	.word	0x00011bc0


	//   ....[114]....
        /*074c*/ 	.word	0x00011bd0


	//   ....[115]....
        /*0750*/ 	.word	0x00011c20


	//   ....[116]....
        /*0754*/ 	.word	0x00011e70


	//   ....[117]....
        /*0758*/ 	.word	0x00011e90


	//   ....[118]....
        /*075c*/ 	.word	0x00011ea0


	//   ....[119]....
        /*0760*/ 	.word	0x00011f10


	//   ....[120]....
        /*0764*/ 	.word	0x00011f20


	//   ....[121]....
        /*0768*/ 	.word	0x00011f90


	//   ....[122]....
        /*076c*/ 	.word	0x00011fa0


	//   ....[123]....
        /*0770*/ 	.word	0x00012010


	//   ....[124]....
        /*0774*/ 	.word	0x00012020


	//   ....[125]....
        /*0778*/ 	.word	0x00012090


	//   ....[126]....
        /*077c*/ 	.word	0x000120a0


	//   ....[127]....
        /*0780*/ 	.word	0x00012110


	//   ....[128]....
        /*0784*/ 	.word	0x00012120


	//   ....[129]....
        /*0788*/ 	.word	0x00012190


	//   ....[130]....
        /*078c*/ 	.word	0x000121a0


	//   ....[131]....
        /*0790*/ 	.word	0x000121b0


	//   ....[132]....
        /*0794*/ 	.word	0x00012720


	//   ....[133]....
        /*0798*/ 	.word	0x00012760


	//   ....[134]....
        /*079c*/ 	.word	0x000127a0


	//   ....[135]....
        /*07a0*/ 	.word	0x000127c0


	//   ....[136]....
        /*07a4*/ 	.word	0x000127d0


	//   ....[137]....
        /*07a8*/ 	.word	0x000127f0


	//   ....[138]....
        /*07ac*/ 	.word	0x00012860


	//   ....[139]....
        /*07b0*/ 	.word	0x00012880


	//   ....[140]....
        /*07b4*/ 	.word	0x000128e0


	//   ....[141]....
        /*07b8*/ 	.word	0x00012900


	//   ....[142]....
        /*07bc*/ 	.word	0x00012960


	//   ....[143]....
        /*07c0*/ 	.word	0x00012980


	//   ....[144]....
        /*07c4*/ 	.word	0x000129e0


	//   ....[145]....
        /*07c8*/ 	.word	0x00012a00


	//   ....[146]....
        /*07cc*/ 	.word	0x00012a50


	//   ....[147]....
        /*07d0*/ 	.word	0x00012a70


	//   ....[148]....
        /*07d4*/ 	.word	0x00012ec0


	//   ....[149]....
        /*07d8*/ 	.word	0x00012ed0


	//   ....[150]....
        /*07dc*/ 	.word	0x00012f10


	//   ....[151]....
        /*07e0*/ 	.word	0x00012f50


	//   ....[152]....
        /*07e4*/ 	.word	0x00012f80


	//   ....[153]....
        /*07e8*/ 	.word	0x00012fb0


	//   ....[154]....
        /*07ec*/ 	.word	0x00012fe0


	//   ....[155]....
        /*07f0*/ 	.word	0x00013010


	//   ....[156]....
        /*07f4*/ 	.word	0x000131c0


	//   ....[157]....
        /*07f8*/ 	.word	0x000131f0


	//   ....[158]....
        /*07fc*/ 	.word	0x00013220


	//   ....[159]....
        /*0800*/ 	.word	0x00013250


	//   ....[160]....
        /*0804*/ 	.word	0x00013280


	//   ....[161]....
        /*0808*/ 	.word	0x000132b0


	//   ....[162]....
        /*080c*/ 	.word	0x00013370


	//   ....[163]....
        /*0810*/ 	.word	0x00013390


	//   ....[164]....
        /*0814*/ 	.word	0x000133b0


	//   ....[165]....
        /*0818*/ 	.word	0x00013410


	//   ....[166]....
        /*081c*/ 	.word	0x00013e30


	//   ....[167]....
        /*0820*/ 	.word	0x000143f0


	//   ....[168]....
        /*0824*/ 	.word	0x000144e0


	//   ....[169]....
        /*0828*/ 	.word	0x00014580


	//   ....[170]....
        /*082c*/ 	.word	0x000145e0


	//   ....[171]....
        /*0830*/ 	.word	0x000146f0


	//   ....[172]....
        /*0834*/ 	.word	0x00014750


	//   ....[173]....
        /*0838*/ 	.word	0x00014850


	//   ....[174]....
        /*083c*/ 	.word	0x000148c0


	//   ....[175]....
        /*0840*/ 	.word	0x000149c0


	//   ....[176]....
        /*0844*/ 	.word	0x00014a30


	//   ....[177]....
        /*0848*/ 	.word	0x00014b30


	//   ....[178]....
        /*084c*/ 	.word	0x00014ba0


	//   ....[179]....
        /*0850*/ 	.word	0x00014ca0


	//   ....[180]....
        /*0854*/ 	.word	0x00014d10


	//   ....[181]....
        /*0858*/ 	.word	0x00014e10


	//   ....[182]....
        /*085c*/ 	.word	0x00014e80


	//   ....[183]....
        /*0860*/ 	.word	0x00014f20


	//   ....[184]....
        /*0864*/ 	.word	0x00015020


	//   ....[185]....
        /*0868*/ 	.word	0x00015090


	//   ....[186]....
        /*086c*/ 	.word	0x00015110


	//   ....[187]....
        /*0870*/ 	.word	0x000151d0


	//   ....[188]....
        /*0874*/ 	.word	0x00015250


	//   ....[189]....
        /*0878*/ 	.word	0x00015320


	//   ....[190]....
        /*087c*/ 	.word	0x000153a0


	//   ....[191]....
        /*0880*/ 	.word	0x00015470


	//   ....[192]....
        /*0884*/ 	.word	0x000154f0


	//   ....[193]....
        /*0888*/ 	.word	0x000155c0


	//   ....[194]....
        /*088c*/ 	.word	0x00015640


	//   ....[195]....
        /*0890*/ 	.word	0x00015710


	//   ....[196]....
        /*0894*/ 	.word	0x00015790


	//   ....[197]....
        /*0898*/ 	.word	0x00015850


	//   ....[198]....
        /*089c*/ 	.word	0x000158d0


	//   ....[199]....
        /*08a0*/ 	.word	0x00015980


	//   ....[200]....
        /*08a4*/ 	.word	0x00015ab0


	//   ....[201]....
        /*08a8*/ 	.word	0x00015b50


	//   ....[202]....
        /*08ac*/ 	.word	0x00015bc0


	//   ....[203]....
        /*08b0*/ 	.word	0x00015c80


	//   ....[204]....
        /*08b4*/ 	.word	0x00015ce0


	//   ....[205]....
        /*08b8*/ 	.word	0x00015da0


	//   ....[206]....
        /*08bc*/ 	.word	0x00015e00


	//   ....[207]....
        /*08c0*/ 	.word	0x00015ec0


	//   ....[208]....
        /*08c4*/ 	.word	0x00015f20


	//   ....[209]....
        /*08c8*/ 	.word	0x00015fe0


	//   ....[210]....
        /*08cc*/ 	.word	0x00016040


	//   ....[211]....
        /*08d0*/ 	.word	0x00016100


	//   ....[212]....
        /*08d4*/ 	.word	0x00016160


	//   ....[213]....
        /*08d8*/ 	.word	0x00016220


	//   ....[214]....
        /*08dc*/ 	.word	0x00016280


	//   ....[215]....
        /*08e0*/ 	.word	0x00016340


	//   ....[216]....
        /*08e4*/ 	.word	0x00016430


	//   ....[217]....
        /*08e8*/ 	.word	0x000164d0


	//   ....[218]....
        /*08ec*/ 	.word	0x00016530


	//   ....[219]....
        /*08f0*/ 	.word	0x00016610


	//   ....[220]....
        /*08f4*/ 	.word	0x00016670


	//   ....[221]....
        /*08f8*/ 	.word	0x00016750


	//   ....[222]....
        /*08fc*/ 	.word	0x000167b0


	//   ....[223]....
        /*0900*/ 	.word	0x00016890


	//   ....[224]....
        /*0904*/ 	.word	0x000168f0


	//   ....[225]....
        /*0908*/ 	.word	0x000169d0


	//   ....[226]....
        /*090c*/ 	.word	0x00016a30


	//   ....[227]....
        /*0910*/ 	.word	0x00016b10


	//   ....[228]....
        /*0914*/ 	.word	0x00016b70


	//   ....[229]....
        /*0918*/ 	.word	0x00016c50


	//   ....[230]....
        /*091c*/ 	.word	0x00016cb0


	//   ....[231]....
        /*0920*/ 	.word	0x00016d80


	//   ....[232]....
        /*0924*/ 	.word	0x00016ea0


	//   ....[233]....
        /*0928*/ 	.word	0x00016f50


	//   ....[234]....
        /*092c*/ 	.word	0x00017000


	//   ....[235]....
        /*0930*/ 	.word	0x000170d0


	//   ....[236]....
        /*0934*/ 	.word	0x00017130


	//   ....[237]....
        /*0938*/ 	.word	0x00017210


	//   ....[238]....
        /*093c*/ 	.word	0x00017270


	//   ....[239]....
        /*0940*/ 	.word	0x00017340


	//   ....[240]....
        /*0944*/ 	.word	0x000173a0


	//   ....[241]....
        /*0948*/ 	.word	0x00017470


	//   ....[242]....
        /*094c*/ 	.word	0x000174d0


	//   ....[243]....
        /*0950*/ 	.word	0x000175b0


	//   ....[244]....
        /*0954*/ 	.word	0x00017610


	//   ....[245]....
        /*0958*/ 	.word	0x000176e0


	//   ....[246]....
        /*095c*/ 	.word	0x00017740


	//   ....[247]....
        /*0960*/ 	.word	0x00017800


	//   ....[248]....
        /*0964*/ 	.word	0x00017890


	//   ....[249]....
        /*0968*/ 	.word	0x00017930


	//   ....[250]....
        /*096c*/ 	.word	0x00017aa0


	//   ....[251]....
        /*0970*/ 	.word	0x00017b10


	//   ....[252]....
        /*0974*/ 	.word	0x00017b90


	//   ....[253]....
        /*0978*/ 	.word	0x00017c00


	//   ....[254]....
        /*097c*/ 	.word	0x00017c70


	//   ....[255]....
        /*0980*/ 	.word	0x00017cf0


	//   ....[0]....
        /*0984*/ 	.word	0x00017d70


	//   ....[1]....
        /*0988*/ 	.word	0x00017e00


	//   ....[2]....
        /*098c*/ 	.word	0x00017e70


	//   ....[3]....
        /*0990*/ 	.word	0x00017ee0


	//   ....[4]....
        /*0994*/ 	.word	0x00017f50


	//   ....[5]....
        /*0998*/ 	.word	0x00017fd0


	//   ....[6]....
        /*099c*/ 	.word	0x00018040


	//   ....[7]....
        /*09a0*/ 	.word	0x000180d0


	//   ....[8]....
        /*09a4*/ 	.word	0x00018130


	//   ....[9]....
        /*09a8*/ 	.word	0x000181c0


	//   ....[10]....
        /*09ac*/ 	.word	0x000182f0


	//----- nvinfo : EIATTR_REG_RECONFIG
	.align		4
.L_284:
        /*09b0*/ 	.byte	0x01, 0x54
	.zero		2


	//----- nvinfo : EIATTR_SYSCALL_OFFSETS
	.align		4
        /*09b4*/ 	.byte	0x04, 0x46
        /*09b6*/ 	.short	(.L_286 - .L_285)


	//   ....[0]....
.L_285:
        /*09b8*/ 	.word	0x00001cb0


	//   ....[1]....
        /*09bc*/ 	.word	0x0000f8b0


	//   ....[2]....
        /*09c0*/ 	.word	0x0000fa00


	//   ....[3]....
        /*09c4*/ 	.word	0x0000faf0


	//   ....[4]....
        /*09c8*/ 	.word	0x00010a40


	//----- nvinfo : EIATTR_MBARRIER_INSTR_OFFSETS
	.align		4
.L_286:
        /*09cc*/ 	.byte	0x04, 0x39
        /*09ce*/ 	.short	(.L_288 - .L_287)


	//   ....[0]....
.L_287:
        /*09d0*/ 	.word	0x00000180
        /*09d4*/ 	.word	0x000000ff
        /*09d8*/ 	.word	0x00028800
        /*09dc*/ 	.short	0x0100
        /*09de*/ 	.byte	0x08
	.zero		1


	//   ....[1]....
        /*09e0*/ 	.word	0x00000190
        /*09e4*/ 	.word	0x000000ff
        /*09e8*/ 	.word	0x00028820
        /*09ec*/ 	.short	0x0100
        /*09ee*/ 	.byte	0x08
	.zero		1


	//   ....[2]....
        /*09f0*/ 	.word	0x00000280
        /*09f4*/ 	.word	0x000000ff
        /*09f8*/ 	.word	0x00028830
        /*09fc*/ 	.short	0x0100
        /*09fe*/ 	.byte	0x08
	.zero		1


	//   ....[3]....
        /*0a00*/ 	.word	0x00000290
        /*0a04*/ 	.word	0x000000ff
        /*0a08*/ 	.word	0x00028840
        /*0a0c*/ 	.short	0x0100
        /*0a0e*/ 	.byte	0x08
	.zero		1


	//   ....[4]....
        /*0a10*/ 	.word	0x000002a0
        /*0a14*/ 	.word	0x000000ff
        /*0a18*/ 	.word	0x00028838
        /*0a1c*/ 	.short	0x0100
        /*0a1e*/ 	.byte	0x08
	.zero		1


	//   ....[5]....
        /*0a20*/ 	.word	0x000002b0
        /*0a24*/ 	.word	0x000000ff
        /*0a28*/ 	.word	0x00028848
        /*0a2c*/ 	.short	0x0100
        /*0a2e*/ 	.byte	0x08
	.zero		1


	//   ....[6]....
        /*0a30*/ 	.word	0x000003e0
        /*0a34*/ 	.word	0x000000ff
        /*0a38*/ 	.word	0x00028850
        /*0a3c*/ 	.short	0x0100
        /*0a3e*/ 	.byte	0x08
	.zero		1


	//   ....[7]....
        /*0a40*/ 	.word	0x000003f0
        /*0a44*/ 	.word	0x000000ff
        /*0a48*/ 	.word	0x00028860
        /*0a4c*/ 	.short	0x0100
        /*0a4e*/ 	.byte	0x08
	.zero		1


	//   ....[8]....
        /*0a50*/ 	.word	0x00000400
        /*0a54*/ 	.word	0x000000ff
        /*0a58*/ 	.word	0x00028858
        /*0a5c*/ 	.short	0x0100
        /*0a5e*/ 	.byte	0x08
	.zero		1


	//   ....[9]....
        /*0a60*/ 	.word	0x00000410
        /*0a64*/ 	.word	0x000000ff
        /*0a68*/ 	.word	0x00028868
        /*0a6c*/ 	.short	0x0100
        /*0a6e*/ 	.byte	0x08
	.zero		1


	//   ....[10]....
        /*0a70*/ 	.word	0x00000500
        /*0a74*/ 	.word	0x000000ff
        /*0a78*/ 	.word	0x00028870
        /*0a7c*/ 	.short	0x0100
        /*0a7e*/ 	.byte	0x06
	.zero		1


	//   ....[11]....
        /*0a80*/ 	.word	0x00000510
        /*0a84*/ 	.word	0x000000ff
        /*0a88*/ 	.word	0x00028880
        /*0a8c*/ 	.short	0x0100
        /*0a8e*/ 	.byte	0x06
	.zero		1


	//   ....[12]....
        /*0a90*/ 	.word	0x00000520
        /*0a94*/ 	.word	0x000000ff
        /*0a98*/ 	.word	0x00028878
        /*0a9c*/ 	.short	0x0100
        /*0a9e*/ 	.byte	0x06
	.zero		1


	//   ....[13]....
        /*0aa0*/ 	.word	0x00000530
        /*0aa4*/ 	.word	0x000000ff
        /*0aa8*/ 	.word	0x00028888
        /*0aac*/ 	.short	0x0100
        /*0aae*/ 	.byte	0x06
	.zero		1


	//   ....[14]....
        /*0ab0*/ 	.word	0x00000660
        /*0ab4*/ 	.word	0x000000ff
        /*0ab8*/ 	.word	0x00028890
        /*0abc*/ 	.short	0x0100
        /*0abe*/ 	.byte	0x08
	.zero		1


	//   ....[15]....
        /*0ac0*/ 	.word	0x00000670
        /*0ac4*/ 	.word	0x000000ff
        /*0ac8*/ 	.word	0x000288a0
        /*0acc*/ 	.short	0x0100
        /*0ace*/ 	.byte	0x08
	.zero		1


	//   ....[16]....
        /*0ad0*/ 	.word	0x00000680
        /*0ad4*/ 	.word	0x000000ff
        /*0ad8*/ 	.word	0x00028898
        /*0adc*/ 	.short	0x0100
        /*0ade*/ 	.byte	0x08
	.zero		1


	//   ....[17]....
        /*0ae0*/ 	.word	0x00000690
        /*0ae4*/ 	.word	0x000000ff
        /*0ae8*/ 	.word	0x000288a8
        /*0aec*/ 	.short	0x0100
        /*0aee*/ 	.byte	0x08
	.zero		1


	//   ....[18]....
        /*0af0*/ 	.word	0x000007d0
        /*0af4*/ 	.word	0x000000ff
        /*0af8*/ 	.word	0x000288b0
        /*0afc*/ 	.short	0x0100
        /*0afe*/ 	.byte	0x08
	.zero		1


	//   ....[19]....
        /*0b00*/ 	.word	0x000007e0
        /*0b04*/ 	.word	0x000000ff
        /*0b08*/ 	.word	0x000288c0
        /*0b0c*/ 	.short	0x0100
        /*0b0e*/ 	.byte	0x08
	.zero		1


	//   ....[20]....
        /*0b10*/ 	.word	0x000007f0
        /*0b14*/ 	.word	0x000000ff
        /*0b18*/ 	.word	0x000288b8
        /*0b1c*/ 	.short	0x0100
        /*0b1e*/ 	.byte	0x08
	.zero		1


	//   ....[21]....
        /*0b20*/ 	.word	0x00000800
        /*0b24*/ 	.word	0x000000ff
        /*0b28*/ 	.word	0x000288c8
        /*0b2c*/ 	.short	0x0100
        /*0b2e*/ 	.byte	0x08
	.zero		1


	//   ....[22]....
        /*0b30*/ 	.word	0x00001d30
        /*0b34*/ 	.word	0x000000ff
        /*0b38*/ 	.word	0x00028800
        /*0b3c*/ 	.short	0x010a
        /*0b3e*/ 	.byte	0x28
	.zero		1


	//   ....[23]....
        /*0b40*/ 	.word	0x00001db0
        /*0b44*/ 	.word	0x00000000
        /*0b48*/ 	.word	0x00028830
        /*0b4c*/ 	.short	0x010a
        /*0b4e*/ 	.byte	0x3f
	.zero		1


	//   ....[24]....
        /*0b50*/ 	.word	0x00001df0
        /*0b54*/ 	.word	0x00000000
        /*0b58*/ 	.word	0x00028830
        /*0b5c*/ 	.short	0x010a
        /*0b5e*/ 	.byte	0x3f
	.zero		1


	//   ....[25]....
        /*0b60*/ 	.word	0x00002c70
        /*0b64*/ 	.word	0x000000ff
        /*0b68*/ 	.word	0x00000000
        /*0b6c*/ 	.short	0x0101
        /*0b6e*/ 	.byte	0x06
	.zero		1


	//   ....[26]....
        /*0b70*/ 	.word	0x00004a60
        /*0b74*/ 	.word	0x000000ff
        /*0b78*/ 	.word	0x00028830
        /*0b7c*/ 	.short	0x010a
        /*0b7e*/ 	.byte	0x0a
	.zero		1


	//   ....[27]....
        /*0b80*/ 	.word	0x00004aa0
        /*0b84*/ 	.word	0x000000ff
        /*0b88*/ 	.word	0x00028830
        /*0b8c*/ 	.short	0x010a
        /*0b8e*/ 	.byte	0x0a
	.zero		1


	//   ....[28]....
        /*0b90*/ 	.word	0x00004e20
        /*0b94*/ 	.word	0x000000ff
        /*0b98*/ 	.word	0x00028850
        /*0b9c*/ 	.short	0x010a
        /*0b9e*/ 	.byte	0x0a
	.zero		1


	//   ....[29]....
        /*0ba0*/ 	.word	0x00004e60
        /*0ba4*/ 	.word	0x000000ff
        /*0ba8*/ 	.word	0x00028850
        /*0bac*/ 	.short	0x010a
        /*0bae*/ 	.byte	0x0a
	.zero		1


	//   ....[30]....
        /*0bb0*/ 	.word	0x000059a0
        /*0bb4*/ 	.word	0x000000ff
        /*0bb8*/ 	.word	0x00000000
        /*0bbc*/ 	.short	0x0101
        /*0bbe*/ 	.byte	0x06
	.zero		1


	//   ....[31]....
        /*0bc0*/ 	.word	0x000075c0
        /*0bc4*/ 	.word	0x000000ff
        /*0bc8*/ 	.word	0x00000000
        /*0bcc*/ 	.short	0x0101
        /*0bce*/ 	.byte	0x05
	.zero		1


	//   ....[32]....
        /*0bd0*/ 	.word	0x00007cc0
        /*0bd4*/ 	.word	0x000000ff
        /*0bd8*/ 	.word	0x00028830
        /*0bdc*/ 	.short	0x010a
        /*0bde*/ 	.byte	0x0a
	.zero		1


	//   ....[33]....
        /*0be0*/ 	.word	0x00007d00
        /*0be4*/ 	.word	0x000000ff
        /*0be8*/ 	.word	0x00028830
        /*0bec*/ 	.short	0x010a
        /*0bee*/ 	.byte	0x0a
	.zero		1


	//   ....[34]....
        /*0bf0*/ 	.word	0x00008050
        /*0bf4*/ 	.word	0x000000ff
        /*0bf8*/ 	.word	0x00028850
        /*0bfc*/ 	.short	0x010a
        /*0bfe*/ 	.byte	0x0a
	.zero		1


	//   ....[35]....
        /*0c00*/ 	.word	0x00008090
        /*0c04*/ 	.word	0x000000ff
        /*0c08*/ 	.word	0x00028850
        /*0c0c*/ 	.short	0x010a
        /*0c0e*/ 	.byte	0x0a
	.zero		1


	//   ....[36]....
        /*0c10*/ 	.word	0x000088e0
        /*0c14*/ 	.word	0x000000ff
        /*0c18*/ 	.word	0x00000000
        /*0c1c*/ 	.short	0x0101
        /*0c1e*/ 	.byte	0x06
	.zero		1


	//   ....[37]....
        /*0c20*/ 	.word	0x00009e80
        /*0c24*/ 	.word	0x000000ff
        /*0c28*/ 	.word	0x00000000
        /*0c2c*/ 	.short	0x0101
        /*0c2e*/ 	.byte	0x05
	.zero		1


	//   ....[38]....
        /*0c30*/ 	.word	0x0000a480
        /*0c34*/ 	.word	0x000000ff
        /*0c38*/ 	.word	0x00028850
        /*0c3c*/ 	.short	0x010a
        /*0c3e*/ 	.byte	0x05
	.zero		1


	//   ....[39]....
        /*0c40*/ 	.word	0x0000a4c0
        /*0c44*/ 	.word	0x000000ff
        /*0c48*/ 	.word	0x00028850
        /*0c4c*/ 	.short	0x010a
        /*0c4e*/ 	.byte	0x05
	.zero		1


	//   ....[40]....
        /*0c50*/ 	.word	0x0000aa40
        /*0c54*/ 	.word	0x000000ff
        /*0c58*/ 	.word	0x00000000
        /*0c5c*/ 	.short	0x0101
        /*0c5e*/ 	.byte	0x04
	.zero		1


	//   ....[41]....
        /*0c60*/ 	.word	0x0000c100
        /*0c64*/ 	.word	0x00000014
        /*0c68*/ 	.word	0x00000000
        /*0c6c*/ 	.short	0x0101
        /*0c6e*/ 	.byte	0x3f
	.zero		1


	//   ....[42]....
        /*0c70*/ 	.word	0x0000c590
        /*0c74*/ 	.word	0x00000014
        /*0c78*/ 	.word	0x00000000
        /*0c7c*/ 	.short	0x0101
        /*0c7e*/ 	.byte	0x3f
	.zero		1


	//   ....[43]....
        /*0c80*/ 	.word	0x0000fff0
        /*0c84*/ 	.word	0x00000007
        /*0c88*/ 	.word	0x00028840
        /*0c8c*/ 	.short	0x010a
        /*0c8e*/ 	.byte	0x3f
	.zero		1


	//   ....[44]....
        /*0c90*/ 	.word	0x00010750
        /*0c94*/ 	.word	0x00000007
        /*0c98*/ 	.word	0x00028830
        /*0c9c*/ 	.short	0x0107
        /*0c9e*/ 	.byte	0x3f
	.zero		1


	//   ....[45]....
        /*0ca0*/ 	.word	0x00010810
        /*0ca4*/ 	.word	0x00000007
        /*0ca8*/ 	.word	0x00028830
        /*0cac*/ 	.short	0x0101
        /*0cae*/ 	.byte	0x3f
	.zero		1


	//   ....[46]....
        /*0cb0*/ 	.word	0x00011310
        /*0cb4*/ 	.word	0x00000016
        /*0cb8*/ 	.word	0x00028800
        /*0cbc*/ 	.short	0x0107
        /*0cbe*/ 	.byte	0x3f
	.zero		1


	//   ....[47]....
        /*0cc0*/ 	.word	0x00011420
        /*0cc4*/ 	.word	0x00000016
        /*0cc8*/ 	.word	0x00028800
        /*0ccc*/ 	.short	0x0101
        /*0cce*/ 	.byte	0x3f
	.zero		1


	//   ....[48]....
        /*0cd0*/ 	.word	0x00011440
        /*0cd4*/ 	.word	0x00000016
        /*0cd8*/ 	.word	0x00028820
        /*0cdc*/ 	.short	0x010a
        /*0cde*/ 	.byte	0x3f
	.zero		1


	//   ....[49]....
        /*0ce0*/ 	.word	0x000117b0
        /*0ce4*/ 	.word	0x00000006
        /*0ce8*/ 	.word	0x00028840
        /*0cec*/ 	.short	0x010a
        /*0cee*/ 	.byte	0x3f
	.zero		1


	//   ....[50]....
        /*0cf0*/ 	.word	0x00011cb0
        /*0cf4*/ 	.word	0x00000006
        /*0cf8*/ 	.word	0x00028830
        /*0cfc*/ 	.short	0x0107
        /*0cfe*/ 	.byte	0x3f
	.zero		1


	//   ....[51]....
        /*0d00*/ 	.word	0x00011d60
        /*0d04*/ 	.word	0x00000006
        /*0d08*/ 	.word	0x00028830
        /*0d0c*/ 	.short	0x0101
        /*0d0e*/ 	.byte	0x3f
	.zero		1


	//   ....[52]....
        /*0d10*/ 	.word	0x00011dd0
        /*0d14*/ 	.word	0x00000006
        /*0d18*/ 	.word	0x00028860
        /*0d1c*/ 	.short	0x010a
        /*0d1e*/ 	.byte	0x3f
	.zero		1


	//   ....[53]....
        /*0d20*/ 	.word	0x00012360
        /*0d24*/ 	.word	0x00000006
        /*0d28*/ 	.word	0x00028850
        /*0d2c*/ 	.short	0x0107
        /*0d2e*/ 	.byte	0x3f
	.zero		1


	//   ....[54]....
        /*0d30*/ 	.word	0x00012480
        /*0d34*/ 	.word	0x00000006
        /*0d38*/ 	.word	0x00028850
        /*0d3c*/ 	.short	0x0101
        /*0d3e*/ 	.byte	0x3f
	.zero		1


	//   ....[55]....
        /*0d40*/ 	.word	0x00012680
        /*0d44*/ 	.word	0x00000000
        /*0d48*/ 	.word	0x00028860
        /*0d4c*/ 	.short	0x010a
        /*0d4e*/ 	.byte	0x3f
	.zero		1


	//   ....[56]....
        /*0d50*/ 	.word	0x00012bb0
        /*0d54*/ 	.word	0x00000000
        /*0d58*/ 	.word	0x00028850
        /*0d5c*/ 	.short	0x0107
        /*0d5e*/ 	.byte	0x3f
	.zero		1


	//   ....[57]....
        /*0d60*/ 	.word	0x00012c60
        /*0d64*/ 	.word	0x00000000
        /*0d68*/ 	.word	0x00028850
        /*0d6c*/ 	.short	0x0101
        /*0d6e*/ 	.byte	0x3f
	.zero		1


	//   ....[58]....
        /*0d70*/ 	.word	0x00013db0
        /*0d74*/ 	.word	0x00000007
        /*0d78*/ 	.word	0x00028820
        /*0d7c*/ 	.short	0x010a
        /*0d7e*/ 	.byte	0x3f
	.zero		1


	//   ....[59]....
        /*0d80*/ 	.word	0x00013f50
        /*0d84*/ 	.word	0x00000005
        /*0d88*/ 	.word	0x00028840
        /*0d8c*/ 	.short	0x010a
        /*0d8e*/ 	.byte	0x3f
	.zero		1


	//   ....[60]....
        /*0d90*/ 	.word	0x00013ff0
        /*0d94*/ 	.word	0x00000003
        /*0d98*/ 	.word	0x00028840
        /*0d9c*/ 	.short	0x010a
        /*0d9e*/ 	.byte	0x3f
	.zero		1


	//   ....[61]....
        /*0da0*/ 	.word	0x00014030
        /*0da4*/ 	.word	0x00000005
        /*0da8*/ 	.word	0x00028860
        /*0dac*/ 	.short	0x010a
        /*0dae*/ 	.byte	0x3f
	.zero		1


	//   ....[62]....
        /*0db0*/ 	.word	0x00014070
        /*0db4*/ 	.word	0x00000003
        /*0db8*/ 	.word	0x00028860
        /*0dbc*/ 	.short	0x010a
        /*0dbe*/ 	.byte	0x3f
	.zero		1


	//   ....[63]....
        /*0dc0*/ 	.word	0x000140e0
        /*0dc4*/ 	.word	0x00000003
        /*0dc8*/ 	.word	0x00028800
        /*0dcc*/ 	.short	0x010a
        /*0dce*/ 	.byte	0x3f
	.zero		1


	//   ....[64]....
        /*0dd0*/ 	.word	0x00014130
        /*0dd4*/ 	.word	0x00000000
        /*0dd8*/ 	.word	0x00028830
        /*0ddc*/ 	.short	0x010a
        /*0dde*/ 	.byte	0x3f
	.zero		1


	//   ....[65]....
        /*0de0*/ 	.word	0x00014190
        /*0de4*/ 	.word	0x00000007
        /*0de8*/ 	.word	0x00028830
        /*0dec*/ 	.short	0x010a
        /*0dee*/ 	.byte	0x3f
	.zero		1


	//   ....[66]....
        /*0df0*/ 	.word	0x000141f0
        /*0df4*/ 	.word	0x00000007
        /*0df8*/ 	.word	0x00028850
        /*0dfc*/ 	.short	0x010a
        /*0dfe*/ 	.byte	0x3f
	.zero		1


	//   ....[67]....
        /*0e00*/ 	.word	0x00014250
        /*0e04*/ 	.word	0x00000007
        /*0e08*/ 	.word	0x00028830
        /*0e0c*/ 	.short	0x010a
        /*0e0e*/ 	.byte	0x3f
	.zero		1


	//   ....[68]....
        /*0e10*/ 	.word	0x000142b0
        /*0e14*/ 	.word	0x00000007
        /*0e18*/ 	.word	0x00028850
        /*0e1c*/ 	.short	0x010a
        /*0e1e*/ 	.byte	0x3f
	.zero		1


	//   ....[69]....
        /*0e20*/ 	.word	0x00014310
        /*0e24*/ 	.word	0x00000005
        /*0e28*/ 	.word	0x00028850
        /*0e2c*/ 	.short	0x010a
        /*0e2e*/ 	.byte	0x3f
	.zero		1


	//   ....[70]....
        /*0e30*/ 	.word	0x00014430
        /*0e34*/ 	.word	0x00000007
        /*0e38*/ 	.word	0x00028840
        /*0e3c*/ 	.short	0x010a
        /*0e3e*/ 	.byte	0x3f
	.zero		1


	//   ....[71]....
        /*0e40*/ 	.word	0x000159b0
        /*0e44*/ 	.word	0x00000016
        /*0e48*/ 	.word	0x00028820
        /*0e4c*/ 	.short	0x010a
        /*0e4e*/ 	.byte	0x3f
	.zero		1


	//   ....[72]....
        /*0e50*/ 	.word	0x00015a00
        /*0e54*/ 	.word	0x00000006
        /*0e58*/ 	.word	0x00028840
        /*0e5c*/ 	.short	0x010a
        /*0e5e*/ 	.byte	0x3f
	.zero		1


	//   ....[73]....
        /*0e60*/ 	.word	0x00016380
        /*0e64*/ 	.word	0x00000006
        /*0e68*/ 	.word	0x00028860
        /*0e6c*/ 	.short	0x010a
        /*0e6e*/ 	.byte	0x3f
	.zero		1


	//   ....[74]....
        /*0e70*/ 	.word	0x00016df0
        /*0e74*/ 	.word	0x00000000
        /*0e78*/ 	.word	0x00028860
        /*0e7c*/ 	.short	0x010a
        /*0e7e*/ 	.byte	0x3f
	.zero		1


	//   ....[75]....
        /*0e80*/ 	.word	0x00018210
        /*0e84*/ 	.word	0x00000007
        /*0e88*/ 	.word	0x00028820
        /*0e8c*/ 	.short	0x010a
        /*0e8e*/ 	.byte	0x3f
	.zero		1


	//   ....[76]....
        /*0e90*/ 	.word	0x000183b0
        /*0e94*/ 	.word	0x00000005
        /*0e98*/ 	.word	0x00028840
        /*0e9c*/ 	.short	0x010a
        /*0e9e*/ 	.byte	0x3f
	.zero		1


	//   ....[77]....
        /*0ea0*/ 	.word	0x00018400
        /*0ea4*/ 	.word	0x00000003
        /*0ea8*/ 	.word	0x00028840
        /*0eac*/ 	.short	0x010a
        /*0eae*/ 	.byte	0x3f
	.zero		1


	//   ....[78]....
        /*0eb0*/ 	.word	0x00018450
        /*0eb4*/ 	.word	0x00000005
        /*0eb8*/ 	.word	0x00028860
        /*0ebc*/ 	.short	0x010a
        /*0ebe*/ 	.byte	0x3f
	.zero		1


	//----- nvinfo : EIATTR_NUM_MBARRIERS
	.align		4
.L_288:
        /*0ec0*/ 	.byte	0x03, 0x38
        /*0ec2*/ 	.short	0x0016


	//----- nvinfo : EIATTR_EXIT_INSTR_OFFSETS
	.align		4
        /*0ec4*/ 	.byte	0x04, 0x1c
        /*0ec6*/ 	.short	(.L_290 - .L_289)


	//   ....[0]....
.L_289:
        /*0ec8*/ 	.word	0x000009d0


	//   ....[1]....
        /*0ecc*/ 	.word	0x0000dcb0


	//   ....[2]....
        /*0ed0*/ 	.word	0x000140c0


	//----- nvinfo : EIATTR_MAX_THREADS
	.align		4
.L_290:
        /*0ed4*/ 	.byte	0x04, 0x05
        /*0ed6*/ 	.short	(.L_292 - .L_291)
.L_291:
        /*0ed8*/ 	.word	0x00000180
        /*0edc*/ 	.word	0x00000001
        /*0ee0*/ 	.word	0x00000001


	//----- nvinfo : EIATTR_CRS_STACK_SIZE
	.align		4
.L_292:
        /*0ee4*/ 	.byte	0x04, 0x1e
        /*0ee6*/ 	.short	(.L_294 - .L_293)
.L_293:
        /*0ee8*/ 	.word	0x00000000


	//----- nvinfo : EIATTR_CBANK_PARAM_SIZE
	.align		4
.L_294:
        /*0eec*/ 	.byte	0x03, 0x19
        /*0eee*/ 	.short	0x0af0


	//----- nvinfo : EIATTR_PARAM_CBANK
	.align		4
        /*0ef0*/ 	.byte	0x04, 0x0a
        /*0ef2*/ 	.short	(.L_296 - .L_295)
	.align		4
.L_295:
        /*0ef4*/ 	.word	index@(.nv.constant0._ZN7cutlass13device_kernelIN5flash11enable_sm90INS1_16FlashAttnFwdSm90INS1_25CollectiveMainloopFwdSm90ILi2EN4cute5tupleIJNS5_1CILi1EEES8_S8_EEENS6_IJNS7_ILi128EEESA_SA_EEELi128ENS_6half_tEfNS_4arch4Sm90ELb1ELb0ELb1ELb1ELb1ELb0ELb0ELb1ELb1ELb1ELb1ELb0EEENS1_21CollectiveEpilogueFwdISB_S9_SC_SE_Li256ELb1ELb1ELb1ELb0EEENS1_36VarlenDynamicPersistentTileSchedulerILi128ELi128ELi256ELi128ELb1ELb1ELb1ELb1ELb1ELb1EEEEEEEEEvNT_6ParamsE)
        /*0ef8*/ 	.short	0x0210
        /*0efa*/ 	.short	0x0af0


	//----- nvinfo : EIATTR_SW_WAR
	.align		4
.L_296:
        /*0efc*/ 	.byte	0x04, 0x36
        /*0efe*/ 	.short	(.L_298 - .L_297)
.L_297:
        /*0f00*/ 	.word	0x00000008
.L_298:


//--------------------- .nv.info._ZN7cutlass13device_kernelIN5flash11enable_sm90INS1_16FlashAttnFwdSm90INS1_25CollectiveMainloopFwdSm90ILi2EN4cute5tupleIJNS5_1CILi1EEES8_S8_EEENS6_IJNS7_ILi128EEESA_SA_EEELi128ENS_6half_tEfNS_4arch4Sm90ELb1ELb0ELb1ELb1ELb1ELb1ELb0ELb1ELb1ELb1ELb1ELb0EEENS1_21CollectiveEpilogueFwdISB_S9_SC_SE_Li256ELb1ELb1ELb1ELb0EEENS1_36VarlenDynamicPersistentTileSchedulerILi128ELi128ELi256ELi128ELb1ELb1ELb1ELb1ELb1ELb1EEEEEEEEEvNT_6ParamsE --------------------------
	.section	.nv.info._ZN7cutlass13device_kernelIN5flash11enable_sm90INS1_16FlashAttnFwdSm90INS1_25CollectiveMainloopFwdSm90ILi2EN4cute5tupleIJNS5_1CILi1EEES8_S8_EEENS6_IJNS7_ILi128EEESA_SA_EEELi128ENS_6half_tEfNS_4arch4Sm90ELb1ELb0ELb1ELb1ELb1ELb1ELb0ELb1ELb1ELb1ELb1ELb0EEENS1_21CollectiveEpilogueFwdISB_S9_SC_SE_Li256ELb1ELb1ELb1ELb0EEENS1_36VarlenDynamicPersistentTileSchedulerILi128ELi128ELi256ELi128ELb1ELb1ELb1ELb1ELb1ELb1EEEEEEEEEvNT_6ParamsE,"",@"SHT_CUDA_INFO"
	.sectionflags	@""
	.align	4


	//----- nvinfo : EIATTR_CUDA_API_VERSION
	.align		4
        /*0000*/ 	.byte	0x04, 0x37
        /*0002*/ 	.short	(.L_300 - .L_299)
.L_299:
        /*0004*/ 	.word	0x00000082


	//----- nvinfo : EIATTR_KPARAM_INFO
	.align		4
.L_300:
        /*0008*/ 	.byte	0x04, 0x17
        /*000a*/ 	.short	(.L_302 - .L_301)
.L_301:
        /*000c*/ 	.word	0x00000000
        /*0010*/ 	.short	0x0000
        /*0012*/ 	.short	0x0070
        /*0014*/ 	.byte	0x00, 0xf0, 0x01, 0x2a


	//----- nvinfo : EIATTR_SPARSE_MMA_MASK
	.align		4
.L_302:
        /*0018*/ 	.byte	0x03, 0x50
        /*001a*/ 	.short	0x0000


	//----- nvinfo : EIATTR_MAXREG_COUNT
	.align		4
        /*001c*/ 	.byte	0x03, 0x1b
        /*001e*/ 	.short	0x00a8


	//----- nvinfo : EIATTR_NUM_BARRIERS
	.align		4
        /*0020*/ 	.byte	0x02, 0x4c
        /*0022*/ 	.byte	0x10
	.zero		1


	//----- nvinfo : EIATTR_EXTERNS
	.align		4
        /*0024*/ 	.byte	0x04, 0x0f
        /*0026*/ 	.short	(.L_304 - .L_303)


	//   ....[0]....
	.align		4
.L_303:
        /*0028*/ 	.word	index@(__assertfail)


	//----- nvinfo : EIATTR_ANNOTATIONS
	.align		4
.L_304:
        /*002c*/ 	.byte	0x04, 0x55
        /*002e*/ 	.short	(.L_306 - .L_305)


	//   ....[0]....
.L_305:
        /* <DEDUP_REMOVED lines=18> */


	//----- nvinfo : EIATTR_MERCURY_ISA_VERSION
	.align		4
.L_306:
        /*0138*/ 	.byte	0x03, 0x5f
        /*013a*/ 	.short	0x0101


	//----- nvinfo : EIATTR_UNUSED_LOAD_BYTE_OFFSET
	.align		4
        /*013c*/ 	.byte	0x04, 0x44
        /*013e*/ 	.short	(.L_308 - .L_307)


	//   ....[0]....
.L_307:
        /*0140*/ 	.word	0x00000a60
        /*0144*/ 	.word	0x0000fff0


	//   ....[1]....
        /*0148*/ 	.word	0x000173d0
        /*014c*/ 	.word	0x0000fff0


	//----- nvinfo : EIATTR_INT_WARP_WIDE_INSTR_OFFSETS
	.align		4
.L_308:
        /*0150*/ 	.byte	0x04, 0x31
        /*0152*/ 	.short	(.L_310 - .L_309)


	//   ....[0]....
.L_309:
        /*0154*/ 	.word	0x00000130


	//   ....[1]....
        /*0158*/ 	.word	0x00000170


	//   ....[2]....
        /*015c*/ 	.word	0x000001e0


	//   ....[3]....
        /*0160*/ 	.word	0x0001d1e0


	//   ....[4]....
        /*0164*/ 	.word	0x0001d270


	//   ....[5]....
        /*0168*/ 	.word	0x000200c0


	//   ....[6]....
        /*016c*/ 	.word	0x00020150


	//----- nvinfo : EIATTR_COOP_GROUP_MASK_REGIDS
	.align		4
.L_310:
        /*0170*/ 	.byte	0x04, 0x29
        /*0172*/ 	.short	(.L_312 - .L_311)


	//   ....[0]....
.L_311:
        /*0174*/ 	.word	0xffffffff


	//   ....[1]....
        /*0178*/ 	.word	0xffffffff


	//   ....[2]....
        /*017c*/ 	.word	0xffffffff


	//   ....[3]....
        /*0180*/ 	.word	0xffffffff


	//   ....[4]....
        /*0184*/ 	.word	0xffffffff


	//   ....[5]....
        /*0188*/ 	.word	0xffffffff


	//   ....[6]....
        /*018c*/ 	.word	0xffffffff


	//   ....[7]....
        /*0190*/ 	.word	0xffffffff


	//   ....[8]....
        /*0194*/ 	.word	0xffffffff


	//   ....[9]....
        /*0198*/ 	.word	0xffffffff


	//   ....[10]....
        /*019c*/ 	.word	0xffffffff


	//   ....[11]....
        /*01a0*/ 	.word	0xffffffff


	//   ....[12]....
        /*01a4*/ 	.word	0xffffffff


	//   ....[13]....
        /*01a8*/ 	.word	0xffffffff


	//   ....[14]....
        /*01ac*/ 	.word	0xffffffff


	//   ....[15]....
        /*01b0*/ 	.word	0xffffffff


	//   ....[16]....
        /*01b4*/ 	.word	0xffffffff


	//   ....[17]....
        /*01b8*/ 	.word	0xffffffff


	//   ....[18]....
        /*01bc*/ 	.word	0xffffffff


	//   ....[19]....
        /*01c0*/ 	.word	0xffffffff


	//   ....[20]....
        /*01c4*/ 	.word	0xffffffff


	//   ....[21]....
        /*01c8*/ 	.word	0xffffffff


	//   ....[22]....
        /*01cc*/ 	.word	0xffffffff


	//   ....[23]....
        /*01d0*/ 	.word	0xffffffff


	//   ....[24]....
        /*01d4*/ 	.word	0xffffffff


	//   ....[25]....
        /*01d8*/ 	.word	0xffffffff


	//   ....[26]....
        /*01dc*/ 	.word	0xffffffff


	//   ....[27]....
        /*01e0*/ 	.word	0xffffffff


	//   ....[28]....
        /*01e4*/ 	.word	0xffffffff


	//   ....[29]....
        /*01e8*/ 	.word	0xffffffff


	//   ....[30]....
        /*01ec*/ 	.word	0xffffffff


	//   ....[31]....
        /*01f0*/ 	.word	0xffffffff


	//   ....[32]....
        /*01f4*/ 	.word	0xffffffff


	//   ....[33]....
        /*01f8*/ 	.word	0xffffffff


	//   ....[34]....
        /*01fc*/ 	.word	0xffffffff


	//   ....[35]....
        /*0200*/ 	.word	0xffffffff


	//   ....[36]....
        /*0204*/ 	.word	0xffffffff


	//   ....[37]....
        /*0208*/ 	.word	0xffffffff


	//   ....[38]....
        /*020c*/ 	.word	0xffffffff


	//   ....[39]....
        /*0210*/ 	.word	0xffffffff


	//   ....[40]....
        /*0214*/ 	.word	0xffffffff


	//   ....[41]....
        /*0218*/ 	.word	0xffffffff


	//   ....[42]....
        /*021c*/ 	.word	0xffffffff


	//   ....[43]....
        /*0220*/ 	.word	0xffffffff


	//   ....[44]....
        /*0224*/ 	.word	0xffffffff


	//   ....[45]....
        /*0228*/ 	.word	0xffffffff


	//   ....[46]....
        /*022c*/ 	.word	0xffffffff


	//   ....[47]....
        /*0230*/ 	.word	0xffffffff


	//   ....[48]....
        /*0234*/ 	.word	0xffffffff


	//   ....[49]....
        /*0238*/ 	.word	0xffffffff


	//   ....[50]....
        /*023c*/ 	.word	0xffffffff


	//   ....[51]....
        /*0240*/ 	.word	0xffffffff


	//   ....[52]....
        /*0244*/ 	.word	0xffffffff


	//   ....[53]....
        /*0248*/ 	.word	0xffffffff


	//   ....[54]....
        /*024c*/ 	.word	0xffffffff


	//   ....[55]....
        /*0250*/ 	.word	0xffffffff


	//   ....[56]....
        /*0254*/ 	.word	0xffffffff


	//   ....[57]....
        /*0258*/ 	.word	0xffffffff


	//   ....[58]....
        /*025c*/ 	.word	0xffffffff


	//   ....[59]....
        /*0260*/ 	.word	0xffffffff


	//   ....[60]....
        /*0264*/ 	.word	0xffffffff


	//   ....[61]....
        /*0268*/ 	.word	0xffffffff


	//   ....[62]....
        /*026c*/ 	.word	0xffffffff


	//   ....[63]....
        /*0270*/ 	.word	0xffffffff


	//   ....[64]....
        /*0274*/ 	.word	0xffffffff


	//   ....[65]....
        /*0278*/ 	.word	0xffffffff


	//   ....[66]....
        /*027c*/ 	.word	0xffffffff


	//   ....[67]....
        /*0280*/ 	.word	0xffffffff


	//   ....[68]....
        /*0284*/ 	.word	0xffffffff


	//   ....[69]....
        /*0288*/ 	.word	0xffffffff


	//   ....[70]....
        /*028c*/ 	.word	0xffffffff


	//   ....[71]....
        /*0290*/ 	.word	0xffffffff


	//   ....[72]....
        /*0294*/ 	.word	0xffffffff


	//   ....[73]....
        /*0298*/ 	.word	0xffffffff


	//   ....[74]....
        /*029c*/ 	.word	0xffffffff


	//   ....[75]....
        /*02a0*/ 	.word	0xffffffff


	//   ....[76]....
        /*02a4*/ 	.word	0xffffffff


	//   ....[77]....
        /*02a8*/ 	.word	0xffffffff


	//   ....[78]....
        /*02ac*/ 	.word	0xffffffff


	//   ....[79]....
        /*02b0*/ 	.word	0xffffffff


	//   ....[80]....
        /*02b4*/ 	.word	0xffffffff


	//   ....[81]....
        /*02b8*/ 	.word	0xffffffff


	//   ....[82]....
        /*02bc*/ 	.word	0xffffffff


	//   ....[83]....
        /*02c0*/ 	.word	0xffffffff


	//   ....[84]....
        /*02c4*/ 	.word	0xffffffff


	//   ....[85]....
        /*02c8*/ 	.word	0xffffffff


	//   ....[86]....
        /*02cc*/ 	.word	0xffffffff


	//   ....[87]....
        /*02d0*/ 	.word	0xffffffff


	//   ....[88]....
        /*02d4*/ 	.word	0xffffffff


	//   ....[89]....
        /*02d8*/ 	.word	0xffffffff


	//   ....[90]....
        /*02dc*/ 	.word	0xffffffff


	//   ....[91]....
        /*02e0*/ 	.word	0xffffffff


	//   ....[92]....
        /*02e4*/ 	.word	0xffffffff


	//   ....[93]....
        /*02e8*/ 	.word	0xffffffff


	//   ....[94]....
        /*02ec*/ 	.word	0xffffffff


	//   ....[95]....
        /*02f0*/ 	.word	0xffffffff


	//   ....[96]....
        /*02f4*/ 	.word	0xffffffff


	//   ....[97]....
        /*02f8*/ 	.word	0xffffffff


	//   ....[98]....
        /*02fc*/ 	.word	0xffffffff


	//   ....[99]....
        /*0300*/ 	.word	0xffffffff


	//   ....[100]....
        /*0304*/ 	.word	0xffffffff


	//   ....[101]....
        /*0308*/ 	.word	0xffffffff


	//   ....[102]....
        /*030c*/ 	.word	0xffffffff


	//   ....[103]....
        /*0310*/ 	.word	0xffffffff


	//   ....[104]....
        /*0314*/ 	.word	0xffffffff


	//   ....[105]....
        /*0318*/ 	.word	0xffffffff


	//   ....[106]....
        /*031c*/ 	.word	0xffffffff


	//   ....[107]....
        /*0320*/ 	.word	0xffffffff


	//   ....[108]....
        /*0324*/ 	.word	0xffffffff


	//   ....[109]....
        /*0328*/ 	.word	0xffffffff


	//   ....[110]....
        /*032c*/ 	.word	0xffffffff


	//   ....[111]....
        /*0330*/ 	.word	0xffffffff


	//   ....[112]....
        /*0334*/ 	.word	0xffffffff


	//   ....[113]....
        /*0338*/ 	.word	0xffffffff


	//   ....[114]....
        /*033c*/ 	.word	0xffffffff


	//   ....[115]....
        /*0340*/ 	.word	0xffffffff


	//   ....[116]....
        /*0344*/ 	.word	0xffffffff


	//   ....[117]....
        /*0348*/ 	.word	0xffffffff


	//   ....[118]....
        /*034c*/ 	.word	0xffffffff


	//   ....[119]....
        /*0350*/ 	.word	0xffffffff


	//   ....[120]....
        /*0354*/ 	.word	0xffffffff


	//   ....[121]....
        /*0358*/ 	.word	0xffffffff


	//   ....[122]....
        /*035c*/ 	.word	0xffffffff


	//   ....[123]....
        /*0360*/ 	.word	0xffffffff


	//   ....[124]....
        /*0364*/ 	.word	0xffffffff


	//   ....[125]....
        /*0368*/ 	.word	0xffffffff


	//   ....[126]....
        /*036c*/ 	.word	0xffffffff


	//   ....[127]....
        /*0370*/ 	.word	0xffffffff


	//   ....[128]....
        /*0374*/ 	.word	0xffffffff


	//   ....[129]....
        /*0378*/ 	.word	0xffffffff


	//   ....[130]....
        /*037c*/ 	.word	0xffffffff


	//   ....[131]....
        /*0380*/ 	.word	0xffffffff


	//   ....[132]....
        /*0384*/ 	.word	0xffffffff


	//   ....[133]....
        /*0388*/ 	.word	0xffffffff


	//   ....[134]....
        /*038c*/ 	.word	0xffffffff


	//   ....[135]....
        /*0390*/ 	.word	0xffffffff


	//   ....[136]....
        /*0394*/ 	.word	0xffffffff


	//   ....[137]....
        /*0398*/ 	.word	0xffffffff


	//   ....[138]....
        /*039c*/ 	.word	0xffffffff


	//   ....[139]....
        /*03a0*/ 	.word	0xffffffff


	//   ....[140]....
        /*03a4*/ 	.word	0xffffffff


	//   ....[141]....
        /*03a8*/ 	.word	0xffffffff


	//   ....[142]....
        /*03ac*/ 	.word	0xffffffff


	//   ....[143]....
        /*03b0*/ 	.word	0xffffffff


	//   ....[144]....
        /*03b4*/ 	.word	0xffffffff


	//   ....[145]....
        /*03b8*/ 	.word	0xffffffff


	//   ....[146]....
        /*03bc*/ 	.word	0xffffffff


	//   ....[147]....
        /*03c0*/ 	.word	0xffffffff


	//   ....[148]....
        /*03c4*/ 	.word	0xffffffff


	//   ....[149]....
        /*03c8*/ 	.word	0xffffffff


	//   ....[150]....
        /*03cc*/ 	.word	0xffffffff


	//   ....[151]....
        /*03d0*/ 	.word	0xffffffff


	//   ....[152]....
        /*03d4*/ 	.word	0xffffffff


	//   ....[153]....
        /*03d8*/ 	.word	0xffffffff


	//   ....[154]....
        /*03dc*/ 	.word	0xffffffff


	//   ....[155]....
        /*03e0*/ 	.word	0xffffffff


	//   ....[156]....
        /*03e4*/ 	.word	0xffffffff


	//   ....[157]....
        /*03e8*/ 	.word	0xffffffff


	//   ....[158]....
        /*03ec*/ 	.word	0xffffffff


	//   ....[159]....
        /*03f0*/ 	.word	0xffffffff


	//   ....[160]....
        /*03f4*/ 	.word	0xffffffff


	//   ....[161]....
        /*03f8*/ 	.word	0xffffffff


	//   ....[162]....
        /*03fc*/ 	.word	0xffffffff


	//   ....[163]....
        /*0400*/ 	.word	0xffffffff


	//   ....[164]....
        /*0404*/ 	.word	0xffffffff


	//   ....[165]....
        /*0408*/ 	.word	0xffffffff


	//   ....[166]....
        /*040c*/ 	.word	0xffffffff


	//   ....[167]....
        /*0410*/ 	.word	0xffffffff


	//   ....[168]....
        /*0414*/ 	.word	0xffffffff


	//   ....[169]....
        /*0418*/ 	.word	0xffffffff


	//   ....[170]....
        /*041c*/ 	.word	0xffffffff


	//   ....[171]....
        /*0420*/ 	.word	0xffffffff


	//   ....[172]....
        /*0424*/ 	.word	0xffffffff


	//   ....[173]....
        /*0428*/ 	.word	0xffffffff


	//   ....[174]....
        /*042c*/ 	.word	0xffffffff


	//   ....[175]....
        /*0430*/ 	.word	0xffffffff


	//   ....[176]....
        /*0434*/ 	.word	0xffffffff


	//   ....[177]....
        /*0438*/ 	.word	0xffffffff


	//   ....[178]....
        /*043c*/ 	.word	0xffffffff


	//   ....[179]....
        /*0440*/ 	.word	0xffffffff


	//   ....[180]....
        /*0444*/ 	.word	0xffffffff


	//   ....[181]....
        /*0448*/ 	.word	0xffffffff


	//   ....[182]....
        /*044c*/ 	.word	0xffffffff


	//   ....[183]....
        /*0450*/ 	.word	0xffffffff


	//   ....[184]....
        /*0454*/ 	.word	0xffffffff


	//   ....[185]....
        /*0458*/ 	.word	0xffffffff


	//   ....[186]....
        /*045c*/ 	.word	0xffffffff


	//   ....[187]....
        /*0460*/ 	.word	0xffffffff


	//   ....[188]....
        /*0464*/ 	.word	0xffffffff


	//   ....[189]....
        /*0468*/ 	.word	0xffffffff


	//   ....[190]....
        /*046c*/ 	.word	0xffffffff


	//   ....[191]....
        /*0470*/ 	.word	0xffffffff


	//   ....[192]....
        /*0474*/ 	.word	0xffffffff


	//   ....[193]....
        /*0478*/ 	.word	0xffffffff


	//   ....[194]....
        /*047c*/ 	.word	0xffffffff


	//   ....[195]....
        /*0480*/ 	.word	0xffffffff


	//   ....[196]....
        /*0484*/ 	.word	0xffffffff


	//   ....[197]....
        /*0488*/ 	.word	0xffffffff


	//   ....[198]....
        /*048c*/ 	.word	0xffffffff


	//   ....[199]....
        /*0490*/ 	.word	0xffffffff


	//   ....[200]....
        /*0494*/ 	.word	0xffffffff


	//   ....[201]....
        /*0498*/ 	.word	0xffffffff


	//   ....[202]....
        /*049c*/ 	.word	0xffffffff


	//   ....[203]....
        /*04a0*/ 	.word	0xffffffff


	//   ....[204]....
        /*04a4*/ 	.word	0xffffffff


	//   ....[205]....
        /*04a8*/ 	.word	0xffffffff


	//   ....[206]....
        /*04ac*/ 	.word	0xffffffff


	//   ....[207]....
        /*04b0*/ 	.word	0xffffffff


	//   ....[208]....
        /*04b4*/ 	.word	0xffffffff


	//   ....[209]....
        /*04b8*/ 	.word	0xffffffff


	//   ....[210]....
        /*04bc*/ 	.word	0xffffffff


	//   ....[211]....
        /*04c0*/ 	.word	0xffffffff


	//   ....[212]....
        /*04c4*/ 	.word	0xffffffff


	//   ....[213]....
        /*04c8*/ 	.word	0xffffffff


	//   ....[214]....
        /*04cc*/ 	.word	0xffffffff


	//   ....[215]....
        /*04d0*/ 	.word	0xffffffff


	//   ....[216]....
        /*04d4*/ 	.word	0xffffffff


	//   ....[217]....
        /*04d8*/ 	.word	0xffffffff


	//   ....[218]....
        /*04dc*/ 	.word	0xffffffff


	//   ....[219]....
        /*04e0*/ 	.word	0xffffffff


	//   ....[220]....
        /*04e4*/ 	.word	0xffffffff


	//   ....[221]....
        /*04e8*/ 	.word	0xffffffff


	//   ....[222]....
        /*04ec*/ 	.word	0xffffffff


	//   ....[223]....
        /*04f0*/ 	.word	0xffffffff


	//   ....[224]....
        /*04f4*/ 	.word	0xffffffff


	//   ....[225]....
        /*04f8*/ 	.word	0xffffffff


	//   ....[226]....
        /*04fc*/ 	.word	0xffffffff


	//   ....[227]....
        /*0500*/ 	.word	0xffffffff


	//   ....[228]....
        /*0504*/ 	.word	0xffffffff


	//   ....[229]....
        /*0508*/ 	.word	0xffffffff


	//   ....[230]....
        /*050c*/ 	.word	0xffffffff


	//   ....[231]....
        /*0510*/ 	.word	0xffffffff


	//   ....[232]....
        /*0514*/ 	.word	0xffffffff


	//   ....[233]....
        /*0518*/ 	.word	0x0500000f


	//   ....[234]....
        /*051c*/ 	.word	0x0500000f


	//   ....[235]....
        /*0520*/ 	.word	0x0500000f


	//   ....[236]....
        /*0524*/ 	.word	0x0500000f


	//   ....[237]....
        /*0528*/ 	.word	0x0500000f


	//   ....[238]....
        /*052c*/ 	.word	0x0500000f


	//   ....[239]....
        /*0530*/ 	.word	0x0500000f


	//   ....[240]....
        /*0534*/ 	.word	0x0500000f


	//   ....[241]....
        /*0538*/ 	.word	0x0500000f


	//   ....[242]....
        /*053c*/ 	.word	0x0500000f


	//   ....[243]....
        /*0540*/ 	.word	0x0500000f


	//   ....[244]....
        /*0544*/ 	.word	0x0500000f


	//   ....[245]....
        /*0548*/ 	.word	0x0500000f


	//   ....[246]....
        /*054c*/ 	.word	0x0500000f


	//   ....[247]....
        /*0550*/ 	.word	0x0500000f


	//   ....[248]....
        /*0554*/ 	.word	0x0500000f


	//   ....[249]....
        /*0558*/ 	.word	0x0500000f


	//   ....[250]....
        /*055c*/ 	.word	0x0500000f


	//   ....[251]....
        /*0560*/ 	.word	0x0500000f


	//   ....[252]....
        /*0564*/ 	.word	0x0500000f


	//   ....[253]....
        /*0568*/ 	.word	0x0500000f


	//   ....[254]....
        /*056c*/ 	.word	0x0500000f


	//   ....[255]....
        /*0570*/ 	.word	0x0500000f


	//   ....[0]....
        /*0574*/ 	.word	0x0500000f


	//   ....[1]....
        /*0578*/ 	.word	0x0500000f


	//   ....[2]....
        /*057c*/ 	.word	0x0500000f


	//   ....[3]....
        /*0580*/ 	.word	0x0500000f


	//   ....[4]....
        /*0584*/ 	.word	0x0500000f


	//   ....[5]....
        /*0588*/ 	.word	0x0500000f


	//   ....[6]....
        /*058c*/ 	.word	0x0500000f


	//   ....[7]....
        /*0590*/ 	.word	0x0500000f


	//   ....[8]....
        /*0594*/ 	.word	0x0500000f


	//   ....[9]....
        /*0598*/ 	.word	0x0500000f


	//   ....[10]....
        /*059c*/ 	.word	0x0500000f


	//   ....[11]....
        /*05a0*/ 	.word	0x0500000f


	//   ....[12]....
        /*05a4*/ 	.word	0x0500000f


	//   ....[13]....
        /*05a8*/ 	.word	0x0500000f


	//   ....[14]....
        /*05ac*/ 	.word	0x0500000f


	//   ....[15]....
        /*05b0*/ 	.word	0x0500000f


	//   ....[16]....
        /*05b4*/ 	.word	0x0500000f


	//   ....[17]....
        /*05b8*/ 	.word	0x0500000f


	//   ....[18]....
        /*05bc*/ 	.word	0x0500000f


	//   ....[19]....
        /*05c0*/ 	.word	0x0500000f


	//   ....[20]....
        /*05c4*/ 	.word	0x0500000f


	//   ....[21]....
        /*05c8*/ 	.word	0x0500000f


	//   ....[22]....
        /*05cc*/ 	.word	0x0500000f


	//   ....[23]....
        /*05d0*/ 	.word	0x0500000f


	//   ....[24]....
        /*05d4*/ 	.word	0x0500000f


	//   ....[25]....
        /*05d8*/ 	.word	0x0500000f


	//   ....[26]....
        /*05dc*/ 	.word	0x0500000f


	//   ....[27]....
        /*05e0*/ 	.word	0x0500000f


	//   ....[28]....
        /*05e4*/ 	.word	0x0500000f


	//   ....[29]....
        /*05e8*/ 	.word	0x0500000f


	//   ....[30]....
        /*05ec*/ 	.word	0x0500000f


	//   ....[31]....
        /*05f0*/ 	.word	0x0500000f


	//   ....[32]....
        /*05f4*/ 	.word	0x0500000f


	//   ....[33]....
        /*05f8*/ 	.word	0x0500000f


	//   ....[34]....
        /*05fc*/ 	.word	0x0500000f


	//   ....[35]....
        /*0600*/ 	.word	0x0500000f


	//   ....[36]....
        /*0604*/ 	.word	0x0500000f


	//   ....[37]....
        /*0608*/ 	.word	0x0500000f


	//   ....[38]....
        /*060c*/ 	.word	0x0500000f


	//   ....[39]....
        /*0610*/ 	.word	0x0500000f


	//   ....[40]....
        /*0614*/ 	.word	0x0500000f


	//   ....[41]....
        /*0618*/ 	.word	0x0500000f


	//   ....[42]....
        /*061c*/ 	.word	0x0500000f


	//   ....[43]....
        /*0620*/ 	.word	0x0500000f


	//   ....[44]....
        /*0624*/ 	.word	0x0500000f


	//   ....[45]....
        /*0628*/ 	.word	0x0500000f


	//   ....[46]....
        /*062c*/ 	.word	0x0500000f


	//   ....[47]....
        /*0630*/ 	.word	0x0500000f


	//   ....[48]....
        /*0634*/ 	.word	0x0500000f


	//   ....[49]....
        /*0638*/ 	.word	0x0500000f


	//   ....[50]....
        /*063c*/ 	.word	0x0500000f


	//   ....[51]....
        /*0640*/ 	.word	0x0500000f


	//   ....[52]....
        /*0644*/ 	.word	0x0500000f


	//   ....[53]....
        /*0648*/ 	.word	0x0500000f


	//   ....[54]....
        /*064c*/ 	.word	0x0500000f


	//   ....[55]....
        /*0650*/ 	.word	0x0500000f


	//   ....[56]....
        /*0654*/ 	.word	0x0500000f


	//   ....[57]....
        /*0658*/ 	.word	0x0500000f


	//   ....[58]....
        /*065c*/ 	.word	0x0500000f


	//   ....[59]....
        /*0660*/ 	.word	0x0500000f


	//   ....[60]....
        /*0664*/ 	.word	0x0500000f


	//   ....[61]....
        /*0668*/ 	.word	0x0500000f


	//   ....[62]....
        /*066c*/ 	.word	0x0500000f


	//   ....[63]....
        /*0670*/ 	.word	0x0500000f


	//   ....[64]....
        /*0674*/ 	.word	0x0500000f


	//   ....[65]....
        /*0678*/ 	.word	0x0500000f


	//   ....[66]....
        /*067c*/ 	.word	0x0500000f


	//   ....[67]....
        /*0680*/ 	.word	0x0500000f


	//   ....[68]....
        /*0684*/ 	.word	0x0500000f


	//   ....[69]....
        /*0688*/ 	.word	0x0500000f


	//   ....[70]....
        /*068c*/ 	.word	0x0500000f


	//   ....[71]....
        /*0690*/ 	.word	0x0500000f


	//   ....[72]....
        /*0694*/ 	.word	0x0500000f


	//   ....[73]....
        /*0698*/ 	.word	0x0500000f


	//   ....[74]....
        /*069c*/ 	.word	0x0500000f


	//   ....[75]....
        /*06a0*/ 	.word	0x0500000f


	//   ....[76]....
        /*06a4*/ 	.word	0x0500000f


	//   ....[77]....
        /*06a8*/ 	.word	0x0500000f


	//   ....[78]....
        /*06ac*/ 	.word	0x0500000f


	//   ....[79]....
        /*06b0*/ 	.word	0x0500000f


	//   ....[80]....
        /*06b4*/ 	.word	0x0500000f


	//   ....[81]....
        /*06b8*/ 	.word	0x0500000f


	//   ....[82]....
        /*06bc*/ 	.word	0x0500000f


	//   ....[83]....
        /*06c0*/ 	.word	0x0500000f


	//   ....[84]....
        /*06c4*/ 	.word	0x0500000f


	//   ....[85]....
        /*06c8*/ 	.word	0x0500000f


	//   ....[86]....
        /*06cc*/ 	.word	0x0500000f


	//   ....[87]....
        /*06d0*/ 	.word	0x0500000f


	//   ....[88]....
        /*06d4*/ 	.word	0x0500000f


	//   ....[89]....
        /*06d8*/ 	.word	0x0500000f


	//   ....[90]....
        /*06dc*/ 	.word	0x0500000f


	//   ....[91]....
        /*06e0*/ 	.word	0x0500000f


	//   ....[92]....
        /*06e4*/ 	.word	0x0500000f


	//   ....[93]....
        /*06e8*/ 	.word	0x0500000f


	//   ....[94]....
        /*06ec*/ 	.word	0x0500000f


	//   ....[95]....
        /*06f0*/ 	.word	0x0500000f


	//   ....[96]....
        /*06f4*/ 	.word	0x0500000f


	//   ....[97]....
        /*06f8*/ 	.word	0x0500000f


	//   ....[98]....
        /*06fc*/ 	.word	0x0500000f


	//   ....[99]....
        /*0700*/ 	.word	0x0500000f


	//   ....[100]....
        /*0704*/ 	.word	0x0500000f


	//   ....[101]....
        /*0708*/ 	.word	0x0500000f


	//   ....[102]....
        /*070c*/ 	.word	0x0500000f


	//   ....[103]....
        /*0710*/ 	.word	0x0500000f


	//   ....[104]....
        /*0714*/ 	.word	0x0500000f


	//   ....[105]....
        /*0718*/ 	.word	0x0500000f


	//   ....[106]....
        /*071c*/ 	.word	0x0500000f


	//   ....[107]....
        /*0720*/ 	.word	0x0500000f


	//   ....[108]....
        /*0724*/ 	.word	0x0500000f


	//   ....[109]....
        /*0728*/ 	.word	0x0500000f


	//   ....[110]....
        /*072c*/ 	.word	0x0500000f


	//   ....[111]....
        /*0730*/ 	.word	0x0500000f


	//   ....[112]....
        /*0734*/ 	.word	0x0500000f


	//   ....[113]....
        /*0738*/ 	.word	0x0500000f


	//   ....[114]....
        /*073c*/ 	.word	0x0500000f


	//   ....[115]....
        /*0740*/ 	.word	0x0500000f


	//   ....[116]....
        /*0744*/ 	.word	0x0500000f


	//   ....[117]....
        /*0748*/ 	.word	0x0500000f


	//   ....[118]....
        /*074c*/ 	.word	0x0500000f


	//   ....[119]....
        /*0750*/ 	.word	0x0500000f


	//   ....[120]....
        /*0754*/ 	.word	0x0500000f


	//   ....[121]....
        /*0758*/ 	.word	0x0500000f


	//   ....[122]....
        /*075c*/ 	.word	0x0500000f


	//   ....[123]....
        /*0760*/ 	.word	0x0500000f


	//   ....[124]....
        /*0764*/ 	.word	0x0500000f


	//   ....[125]....
        /*0768*/ 	.word	0x0500000f


	//   ....[126]....
        /*076c*/ 	.word	0x0500000f


	//   ....[127]....
        /*0770*/ 	.word	0x0500000f


	//   ....[128]....
        /*0774*/ 	.word	0x0500000f


	//   ....[129]....
        /*0778*/ 	.word	0x0500000f


	//   ....[130]....
        /*077c*/ 	.word	0x0500000f


	//   ....[131]....
        /*0780*/ 	.word	0x0500000f


	//   ....[132]....
        /*0784*/ 	.word	0x0500000f


	//   ....[133]....
        /*0788*/ 	.word	0x0500000f


	//   ....[134]....
        /*078c*/ 	.word	0x0500000f


	//   ....[135]....
        /*0790*/ 	.word	0x0500000f


	//   ....[136]....
        /*0794*/ 	.word	0x0500000f


	//   ....[137]....
        /*0798*/ 	.word	0x0500000f


	//   ....[138]....
        /*079c*/ 	.word	0x0500000f


	//   ....[139]....
        /*07a0*/ 	.word	0x0500000f


	//   ....[140]....
        /*07a4*/ 	.word	0x0500000f


	//   ....[141]....
        /*07a8*/ 	.word	0x0500000f


	//   ....[142]....
        /*07ac*/ 	.word	0x0500000f


	//   ....[143]....
        /*07b0*/ 	.word	0x0500000f


	//   ....[144]....
        /*07b4*/ 	.word	0x0500000f


	//   ....[145]....
        /*07b8*/ 	.word	0x0500000f


	//   ....[146]....
        /*07bc*/ 	.word	0x0500000f


	//   ....[147]....
        /*07c0*/ 	.word	0x0500000f


	//   ....[148]....
        /*07c4*/ 	.word	0x0500000f


	//   ....[149]....
        /*07c8*/ 	.word	0x0500000f


	//   ....[150]....
        /*07cc*/ 	.word	0x0500000f


	//   ....[151]....
        /*07d0*/ 	.word	0x0500000f


	//   ....[152]....
        /*07d4*/ 	.word	0x0500000f


	//   ....[153]....
        /*07d8*/ 	.word	0x0500000f


	//   ....[154]....
        /*07dc*/ 	.word	0x0500000f


	//----- nvinfo : EIATTR_COOP_GROUP_INSTR_OFFSETS
	.align		4
.L_312:
        /*07e0*/ 	.byte	0x04, 0x28
        /*07e2*/ 	.short	(.L_314 - .L_313)


	//   ....[0]....
.L_313:
        /*07e4*/ 	.word	0x00000070


	//   ....[1]....
        /*07e8*/ 	.word	0x00000140


	//   ....[2]....
        /*07ec*/ 	.word	0x00000190


	//   ....[3]....
        /*07f0*/ 	.word	0x000003c0


	//   ....[4]....
        /*07f4*/ 	.word	0x00000520


	//   ....[5]....
        /*07f8*/ 	.word	0x00000640


	//   ....[6]....
        /*07fc*/ 	.word	0x000007a0


	//   ....[7]....
        /*0800*/ 	.word	0x00003400


	//   ....[8]....
        /*0804*/ 	.word	0x00003410


	//   ....[9]....
        /*0808*/ 	.word	0x00003ac0


	//   ....[10]....
        /*080c*/ 	.word	0x00003ad0


	//   ....[11]....
        /*0810*/ 	.word	0x00004180


	//   ....[12]....
        /*0814*/ 	.word	0x00004190


	//   ....[13]....
        /*0818*/ 	.word	0x00004840


	//   ....[14]....
        /*081c*/ 	.word	0x00004850


	//   ....[15]....
        /*0820*/ 	.word	0x00005870


	//   ....[16]....
        /*0824*/ 	.word	0x00005880


	//   ....[17]....
        /*0828*/ 	.word	0x00006010


	//   ....[18]....
        /*082c*/ 	.word	0x00006020


	//   ....[19]....
        /*0830*/ 	.word	0x000067c0


	//   ....[20]....
        /*0834*/ 	.word	0x000067d0


	//   ....[21]....
        /*0838*/ 	.word	0x00006f90


	//   ....[22]....
        /*083c*/ 	.word	0x00006fa0


	//   ....[23]....
        /*0840*/ 	.word	0x00007950


	//   ....[24]....
        /*0844*/ 	.word	0x00007960


	//   ....[25]....
        /*0848*/ 	.word	0x00007a70


	//   ....[26]....
        /*084c*/ 	.word	0x00007a80


	//   ....[27]....
        /*0850*/ 	.word	0x00007ba0


	//   ....[28]....
        /*0854*/ 	.word	0x00007bb0


	//   ....[29]....
        /*0858*/ 	.word	0x00007cd0


	//   ....[30]....
        /*085c*/ 	.word	0x00007ce0


	//   ....[31]....
        /*0860*/ 	.word	0x00008060


	//   ....[32]....
        /*0864*/ 	.word	0x00008080


	//   ....[33]....
        /*0868*/ 	.word	0x00008160


	//   ....[34]....
        /*086c*/ 	.word	0x00008180


	//   ....[35]....
        /*0870*/ 	.word	0x00008260


	//   ....[36]....
        /*0874*/ 	.word	0x00008280


	//   ....[37]....
        /*0878*/ 	.word	0x00008360


	//   ....[38]....
        /*087c*/ 	.word	0x00008380


	//   ....[39]....
        /*0880*/ 	.word	0x00008bb0


	//   ....[40]....
        /*0884*/ 	.word	0x000092b0


	//   ....[41]....
        /*0888*/ 	.word	0x000092c0


	//   ....[42]....
        /*088c*/ 	.word	0x000092d0


	//   ....[43]....
        /*0890*/ 	.word	0x000092e0


	//   ....[44]....
        /*0894*/ 	.word	0x00009620


	//   ....[45]....
        /*0898*/ 	.word	0x00009630


	//   ....[46]....
        /*089c*/ 	.word	0x00009640


	//   ....[47]....
        /*08a0*/ 	.word	0x00009650


	//   ....[48]....
        /*08a4*/ 	.word	0x00009930


	//   ....[49]....
        /*08a8*/ 	.word	0x00009940


	//   ....[50]....
        /*08ac*/ 	.word	0x00009950


	//   ....[51]....
        /*08b0*/ 	.word	0x00009960


	//   ....[52]....
        /*08b4*/ 	.word	0x00009c60


	//   ....[53]....
        /*08b8*/ 	.word	0x00009c70


	//   ....[54]....
        /*08bc*/ 	.word	0x00009c80


	//   ....[55]....
        /*08c0*/ 	.word	0x00009c90


	//   ....[56]....
        /*08c4*/ 	.word	0x0000b990


	//   ....[57]....
        /*08c8*/ 	.word	0x0000b9b0


	//   ....[58]....
        /*08cc*/ 	.word	0x0000b9c0


	//   ....[59]....
        /*08d0*/ 	.word	0x0000b9d0


	//   ....[60]....
        /*08d4*/ 	.word	0x0000bae0


	//   ....[61]....
        /*08d8*/ 	.word	0x0000bb30


	//   ....[62]....
        /*08dc*/ 	.word	0x0000bb70


	//   ....[63]....
        /*08e0*/ 	.word	0x0000bba0


	//   ....[64]....
        /*08e4*/ 	.word	0x0000bec0


	//   ....[65]....
        /*08e8*/ 	.word	0x0000bee0


	//   ....[66]....
        /*08ec*/ 	.word	0x0000bf00


	//   ....[67]....
        /*08f0*/ 	.word	0x0000bf10


	//   ....[68]....
        /*08f4*/ 	.word	0x0000bfe0


	//   ....[69]....
        /*08f8*/ 	.word	0x0000c000


	//   ....[70]....
        /*08fc*/ 	.word	0x0000c010


	//   ....[71]....
        /*0900*/ 	.word	0x0000c0b0


	//   ....[72]....
        /*0904*/ 	.word	0x0000e7f0


	//   ....[73]....
        /*0908*/ 	.word	0x0000e830


	//   ....[74]....
        /*090c*/ 	.word	0x0000f270


	//   ....[75]....
        /*0910*/ 	.word	0x0000f2d0


	//   ....[76]....
        /*0914*/ 	.word	0x0000fd50


	//   ....[77]....
        /*0918*/ 	.word	0x0000fdc0


	//   ....[78]....
        /*091c*/ 	.word	0x00011710


	//   ....[79]....
        /*0920*/ 	.word	0x00012150


	//   ....[80]....
        /*0924*/ 	.word	0x000121c0


	//   ....[81]....
        /*0928*/ 	.word	0x000121e0


	//   ....[82]....
        /*092c*/ 	.word	0x00012be0


	//   ....[83]....
        /*0930*/ 	.word	0x00012c60


	//   ....[84]....
        /*0934*/ 	.word	0x00015420


	//   ....[85]....
        /*0938*/ 	.word	0x00015440


	//   ....[86]....
        /*093c*/ 	.word	0x00015470


	//   ....[87]....
        /*0940*/ 	.word	0x00015480


	//   ....[88]....
        /*0944*/ 	.word	0x00016cd0


	//   ....[89]....
        /*0948*/ 	.word	0x00016ce0


	//   ....[90]....
        /*094c*/ 	.word	0x00016d30


	//   ....[91]....
        /*0950*/ 	.word	0x00016d40


	//   ....[92]....
        /*0954*/ 	.word	0x00017e50


	//   ....[93]....
        /*0958*/ 	.word	0x00017e80


	//   ....[94]....
        /*095c*/ 	.word	0x00017ea0


	//   ....[95]....
        /*0960*/ 	.word	0x00017eb0


	//   ....[96]....
        /*0964*/ 	.word	0x00018570


	//   ....[97]....
        /*0968*/ 	.word	0x00018580


	//   ....[98]....
        /*096c*/ 	.word	0x00018680


	//   ....[99]....
        /*0970*/ 	.word	0x00018690


	//   ....[100]....
        /*0974*/ 	.word	0x000187a0


	//   ....[101]....
        /*0978*/ 	.word	0x000187b0


	//   ....[102]....
        /*097c*/ 	.word	0x000188c0


	//   ....[103]....
        /*0980*/ 	.word	0x000188d0


	//   ....[104]....
        /*0984*/ 	.word	0x00018da0


	//   ....[105]....
        /*0988*/ 	.word	0x00018db0


	//   ....[106]....
        /*098c*/ 	.word	0x00019230


	//   ....[107]....
        /*0990*/ 	.word	0x00019240


	//   ....[108]....
        /*0994*/ 	.word	0x00019e60


	//   ....[109]....
        /*0998*/ 	.word	0x00019e70


	//   ....[110]....
        /*099c*/ 	.word	0x00019f80


	//   ....[111]....
        /*09a0*/ 	.word	0x00019f90


	//   ....[112]....
        /*09a4*/ 	.word	0x0001a0a0


	//   ....[113]....
        /*09a8*/ 	.word	0x0001a0b0


	//   ....[114]....
        /*09ac*/ 	.word	0x0001a1c0


	//   ....[115]....
        /*09b0*/ 	.word	0x0001a1d0


	//   ....[116]....
        /*09b4*/ 	.word	0x0001a340


	//   ....[117]....
        /*09b8*/ 	.word	0x0001a530


	//   ....[118]....
        /*09bc*/ 	.word	0x0001a560


	//   ....[119]....
        /*09c0*/ 	.word	0x0001a590


	//   ....[120]....
        /*09c4*/ 	.word	0x0001a5c0


	//   ....[121]....
        /*09c8*/ 	.word	0x0001a5f0


	//   ....[122]....
        /*09cc*/ 	.word	0x0001a620


	//   ....[123]....
        /*09d0*/ 	.word	0x0001a7b0


	//   ....[124]....
        /*09d4*/ 	.word	0x0001a7e0


	//   ....[125]....
        /*09d8*/ 	.word	0x0001a810


	//   ....[126]....
        /*09dc*/ 	.word	0x0001a840


	//   ....[127]....
        /*09e0*/ 	.word	0x0001a870


	//   ....[128]....
        /*09e4*/ 	.word	0x0001a8a0


	//   ....[129]....
        /*09e8*/ 	.word	0x0001a930


	//   ....[130]....
        /*09ec*/ 	.word	0x0001a960


	//   ....[131]....
        /*09f0*/ 	.word	0x0001a970


	//   ....[132]....
        /*09f4*/ 	.word	0x0001a9b0


	//   ....[133]....
        /*09f8*/ 	.word	0x0001be50


	//   ....[134]....
        /*09fc*/ 	.word	0x0001dcd0


	//   ....[135]....
        /*0a00*/ 	.word	0x0001dcf0


	//   ....[136]....
        /*0a04*/ 	.word	0x0001dd90


	//   ....[137]....
        /*0a08*/ 	.word	0x0001ddb0


	//   ....[138]....
        /*0a0c*/ 	.word	0x0001de40


	//   ....[139]....
        /*0a10*/ 	.word	0x0001de60


	//   ....[140]....
        /*0a14*/ 	.word	0x0001def0


	//   ....[141]....
        /*0a18*/ 	.word	0x0001df10


	//   ....[142]....
        /*0a1c*/ 	.word	0x0001dfa0


	//   ....[143]....
        /*0a20*/ 	.word	0x0001dfc0


	//   ....[144]....
        /*0a24*/ 	.word	0x0001e050


	//   ....[145]....
        /*0a28*/ 	.word	0x0001e070


	//   ....[146]....
        /*0a2c*/ 	.word	0x0001e100


	//   ....[147]....
        /*0a30*/ 	.word	0x0001e120


	//   ....[148]....
        /*0a34*/ 	.word	0x0001e130


	//   ....[149]....
        /*0a38*/ 	.word	0x0001e1b0


	//   ....[150]....
        /*0a3c*/ 	.word	0x0001e900


	//   ....[151]....
        /*0a40*/ 	.word	0x0001e930


	//   ....[152]....
        /*0a44*/ 	.word	0x0001e990


	//   ....[153]....
        /*0a48*/ 	.word	0x0001e9e0


	//   ....[154]....
        /*0a4c*/ 	.word	0x0001ea20


	//   ....[155]....
        /*0a50*/ 	.word	0x0001ea80


	//   ....[156]....
        /*0a54*/ 	.word	0x0001eac0


	//   ....[157]....
        /*0a58*/ 	.word	0x0001eb20


	//   ....[158]....
        /*0a5c*/ 	.word	0x0001eb60


	//   ....[159]....
        /*0a60*/ 	.word	0x0001ebc0


	//   ....[160]....
        /*0a64*/ 	.word	0x0001ec00


	//   ....[161]....
        /*0a68*/ 	.word	0x0001ec60


	//   ....[162]....
        /*0a6c*/ 	.word	0x0001eca0


	//   ....[163]....
        /*0a70*/ 	.word	0x0001ecf0


	//   ....[164]....
        /*0a74*/ 	.word	0x0001ed10


	//   ....[165]....
        /*0a78*/ 	.word	0x0001ed40


	//   ....[166]....
        /*0a7c*/ 	.word	0x0001f490


	//   ....[167]....
        /*0a80*/ 	.word	0x0001f4c0


	//   ....[168]....
        /*0a84*/ 	.word	0x0001f520


	//   ....[169]....
        /*0a88*/ 	.word	0x0001f530


	//   ....[170]....
        /*0a8c*/ 	.word	0x0001f580


	//   ....[171]....
        /*0a90*/ 	.word	0x0001f590


	//   ....[172]....
        /*0a94*/ 	.word	0x0001f5e0


	//   ....[173]....
        /*0a98*/ 	.word	0x0001f5f0


	//   ....[174]....
        /*0a9c*/ 	.word	0x0001f640


	//   ....[175]....
        /*0aa0*/ 	.word	0x0001f650


	//   ....[176]....
        /*0aa4*/ 	.word	0x0001f6a0


	//   ....[177]....
        /*0aa8*/ 	.word	0x0001f6b0


	//   ....[178]....
        /*0aac*/ 	.word	0x0001f700


	//   ....[179]....
        /*0ab0*/ 	.word	0x0001f710


	//   ....[180]....
        /*0ab4*/ 	.word	0x0001f720


	//   ....[181]....
        /*0ab8*/ 	.word	0x0001f770


	//   ....[182]....
        /*0abc*/ 	.word	0x0001f9d0


	//   ....[183]....
        /*0ac0*/ 	.word	0x0001f9f0


	//   ....[184]....
        /*0ac4*/ 	.word	0x0001fa00


	//   ....[185]....
        /*0ac8*/ 	.word	0x0001fa70


	//   ....[186]....
        /*0acc*/ 	.word	0x0001fa80


	//   ....[187]....
        /*0ad0*/ 	.word	0x0001faf0


	//   ....[188]....
        /*0ad4*/ 	.word	0x0001fb00


	//   ....[189]....
        /*0ad8*/ 	.word	0x0001fb70


	//   ....[190]....
        /*0adc*/ 	.word	0x0001fb80


	//   ....[191]....
        /*0ae0*/ 	.word	0x0001fbf0


	//   ....[192]....
        /*0ae4*/ 	.word	0x0001fc00


	//   ....[193]....
        /*0ae8*/ 	.word	0x0001fc70


	//   ....[194]....
        /*0aec*/ 	.word	0x0001fc80


	//   ....[195]....
        /*0af0*/ 	.word	0x0001fcf0


	//   ....[196]....
        /*0af4*/ 	.word	0x0001fd00


	//   ....[197]....
        /*0af8*/ 	.word	0x0001fd10


	//   ....[198]....
        /*0afc*/ 	.word	0x000202a0


	//   ....[199]....
        /*0b00*/ 	.word	0x000202e0


	//   ....[200]....
        /*0b04*/ 	.word	0x00020310


	//   ....[201]....
        /*0b08*/ 	.word	0x00020340


	//   ....[202]....
        /*0b0c*/ 	.word	0x00020350


	//   ....[203]....
        /*0b10*/ 	.word	0x00020370


	//   ....[204]....
        /*0b14*/ 	.word	0x000203e0


	//   ....[205]....
        /*0b18*/ 	.word	0x00020400


	//   ....[206]....
        /*0b1c*/ 	.word	0x00020460


	//   ....[207]....
        /*0b20*/ 	.word	0x00020480


	//   ....[208]....
        /*0b24*/ 	.word	0x000204e0


	//   ....[209]....
        /*0b28*/ 	.word	0x00020500


	//   ....[210]....
        /*0b2c*/ 	.word	0x00020560


	//   ....[211]....
        /*0b30*/ 	.word	0x00020580


	//   ....[212]....
        /*0b34*/ 	.word	0x000205d0


	//   ....[213]....
        /*0b38*/ 	.word	0x000205f0


	//   ....[214]....
        /*0b3c*/ 	.word	0x00020a20


	//   ....[215]....
        /*0b40*/ 	.word	0x00020a50


	//   ....[216]....
        /*0b44*/ 	.word	0x00020ac0


	//   ....[217]....
        /*0b48*/ 	.word	0x00020af0


	//   ....[218]....
        /*0b4c*/ 	.word	0x00020b20


	//   ....[219]....
        /*0b50*/ 	.word	0x00020b50


	//   ....[220]....
        /*0b54*/ 	.word	0x00020b80


	//   ....[221]....
        /*0b58*/ 	.word	0x00020bb0


	//   ....[222]....
        /*0b5c*/ 	.word	0x00020d50


	//   ....[223]....
        /*0b60*/ 	.word	0x00020d80


	//   ....[224]....
        /*0b64*/ 	.word	0x00020db0


	//   ....[225]....
        /*0b68*/ 	.word	0x00020de0


	//   ....[226]....
        /*0b6c*/ 	.word	0x00020e10


	//   ....[227]....
        /*0b70*/ 	.word	0x00020e40


	//   ....[228]....
        /*0b74*/ 	.word	0x00020f00


	//   ....[229]....
        /*0b78*/ 	.word	0x00020f20


	//   ....[230]....
        /*0b7c*/ 	.word	0x00020f40


	//   ....[231]....
        /*0b80*/ 	.word	0x00020fa0


	//   ....[232]....
        /*0b84*/ 	.word	0x000219c0


	//   ....[233]....
        /*0b88*/ 	.word	0x00021ce0


	//   ....[234]....
        /*0b8c*/ 	.word	0x00021d70


	//   ....[235]....
        /*0b90*/ 	.word	0x00021e10


	//   ....[236]....
        /*0b94*/ 	.word	0x00021ea0


	//   ....[237]....
        /*0b98*/ 	.word	0x00021f40


	//   ....[238]....
        /*0b9c*/ 	.word	0x00021fd0


	//   ....[239]....
        /*0ba0*/ 	.word	0x00022070


	//   ....[240]....
        /*0ba4*/ 	.word	0x00022100


	//   ....[241]....
        /*0ba8*/ 	.word	0x000221f0


	//   ....[242]....
        /*0bac*/ 	.word	0x00022280


	//   ....[243]....
        /*0bb0*/ 	.word	0x00022320


	//   ....[244]....
        /*0bb4*/ 	.word	0x000223b0


	//   ....[245]....
        /*0bb8*/ 	.word	0x00022450


	//   ....[246]....
        /*0bbc*/ 	.word	0x000224e0


	//   ....[247]....
        /*0bc0*/ 	.word	0x00022580


	//   ....[248]....
        /*0bc4*/ 	.word	0x00022610


	//   ....[249]....
        /*0bc8*/ 	.word	0x00022700


	//   ....[250]....
        /*0bcc*/ 	.word	0x00022790


	//   ....[251]....
        /*0bd0*/ 	.word	0x00022820


	//   ....[252]....
        /*0bd4*/ 	.word	0x000228b0


	//   ....[253]....
        /*0bd8*/ 	.word	0x00022940


	//   ....[254]....
        /*0bdc*/ 	.word	0x000229d0


	//   ....[255]....
        /*0be0*/ 	.word	0x00022a60


	//   ....[0]....
        /*0be4*/ 	.word	0x00022af0


	//   ....[1]....
        /*0be8*/ 	.word	0x00022c20


	//   ....[2]....
        /*0bec*/ 	.word	0x00022cd0


	//   ....[3]....
        /*0bf0*/ 	.word	0x00022d60


	//   ....[4]....
        /*0bf4*/ 	.word	0x00022db0


	//   ....[5]....
        /*0bf8*/ 	.word	0x00022e00


	//   ....[6]....
        /*0bfc*/ 	.word	0x00022e90


	//   ....[7]....
        /*0c00*/ 	.word	0x00022f20


	//   ....[8]....
        /*0c04*/ 	.word	0x00022f70


	//   ....[9]....
        /*0c08*/ 	.word	0x00022fc0


	//   ....[10]....
        /*0c0c*/ 	.word	0x00023050


	//   ....[11]....
        /*0c10*/ 	.word	0x000230e0


	//   ....[12]....
        /*0c14*/ 	.word	0x00023130


	//   ....[13]....
        /*0c18*/ 	.word	0x00023180


	//   ....[14]....
        /*0c1c*/ 	.word	0x00023210


	//   ....[15]....
        /*0c20*/ 	.word	0x000232a0


	//   ....[16]....
        /*0c24*/ 	.word	0x000232f0


	//   ....[17]....
        /*0c28*/ 	.word	0x00023340


	//   ....[18]....
        /*0c2c*/ 	.word	0x00023430


	//   ....[19]....
        /*0c30*/ 	.word	0x000234e0


	//   ....[20]....
        /*0c34*/ 	.word	0x00023560


	//   ....[21]....
        /*0c38*/ 	.word	0x000235f0


	//   ....[22]....
        /*0c3c*/ 	.word	0x00023780


	//   ....[23]....
        /*0c40*/ 	.word	0x000238a0


	//   ....[24]....
        /*0c44*/ 	.word	0x000238f0


	//   ....[25]....
        /*0c48*/ 	.word	0x00023940


	//   ....[26]....
        /*0c4c*/ 	.word	0x000239d0


	//   ....[27]....
        /*0c50*/ 	.word	0x00023a70


	//   ....[28]....
        /*0c54*/ 	.word	0x00023af0


	//   ....[29]....
        /*0c58*/ 	.word	0x00023b60


	//   ....[30]....
        /*0c5c*/ 	.word	0x00023d00


	//   ....[31]....
        /*0c60*/ 	.word	0x00023de0


	//   ....[32]....
        /*0c64*/ 	.word	0x00023e30


	//   ....[33]....
        /*0c68*/ 	.word	0x00023e80


	//   ....[34]....
        /*0c6c*/ 	.word	0x00024160


	//   ....[35]....
        /*0c70*/ 	.word	0x000241b0


	//   ....[36]....
        /*0c74*/ 	.word	0x00024240


	//   ....[37]....
        /*0c78*/ 	.word	0x000242d0


	//   ....[38]....
        /*0c7c*/ 	.word	0x00024360


	//   ....[39]....
        /*0c80*/ 	.word	0x000243f0


	//   ....[40]....
        /*0c84*/ 	.word	0x00024480


	//   ....[41]....
        /*0c88*/ 	.word	0x00024510


	//   ....[42]....
        /*0c8c*/ 	.word	0x00024590


	//   ....[43]....
        /*0c90*/ 	.word	0x000245e0


	//   ....[44]....
        /*0c94*/ 	.word	0x00024670


	//   ....[45]....
        /*0c98*/ 	.word	0x00024700


	//   ....[46]....
        /*0c9c*/ 	.word	0x00024780


	//   ....[47]....
        /*0ca0*/ 	.word	0x000247d0


	//   ....[48]....
        /*0ca4*/ 	.word	0x00024860


	//   ....[49]....
        /*0ca8*/ 	.word	0x000248f0


	//   ....[50]....
        /*0cac*/ 	.word	0x00024980


	//   ....[51]....
        /*0cb0*/ 	.word	0x00024a10


	//   ....[52]....
        /*0cb4*/ 	.word	0x00024aa0


	//   ....[53]....
        /*0cb8*/ 	.word	0x00024b30


	//   ....[54]....
        /*0cbc*/ 	.word	0x00024bf0


	//   ....[55]....
        /*0cc0*/ 	.word	0x00024ed0


	//   ....[56]....
        /*0cc4*/ 	.word	0x00024fc0


	//   ....[57]....
        /*0cc8*/ 	.word	0x00025060


	//   ....[58]....
        /*0ccc*/ 	.word	0x000250c0


	//   ....[59]....
        /*0cd0*/ 	.word	0x000251c0


	//   ....[60]....
        /*0cd4*/ 	.word	0x00025230


	//   ....[61]....
        /*0cd8*/ 	.word	0x00025330


	//   ....[62]....
        /*0cdc*/ 	.word	0x000253a0


	//   ....[63]....
        /*0ce0*/ 	.word	0x000254a0


	//   ....[64]....
        /*0ce4*/ 	.word	0x00025510


	//   ....[65]....
        /*0ce8*/ 	.word	0x00025610


	//   ....[66]....
        /*0cec*/ 	.word	0x00025680


	//   ....[67]....
        /*0cf0*/ 	.word	0x00025780


	//   ....[68]....
        /*0cf4*/ 	.word	0x000257f0


	//   ....[69]....
        /*0cf8*/ 	.word	0x000258f0


	//   ....[70]....
        /*0cfc*/ 	.word	0x00025960


	//   ....[71]....
        /*0d00*/ 	.word	0x00025a00


	//   ....[72]....
        /*0d04*/ 	.word	0x00025b00


	//   ....[73]....
        /*0d08*/ 	.word	0x00025b70


	//   ....[74]....
        /*0d0c*/ 	.word	0x00025bf0


	//   ....[75]....
        /*0d10*/ 	.word	0x00025cb0


	//   ....[76]....
        /*0d14*/ 	.word	0x00025d30


	//   ....[77]....
        /*0d18*/ 	.word	0x00025e00


	//   ....[78]....
        /*0d1c*/ 	.word	0x00025e80


	//   ....[79]....
        /*0d20*/ 	.word	0x00025f50


	//   ....[80]....
        /*0d24*/ 	.word	0x00025fd0


	//   ....[81]....
        /*0d28*/ 	.word	0x000260a0


	//   ....[82]....
        /*0d2c*/ 	.word	0x00026120


	//   ....[83]....
        /*0d30*/ 	.word	0x000261f0


	//   ....[84]....
        /*0d34*/ 	.word	0x00026270


	//   ....[85]....
        /*0d38*/ 	.word	0x00026330


	//   ....[86]....
        /*0d3c*/ 	.word	0x000263b0


	//   ....[87]....
        /*0d40*/ 	.word	0x00026460


	//   ....[88]....
        /*0d44*/ 	.word	0x00026590


	//   ....[89]....
        /*0d48*/ 	.word	0x00026630


	//   ....[90]....
        /*0d4c*/ 	.word	0x000266a0


	//   ....[91]....
        /*0d50*/ 	.word	0x00026760


	//   ....[92]....
        /*0d54*/ 	.word	0x000267c0


	//   ....[93]....
        /*0d58*/ 	.word	0x00026880


	//   ....[94]....
        /*0d5c*/ 	.word	0x000268e0


	//   ....[95]....
        /*0d60*/ 	.word	0x000269a0


	//   ....[96]....
        /*0d64*/ 	.word	0x00026a00


	//   ....[97]....
        /*0d68*/ 	.word	0x00026ac0


	//   ....[98]....
        /*0d6c*/ 	.word	0x00026b20


	//   ....[99]....
        /*0d70*/ 	.word	0x00026be0


	//   ....[100]....
        /*0d74*/ 	.word	0x00026c40


	//   ....[101]....
        /*0d78*/ 	.word	0x00026d00


	//   ....[102]....
        /*0d7c*/ 	.word	0x00026d60


	//   ....[103]....
        /*0d80*/ 	.word	0x00026e20


	//   ....[104]....
        /*0d84*/ 	.word	0x00026f10


	//   ....[105]....
        /*0d88*/ 	.word	0x00026fb0


	//   ....[106]....
        /*0d8c*/ 	.word	0x00027010


	//   ....[107]....
        /*0d90*/ 	.word	0x000270f0


	//   ....[108]....
        /*0d94*/ 	.word	0x00027150


	//   ....[109]....
        /*0d98*/ 	.word	0x00027230


	//   ....[110]....
        /*0d9c*/ 	.word	0x00027290


	//   ....[111]....
        /*0da0*/ 	.word	0x00027370


	//   ....[112]....
        /*0da4*/ 	.word	0x000273d0


	//   ....[113]....
        /*0da8*/ 	.word	0x000274b0


	//   ....[114]....
        /*0dac*/ 	.word	0x00027510


	//   ....[115]....
        /*0db0*/ 	.word	0x000275f0


	//   ....[116]....
        /*0db4*/ 	.word	0x00027650


	//   ....[117]....
        /*0db8*/ 	.word	0x00027730


	//   ....[118]....
        /*0dbc*/ 	.word	0x00027790


	//   ....[119]....
        /*0dc0*/ 	.word	0x00027860


	//   ....[120]....
        /*0dc4*/ 	.word	0x00027980


	//   ....[121]....
        /*0dc8*/ 	.word	0x00027a30


	//   ....[122]....
        /*0dcc*/ 	.word	0x00027ae0


	//   ....[123]....
        /*0dd0*/ 	.word	0x00027bb0


	//   ....[124]....
        /*0dd4*/ 	.word	0x00027c10


	//   ....[125]....
        /*0dd8*/ 	.word	0x00027cf0


	//   ....[126]....
        /*0ddc*/ 	.word	0x00027d50


	//   ....[127]....
        /*0de0*/ 	.word	0x00027e20


	//   ....[128]....
        /*0de4*/ 	.word	0x00027e80


	//   ....[129]....
        /*0de8*/ 	.word	0x00027f50


	//   ....[130]....
        /*0dec*/ 	.word	0x00027fb0


	//   ....[131]....
        /*0df0*/ 	.word	0x00028090


	//   ....[132]....
        /*0df4*/ 	.word	0x000280f0


	//   ....[133]....
        /*0df8*/ 	.word	0x000281c0


	//   ....[134]....
        /*0dfc*/ 	.word	0x00028220


	//   ....[135]....
        /*0e00*/ 	.word	0x000282e0


	//   ....[136]....
        /*0e04*/ 	.word	0x00028370


	//   ....[137]....
        /*0e08*/ 	.word	0x00028410


	//   ....[138]....
        /*0e0c*/ 	.word	0x00028590


	//   ....[139]....
        /*0e10*/ 	.word	0x00028600


	//   ....[140]....
        /*0e14*/ 	.word	0x00028670


	//   ....[141]....
        /*0e18*/ 	.word	0x000286e0


	//   ....[142]....
        /*0e1c*/ 	.word	0x00028750


	//   ....[143]....
        /*0e20*/ 	.word	0x000287d0


	//   ....[144]....
        /*0e24*/ 	.word	0x00028850


	//   ....[145]....
        /*0e28*/ 	.word	0x000288e0


	//   ....[146]....
        /*0e2c*/ 	.word	0x00028950


	//   ....[147]....
        /*0e30*/ 	.word	0x000289c0


	//   ....[148]....
        /*0e34*/ 	.word	0x00028a30


	//   ....[149]....
        /*0e38*/ 	.word	0x00028ab0


	//   ....[150]....
        /*0e3c*/ 	.word	0x00028b20


	//   ....[151]....
        /*0e40*/ 	.word	0x00028bb0


	//   ....[152]....
        /*0e44*/ 	.word	0x00028c10


	//   ....[153]....
        /*0e48*/ 	.word	0x00028ca0


	//   ....[154]....
        /*0e4c*/ 	.word	0x00028dd0


	//----- nvinfo : EIATTR_REG_RECONFIG
	.align		4
.L_314:
        /*0e50*/ 	.byte	0x01, 0x54
	.zero		2


	//----- nvinfo : EIATTR_SYSCALL_OFFSETS
	.align		4
        /*0e54*/ 	.byte	0x04, 0x46
        /*0e56*/ 	.short	(.L_316 - .L_315)


	//   ....[0]....
.L_315:
        /*0e58*/ 	.word	0x00001cd0


	//   ....[1]....
        /*0e5c*/ 	.word	0x00001e20


	//   ....[2]....
        /*0e60*/ 	.word	0x00008d50


	//   ....[3]....
        /*0e64*/ 	.word	0x00009050


	//   ....[4]....
        /*0e68*/ 	.word	0x0001d3d0


	//   ....[5]....
        /*0e6c*/ 	.word	0x0001d520


	//   ....[6]....
        /*0e70*/ 	.word	0x0001d610


	//   ....[7]....
        /*0e74*/ 	.word	0x0001e580


	//----- nvinfo : EIATTR_MBARRIER_INSTR_OFFSETS
	.align		4
.L_316:
        /*0e78*/ 	.byte	0x04, 0x39
        /*0e7a*/ 	.short	(.L_318 - .L_317)


	//   ....[0]....
.L_317:
        /*0e7c*/ 	.word	0x00000270
        /*0e80*/ 	.word	0x000000ff
        /*0e84*/ 	.word	0x00028800
        /*0e88*/ 	.short	0x0100
        /*0e8a*/ 	.byte	0x08
	.zero		1


	//   ....[1]....
        /*0e8c*/ 	.word	0x00000280
        /*0e90*/ 	.word	0x000000ff
        /*0e94*/ 	.word	0x00028820
        /*0e98*/ 	.short	0x0100
        /*0e9a*/ 	.byte	0x08
	.zero		1


	//   ....[2]....
        /*0e9c*/ 	.word	0x00000370
        /*0ea0*/ 	.word	0x000000ff
        /*0ea4*/ 	.word	0x00028830
        /*0ea8*/ 	.short	0x0100
        /*0eaa*/ 	.byte	0x08
	.zero		1


	//   ....[3]....
        /*0eac*/ 	.word	0x00000380
        /*0eb0*/ 	.word	0x000000ff
        /*0eb4*/ 	.word	0x00028840
        /*0eb8*/ 	.short	0x0100
        /*0eba*/ 	.byte	0x08
	.zero		1


	//   ....[4]....
        /*0ebc*/ 	.word	0x00000390
        /*0ec0*/ 	.word	0x000000ff
        /*0ec4*/ 	.word	0x00028838
        /*0ec8*/ 	.short	0x0100
        /*0eca*/ 	.byte	0x08
	.zero		1


	//   ....[5]....
        /*0ecc*/ 	.word	0x000003a0
        /*0ed0*/ 	.word	0x000000ff
        /*0ed4*/ 	.word	0x00028848
        /*0ed8*/ 	.short	0x0100
        /*0eda*/ 	.byte	0x08
	.zero		1


	//   ....[6]....
        /*0edc*/ 	.word	0x000004d0
        /*0ee0*/ 	.word	0x000000ff
        /*0ee4*/ 	.word	0x00028850
        /*0ee8*/ 	.short	0x0100
        /*0eea*/ 	.byte	0x08
	.zero		1


	//   ....[7]....
        /*0eec*/ 	.word	0x000004e0
        /*0ef0*/ 	.word	0x000000ff
        /*0ef4*/ 	.word	0x00028860
        /*0ef8*/ 	.short	0x0100
        /*0efa*/ 	.byte	0x08
	.zero		1


	//   ....[8]....
        /*0efc*/ 	.word	0x000004f0
        /*0f00*/ 	.word	0x000000ff
        /*0f04*/ 	.word	0x00028858
        /*0f08*/ 	.short	0x0100
        /*0f0a*/ 	.byte	0x08
	.zero		1


	//   ....[9]....
        /*0f0c*/ 	.word	0x00000500
        /*0f10*/ 	.word	0x000000ff
        /*0f14*/ 	.word	0x00028868
        /*0f18*/ 	.short	0x0100
        /*0f1a*/ 	.byte	0x08
	.zero		1


	//   ....[10]....
        /*0f1c*/ 	.word	0x000005f0
        /*0f20*/ 	.word	0x000000ff
        /*0f24*/ 	.word	0x00028870
        /*0f28*/ 	.short	0x0100
        /*0f2a*/ 	.byte	0x06
	.zero		1


	//   ....[11]....
        /*0f2c*/ 	.word	0x00000600
        /*0f30*/ 	.word	0x000000ff
        /*0f34*/ 	.word	0x00028880
        /*0f38*/ 	.short	0x0100
        /*0f3a*/ 	.byte	0x06
	.zero		1


	//   ....[12]....
        /*0f3c*/ 	.word	0x00000610
        /*0f40*/ 	.word	0x000000ff
        /*0f44*/ 	.word	0x00028878
        /*0f48*/ 	.short	0x0100
        /*0f4a*/ 	.byte	0x06
	.zero		1


	//   ....[13]....
        /*0f4c*/ 	.word	0x00000620
        /*0f50*/ 	.word	0x000000ff
        /*0f54*/ 	.word	0x00028888
        /*0f58*/ 	.short	0x0100
        /*0f5a*/ 	.byte	0x06
	.zero		1


	//   ....[14]....
        /*0f5c*/ 	.word	0x00000750
        /*0f60*/ 	.word	0x000000ff
        /*0f64*/ 	.word	0x00028890
        /*0f68*/ 	.short	0x0100
        /*0f6a*/ 	.byte	0x08
	.zero		1


	//   ....[15]....
        /*0f6c*/ 	.word	0x00000760
        /*0f70*/ 	.word	0x000000ff
        /*0f74*/ 	.word	0x000288a0
        /*0f78*/ 	.short	0x0100
        /*0f7a*/ 	.byte	0x08
	.zero		1


	//   ....[16]....
        /*0f7c*/ 	.word	0x00000770
        /*0f80*/ 	.word	0x000000ff
        /*0f84*/ 	.word	0x00028898
        /*0f88*/ 	.short	0x0100
        /*0f8a*/ 	.byte	0x08
	.zero		1


	//   ....[17]....
        /*0f8c*/ 	.word	0x00000780
        /*0f90*/ 	.word	0x000000ff
        /*0f94*/ 	.word	0x000288a8
        /*0f98*/ 	.short	0x0100
        /*0f9a*/ 	.byte	0x08
	.zero		1


	//   ....[18]....
        /*0f9c*/ 	.word	0x000008b0
        /*0fa0*/ 	.word	0x000000ff
        /*0fa4*/ 	.word	0x000288b0
        /*0fa8*/ 	.short	0x0100
        /*0faa*/ 	.byte	0x08
	.zero		1


	//   ....[19]....
        /*0fac*/ 	.word	0x000008c0
        /*0fb0*/ 	.word	0x000000ff
        /*0fb4*/ 	.word	0x000288c0
        /*0fb8*/ 	.short	0x0100
        /*0fba*/ 	.byte	0x08
	.zero		1


	//   ....[20]....
        /*0fbc*/ 	.word	0x000008d0
        /*0fc0*/ 	.word	0x000000ff
        /*0fc4*/ 	.word	0x000288b8
        /*0fc8*/ 	.short	0x0100
        /*0fca*/ 	.byte	0x08
	.zero		1


	//   ....[21]....
        /*0fcc*/ 	.word	0x000008e0
        /*0fd0*/ 	.word	0x000000ff
        /*0fd4*/ 	.word	0x000288c8
        /*0fd8*/ 	.short	0x0100
        /*0fda*/ 	.byte	0x08
	.zero		1


	//   ....[22]....
        /*0fdc*/ 	.word	0x000033b0
        /*0fe0*/ 	.word	0x00000059
        /*0fe4*/ 	.word	0x00028890
        /*0fe8*/ 	.short	0x010a
        /*0fea*/ 	.byte	0x3f
	.zero		1


	//   ....[23]....
        /*0fec*/ 	.word	0x00005810
        /*0ff0*/ 	.word	0x00000059
        /*0ff4*/ 	.word	0x00028890
        /*0ff8*/ 	.short	0x010a
        /*0ffa*/ 	.byte	0x3f
	.zero		1


	//   ....[24]....
        /*0ffc*/ 	.word	0x000077b0
        /*1000*/ 	.word	0x00000059
        /*1004*/ 	.word	0x00028890
        /*1008*/ 	.short	0x010a
        /*100a*/ 	.byte	0x3f
	.zero		1


	//   ....[25]....
        /*100c*/ 	.word	0x00007eb0
        /*1010*/ 	.word	0x0000000b
        /*1014*/ 	.word	0x00000000
        /*1018*/ 	.short	0x0101
        /*101a*/ 	.byte	0x3f
	.zero		1


	//   ....[26]....
        /*101c*/ 	.word	0x00007ef0
        /*1020*/ 	.word	0x00000059
        /*1024*/ 	.word	0x000288b0
        /*1028*/ 	.short	0x010a
        /*102a*/ 	.byte	0x3f
	.zero		1


	//   ....[27]....
        /*102c*/ 	.word	0x00008500
        /*1030*/ 	.word	0x00000059
        /*1034*/ 	.word	0x00000000
        /*1038*/ 	.short	0x0101
        /*103a*/ 	.byte	0x3f
	.zero		1


	//   ....[28]....
        /*103c*/ 	.word	0x00008de0
        /*1040*/ 	.word	0x00000012
        /*1044*/ 	.word	0x00028800
        /*1048*/ 	.short	0x010a
        /*104a*/ 	.byte	0x3f
	.zero		1


	//   ....[29]....
        /*104c*/ 	.word	0x00008e30
        /*1050*/ 	.word	0x00000012
        /*1054*/ 	.word	0x00028800
        /*1058*/ 	.short	0x010a
        /*105a*/ 	.byte	0x3f
	.zero		1


	//   ....[30]....
        /*105c*/ 	.word	0x00009fb0
        /*1060*/ 	.word	0x00000012
        /*1064*/ 	.word	0x00028800
        /*1068*/ 	.short	0x010a
        /*106a*/ 	.byte	0x3f
	.zero		1


	//   ....[31]....
        /*106c*/ 	.word	0x0000c3f0
        /*1070*/ 	.word	0x00000012
        /*1074*/ 	.word	0x00028800
        /*1078*/ 	.short	0x010a
        /*107a*/ 	.byte	0x3f
	.zero		1


	//   ....[32]....
        /*107c*/ 	.word	0x0000ddf0
        /*1080*/ 	.word	0x00000000
        /*1084*/ 	.word	0x00028830
        /*1088*/ 	.short	0x010a
        /*108a*/ 	.byte	0x3f
	.zero		1


	//   ....[33]....
        /*108c*/ 	.word	0x0000de30
        /*1090*/ 	.word	0x00000000
        /*1094*/ 	.word	0x00028830
        /*1098*/ 	.short	0x010a
        /*109a*/ 	.byte	0x3f
	.zero		1


	//   ....[34]....
        /*109c*/ 	.word	0x0000ff70
        /*10a0*/ 	.word	0x00000000
        /*10a4*/ 	.word	0x00000000
        /*10a8*/ 	.short	0x0101
        /*10aa*/ 	.byte	0x3f
	.zero		1


	//   ....[35]....
        /*10ac*/ 	.word	0x00010b80
        /*10b0*/ 	.word	0x00000007
        /*10b4*/ 	.word	0x00028830
        /*10b8*/ 	.short	0x010a
        /*10ba*/ 	.byte	0x3f
	.zero		1


	//   ....[36]....
        /*10bc*/ 	.word	0x00010bd0
        /*10c0*/ 	.word	0x00000007
        /*10c4*/ 	.word	0x00028830
        /*10c8*/ 	.short	0x010a
        /*10ca*/ 	.byte	0x3f
	.zero		1


	//   ....[37]....
        /*10cc*/ 	.word	0x00011010
        /*10d0*/ 	.word	0x00000007
        /*10d4*/ 	.word	0x00028850
        /*10d8*/ 	.short	0x010a
        /*10da*/ 	.byte	0x3f
	.zero		1


	//   ....[38]....
        /*10dc*/ 	.word	0x00011050
        /*10e0*/ 	.word	0x00000007
        /*10e4*/ 	.word	0x00028850
        /*10e8*/ 	.short	0x010a
        /*10ea*/ 	.byte	0x3f
	.zero		1


	//   ....[39]....
        /*10ec*/ 	.word	0x000135a0
        /*10f0*/ 	.word	0x00000000
        /*10f4*/ 	.word	0x00000000
        /*10f8*/ 	.short	0x0101
        /*10fa*/ 	.byte	0x3f
	.zero		1


	//   ....[40]....
        /*10fc*/ 	.word	0x00013830
        /*1100*/ 	.word	0x0000000d
        /*1104*/ 	.word	0x00000000
        /*1108*/ 	.short	0x0101
        /*110a*/ 	.byte	0x3f
	.zero		1


	//   ....[41]....
        /*110c*/ 	.word	0x00013f30
        /*1110*/ 	.word	0x00000007
        /*1114*/ 	.word	0x00028830
        /*1118*/ 	.short	0x010a
        /*111a*/ 	.byte	0x3f
	.zero		1


	//   ....[42]....
        /*111c*/ 	.word	0x00013f80
        /*1120*/ 	.word	0x00000007
        /*1124*/ 	.word	0x00028830
        /*1128*/ 	.short	0x010a
        /*112a*/ 	.byte	0x3f
	.zero		1


	//   ....[43]....
        /*112c*/ 	.word	0x00014390
        /*1130*/ 	.word	0x00000007
        /*1134*/ 	.word	0x00028850
        /*1138*/ 	.short	0x010a
        /*113a*/ 	.byte	0x3f
	.zero		1


	//   ....[44]....
        /*113c*/ 	.word	0x000143d0
        /*1140*/ 	.word	0x00000007
        /*1144*/ 	.word	0x00028850
        /*1148*/ 	.short	0x010a
        /*114a*/ 	.byte	0x3f
	.zero		1


	//   ....[45]....
        /*114c*/ 	.word	0x00015a40
        /*1150*/ 	.word	0x0000002b
        /*1154*/ 	.word	0x00000000
        /*1158*/ 	.short	0x0101
        /*115a*/ 	.byte	0x3f
	.zero		1


	//   ....[46]....
        /*115c*/ 	.word	0x00016280
        /*1160*/ 	.word	0x0000000b
        /*1164*/ 	.word	0x00000000
        /*1168*/ 	.short	0x0101
        /*116a*/ 	.byte	0x3f
	.zero		1


	//   ....[47]....
        /*116c*/ 	.word	0x000168c0
        /*1170*/ 	.word	0x0000000b
        /*1174*/ 	.word	0x00028850
        /*1178*/ 	.short	0x010a
        /*117a*/ 	.byte	0x3f
	.zero		1


	//   ....[48]....
        /*117c*/ 	.word	0x00016940
        /*1180*/ 	.word	0x0000000b
        /*1184*/ 	.word	0x00028850
        /*1188*/ 	.short	0x010a
        /*118a*/ 	.byte	0x3f
	.zero		1


	//   ....[49]....
        /*118c*/ 	.word	0x00016f40
        /*1190*/ 	.word	0x00000004
        /*1194*/ 	.word	0x00000000
        /*1198*/ 	.short	0x0101
        /*119a*/ 	.byte	0x3f
	.zero		1


	//   ....[50]....
        /*119c*/ 	.word	0x00018470
        /*11a0*/ 	.word	0x00000000
        /*11a4*/ 	.word	0x00000000
        /*11a8*/ 	.short	0x0101
        /*11aa*/ 	.byte	0x3f
	.zero		1


	//   ....[51]....
        /*11ac*/ 	.word	0x00018c80
        /*11b0*/ 	.word	0x00000004
        /*11b4*/ 	.word	0x00000000
        /*11b8*/ 	.short	0x0101
        /*11ba*/ 	.byte	0x3f
	.zero		1


	//   ....[52]....
        /*11bc*/ 	.word	0x0001bf30
        /*11c0*/ 	.word	0x00000016
        /*11c4*/ 	.word	0x00028820
        /*11c8*/ 	.short	0x010a
        /*11ca*/ 	.byte	0x3f
	.zero		1


	//   ....[53]....
        /*11cc*/ 	.word	0x0001bfc0
        /*11d0*/ 	.word	0x00000008
        /*11d4*/ 	.word	0x000288a0
        /*11d8*/ 	.short	0x010a
        /*11da*/ 	.byte	0x3f
	.zero		1


	//   ....[54]....
        /*11dc*/ 	.word	0x0001c320
        /*11e0*/ 	.word	0x00000008
        /*11e4*/ 	.word	0x000288c0
        /*11e8*/ 	.short	0x010a
        /*11ea*/ 	.byte	0x3f
	.zero		1


	//   ....[55]....
        /*11ec*/ 	.word	0x0001c750
        /*11f0*/ 	.word	0x0000000b
        /*11f4*/ 	.word	0x000288a0
        /*11f8*/ 	.short	0x010a
        /*11fa*/ 	.byte	0x3f
	.zero		1


	//   ....[56]....
        /*11fc*/ 	.word	0x0001ca90
        /*1200*/ 	.word	0x0000000b
        /*1204*/ 	.word	0x000288c0
        /*1208*/ 	.short	0x010a
        /*120a*/ 	.byte	0x3f
	.zero		1


	//   ....[57]....
        /*120c*/ 	.word	0x0001db00
        /*1210*/ 	.word	0x00000007
        /*1214*/ 	.word	0x00028840
        /*1218*/ 	.short	0x010a
        /*121a*/ 	.byte	0x3f
	.zero		1


	//   ....[58]....
        /*121c*/ 	.word	0x0001e260
        /*1220*/ 	.word	0x00000007
        /*1224*/ 	.word	0x00028830
        /*1228*/ 	.short	0x0107
        /*122a*/ 	.byte	0x3f
	.zero		1


	//   ....[59]....
        /*122c*/ 	.word	0x0001e330
        /*1230*/ 	.word	0x00000007
        /*1234*/ 	.word	0x00028830
        /*1238*/ 	.short	0x0101
        /*123a*/ 	.byte	0x3f
	.zero		1


	//   ....[60]....
        /*123c*/ 	.word	0x0001ee40
        /*1240*/ 	.word	0x00000016
        /*1244*/ 	.word	0x00028800
        /*1248*/ 	.short	0x0107
        /*124a*/ 	.byte	0x3f
	.zero		1


	//   ....[61]....
        /*124c*/ 	.word	0x0001ef50
        /*1250*/ 	.word	0x00000016
        /*1254*/ 	.word	0x00028800
        /*1258*/ 	.short	0x0101
        /*125a*/ 	.byte	0x3f
	.zero		1


	//   ....[62]....
        /*125c*/ 	.word	0x0001ef70
        /*1260*/ 	.word	0x00000016
        /*1264*/ 	.word	0x00028820
        /*1268*/ 	.short	0x010a
        /*126a*/ 	.byte	0x3f
	.zero		1


	//   ....[63]....
        /*126c*/ 	.word	0x0001f300
        /*1270*/ 	.word	0x00000006
        /*1274*/ 	.word	0x00028840
        /*1278*/ 	.short	0x010a
        /*127a*/ 	.byte	0x3f
	.zero		1


	//   ....[64]....
        /*127c*/ 	.word	0x0001f800
        /*1280*/ 	.word	0x00000006
        /*1284*/ 	.word	0x00028830
        /*1288*/ 	.short	0x0107
        /*128a*/ 	.byte	0x3f
	.zero		1


	//   ....[65]....
        /*128c*/ 	.word	0x0001f8c0
        /*1290*/ 	.word	0x00000006
        /*1294*/ 	.word	0x00028830
        /*1298*/ 	.short	0x0101
        /*129a*/ 	.byte	0x3f
	.zero		1


	//   ....[66]....
        /*129c*/ 	.word	0x0001f920
        /*12a0*/ 	.word	0x00000006
        /*12a4*/ 	.word	0x00028860
        /*12a8*/ 	.short	0x010a
        /*12aa*/ 	.byte	0x3f
	.zero		1


	//   ....[67]....
        /*12ac*/ 	.word	0x0001fe50
        /*12b0*/ 	.word	0x00000006
        /*12b4*/ 	.word	0x00028850
        /*12b8*/ 	.short	0x0107
        /*12ba*/ 	.byte	0x3f
	.zero		1


	//   ....[68]....
        /*12bc*/ 	.word	0x0001fff0
        /*12c0*/ 	.word	0x00000006
        /*12c4*/ 	.word	0x00028850
        /*12c8*/ 	.short	0x0101
        /*12ca*/ 	.byte	0x3f
	.zero		1


	//   ....[69]....
        /*12cc*/ 	.word	0x00020200
        /*12d0*/ 	.word	0x00000000
        /*12d4*/ 	.word	0x00028860
        /*12d8*/ 	.short	0x010a
        /*12da*/ 	.byte	0x3f
	.zero		1


	//   ....[70]....
        /*12dc*/ 	.word	0x00020730
        /*12e0*/ 	.word	0x00000000
        /*12e4*/ 	.word	0x00028850
        /*12e8*/ 	.short	0x0107
        /*12ea*/ 	.byte	0x3f
	.zero		1


	//   ....[71]....
        /*12ec*/ 	.word	0x000207f0
        /*12f0*/ 	.word	0x00000000
        /*12f4*/ 	.word	0x00028850
        /*12f8*/ 	.short	0x0101
        /*12fa*/ 	.byte	0x3f
	.zero		1


	//   ....[72]....
        /*12fc*/ 	.word	0x00021940
        /*1300*/ 	.word	0x00000004
        /*1304*/ 	.word	0x00028820
        /*1308*/ 	.short	0x010a
        /*130a*/ 	.byte	0x3f
	.zero		1


	//   ....[73]....
        /*130c*/ 	.word	0x00021ab0
        /*1310*/ 	.word	0x00000005
        /*1314*/ 	.word	0x00028840
        /*1318*/ 	.short	0x010a
        /*131a*/ 	.byte	0x3f
	.zero		1


	//   ....[74]....
        /*131c*/ 	.word	0x00021b50
        /*1320*/ 	.word	0x00000019
        /*1324*/ 	.word	0x00028840
        /*1328*/ 	.short	0x010a
        /*132a*/ 	.byte	0x3f
	.zero		1


	//   ....[75]....
        /*132c*/ 	.word	0x00021b90
        /*1330*/ 	.word	0x00000005
        /*1334*/ 	.word	0x00028860
        /*1338*/ 	.short	0x010a
        /*133a*/ 	.byte	0x3f
	.zero		1


	//   ....[76]....
        /*133c*/ 	.word	0x00021bd0
        /*1340*/ 	.word	0x00000019
        /*1344*/ 	.word	0x00028860
        /*1348*/ 	.short	0x010a
        /*134a*/ 	.byte	0x3f
	.zero		1


	//   ....[77]....
        /*134c*/ 	.word	0x00021c30
        /*1350*/ 	.word	0x00000059
        /*1354*/ 	.word	0x00028890
        /*1358*/ 	.short	0x010a
        /*135a*/ 	.byte	0x3f
	.zero		1


	//   ....[78]....
        /*135c*/ 	.word	0x00022140
        /*1360*/ 	.word	0x00000059
        /*1364*/ 	.word	0x00028890
        /*1368*/ 	.short	0x010a
        /*136a*/ 	.byte	0x3f
	.zero		1


	//   ....[79]....
        /*136c*/ 	.word	0x00022650
        /*1370*/ 	.word	0x00000059
        /*1374*/ 	.word	0x00028890
        /*1378*/ 	.short	0x010a
        /*137a*/ 	.byte	0x3f
	.zero		1


	//   ....[80]....
        /*137c*/ 	.word	0x00022b20
        /*1380*/ 	.word	0x00000059
        /*1384*/ 	.word	0x000288b0
        /*1388*/ 	.short	0x010a
        /*138a*/ 	.byte	0x3f
	.zero		1


	//   ....[81]....
        /*138c*/ 	.word	0x00023370
        /*1390*/ 	.word	0x00000012
        /*1394*/ 	.word	0x00028800
        /*1398*/ 	.short	0x010a
        /*139a*/ 	.byte	0x3f
	.zero		1


	//   ....[82]....
        /*139c*/ 	.word	0x00023ee0
        /*13a0*/ 	.word	0x00000012
        /*13a4*/ 	.word	0x00028800
        /*13a8*/ 	.short	0x010a
        /*13aa*/ 	.byte	0x3f
	.zero		1


	//   ....[83]....
        /*13ac*/ 	.word	0x00023f30
        /*13b0*/ 	.word	0x00000000
        /*13b4*/ 	.word	0x00028830
        /*13b8*/ 	.short	0x010a
        /*13ba*/ 	.byte	0x3f
	.zero		1


	//   ....[84]....
        /*13bc*/ 	.word	0x00023f80
        /*13c0*/ 	.word	0x00000007
        /*13c4*/ 	.word	0x00028830
        /*13c8*/ 	.short	0x010a
        /*13ca*/ 	.byte	0x3f
	.zero		1


	//   ....[85]....
        /*13cc*/ 	.word	0x00023fd0
        /*13d0*/ 	.word	0x00000007
        /*13d4*/ 	.word	0x00028850
        /*13d8*/ 	.short	0x010a
        /*13da*/ 	.byte	0x3f
	.zero		1


	//   ....[86]....
        /*13dc*/ 	.word	0x00024020
        /*13e0*/ 	.word	0x00000007
        /*13e4*/ 	.word	0x00028830
        /*13e8*/ 	.short	0x010a
        /*13ea*/ 	.byte	0x3f
	.zero		1


	//   ....[87]....
        /*13ec*/ 	.word	0x00024070
        /*13f0*/ 	.word	0x00000007
        /*13f4*/ 	.word	0x00028850
        /*13f8*/ 	.short	0x010a
        /*13fa*/ 	.byte	0x3f
	.zero		1


	//   ....[88]....
        /*13fc*/ 	.word	0x000240c0
        /*1400*/ 	.word	0x0000000b
        /*1404*/ 	.word	0x00028850
        /*1408*/ 	.short	0x010a
        /*140a*/ 	.byte	0x3f
	.zero		1


	//   ....[89]....
        /*140c*/ 	.word	0x00024cb0
        /*1410*/ 	.word	0x00000016
        /*1414*/ 	.word	0x00028820
        /*1418*/ 	.short	0x010a
        /*141a*/ 	.byte	0x3f
	.zero		1


	//   ....[90]....
        /*141c*/ 	.word	0x00024d00
        /*1420*/ 	.word	0x00000008
        /*1424*/ 	.word	0x000288a0
        /*1428*/ 	.short	0x010a
        /*142a*/ 	.byte	0x3f
	.zero		1


	//   ....[91]....
        /*142c*/ 	.word	0x00024d50
        /*1430*/ 	.word	0x00000008
        /*1434*/ 	.word	0x000288c0
        /*1438*/ 	.short	0x010a
        /*143a*/ 	.byte	0x3f
	.zero		1


	//   ....[92]....
        /*143c*/ 	.word	0x00024da0
        /*1440*/ 	.word	0x0000000b
        /*1444*/ 	.word	0x000288a0
        /*1448*/ 	.short	0x010a
        /*144a*/ 	.byte	0x3f
	.zero		1


	//   ....[93]....
        /*144c*/ 	.word	0x00024df0
        /*1450*/ 	.word	0x0000000b
        /*1454*/ 	.word	0x000288c0
        /*1458*/ 	.short	0x010a
        /*145a*/ 	.byte	0x3f
	.zero		1


	//   ....[94]....
        /*145c*/ 	.word	0x00024f10
        /*1460*/ 	.word	0x00000007
        /*1464*/ 	.word	0x00028840
        /*1468*/ 	.short	0x010a
        /*146a*/ 	.byte	0x3f
	.zero		1


	//   ....[95]....
        /*146c*/ 	.word	0x00026490
        /*1470*/ 	.word	0x00000016
        /*1474*/ 	.word	0x00028820
        /*1478*/ 	.short	0x010a
        /*147a*/ 	.byte	0x3f
	.zero		1


	//   ....[96]....
        /*147c*/ 	.word	0x000264e0
        /*1480*/ 	.word	0x00000006
        /*1484*/ 	.word	0x00028840
        /*1488*/ 	.short	0x010a
        /*148a*/ 	.byte	0x3f
	.zero		1


	//   ....[97]....
        /*148c*/ 	.word	0x00026e60
        /*1490*/ 	.word	0x00000006
        /*1494*/ 	.word	0x00028860
        /*1498*/ 	.short	0x010a
        /*149a*/ 	.byte	0x3f
	.zero		1


	//   ....[98]....
        /*149c*/ 	.word	0x000278d0
        /*14a0*/ 	.word	0x00000000
        /*14a4*/ 	.word	0x00028860
        /*14a8*/ 	.short	0x010a
        /*14aa*/ 	.byte	0x3f
	.zero		1


	//   ....[99]....
        /*14ac*/ 	.word	0x00028cf0
        /*14b0*/ 	.word	0x00000004
        /*14b4*/ 	.word	0x00028820
        /*14b8*/ 	.short	0x010a
        /*14ba*/ 	.byte	0x3f
	.zero		1


	//   ....[100]....
        /*14bc*/ 	.word	0x00028e90
        /*14c0*/ 	.word	0x00000005
        /*14c4*/ 	.word	0x00028840
        /*14c8*/ 	.short	0x010a
        /*14ca*/ 	.byte	0x3f
	.zero		1


	//   ....[101]....
        /*14cc*/ 	.word	0x00028ee0
        /*14d0*/ 	.word	0x00000019
        /*14d4*/ 	.word	0x00028840
        /*14d8*/ 	.short	0x010a
        /*14da*/ 	.byte	0x3f
	.zero		1


	//   ....[102]....
        /*14dc*/ 	.word	0x00028f30
        /*14e0*/ 	.word	0x00000005
        /*14e4*/ 	.word	0x00028860
        /*14e8*/ 	.short	0x010a
        /*14ea*/ 	.byte	0x3f
	.zero		1


	//----- nvinfo : EIATTR_NUM_MBARRIERS
	.align		4
.L_318:
        /*14ec*/ 	.byte	0x03, 0x38
        /*14ee*/ 	.short	0x0016


	//----- nvinfo : EIATTR_EXIT_INSTR_OFFSETS
	.align		4
        /*14f0*/ 	.byte	0x04, 0x1c
        /*14f2*/ 	.short	(.L_320 - .L_319)


	//   ....[0]....
.L_319:
        /*14f4*/ 	.word	0x00021c20


	//----- nvinfo : EIATTR_MAX_THREADS
	.align		4
.L_320:
        /*14f8*/ 	.byte	0x04, 0x05
        /*14fa*/ 	.short	(.L_322 - .L_321)
.L_321:
        /*14fc*/ 	.word	0x00000180
        /*1500*/ 	.word	0x00000001
        /*1504*/ 	.word	0x00000001


	//----- nvinfo : EIATTR_CRS_STACK_SIZE
	.align		4
.L_322:
        /*1508*/ 	.byte	0x04, 0x1e
        /*150a*/ 	.short	(.L_324 - .L_323)
.L_323:
        /*150c*/ 	.word	0x00000000


	//----- nvinfo : EIATTR_CBANK_PARAM_SIZE
	.align		4
.L_324:
        /*1510*/ 	.byte	0x03, 0x19
        /*1512*/ 	.short	0x0af0


	//----- nvinfo : EIATTR_PARAM_CBANK
	.align		4
        /*1514*/ 	.byte	0x04, 0x0a
        /*1516*/ 	.short	(.L_326 - .L_325)
	.align		4
.L_325:
        /*1518*/ 	.word	index@(.nv.constant0._ZN7cutlass13device_kernelIN5flash11enable_sm90INS1_16FlashAttnFwdSm90INS1_25CollectiveMainloopFwdSm90ILi2EN4cute5tupleIJNS5_1CILi1EEES8_S8_EEENS6_IJNS7_ILi128EEESA_SA_EEELi128ENS_6half_tEfNS_4arch4Sm90ELb1ELb0ELb1ELb1ELb1ELb1ELb0ELb1ELb1ELb1ELb1ELb0EEENS1_21CollectiveEpilogueFwdISB_S9_SC_SE_Li256ELb1ELb1ELb1ELb0EEENS1_36VarlenDynamicPersistentTileSchedulerILi128ELi128ELi256ELi128ELb1ELb1ELb1ELb1ELb1ELb1EEEEEEEEEvNT_6ParamsE)
        /*151c*/ 	.short	0x0210
        /*151e*/ 	.short	0x0af0


	//----- nvinfo : EIATTR_SW_WAR
	.align		4
.L_326:
        /*1520*/ 	.byte	0x04, 0x36
        /*1522*/ 	.short	(.L_328 - .L_327)
.L_327:
        /*1524*/ 	.word	0x00000008
.L_328:


//--------------------- .nv.callgraph             --------------------------
	.section	.nv.callgraph,"",@"SHT_CUDA_CALLGRAPH"
	.align	4
	.sectionentsize	8
	.align		4
        /*0000*/ 	.word	0x00000000
	.align		4
        /*0004*/ 	.word	0xffffffff
	.align		4
        /*0008*/ 	.word	index@(_ZN7cutlass13device_kernelIN5flash11enable_sm90INS1_16FlashAttnFwdSm90INS1_25CollectiveMainloopFwdSm90ILi2EN4cute5tupleIJNS5_1CILi1EEES8_S8_EEENS6_IJNS7_ILi128EEESA_SA_EEELi128ENS_6half_tEfNS_4arch4Sm90ELb0ELb0ELb1ELb0ELb1ELb0ELb0ELb1ELb1ELb1ELb1ELb0EEENS1_21CollectiveEpilogueFwdISB_S9_SC_SE_Li256ELb0ELb1ELb1ELb0EEENS1_19SingleTileSchedulerILb0ELb1ELb1ELi128EEEEEEEEEvNT_6ParamsE)
	.align		4
        /*000c*/ 	.word	index@(__assertfail)
	.align		4
        /*0010*/ 	.word	index@(_ZN7cutlass13device_kernelIN5flash11enable_sm90INS1_16FlashAttnFwdSm90INS1_25CollectiveMainloopFwdSm90ILi2EN4cute5tupleIJNS5_1CILi1EEES8_S8_EEENS6_IJNS7_ILi128EEESA_SA_EEELi128ENS_6half_tEfNS_4arch4Sm90ELb0ELb0ELb1ELb1ELb1ELb0ELb0ELb1ELb1ELb1ELb1ELb0EEENS1_21CollectiveEpilogueFwdISB_S9_SC_SE_Li256ELb1ELb1ELb1ELb0EEENS1_36VarlenDynamicPersistentTileSchedulerILi128ELi128ELi256ELi128ELb1ELb1ELb1ELb0ELb1ELb1EEEEEEEEEvNT_6ParamsE)
	.align		4
        /*0014*/ 	.word	index@(__assertfail)
	.align		4
        /*0018*/ 	.word	index@(_ZN7cutlass13device_kernelIN5flash11enable_sm90INS1_16FlashAttnFwdSm90INS1_25CollectiveMainloopFwdSm90ILi2EN4cute5tupleIJNS5_1CILi1EEES8_S8_EEENS6_IJNS7_ILi128EEESA_SA_EEELi128ENS_6half_tEfNS_4arch4Sm90ELb0ELb0ELb1ELb1ELb1ELb1ELb0ELb1ELb1ELb1ELb1ELb0EEENS1_21CollectiveEpilogueFwdISB_S9_SC_SE_Li256ELb1ELb1ELb1ELb0EEENS1_36VarlenDynamicPersistentTileSchedulerILi128ELi128ELi256ELi128ELb1ELb1ELb1ELb0ELb1ELb1EEEEEEEEEvNT_6ParamsE)
	.align		4
        /*001c*/ 	.word	index@(__assertfail)
	.align		4
        /*0020*/ 	.word	index@(_ZN7cutlass13device_kernelIN5flash11enable_sm90INS1_16FlashAttnFwdSm90INS1_25CollectiveMainloopFwdSm90ILi2EN4cute5tupleIJNS5_1CILi1EEES8_S8_EEENS6_IJNS7_ILi128EEESA_SA_EEELi128ENS_6half_tEfNS_4arch4Sm90ELb0ELb1ELb1ELb0ELb1ELb0ELb0ELb1ELb1ELb1ELb1ELb0EEENS1_21CollectiveEpilogueFwdISB_S9_SC_SE_Li256ELb0ELb1ELb1ELb0EEENS1_19SingleTileSchedulerILb0ELb1ELb1ELi128EEEEEEEEEvNT_6ParamsE)
	.align		4
        /*0024*/ 	.word	index@(__assertfail)
	.align		4
        /*0028*/ 	.word	index@(_ZN7cutlass13device_kernelIN5flash11enable_sm90INS1_16FlashAttnFwdSm90INS1_25CollectiveMainloopFwdSm90ILi2EN4cute5tupleIJNS5_1CILi1EEES8_S8_EEENS6_IJNS7_ILi128EEESA_SA_EEELi128ENS_6half_tEfNS_4arch4Sm90ELb0ELb1ELb1ELb1ELb1ELb0ELb0ELb1ELb1ELb1ELb1ELb0EEENS1_21CollectiveEpilogueFwdISB_S9_SC_SE_Li256ELb1ELb1ELb1ELb0EEENS1_36VarlenDynamicPersistentTileSchedulerILi128ELi128ELi256ELi128ELb1ELb1ELb1ELb1ELb0ELb1EEEEEEEEEvNT_6ParamsE)
	.align		4
        /*002c*/ 	.word	index@(__assertfail)
	.align		4
        /*0030*/ 	.word	index@(_ZN7cutlass13device_kernelIN5flash11enable_sm90INS1_16FlashAttnFwdSm90INS1_25CollectiveMainloopFwdSm90ILi2EN4cute5tupleIJNS5_1CILi1EEES8_S8_EEENS6_IJNS7_ILi128EEESA_SA_EEELi128ENS_6half_tEfNS_4arch4Sm90ELb0ELb1ELb1ELb1ELb1ELb1ELb0ELb1ELb1ELb1ELb1ELb0EEENS1_21CollectiveEpilogueFwdISB_S9_SC_SE_Li256ELb1ELb1ELb1ELb0EEENS1_36VarlenDynamicPersistentTileSchedulerILi128ELi128ELi256ELi128ELb1ELb1ELb1ELb1ELb0ELb1EEEEEEEEEvNT_6ParamsE)
	.align		4
        /*0034*/ 	.word	index@(__assertfail)
	.align		4
        /*0038*/ 	.word	index@(_ZN7cutlass13device_kernelIN5flash11enable_sm90INS1_16FlashAttnFwdSm90INS1_25CollectiveMainloopFwdSm90ILi2EN4cute5tupleIJNS5_1CILi1EEES8_S8_EEENS6_IJNS7_ILi128EEESA_SA_EEELi128ENS_6half_tEfNS_4arch4Sm90ELb1ELb0ELb1ELb0ELb1ELb0ELb0ELb1ELb1ELb1ELb1ELb0EEENS1_21CollectiveEpilogueFwdISB_S9_SC_SE_Li256ELb0ELb1ELb1ELb0EEENS1_19SingleTileSchedulerILb0ELb1ELb1ELi128EEEEEEEEEvNT_6ParamsE)
	.align		4
        /*003c*/ 	.word	index@(__assertfail)
	.align		4
        /*0040*/ 	.word	index@(_ZN7cutlass13device_kernelIN5flash11enable_sm90INS1_16FlashAttnFwdSm90INS1_25CollectiveMainloopFwdSm90ILi2EN4cute5tupleIJNS5_1CILi1EEES8_S8_EEENS6_IJNS7_ILi128EEESA_SA_EEELi128ENS_6half_tEfNS_4arch4Sm90ELb1ELb0ELb1ELb1ELb1ELb0ELb0ELb1ELb1ELb1ELb1ELb0EEENS1_21CollectiveEpilogueFwdISB_S9_SC_SE_Li256ELb1ELb1ELb1ELb0EEENS1_36VarlenDynamicPersistentTileSchedulerILi128ELi128ELi256ELi128ELb1ELb1ELb1ELb1ELb1ELb1EEEEEEEEEvNT_6ParamsE)
	.align		4
        /*0044*/ 	.word	index@(__assertfail)
	.align		4
        /*0048*/ 	.word	index@(_ZN7cutlass13device_kernelIN5flash11enable_sm90INS1_16FlashAttnFwdSm90INS1_25CollectiveMainloopFwdSm90ILi2EN4cute5tupleIJNS5_1CILi1EEES8_S8_EEENS6_IJNS7_ILi128EEESA_SA_EEELi128ENS_6half_tEfNS_4arch4Sm90ELb1ELb0ELb1ELb1ELb1ELb1ELb0ELb1ELb1ELb1ELb1ELb0EEENS1_21CollectiveEpilogueFwdISB_S9_SC_SE_Li256ELb1ELb1ELb1ELb0EEENS1_36VarlenDynamicPersistentTileSchedulerILi128ELi128ELi256ELi128ELb1ELb1ELb1ELb1ELb1ELb1EEEEEEEEEvNT_6ParamsE)
	.align		4
        /*004c*/ 	.word	index@(__assertfail)
	.align		4
        /*0050*/ 	.word	0x00000000
	.align		4
        /*0054*/ 	.word	0xfffffffe
	.align		4
        /*0058*/ 	.word	0x00000000
	.align		4
        /*005c*/ 	.word	0xfffffffd
	.align		4
        /*0060*/ 	.word	0x00000000
	.align		4
        /*0064*/ 	.word	0xfffffffc


//--------------------- .nv.constant4             --------------------------
	.section	.nv.constant4,"a",@progbits
	.align	8
	.align		8
.nv.constant4:
        /*0000*/ 	.dword	__assertfail
	.align		8
        /*0008*/ 	.dword	__unnamed_1
	.align		8
        /*0010*/ 	.dword	__unnamed_2
	.align		8
        /*0018*/ 	.dword	__unnamed_3
	.align		8
        /*0020*/ 	.dword	__unnamed_4
	.align		8
        /*0028*/ 	.dword	_ZN86_INTERNAL_e91a5f01_50_flash_fwd_hdim128_fp16_paged_split_softcap_sm90_cu_ceb34e2a_29744cuda3std3__45__cpo5beginE
	.align		8
        /*0030*/ 	.dword	_ZN86_INTERNAL_e91a5f01_50_flash_fwd_hdim128_fp16_paged_split_softcap_sm90_cu_ceb34e2a_29744cuda3std3__45__cpo3endE
	.align		8
        /*0038*/ 	.dword	_ZN86_INTERNAL_e91a5f01_50_flash_fwd_hdim128_fp16_paged_split_softcap_sm90_cu_ceb34e2a_29744cuda3std3__45__cpo6cbeginE
	.align		8
        /*0040*/ 	.dword	_ZN86_INTERNAL_e91a5f01_50_flash_fwd_hdim128_fp16_paged_split_softcap_sm90_cu_ceb34e2a_29744cuda3std3__45__cpo4cendE
	.align		8
        /*0048*/ 	.dword	_ZN86_INTERNAL_e91a5f01_50_flash_fwd_hdim128_fp16_paged_split_softcap_sm90_cu_ceb34e2a_29744cuda3std3__488_GLOBAL__N__e91a5f01_50_flash_fwd_hdim128_fp16_paged_split_softcap_sm90_cu_ceb34e2a_29746ignoreE
	.align		8
        /*0050*/ 	.dword	_ZN86_INTERNAL_e91a5f01_50_flash_fwd_hdim128_fp16_paged_split_softcap_sm90_cu_ceb34e2a_29744cuda3std3__419piecewise_constructE
	.align		8
        /*0058*/ 	.dword	_ZN86_INTERNAL_e91a5f01_50_flash_fwd_hdim128_fp16_paged_split_softcap_sm90_cu_ceb34e2a_29744cuda3std3__48in_placeE
	.align		8
        /*0060*/ 	.dword	_ZN86_INTERNAL_e91a5f01_50_flash_fwd_hdim128_fp16_paged_split_softcap_sm90_cu_ceb34e2a_29744cuda3std6ranges3__45__cpo4swapE
	.align		8
        /*0068*/ 	.dword	_ZN86_INTERNAL_e91a5f01_50_flash_fwd_hdim128_fp16_paged_split_softcap_sm90_cu_ceb34e2a_29744cuda3std6ranges3__45__cpo9iter_moveE
	.align		8
        /*0070*/ 	.dword	_ZN86_INTERNAL_e91a5f01_50_flash_fwd_hdim128_fp16_paged_split_softcap_sm90_cu_ceb34e2a_29744cute7productE
	.align		8
        /*0078*/ 	.dword	_ZN86_INTERNAL_e91a5f01_50_flash_fwd_hdim128_fp16_paged_split_softcap_sm90_cu_ceb34e2a_29744cute1_E
	.align		8
        /*0080*/ 	.dword	$str$23
	.align		8
        /*0088*/ 	.dword	$str$24


//--------------------- .text._ZN7cutlass13device_kernelIN5flash11enable_sm90INS1_16FlashAttnFwdSm90INS1_25CollectiveMainloopFwdSm90ILi2EN4cute5tupleIJNS5_1CILi1EEES8_S8_EEENS6_IJNS7_ILi128EEESA_SA_EEELi128ENS_6half_tEfNS_4arch4Sm90ELb0ELb0ELb1ELb0ELb1ELb0ELb0ELb1ELb1ELb1ELb1ELb0EEENS1_21CollectiveEpilogueFwdISB_S9_SC_SE_Li256ELb0ELb1ELb1ELb0EEENS1_19SingleTileSchedulerILb0ELb1ELb1ELi128EEEEEEEEEvNT_6ParamsE --------------------------
	.section	.text._ZN7cutlass13device_kernelIN5flash11enable_sm90INS1_16FlashAttnFwdSm90INS1_25CollectiveMainloopFwdSm90ILi2EN4cute5tupleIJNS5_1CILi1EEES8_S8_EEENS6_IJNS7_ILi128EEESA_SA_EEELi128ENS_6half_tEfNS_4arch4Sm90ELb0ELb0ELb1ELb0ELb1ELb0ELb0ELb1ELb1ELb1ELb1ELb0EEENS1_21CollectiveEpilogueFwdISB_S9_SC_SE_Li256ELb0ELb1ELb1ELb0EEENS1_19SingleTileSchedulerILb0ELb1ELb1ELi128EEEEEEEEEvNT_6ParamsE,"ax",@progbits
	.align	128
.text._ZN7cutlass13device_kernelIN5flash11enable_sm90INS1_16FlashAttnFwdSm90INS1_25CollectiveMainloopFwdSm90ILi2EN4cute5tupleIJNS5_1CILi1EEES8_S8_EEENS6_IJNS7_ILi128EEESA_SA_EEELi128ENS_6half_tEfNS_4arch4Sm90ELb0ELb0ELb1ELb0ELb1ELb0ELb0ELb1ELb1ELb1ELb1ELb0EEENS1_21CollectiveEpilogueFwdISB_S9_SC_SE_Li256ELb0ELb1ELb1ELb0EEENS1_19SingleTileSchedulerILb0ELb1ELb1ELi128EEEEEEEEEvNT_6ParamsE:
        .type           _ZN7cutlass13device_kernelIN5flash11enable_sm90INS1_16FlashAttnFwdSm90INS1_25CollectiveMainloopFwdSm90ILi2EN4cute5tupleIJNS5_1CILi1EEES8_S8_EEENS6_IJNS7_ILi128EEESA_SA_EEELi128ENS_6half_tEfNS_4arch4Sm90ELb0ELb0ELb1ELb0ELb1ELb0ELb0ELb1ELb1ELb1ELb1ELb0EEENS1_21CollectiveEpilogueFwdISB_S9_SC_SE_Li256ELb0ELb1ELb1ELb0EEENS1_19SingleTileSchedulerILb0ELb1ELb1ELi128EEEEEEEEEvNT_6ParamsE,@function
        .size           _ZN7cutlass13device_kernelIN5flash11enable_sm90INS1_16FlashAttnFwdSm90INS1_25CollectiveMainloopFwdSm90ILi2EN4cute5tupleIJNS5_1CILi1EEES8_S8_EEENS6_IJNS7_ILi128EEESA_SA_EEELi128ENS_6half_tEfNS_4arch4Sm90ELb0ELb0ELb1ELb0ELb1ELb0ELb0ELb1ELb1ELb1ELb1ELb0EEENS1_21CollectiveEpilogueFwdISB_S9_SC_SE_Li256ELb0ELb1ELb1ELb0EEENS1_19SingleTileSchedulerILb0ELb1ELb1ELi128EEEEEEEEEvNT_6ParamsE,(.L_x_3542 - _ZN7cutlass13device_kernelIN5flash11enable_sm90INS1_16FlashAttnFwdSm90INS1_25CollectiveMainloopFwdSm90ILi2EN4cute5tupleIJNS5_1CILi1EEES8_S8_EEENS6_IJNS7_ILi128EEESA_SA_EEELi128ENS_6half_tEfNS_4arch4Sm90ELb0ELb0ELb1ELb0ELb1ELb0ELb0ELb1ELb1ELb1ELb1ELb0EEENS1_21CollectiveEpilogueFwdISB_S9_SC_SE_Li256ELb0ELb1ELb1ELb0EEENS1_19SingleTileSchedulerILb0ELb1ELb1ELi128EEEEEEEEEvNT_6ParamsE)
        .other          _ZN7cutlass13device_kernelIN5flash11enable_sm90INS1_16FlashAttnFwdSm90INS1_25CollectiveMainloopFwdSm90ILi2EN4cute5tupleIJNS5_1CILi1EEES8_S8_EEENS6_IJNS7_ILi128EEESA_SA_EEELi128ENS_6half_tEfNS_4arch4Sm90ELb0ELb0ELb1ELb0ELb1ELb0ELb0ELb1ELb1ELb1ELb1ELb0EEENS1_21CollectiveEpilogueFwdISB_S9_SC_SE_Li256ELb0ELb1ELb1ELb0EEENS1_19SingleTileSchedulerILb0ELb1ELb1ELi128EEEEEEEEEvNT_6ParamsE,@"STO_CUDA_ENTRY STV_DEFAULT"
_ZN7cutlass13device_kernelIN5flash11enable_sm90INS1_16FlashAttnFwdSm90INS1_25CollectiveMainloopFwdSm90ILi2EN4cute5tupleIJNS5_1CILi1EEES8_S8_EEENS6_IJNS7_ILi128EEESA_SA_EEELi128ENS_6half_tEfNS_4arch4Sm90ELb0ELb0ELb1ELb0ELb1ELb0ELb0ELb1ELb1ELb1ELb1ELb0EEENS1_21CollectiveEpilogueFwdISB_S9_SC_SE_Li256ELb0ELb1ELb1ELb0EEENS1_19SingleTileSchedulerILb0ELb1ELb1ELi128EEEEEEEEEvNT_6ParamsE:
[----:B------:R-:W0:Y:S01]  /*0000*/  LDC R1, c[0x0][0x28] ;  /* 0x00000a00ff017b82 */ /* 0x000e220000000800 */
[----:B------:R-:W1:Y:S01]  /*0010*/  S2R R18, SR_TID.X ;  /* 0x0000000000127919 */ /* 0x000e620000002100 */
[----:B------:R-:W-:Y:S01]  /*0020*/  ELECT P0, URZ, PT ;  /* 0x00000000003f782f */ /* 0x000fe20003800000 */
[----:B------:R-:W-:Y:S01]  /*0030*/  UMOV UR4, 0x80 ;  /* 0x0000008000047882 */ /* 0x000fe20000000000 */
[----:B------:R-:W-:Y:S01]  /*0040*/  UMOV UR7, 0x100 ;  /* 0x0000010000077882 */ /* 0x000fe20000000000 */
[--C-:B-1----:R-:W-:Y:S02]  /*0050*/  SHF.R.U32.HI R17, RZ, 0x5, R18.reuse ;  /* 0x00000005ff117819 */ /* 0x102fe40000011612 */
[----:B------:R-:W-:-:S03]  /*0060*/  SHF.R.U32.HI R2, RZ, 0x7, R18 ;  /* 0x00000007ff027819 */ /* 0x000fc60000011612 */
[----:B------:R-:W1:Y:S04]  /*0070*/  SHFL.IDX PT, R0, R17, RZ, 0x1f ;  /* 0x00001fff11007589 */ /* 0x000e6800000e0000 */
[----:B------:R2:W3:Y:S01]  /*0080*/  SHFL.IDX PT, R3, R2, RZ, 0x1f ;  /* 0x00001fff02037589 */ /* 0x0004e200000e0000 */
[C---:B-1----:R-:W-:Y:S02]  /*0090*/  ISETP.NE.OR P0, PT, R0.reuse, RZ, !P0 ;  /* 0x000000ff0000720c */ /* 0x042fe40004705670 */
[----:B------:R-:W-:-:S11]  /*00a0*/  ISETP.NE.AND P1, PT, R0, RZ, PT ;  /* 0x000000ff0000720c */ /* 0x000fd60003f25270 */
[----:B------:R-:W-:Y:S01]  /*00b0*/  VOTEU.ALL UP0, P0 ;  /* 0x00000000003f7886 */ /* 0x000fe20000000000 */
[----:B------:R-:W-:-:S04]  /*00c0*/  VOTEU.ALL UP1, P0 ;  /* 0x00000000003f7886 */ /* 0x000fc80000020000 */
[----:B------:R-:W1:Y:S01]  /*00d0*/  @!UP0 S2UR UR8, SR_CgaCtaId ;  /* 0x00000000000889c3 */ /* 0x000e620000008800 */
[----:B------:R-:W-:Y:S01]  /*00e0*/  @!UP0 UMOV UR6, 0x400 ;  /* 0x0000040000068882 */ /* 0x000fe20000000000 */
[----:B------:R-:W-:-:S04]  /*00f0*/  @!UP0 UIADD3 UR4, -UR4, 0x100000, URZ ;  /* 0x0010000004048890 */ /* 0x000fc8000fffe13f */
[----:B------:R-:W-:Y:S02]  /*0100*/  @!UP0 USHF.L.U32 UR5, UR4, 0xb, URZ ;  /* 0x0000000b04058899 */ /* 0x000fe4000800063f */
[----:B------:R-:W-:Y:S02]  /*0110*/  @!UP0 USHF.L.U32 UR4, UR4, 0x1, URZ ;  /* 0x0000000104048899 */ /* 0x000fe4000800063f */
[----:B-1----:R-:W-:Y:S02]  /*0120*/  @!UP0 ULEA UR8, UR8, UR6, 0x18 ;  /* 0x0000000608088291 */ /* 0x002fe4000f8ec03f */
[----:B------:R-:W-:-:S04]  /*0130*/  @!UP0 UIADD3 UR6, -UR7, 0x100000, URZ ;  /* 0x0010000007068890 */ /* 0x000fc8000fffe13f */
[----:B------:R-:W-:Y:S02]  /*0140*/  @!UP0 USHF.L.U32 UR7, UR6, 0xb, URZ ;  /* 0x0000000b06078899 */ /* 0x000fe4000800063f */
[----:B------:R-:W-:Y:S01]  /*0150*/  @!UP0 USHF.L.U32 UR6, UR6, 0x1, URZ ;  /* 0x0000000106068899 */ /* 0x000fe2000800063f */
[----:B------:R-:W-:-:S05]  /*0160*/  VOTEU.ALL UP0, P0 ;  /* 0x00000000003f7886 */ /* 0x000fca0000000000 */
[----:B------:R2:W1:Y:S06]  /*0170*/  @!UP0 SYNCS.EXCH.64 URZ, [UR8+0x28800], UR4 ;  /* 0x02880004083f85b2 */ /* 0x00046c0008000100 */
[----:B------:R2:W4:Y:S02]  /*0180*/  @!UP1 SYNCS.EXCH.64 URZ, [UR8+0x28820], UR6 ;  /* 0x02882006083f95b2 */ /* 0x0005240008000100 */
[----:B0-23--:R-:W-:Y:S05]  /*0190*/  @P1 BRA `(.L_x_0) ;  /* 0x0000000000481947 */ /* 0x00dfea0003800000 */
[----:B------:R-:W0:Y:S01]  /*01a0*/  S2UR UR5, SR_CgaCtaId ;  /* 0x00000000000579c3 */ /* 0x000e220000008800 */
[----:B------:R-:W-:Y:S01]  /*01b0*/  UMOV UR4, 0x400 ;  /* 0x0000040000047882 */ /* 0x000fe20000000000 */
[----:B------:R-:W-:Y:S01]  /*01c0*/  UMOV UR6, 0x80 ;  /* 0x0000008000067882 */ /* 0x000fe20000000000 */
[----:B------:R-:W-:Y:S01]  /*01d0*/  UMOV UR7, 0x100 ;  /* 0x0000010000077882 */ /* 0x000fe20000000000 */
[----:B------:R-:W-:Y:S01]  /*01e0*/  ELECT P0, URZ, PT ;  /* 0x00000000003f782f */ /* 0x000fe20003800000 */
[----:B0-----:R-:W-:Y:S02]  /*01f0*/  ULEA UR8, UR5, UR4, 0x18 ;  /* 0x0000000405087291 */ /* 0x001fe4000f8ec03f */
[----:B------:R-:W-:-:S04]  /*0200*/  UIADD3 UR4, -UR6, 0x100000, URZ ;  /* 0x0010000006047890 */ /* 0x000fc8000fffe13f */
[----:B------:R-:W-:Y:S02]  /*0210*/  USHF.L.U32 UR5, UR4, 0xb, URZ ;  /* 0x0000000b04057899 */ /* 0x000fe4000800063f */
[----:B------:R-:W-:Y:S02]  /*0220*/  USHF.L.U32 UR4, UR4, 0x1, URZ ;  /* 0x0000000104047899 */ /* 0x000fe4000800063f */
[----:B------:R-:W-:-:S04]  /*0230*/  UIADD3 UR6, -UR7, 0x100000, URZ ;  /* 0x0010000007067890 */ /* 0x000fc8000fffe13f */
[----:B------:R-:W-:Y:S02]  /*0240*/  USHF.L.U32 UR7, UR6, 0xb, URZ ;  /* 0x0000000b06077899 */ /* 0x000fe4000800063f */
[----:B------:R-:W-:Y:S01]  /*0250*/  USHF.L.U32 UR6, UR6, 0x1, URZ ;  /* 0x0000000106067899 */ /* 0x000fe2000800063f */
[----:B------:R-:W0:Y:S03]  /*0260*/  FENCE.VIEW.ASYNC.S ;  /* 0x00000000000073c6 */ /* 0x000e260000000000 */
[----:B0-----:R0:W2:Y:S08]  /*0270*/  SYNCS.EXCH.64 URZ, [UR8+0x28830], UR4 ;  /* 0x02883004083f75b2 */ /* 0x0010b00008000100 */
[----:B------:R0:W3:Y:S01]  /*0280*/  SYNCS.EXCH.64 URZ, [UR8+0x28840], UR6 ;  /* 0x02884006083f75b2 */ /* 0x0000e20008000100 */
[----:B------:R0:W0:Y:S01]  /*0290*/  SYNCS.EXCH.64 URZ, [UR8+0x28838], UR4 ;  /* 0x02883804083f75b2 */ /* 0x0000220008000100 */
[----:B------:R0:W0:Y:S01]  /*02a0*/  SYNCS.EXCH.64 URZ, [UR8+0x28848], UR6 ;  /* 0x02884806083f75b2 */ /* 0x0000220008000100 */
[----:B------:R-:W-:Y:S01]  /*02b0*/  NOP ;  /* 0x0000000000007918 */ /* 0x000fe20000000000 */
.L_x_0:
[----:B------:R-:W5:Y:S01]  /*02c0*/  SHFL.IDX PT, R0, R17, RZ, 0x1f ;  /* 0x00001fff11007589 */ /* 0x000f6200000e0000 */
[----:B------:R-:W-:Y:S01]  /*02d0*/  NOP ;  /* 0x0000000000007918 */ /* 0x000fe20000000000 */
[----:B-----5:R-:W-:-:S13]  /*02e0*/  ISETP.NE.AND P0, PT, R0, RZ, PT ;  /* 0x000000ff0000720c */ /* 0x020fda0003f05270 */
[----:B------:R-:W-:Y:S05]  /*02f0*/  @P0 BRA `(.L_x_1) ;  /* 0x0000000000480947 */ /* 0x000fea0003800000 */
[----:B0-----:R-:W0:Y:S01]  /*0300*/  S2UR UR5, SR_CgaCtaId ;  /* 0x00000000000579c3 */ /* 0x001e220000008800 */
        /* <DEDUP_REMOVED lines=12> */
[----:B0-----:R0:W0:Y:S08]  /*03d0*/  SYNCS.EXCH.64 URZ, [UR8+0x28850], UR4 ;  /* 0x02885004083f75b2 */ /* 0x0010300008000100 */
[----:B------:R0:W0:Y:S01]  /*03e0*/  SYNCS.EXCH.64 URZ, [UR8+0x28860], UR6 ;  /* 0x02886006083f75b2 */ /* 0x0000220008000100 */
[----:B------:R0:W0:Y:S01]  /*03f0*/  SYNCS.EXCH.64 URZ, [UR8+0x28858], UR4 ;  /* 0x02885804083f75b2 */ /* 0x0000220008000100 */
[----:B------:R0:W0:Y:S01]  /*0400*/  SYNCS.EXCH.64 URZ, [UR8+0x28868], UR6 ;  /* 0x02886806083f75b2 */ /* 0x0000220008000100 */
[----:B------:R-:W-:Y:S01]  /*0410*/  NOP ;  /* 0x0000000000007918 */ /* 0x000fe20000000000 */
.L_x_1:
[----:B------:R-:W5:Y:S01]  /*0420*/  SHFL.IDX PT, R0, R17, RZ, 0x1f ;  /* 0x00001fff11007589 */ /* 0x000f6200000e0000 */
[----:B------:R-:W-:Y:S01]  /*0430*/  NOP ;  /* 0x0000000000007918 */ /* 0x000fe20000000000 */
[----:B-----5:R-:W-:-:S13]  /*0440*/  ISETP.NE.AND P0, PT, R0, RZ, PT ;  /* 0x000000ff0000720c */ /* 0x020fda0003f05270 */
[----:B------:R-:W-:Y:S05]  /*0450*/  @P0 BRA `(.L_x_2) ;  /* 0x0000000000380947 */ /* 0x000fea0003800000 */
[----:B0-----:R-:W0:Y:S01]  /*0460*/  S2UR UR5, SR_CgaCtaId ;  /* 0x00000000000579c3 */ /* 0x001e220000008800 */
[----:B------:R-:W-:Y:S01]  /*0470*/  UMOV UR4, 0x400 ;  /* 0x0000040000047882 */ /* 0x000fe20000000000 */
[----:B------:R-:W-:Y:S01]  /*0480*/  UMOV UR7, 0x80 ;  /* 0x0000008000077882 */ /* 0x000fe20000000000 */
[----:B------:R-:W-:Y:S01]  /*0490*/  ELECT P0, URZ, PT ;  /* 0x00000000003f782f */ /* 0x000fe20003800000 */
[----:B0-----:R-:W-:Y:S02]  /*04a0*/  ULEA UR6, UR5, UR4, 0x18 ;  /* 0x0000000405067291 */ /* 0x001fe4000f8ec03f */
[----:B------:R-:W-:-:S04]  /*04b0*/  UIADD3 UR4, -UR7, 0x100000, URZ ;  /* 0x0010000007047890 */ /* 0x000fc8000fffe13f */
[----:B------:R-:W-:Y:S02]  /*04c0*/  USHF.L.U32 UR5, UR4, 0xb, URZ ;  /* 0x0000000b04057899 */ /* 0x000fe4000800063f */
[----:B------:R-:W-:Y:S01]  /*04d0*/  USHF.L.U32 UR4, UR4, 0x1, URZ ;  /* 0x0000000104047899 */ /* 0x000fe2000800063f */
[----:B------:R-:W0:Y:S11]  /*04e0*/  FENCE.VIEW.ASYNC.S ;  /* 0x00000000000073c6 */ /* 0x000e360000000000 */
[----:B0-----:R0:W0:Y:S01]  /*04f0*/  SYNCS.EXCH.64 URZ, [UR6+0x28870], UR4 ;  /* 0x02887004063f75b2 */ /* 0x0010220008000100 */
[----:B------:R0:W0:Y:S01]  /*0500*/  SYNCS.EXCH.64 URZ, [UR6+0x28880], UR4 ;  /* 0x02888004063f75b2 */ /* 0x0000220008000100 */
[----:B------:R0:W0:Y:S01]  /*0510*/  SYNCS.EXCH.64 URZ, [UR6+0x28878], UR4 ;  /* 0x02887804063f75b2 */ /* 0x0000220008000100 */
[----:B------:R0:W0:Y:S01]  /*0520*/  SYNCS.EXCH.64 URZ, [UR6+0x28888], UR4 ;  /* 0x02888804063f75b2 */ /* 0x0000220008000100 */
[----:B------:R-:W-:Y:S01]  /*0530*/  NOP ;  /* 0x0000000000007918 */ /* 0x000fe20000000000 */
.L_x_2:
        /* <DEDUP_REMOVED lines=22> */
.L_x_3:
[----:B------:R-:W5:Y:S01]  /*06a0*/  SHFL.IDX PT, R0, R17, RZ, 0x1f ;  /* 0x00001fff11007589 */ /* 0x000f6200000e0000 */
[----:B------:R-:W-:Y:S01]  /*06b0*/  R2UR UR9, R3 ;  /* 0x00000000030972ca */ /* 0x000fe200000e0000 */
        /* <DEDUP_REMOVED lines=21> */
.L_x_4:
[----:B------:R-:W-:Y:S01]  /*0810*/  UISETP.NE.AND UP0, UPT, UR9, URZ, UPT ;  /* 0x0000003f0900728c */ /* 0x000fe2000bf05270 */
[----:B------:R-:W-:Y:S01]  /*0820*/  NOP ;  /* 0x0000000000007918 */ /* 0x000fe20000000000 */
[----:B------:R-:W-:Y:S01]  /*0830*/  UMOV UR40, 0x1 ;  /* 0x0000000100287882 */ /* 0x000fe20000000000 */
[----:B------:R-:W-:Y:S01]  /*0840*/  ULDC.64 UR38, c[0x0][0x208] ;  /* 0x0000820000267ab9 */ /* 0x000fe20000000a00 */
[----:B------:R-:W-:Y:S01]  /*0850*/  USEL UR40, UR40, 0x2, !UP0 ;  /* 0x0000000228287887 */ /* 0x000fe2000c000000 */
[----:B------:R-:W-:Y:S01]  /*0860*/  BSSY B6, `(.L_x_5) ;  /* 0x0000bcf000067945 */ /* 0x000fe20003800000 */
[----:B01234-:R-:W-:Y:S01]  /*0870*/  BAR.SYNC.DEFER_BLOCKING 0x0 ;  /* 0x0000000000007b1d */ /* 0x01ffe20000010000 */
[----:B------:R-:W-:-:S13]  /*0880*/  PLOP3.LUT P0, PT, PT, PT, UP0, 0x80, 0x0 ;  /* 0x000000000000781c */ /* 0x000fda0003f0f008 */
[----:B------:R-:W-:Y:S05]  /*0890*/  @!P0 BRA `(.L_x_6) ;  /* 0x0000008000788947 */ /* 0x000fea0003800000 */
.L_x_7:
[----:B------:R-:W-:-:S08]  /*08a0*/  NOP ;  /* 0x0000000000007918 */ /* 0x000fd00000000000 */
[----:B------:R-:W0:Y:S02]  /*08b0*/  USETMAXREG.TRY_ALLOC.CTAPOOL UP0, 0xe8 ;  /* 0x000000e8000079c8 */ /* 0x000e240008000600 */
[----:B0-----:R-:W-:-:S13]  /*08c0*/  PLOP3.LUT P0, PT, PT, PT, UP0, 0x80, 0x0 ;  /* 0x000000000000781c */ /* 0x001fda0003f0f008 */
[----:B------:R-:W-:Y:S05]  /*08d0*/  @!P0 BRA `(.L_x_7) ;  /* 0xfffffffc00f08947 */ /* 0x000fea000383ffff */
[----:B------:R-:W0:Y:S01]  /*08e0*/  S2UR UR6, SR_CTAID.Y ;  /* 0x00000000000679c3 */ /* 0x000e220000002600 */
[----:B------:R-:W-:Y:S01]  /*08f0*/  LOP3.LUT R0, R18, 0xffffff80, RZ, 0xc0, !PT ;  /* 0xffffff8012007812 */ /* 0x000fe200078ec0ff */
[----:B------:R-:W-:Y:S02]  /*0900*/  ULDC UR7, c[0x0][0xc50] ;  /* 0x0003140000077ab9 */ /* 0x000fe40000000800 */
[----:B------:R-:W-:-:S04]  /*0910*/  UISETP.NE.AND UP0, UPT, UR7, 0x1, UPT ;  /* 0x000000010700788c */ /* 0x000fc8000bf05270 */
[----:B------:R-:W-:Y:S08]  /*0920*/  BAR.ARV 0x8, 0x180 ;  /* 0x0206000000007b1d */ /* 0x000ff00000002000 */
[----:B------:R-:W1:Y:S01]  /*0930*/  S2UR UR8, SR_CTAID.Z ;  /* 0x00000000000879c3 */ /* 0x000e620000002700 */
[----:B------:R-:W-:Y:S01]  /*0940*/  ISETP.NE.AND P0, PT, R0, 0x80, PT ;  /* 0x000000800000780c */ /* 0x000fe20003f05270 */
[----:B------:R-:W-:Y:S01]  /*0950*/  @UP0 ULDC UR4, c[0x0][0xc54] ;  /* 0x0003150000040ab9 */ /* 0x000fe20000000800 */
[----:B------:R-:W-:Y:S01]  /*0960*/  @UP0 ULDC UR9, c[0x0][0xc58] ;  /* 0x0003160000090ab9 */ /* 0x000fe20000000800 */
[----:B0-----:R-:W-:-:S10]  /*0970*/  UIMAD.WIDE.U32 UR4, UR6, UR4, URZ ;  /* 0x00000004060472a5 */ /* 0x001fd4000f8e003f */
[----:B------:R-:W-:Y:S06]  /*0980*/  @!P0 BAR.ARV 0x9, 0x100 ;  /* 0x0244000000008b1d */ /* 0x000fec0000002000 */
[----:B------:R-:W-:Y:S01]  /*0990*/  UMOV UR37, UR6 ;  /* 0x0000000600257c82 */ /* 0x000fe20008000000 */
[----:B------:R-:W-:Y:S01]  /*09a0*/  @UP0 USHF.R.U32.HI UR37, URZ, UR9, UR5 ;  /* 0x000000093f250299 */ /* 0x000fe20008011605 */
[----:B-1----:R-:W-:-:S03]  /*09b0*/  ISETP.LE.AND P0, PT, RZ, UR8, PT ;  /* 0x00000008ff007c0c */ /* 0x002fc6000bf03270 */
[----:B------:R-:W-:-:S04]  /*09c0*/  UIADD3 UR4, -UR37, URZ, URZ ;  /* 0x0000003f25047290 */ /* 0x000fc8000fffe13f */
[----:B------:R-:W-:-:S06]  /*09d0*/  UIMAD UR7, UR7, UR4, UR6 ;  /* 0x00000004070772a4 */ /* 0x000fcc000f8e0206 */
[----:B------:R-:W-:Y:S06]  /*09e0*/  @!P0 BRA `(.L_x_8) ;  /* 0x000000b800d88947 */ /* 0x000fec0003800000 */
[----:B------:R-:W-:Y:S01]  /*09f0*/  ULDC.64 UR4, c[0x0][0x418] ;  /* 0x0001060000047ab9 */ /* 0x000fe20000000a00 */
[----:B------:R-:W-:Y:S01]  /*0a00*/  ULDC UR43, c[0x0][0x424] ;  /* 0x00010900002b7ab9 */ /* 0x000fe20000000800 */
[----:B------:R-:W-:Y:S01]  /*0a10*/  UISETP.NE.U32.AND UP0, UPT, UR4, URZ, UPT ;  /* 0x0000003f0400728c */ /* 0x000fe2000bf05070 */
[----:B------:R-:W-:Y:S01]  /*0a20*/  IMAD.MOV.U32 R3, RZ, RZ, RZ ;  /* 0x000000ffff037224 */ /* 0x000fe200078e00ff */
[----:B------:R-:W-:Y:S02]  /*0a30*/  ULOP3.LUT UR8, UR7, 0xffff, URZ, 0xc0, !UPT ;  /* 0x0000ffff07087892 */ /* 0x000fe4000f8ec03f */
[----:B------:R-:W-:Y:S01]  /*0a40*/  UISETP.NE.AND.EX UP0, UPT, UR5, URZ, UPT, UP0 ;  /* 0x0000003f0500728c */ /* 0x000fe2000bf05300 */
[----:B------:R-:W-:-:S03]  /*0a50*/  ULDC UR4, c[0x0][0x2f0] ;  /* 0x0000bc0000047ab9 */ /* 0x000fc60000000800 */
[----:B------:R-:W-:-:S04]  /*0a60*/  USEL UR43, UR43, 0x1, UP0 ;  /* 0x000000012b2b7887 */ /* 0x000fc80008000000 */
[----:B------:R-:W-:-:S04]  /*0a70*/  UIMAD UR43, UR43, UR4, URZ ;  /* 0x000000042b2b72a4 */ /* 0x000fc8000f8e023f */
[----:B------:R-:W-:Y:S02]  /*0a80*/  UISETP.GE.AND UP0, UPT, UR43, 0x1, UPT ;  /* 0x000000012b00788c */ /* 0x000fe4000bf06270 */
[----:B------:R-:W-:-:S04]  /*0a90*/  UIADD3 UR4, UR43, 0x7f, URZ ;  /* 0x0000007f2b047890 */ /* 0x000fc8000fffe03f */
[----:B------:R-:W-:Y:S01]  /*0aa0*/  PLOP3.LUT P0, PT, PT, PT, UP0, 0x80, 0x0 ;  /* 0x000000000000781c */ /* 0x000fe20003f0f008 */
[----:B------:R-:W-:-:S04]  /*0ab0*/  USHF.R.S32.HI UR5, URZ, 0x1f, UR4 ;  /* 0x0000001f3f057899 */ /* 0x000fc80008011404 */
[----:B------:R-:W-:-:S04]  /*0ac0*/  ULEA.HI UR5, UR5, UR4, URZ, 0x7 ;  /* 0x0000000405057291 */ /* 0x000fc8000f8f383f */
[----:B------:R-:W-:-:S04]  /*0ad0*/  USHF.R.S32.HI UR5, URZ, 0x7, UR5 ;  /* 0x000000073f057899 */ /* 0x000fc80008011405 */
[----:B------:R-:W-:Y:S08]  /*0ae0*/  @!P0 BRA `(.L_x_9) ;  /* 0x0000000000808947 */ /* 0x000ff00003800000 */
[----:B------:R-:W-:-:S04]  /*0af0*/  USHF.R.U32.HI UR4, URZ, 0x10, UR7 ;  /* 0x000000103f047899 */ /* 0x000fc80008011607 */
[----:B------:R-:W-:-:S11]  /*0b00*/  UISETP.NE.AND UP0, UPT, UR4, URZ, UPT ;  /* 0x0000003f0400728c */ /* 0x000fd6000bf05270 */
[----:B------:R-:W-:Y:S02]  /*0b10*/  @!UP0 ULDC UR4, c[0x0][0x9f0] ;  /* 0x00027c0000048ab9 */ /* 0x000fe40000000800 */
[----:B------:R-:W-:Y:S01]  /*0b20*/  IMAD.U32 R6, RZ, RZ, UR4 ;  /* 0x00000004ff067e24 */ /* 0x000fe2000f8e00ff */
[----:B------:R-:W-:-:S04]  /*0b30*/  UIADD3 UR6, UR5, -0x1, UR4 ;  /* 0xffffffff05067890 */ /* 0x000fc8000fffe004 */
[-C--:B------:R-:W-:Y:S02]  /*0b40*/  IABS R3, R6.reuse ;  /* 0x0000000600037213 */ /* 0x080fe40000000000 */
[----:B------:R-:W-:Y:S01]  /*0b50*/  IMAD.U32 R8, RZ, RZ, UR6 ;  /* 0x00000006ff087e24 */ /* 0x000fe2000f8e00ff */
[----:B------:R-:W-:Y:S01]  /*0b60*/  IABS R6, R6 ;  /* 0x0000000600067213 */ /* 0x000fe20000000000 */
[----:B------:R-:W0:Y:S01]  /*0b70*/  I2F.RP R0, R3 ;  /* 0x0000000300007306 */ /* 0x000e220000209400 */
[----:B------:R-:W-:Y:S02]  /*0b80*/  ULOP3.LUT UR6, UR6, UR4, URZ, 0x3c, !UPT ;  /* 0x0000000406067292 */ /* 0x000fe4000f8e3c3f */
[----:B------:R-:W-:-:S04]  /*0b90*/  IADD3 R6, RZ, -R6, RZ ;  /* 0x80000006ff067210 */ /* 0x000fc80007ffe0ff */
[----:B------:R-:W-:Y:S01]  /*0ba0*/  ISETP.LE.AND P2, PT, RZ, UR6, PT ;  /* 0x00000006ff007c0c */ /* 0x000fe2000bf43270 */
[----:B0-----:R-:W0:Y:S02]  /*0bb0*/  MUFU.RCP R0, R0 ;  /* 0x0000000000007308 */ /* 0x001e240000001000 */
[----:B0-----:R-:W-:Y:S02]  /*0bc0*/  IADD3 R4, R0, 0xffffffe, RZ ;  /* 0x0ffffffe00047810 */ /* 0x001fe40007ffe0ff */
[----:B------:R-:W-:-:S04]  /*0bd0*/  IABS R0, R8 ;  /* 0x0000000800007213 */ /* 0x000fc80000000000 */
[----:B------:R0:W1:Y:S02]  /*0be0*/  F2I.FTZ.U32.TRUNC.NTZ R5, R4 ;  /* 0x0000000400057305 */ /* 0x000064000021f000 */
[----:B0-----:R-:W-:Y:S02]  /*0bf0*/  IMAD.MOV.U32 R4, RZ, RZ, RZ ;  /* 0x000000ffff047224 */ /* 0x001fe400078e00ff */
[----:B-1----:R-:W-:-:S04]  /*0c00*/  IMAD.MOV R10, RZ, RZ, -R5 ;  /* 0x000000ffff0a7224 */ /* 0x002fc800078e0a05 */
[----:B------:R-:W-:-:S04]  /*0c10*/  IMAD R7, R10, R3, RZ ;  /* 0x000000030a077224 */ /* 0x000fc800078e02ff */
[----:B------:R-:W-:-:S04]  /*0c20*/  IMAD.HI.U32 R5, R5, R7, R4 ;  /* 0x0000000705057227 */ /* 0x000fc800078e0004 */
[----:B------:R-:W-:Y:S02]  /*0c30*/  IMAD.MOV.U32 R4, RZ, RZ, R6 ;  /* 0x000000ffff047224 */ /* 0x000fe400078e0006 */
[----:B------:R-:W-:-:S04]  /*0c40*/  IMAD.HI.U32 R5, R5, R0, RZ ;  /* 0x0000000005057227 */ /* 0x000fc800078e00ff */
[----:B------:R-:W-:-:S05]  /*0c50*/  IMAD R0, R5, R4, R0 ;  /* 0x0000000405007224 */ /* 0x000fca00078e0200 */
[----:B------:R-:W-:-:S13]  /*0c60*/  ISETP.GT.U32.AND P1, PT, R3, R0, PT ;  /* 0x000000000300720c */ /* 0x000fda0003f24070 */
[-C--:B------:R-:W-:Y:S01]  /*0c70*/  @!P1 IADD3 R0, R0, -R3.reuse, RZ ;  /* 0x8000000300009210 */ /* 0x080fe20007ffe0ff */
[----:B------:R-:W-:Y:S01]  /*0c80*/  @!P1 VIADD R5, R5, 0x1 ;  /* 0x0000000105059836 */ /* 0x000fe20000000000 */
[----:B------:R-:W-:Y:S02]  /*0c90*/  ISETP.NE.AND P1, PT, RZ, UR4, PT ;  /* 0x00000004ff007c0c */ /* 0x000fe4000bf25270 */
[----:B------:R-:W-:-:S13]  /*0ca0*/  ISETP.GE.U32.AND P0, PT, R0, R3, PT ;  /* 0x000000030000720c */ /* 0x000fda0003f06070 */
[----:B------:R-:W-:-:S05]  /*0cb0*/  @P0 VIADD R5, R5, 0x1 ;  /* 0x0000000105050836 */ /* 0x000fca0000000000 */
[----:B------:R-:W-:-:S05]  /*0cc0*/  MOV R3, R5 ;  /* 0x0000000500037202 */ /* 0x000fca0000000f00 */
[----:B------:R-:W-:Y:S01]  /*0cd0*/  @!P2 IMAD.MOV R3, RZ, RZ, -R3 ;  /* 0x000000ffff03a224 */ /* 0x000fe200078e0a03 */
[----:B------:R-:W-:-:S07]  /*0ce0*/  @!P1 LOP3.LUT R3, RZ, UR4, RZ, 0x33, !PT ;  /* 0x00000004ff039c12 */ /* 0x000fce000f8e33ff */
.L_x_9:
[----:B------:R-:W-:Y:S01]  /*0cf0*/  IMAD R16, R3, UR8, RZ ;  /* 0x0000000803107c24 */ /* 0x000fe2000f8e02ff */
[----:B------:R-:W-:Y:S01]  /*0d00*/  PLOP3.LUT P0, PT, PT, PT, PT, 0x80, 0x0 ;  /* 0x000000000000781c */ /* 0x000fe20003f0f070 */
[----:B------:R-:W-:Y:S01]  /*0d10*/  VIADD R18, R18, 0xffffff80 ;  /* 0xffffff8012127836 */ /* 0x000fe20000000000 */
[----:B------:R-:W-:Y:S02]  /*0d20*/  MOV R0, RZ ;  /* 0x000000ff00007202 */ /* 0x000fe40000000f00 */
[----:B------:R-:W-:Y:S02]  /*0d30*/  CS2R R150, SRZ ;  /* 0x0000000000967805 */ /* 0x000fe4000001ff00 */
[----:B------:R-:W-:Y:S02]  /*0d40*/  VIADDMNMX R3, R16, R3, UR5, PT ;  /* 0x0000000510037e46 */ /* 0x000fe4000b800103 */
[----:B------:R-:W-:Y:S02]  /*0d50*/  CS2R R68, SRZ ;  /* 0x0000000000447805 */ /* 0x000fe4000001ff00 */
[----:B------:R-:W-:-:S02]  /*0d60*/  CS2R R66, SRZ ;  /* 0x0000000000427805 */ /* 0x000fc4000001ff00 */
[----:B------:R-:W-:Y:S02]  /*0d70*/  CS2R R36, SRZ ;  /* 0x0000000000247805 */ /* 0x000fe4000001ff00 */
[----:B------:R-:W-:Y:S01]  /*0d80*/  R2UR UR42, R3 ;  /* 0x00000000032a72ca */ /* 0x000fe200000e0000 */
[----:B------:R-:W-:Y:S01]  /*0d90*/  IMAD.MOV.U32 R3, RZ, RZ, RZ ;  /* 0x000000ffff037224 */ /* 0x000fe200078e00ff */
[----:B------:R-:W-:Y:S02]  /*0da0*/  CS2R R38, SRZ ;  /* 0x0000000000267805 */ /* 0x000fe4000001ff00 */
[----:B------:R-:W-:Y:S02]  /*0db0*/  CS2R R24, SRZ ;  /* 0x0000000000187805 */ /* 0x000fe4000001ff00 */
[----:B------:R-:W-:Y:S02]  /*0dc0*/  CS2R R26, SRZ ;  /* 0x00000000001a7805 */ /* 0x000fe4000001ff00 */
[----:B------:R-:W-:-:S02]  /*0dd0*/  CS2R R14, SRZ ;  /* 0x00000000000e7805 */ /* 0x000fc4000001ff00 */
[----:B------:R-:W-:Y:S02]  /*0de0*/  CS2R R20, SRZ ;  /* 0x0000000000147805 */ /* 0x000fe4000001ff00 */
[----:B------:R-:W-:Y:S02]  /*0df0*/  CS2R R8, SRZ ;  /* 0x0000000000087805 */ /* 0x000fe4000001ff00 */
[----:B------:R-:W-:Y:S02]  /*0e00*/  CS2R R10, SRZ ;  /* 0x00000000000a7805 */ /* 0x000fe4000001ff00 */
[----:B------:R-:W-:Y:S02]  /*0e10*/  CS2R R6, SRZ ;  /* 0x0000000000067805 */ /* 0x000fe4000001ff00 */
[----:B------:R-:W-:Y:S02]  /*0e20*/  CS2R R64, SRZ ;  /* 0x0000000000407805 */ /* 0x000fe4000001ff00 */
[----:B------:R-:W-:-:S02]  /*0e30*/  CS2R R4, SRZ ;  /* 0x0000000000047805 */ /* 0x000fc4000001ff00 */
[----:B------:R-:W-:Y:S02]  /*0e40*/  CS2R R40, SRZ ;  /* 0x0000000000287805 */ /* 0x000fe4000001ff00 */
[----:B------:R-:W-:Y:S02]  /*0e50*/  ISETP.LT.AND P1, PT, R16, UR42, PT ;  /* 0x0000002a10007c0c */ /* 0x000fe4000bf21270 */
        /* <DEDUP_REMOVED lines=16> */
[----:B------:R-:W-:Y:S01]  /*0f60*/  CS2R R50, SRZ ;  /* 0x0000000000327805 */ /* 0x000fe2000001ff00 */
[----:B------:R-:W-:Y:S06]  /*0f70*/  @!P1 BRA `(.L_x_10) ;  /* 0x0000006000809947 */ /* 0x000fec0003800000 */
[----:B------:R-:W-:Y:S01]  /*0f80*/  SHF.R.S32.HI R3, RZ, 0x1f, R18 ;  /* 0x0000001fff037819 */ /* 0x000fe20000011412 */
[----:B------:R-:W0:Y:S01]  /*0f90*/  S2UR UR5, SR_CgaCtaId ;  /* 0x00000000000579c3 */ /* 0x000e220000008800 */
[----:B------:R-:W-:Y:S02]  /*0fa0*/  UMOV UR36, 0x400 ;  /* 0x0000040000247882 */ /* 0x000fe40000000000 */
[----:B------:R-:W-:-:S04]  /*0fb0*/  LEA.HI R17, R3, R18, RZ, 0x7 ;  /* 0x0000001203117211 */ /* 0x000fc800078f38ff */
[----:B------:R-:W-:-:S06]  /*0fc0*/  SHF.R.S32.HI R0, RZ, 0x7, R17 ;  /* 0x00000007ff007819 */ /* 0x000fcc0000011411 */
[----:B------:R-:W1:Y:S01]  /*0fd0*/  SHFL.IDX PT, R0, R0, RZ, 0x1f ;  /* 0x00001fff00007589 */ /* 0x000e6200000e0000 */
[----:B0-----:R-:W-:-:S04]  /*0fe0*/  ULEA UR36, UR5, UR36, 0x18 ;  /* 0x0000002405247291 */ /* 0x001fc8000f8ec03f */
[----:B------:R-:W-:-:S04]  /*0ff0*/  UIADD3 UR5, UR36, 0x10400, URZ ;  /* 0x0001040024057890 */ /* 0x000fc8000fffe03f */
[----:B------:R-:W-:Y:S01]  /*1000*/  ULOP3.LUT UP0, URZ, UR5, 0x3ff, URZ, 0xc0, !UPT ;  /* 0x000003ff053f7892 */ /* 0x000fe2000f80c03f */
[----:B-1----:R-:W-:-:S05]  /*1010*/  R2UR UR41, R0 ;  /* 0x00000000002972ca */ /* 0x002fca00000e0000 */
[----:B------:R-:W-:-:S08]  /*1020*/  PLOP3.LUT P0, PT, PT, PT, UP0, 0x80, 0x0 ;  /* 0x000000000000781c */ /* 0x000fd00003f0f008 */
[----:B------:R-:W-:-:S04]  /*1030*/  ULEA.HI UR4, UR41, UR41, URZ, 0x1 ;  /* 0x0000002929047291 */ /* 0x000fc8000f8f083f */
[----:B------:R-:W-:-:S04]  /*1040*/  ULOP3.LUT UR4, UR4, 0x1e, URZ, 0xc0, !UPT ;  /* 0x0000001e04047892 */ /* 0x000fc8000f8ec03f */
[----:B------:R-:W-:-:S04]  /*1050*/  UIADD3 UR4, UR41, -UR4, URZ ;  /* 0x8000000429047290 */ /* 0x000fc8000fffe03f */
[----:B------:R-:W-:-:S04]  /*1060*/  ULEA UR4, UR4, UR5, 0xd ;  /* 0x0000000504047291 */ /* 0x000fc8000f8e683f */
[----:B------:R-:W-:-:S04]  /*1070*/  USHF.R.U32.HI UR4, URZ, 0x4, UR4 ;  /* 0x000000043f047899 */ /* 0x000fc80008011604 */
[----:B------:R-:W-:Y:S01]  /*1080*/  ULOP3.LUT UR44, UR4, 0x3fff, URZ, 0xc0, !UPT ;  /* 0x00003fff042c7892 */ /* 0x000fe2000f8ec03f */
[----:B------:R-:W-:Y:S11]  /*1090*/  @!P0 BRA `(.L_x_11) ;  /* 0x0000000000408947 */ /* 0x000ff60003800000 */
[----:B------:R-:W-:Y:S01]  /*10a0*/  MOV R0, 0x0 ;  /* 0x0000000000007802 */ /* 0x000fe20000000f00 */
[----:B------:R-:W-:Y:S01]  /*10b0*/  ULDC.64 UR4, c[0x4][0x80] ;  /* 0x0100200000047ab9 */ /* 0x000fe20000000a00 */
[----:B------:R-:W-:Y:S01]  /*10c0*/  ULDC.64 UR6, c[0x4][0x20] ;  /* 0x0100080000067ab9 */ /* 0x000fe20000000a00 */
[----:B------:R-:W-:Y:S01]  /*10d0*/  IMAD.U32 R4, RZ, RZ, UR4 ;  /* 0x00000004ff047e24 */ /* 0x000fe2000f8e00ff */
[----:B------:R0:W1:Y:S01]  /*10e0*/  LDC.64 R14, c[0x4][R0] ;  /* 0x01000000000e7b82 */ /* 0x0000620000000a00 */
[----:B------:R-:W-:Y:S01]  /*10f0*/  MOV R5, UR5 ;  /* 0x0000000500057c02 */ /* 0x000fe20008000f00 */
[----:B------:R-:W-:Y:S01]  /*1100*/  ULDC.64 UR4, c[0x4][0x88] ;  /* 0x0100220000047ab9 */ /* 0x000fe20000000a00 */
[----:B------:R-:W-:Y:S01]  /*1110*/  MOV R10, UR6 ;  /* 0x00000006000a7c02 */ /* 0x000fe20008000f00 */
[----:B------:R-:W-:Y:S01]  /*1120*/  IMAD.U32 R6, RZ, RZ, UR4 ;  /* 0x00000004ff067e24 */ /* 0x000fe2000f8e00ff */
[----:B------:R-:W-:Y:S01]  /*1130*/  MOV R12, 0x1 ;  /* 0x00000001000c7802 */ /* 0x000fe20000000f00 */
[----:B------:R-:W-:-:S02]  /*1140*/  IMAD.U32 R7, RZ, RZ, UR5 ;  /* 0x00000005ff077e24 */ /* 0x000fc4000f8e00ff */
[----:B------:R-:W-:Y:S02]  /*1150*/  IMAD.U32 R11, RZ, RZ, UR7 ;  /* 0x00000007ff0b7e24 */ /* 0x000fe4000f8e00ff */
[----:B------:R-:W-:Y:S02]  /*1160*/  IMAD.MOV.U32 R8, RZ, RZ, 0x70 ;  /* 0x00000070ff087424 */ /* 0x000fe400078e00ff */
[----:B0-----:R-:W-:-:S07]  /*1170*/  IMAD.MOV.U32 R13, RZ, RZ, RZ ;  /* 0x000000ffff0d7224 */ /* 0x001fce00078e00ff */
[----:B------:R-:W-:-:S07]  /*1180*/  LEPC R20, `(.L_x_11) ;  /* 0x000000001014794e */ /* 0x000fce0000000000 */
[----:B-1----:R-:W-:Y:S05]  /*1190*/  CALL.ABS.NOINC R14 ;  /* 0x000000000e007343 */ /* 0x002fea0003c00000 */
.L_x_11:
[----:B------:R-:W-:-:S04]  /*11a0*/  SHF.L.U32 R3, RZ, 0x1f, RZ ;  /* 0x0000001fff037819 */ /* 0x000fc800000006ff */
[----:B------:R-:W0:Y:S02]  /*11b0*/  SYNCS.PHASECHK.TRANS64.TRYWAIT P0, [UR36+0x28800], R3 ;  /* 0x02880003ff0075a7 */ /* 0x000e240008000164 */
[----:B0-----:R-:W-:Y:S05]  /*11c0*/  @!P0 BRA `(.L_x_12) ;  /* 0x000000b000e88947 */ /* 0x001fea0003800000 */
.L_x_85:
[----:B------:R-:W-:-:S06]  /*11d0*/  ULOP3.LUT UR4, UR40, 0x1, URZ, 0xfc, !UPT ;  /* 0x0000000128047892 */ /* 0x000fcc000f8efc3f */
[----:B0-----:R-:W-:-:S05]  /*11e0*/  IMAD.U32 R0, RZ, RZ, UR4 ;  /* 0x00000004ff007e24 */ /* 0x001fca000f8e00ff */
[----:B------:R-:W-:-:S13]  /*11f0*/  ISETP.NE.AND P0, PT, R0, 0x3, PT ;  /* 0x000000030000780c */ /* 0x000fda0003f05270 */
[----:B------:R-:W-:Y:S05]  /*1200*/  @!P0 BRA `(.L_x_13) ;  /* 0x0000000000048947 */ /* 0x000fea0003800000 */
[----:B------:R-:W-:Y:S01]  /*1210*/  BPT.TRAP 0x1 ;  /* 0x000000040000795c */ /* 0x000fe20000300000 */
.L_x_13:
[----:B------:R0:W1:Y:S01]  /*1220*/  SYNCS.PHASECHK.TRANS64.TRYWAIT P1, [UR36+0x28830], R3 ;  /* 0x02883003ff0075a7 */ /* 0x0000620008020164 */
[----:B------:R-:W-:Y:S05]  /*1230*/  @!P0 BRA `(.L_x_14) ;  /* 0x0000000000048947 */ /* 0x000fea0003800000 */
[----:B------:R-:W-:Y:S01]  /*1240*/  BPT.TRAP 0x1 ;  /* 0x000000040000795c */ /* 0x000fe20000300000 */
.L_x_14:
[----:B------:R-:W-:Y:S01]  /*1250*/  MOV R5, UR44 ;  /* 0x0000002c00057c02 */ /* 0x000fe20008000f00 */
[----:B------:R-:W-:Y:S01]  /*1260*/  IMAD.MOV.U32 R0, RZ, RZ, RZ ;  /* 0x000000ffff007224 */ /* 0x000fe200078e00ff */
[----:B-1----:R-:W-:Y:S06]  /*1270*/  @P1 BRA `(.L_x_15) ;  /* 0x0000000000081947 */ /* 0x002fec0003800000 */
[----:B------:R-:W1:Y:S02]  /*1280*/  SYNCS.PHASECHK.TRANS64.TRYWAIT P1, [UR36+0x28830], R3 ;  /* 0x02883003ff0075a7 */ /* 0x000e640008020164 */
[----:B-1----:R-:W-:Y:S05]  /*1290*/  @!P1 BRA `(.L_x_16) ;  /* 0x000000b000cc9947 */ /* 0x002fea0003800000 */
.L_x_15:
[----:B------:R-:W-:Y:S05]  /*12a0*/  WARPSYNC.ALL ;  /* 0x0000000000007948 */ /* 0x000fea0003800000 */
[----:B-1----:R-:W-:Y:S01]  /*12b0*/  LOP3.LUT R4, R5, 0x10000, RZ, 0xfc, !PT ;  /* 0x0001000005047812 */ /* 0x002fe200078efcff */
[----:B------:R-:W-:Y:S01]  /*12c0*/  IMAD.MOV.U32 R151, RZ, RZ, RZ ;  /* 0x000000ffff977224 */ /* 0x000fe200078e00ff */
[----:B------:R-:W-:Y:S01]  /*12d0*/  MOV R5, 0x40000040 ;  /* 0x4000004000057802 */ /* 0x000fe20000000f00 */
[----:B------:R-:W-:Y:S01]  /*12e0*/  UIADD3 UR4, UR36, 0x18400, URZ ;  /* 0x0001840024047890 */ /* 0x000fe2000fffe03f */
[C---:B------:R-:W-:Y:S01]  /*12f0*/  R2UR UR8, R4.reuse ;  /* 0x00000000040872ca */ /* 0x040fe200000e0000 */
[----:B------:R-:W-:Y:S01]  /*1300*/  WARPGROUP.ARRIVE ;  /* 0x00000000000079c5 */ /* 0x000fe20000000000 */
[----:B------:R-:W-:Y:S01]  /*1310*/  R2UR UR9, R5 ;  /* 0x00000000050972ca */ /* 0x000fe200000e0000 */
[----:B------:R-:W-:Y:S01]  /*1320*/  USHF.R.U32.HI UR4, URZ, 0x4, UR4 ;  /* 0x000000043f047899 */ /* 0x000fe20008011604 */
[----:B------:R-:W-:Y:S01]  /*1330*/  R2UR UR32, R4 ;  /* 0x00000000042072ca */ /* 0x000fe200000e0000 */
[----:B------:R-:W-:Y:S01]  /*1340*/  UMOV UR11, 0x40000040 ;  /* 0x40000040000b7882 */ /* 0x000fe20000000000 */
[----:B------:R-:W-:Y:S01]  /*1350*/  UMOV UR13, 0x40000040 ;  /* 0x40000040000d7882 */ /* 0x000fe20000000000 */
[----:B------:R-:W-:Y:S01]  /*1360*/  ULOP3.LUT UR4, UR4, 0x3fff, URZ, 0xc0, !UPT ;  /* 0x00003fff04047892 */ /* 0x000fe2000f8ec03f */
[----:B------:R-:W1:Y:S01]  /*1370*/  S2UR UR7, SR_CgaCtaId ;  /* 0x00000000000779c3 */ /* 0x000e620000008800 */
[----:B------:R-:W-:Y:S01]  /*1380*/  UMOV UR15, 0x40000040 ;  /* 0x40000040000f7882 */ /* 0x000fe20000000000 */
[----:B------:R-:W-:Y:S01]  /*1390*/  UMOV UR17, 0x40000040 ;  /* 0x4000004000117882 */ /* 0x000fe20000000000 */
[----:B------:R-:W-:Y:S01]  /*13a0*/  ULOP3.LUT UR48, UR4, 0x10000, URZ, 0xfc, !UPT ;  /* 0x0001000004307892 */ /* 0x000fe2000f8efc3f */
[----:B------:R-:W-:Y:S01]  /*13b0*/  UMOV UR19, 0x40000040 ;  /* 0x4000004000137882 */ /* 0x000fe20000000000 */
[----:B------:R-:W-:-:S02]  /*13c0*/  UMOV UR21, 0x40000040 ;  /* 0x4000004000157882 */ /* 0x000fc40000000000 */
[----:B------:R-:W-:Y:S02]  /*13d0*/  UIADD3 UR14, UR48, 0x4, URZ ;  /* 0x00000004300e7890 */ /* 0x000fe4000fffe03f */
[----:B------:R-:W-:Y:S01]  /*13e0*/  UIADD3 UR12, UR32, 0x4, URZ ;  /* 0x00000004200c7890 */ /* 0x000fe2000fffe03f */
[----:B------:R-:W-:Y:S01]  /*13f0*/  UMOV UR10, UR48 ;  /* 0x00000030000a7c82 */ /* 0x000fe20008000000 */
[----:B------:R-:W-:Y:S01]  /*1400*/  UIADD3 UR16, UR32, 0x6, URZ ;  /* 0x0000000620107890 */ /* 0x000fe2000fffe03f */
[----:B------:R-:W-:Y:S01]  /*1410*/  HGMMA.64x128x16.F32 R24, gdesc[UR8], RZ, !UPT, gsb0 ;  /* 0x01e00000081879f0 */ /* 0x000fe2000c0008ff */
[----:B------:R-:W-:Y:S02]  /*1420*/  UIADD3 UR8, UR32, 0x2, URZ ;  /* 0x0000000220087890 */ /* 0x000fe4000fffe03f */
[----:B------:R-:W-:Y:S01]  /*1430*/  UIADD3 UR10, UR48, 0x2, URZ ;  /* 0x00000002300a7890 */ /* 0x000fe2000fffe03f */
[----:B------:R-:W-:Y:S01]  /*1440*/  UMOV UR9, 0x40000040 ;  /* 0x4000004000097882 */ /* 0x000fe20000000000 */
[----:B------:R-:W-:Y:S01]  /*1450*/  UMOV UR11, 0x40000040 ;  /* 0x40000040000b7882 */ /* 0x000fe20000000000 */
[----:B------:R-:W-:-:S02]  /*1460*/  UIADD3 UR18, UR48, 0x6, URZ ;  /* 0x0000000630127890 */ /* 0x000fc4000fffe03f */
[----:B------:R-:W-:Y:S02]  /*1470*/  UIADD3 UR20, UR32, 0x400, URZ ;  /* 0x0000040020147890 */ /* 0x000fe4000fffe03f */
[----:B------:R-:W-:Y:S01]  /*1480*/  UIADD3 UR22, UR48, 0x400, URZ ;  /* 0x0000040030167890 */ /* 0x000fe2000fffe03f */
[----:B------:R-:W-:Y:S01]  /*1490*/  UMOV UR23, 0x40000040 ;  /* 0x4000004000177882 */ /* 0x000fe20000000000 */
[----:B------:R-:W-:Y:S02]  /*14a0*/  UIADD3 UR24, UR32, 0x402, URZ ;  /* 0x0000040220187890 */ /* 0x000fe4000fffe03f */
[----:B------:R-:W-:Y:S01]  /*14b0*/  UIADD3 UR26, UR48, 0x402, URZ ;  /* 0x00000402301a7890 */ /* 0x000fe2000fffe03f */
[----:B------:R-:W-:Y:S01]  /*14c0*/  UMOV UR25, 0x40000040 ;  /* 0x4000004000197882 */ /* 0x000fe20000000000 */
[----:B------:R-:W-:Y:S01]  /*14d0*/  UMOV UR27, 0x40000040 ;  /* 0x40000040001b7882 */ /* 0x000fe20000000000 */
[----:B------:R-:W-:Y:S02]  /*14e0*/  UIADD3 UR28, UR32, 0x404, URZ ;  /* 0x00000404201c7890 */ /* 0x000fe4000fffe03f */
[----:B------:R-:W-:Y:S01]  /*14f0*/  UIADD3 UR30, UR48, 0x404, URZ ;  /* 0x00000404301e7890 */ /* 0x000fe2000fffe03f */
[----:B------:R-:W-:Y:S01]  /*1500*/  UMOV UR29, 0x40000040 ;  /* 0x40000040001d7882 */ /* 0x000fe20000000000 */
[----:B------:R-:W-:Y:S01]  /*1510*/  UMOV UR31, 0x40000040 ;  /* 0x40000040001f7882 */ /* 0x000fe20000000000 */
[----:B------:R-:W-:-:S02]  /*1520*/  UIADD3 UR32, UR32, 0x406, URZ ;  /* 0x0000040620207890 */ /* 0x000fc4000fffe03f */
[----:B------:R-:W-:Y:S01]  /*1530*/  UIADD3 UR34, UR48, 0x406, URZ ;  /* 0x0000040630227890 */ /* 0x000fe2000fffe03f */
[----:B------:R-:W-:Y:S01]  /*1540*/  UMOV UR33, 0x40000040 ;  /* 0x4000004000217882 */ /* 0x000fe20000000000 */
[----:B------:R-:W-:Y:S01]  /*1550*/  UMOV UR35, 0x40000040 ;  /* 0x4000004000237882 */ /* 0x000fe20000000000 */
[----:B------:R-:W-:Y:S02]  /*1560*/  WARPGROUP.DEPBAR.LE gsb0, 0x0 ;  /* 0x00008000000079c5 */ /* 0x000fe40000010000 */
[----:B------:R-:W-:-:S06]  /*1570*/  WARPGROUP.ARRIVE ;  /* 0x00000000000079c5 */ /* 0x000fcc0000000000 */
[----:B------:R-:W-:Y:S03]  /*1580*/  HGMMA.64x128x16.F32 R24, gdesc[UR8], R24, gsb0 ;  /* 0x01e00000081879f0 */ /* 0x000fe60008000818 */
[----:B------:R-:W-:Y:S02]  /*1590*/  WARPGROUP.DEPBAR.LE gsb0, 0x0 ;  /* 0x00008000000079c5 */ /* 0x000fe40000010000 */
[----:B------:R-:W-:-:S07]  /*15a0*/  WARPGROUP.ARRIVE ;  /* 0x00000000000079c5 */ /* 0x000fce0000000000 */
        /* <DEDUP_REMOVED lines=17> */
[----:B-1----:R-:W-:Y:S05]  /*16c0*/  @!P0 BRA `(.L_x_17) ;  /* 0x0000000000048947 */ /* 0x002fea0003800000 */
[----:B------:R-:W-:Y:S01]  /*16d0*/  BPT.TRAP 0x1 ;  /* 0x000000040000795c */ /* 0x000fe20000300000 */
.L_x_17:
[----:B------:R-:W-:Y:S01]  /*16e0*/  LOP3.LUT R17, R17, 0xffffff80, RZ, 0xc0, !PT ;  /* 0xffffff8011117812 */ /* 0x000fe200078ec0ff */
[----:B------:R-:W-:Y:S01]  /*16f0*/  ULDC UR4, c[0x0][0x9d8] ;  /* 0x0002760000047ab9 */ /* 0x000fe20000000800 */
[----:B------:R-:W-:Y:S01]  /*1700*/  MOV R9, 0xfffffffe ;  /* 0xfffffffe00097802 */ /* 0x000fe20000000f00 */
[----:B------:R-:W-:Y:S01]  /*1710*/  FMUL.FTZ R26, R26, UR4 ;  /* 0x000000041a1a7c20 */ /* 0x000fe20008410000 */
[----:B------:R-:W-:Y:S01]  /*1720*/  FMUL.FTZ R27, R27, UR4 ;  /* 0x000000041b1b7c20 */ /* 0x000fe20008410000 */
[----:B------:R-:W-:Y:S02]  /*1730*/  IMAD.IADD R17, R18, 0x1, -R17 ;  /* 0x0000000112117824 */ /* 0x000fe400078e0a11 */
[----:B------:R-:W-:Y:S01]  /*1740*/  FMUL.FTZ R30, R30, UR4 ;  /* 0x000000041e1e7c20 */ /* 0x000fe20008410000 */
[----:B------:R-:W-:Y:S01]  /*1750*/  FMUL.FTZ R31, R31, UR4 ;  /* 0x000000041f1f7c20 */ /* 0x000fe20008410000 */
[----:B------:R-:W-:Y:S01]  /*1760*/  FMUL.FTZ R34, R34, UR4 ;  /* 0x0000000422227c20 */ /* 0x000fe20008410000 */
[----:B------:R-:W1:Y:S01]  /*1770*/  MUFU.TANH R26, R26 ;  /* 0x0000001a001a7308 */ /* 0x000e620000002400 */
[----:B------:R-:W-:Y:S01]  /*1780*/  SHF.R.S32.HI R10, RZ, 0x1f, R17 ;  /* 0x0000001fff0a7819 */ /* 0x000fe20000011411 */
[----:B------:R-:W-:Y:S01]  /*1790*/  FMUL.FTZ R35, R35, UR4 ;  /* 0x0000000423237c20 */ /* 0x000fe20008410000 */
[----:B------:R-:W-:Y:S01]  /*17a0*/  FMUL.FTZ R24, R24, UR4 ;  /* 0x0000000418187c20 */ /* 0x000fe20008410000 */
[----:B------:R-:W-:Y:S01]  /*17b0*/  FMUL.FTZ R38, R38, UR4 ;  /* 0x0000000426267c20 */ /* 0x000fe20008410000 */
[----:B------:R-:W-:Y:S01]  /*17c0*/  LEA.HI R10, R10, R17, RZ, 0x2 ;  /* 0x000000110a0a7211 */ /* 0x000fe200078f10ff */
[----:B------:R-:W-:Y:S01]  /*17d0*/  FMUL.FTZ R25, R25, UR4 ;  /* 0x0000000419197c20 */ /* 0x000fe20008410000 */
[----:B------:R-:W-:Y:S01]  /*17e0*/  FMUL.FTZ R39, R39, UR4 ;  /* 0x0000000427277c20 */ /* 0x000fe20008410000 */
[----:B------:R-:W2:Y:S01]  /*17f0*/  MUFU.TANH R27, R27 ;  /* 0x0000001b001b7308 */ /* 0x000ea20000002400 */
[----:B------:R-:W-:Y:S01]  /*1800*/  LOP3.LUT R10, R10, 0x7ffffffc, RZ, 0xc0, !PT ;  /* 0x7ffffffc0a0a7812 */ /* 0x000fe200078ec0ff */
[----:B------:R-:W-:Y:S01]  /*1810*/  FMUL.FTZ R28, R28, UR4 ;  /* 0x000000041c1c7c20 */ /* 0x000fe20008410000 */
[----:B------:R-:W-:Y:S01]  /*1820*/  FMUL.FTZ R42, R42, UR4 ;  /* 0x000000042a2a7c20 */ /* 0x000fe20008410000 */
[----:B------:R-:W-:Y:S01]  /*1830*/  FMUL.FTZ R29, R29, UR4 ;  /* 0x000000041d1d7c20 */ /* 0x000fe20008410000 */
[----:B------:R-:W-:Y:S01]  /*1840*/  FMUL.FTZ R32, R32, UR4 ;  /* 0x0000000420207c20 */ /* 0x000fe20008410000 */
[----:B------:R-:W-:-:S02]  /*1850*/  IMAD.IADD R10, R17, 0x1, -R10 ;  /* 0x00000001110a7824 */ /* 0x000fc400078e0a0a */
[----:B------:R-:W-:Y:S01]  /*1860*/  FMUL.FTZ R43, R43, UR4 ;  /* 0x000000042b2b7c20 */ /* 0x000fe20008410000 */
[----:B------:R-:W3:Y:S01]  /*1870*/  MUFU.TANH R30, R30 ;  /* 0x0000001e001e7308 */ /* 0x000ee20000002400 */
[----:B------:R-:W-:Y:S01]  /*1880*/  FMUL.FTZ R46, R46, UR4 ;  /* 0x000000042e2e7c20 */ /* 0x000fe20008410000 */
[----:B------:R-:W-:Y:S02]  /*1890*/  IMAD R10, R10, R9, 0x80 ;  /* 0x000000800a0a7424 */ /* 0x000fe400078e0209 */
[----:B------:R-:W-:Y:S01]  /*18a0*/  FMUL.FTZ R33, R33, UR4 ;  /* 0x0000000421217c20 */ /* 0x000fe20008410000 */
[----:B------:R-:W-:Y:S02]  /*18b0*/  IMAD.U32 R9, RZ, RZ, UR42 ;  /* 0x0000002aff097e24 */ /* 0x000fe4000f8e00ff */
[----:B------:R-:W-:Y:S01]  /*18c0*/  FMUL.FTZ R47, R47, UR4 ;  /* 0x000000042f2f7c20 */ /* 0x000fe20008410000 */
[----:B------:R-:W-:Y:S02]  /*18d0*/  VIADD R10, R10, UR43 ;  /* 0x0000002b0a0a7c36 */ /* 0x000fe40008000000 */
[----:B------:R-:W-:Y:S01]  /*18e0*/  FMUL.FTZ R36, R36, UR4 ;  /* 0x0000000424247c20 */ /* 0x000fe20008410000 */
[----:B------:R-:W4:Y:S01]  /*18f0*/  MUFU.TANH R31, R31 ;  /* 0x0000001f001f7308 */ /* 0x000f220000002400 */
[----:B------:R-:W-:Y:S01]  /*1900*/  FMUL.FTZ R50, R50, UR4 ;  /* 0x0000000432327c20 */ /* 0x000fe20008410000 */
[----:B------:R-:W-:-:S02]  /*1910*/  IMAD R10, R9, -0x80, R10 ;  /* 0xffffff80090a7824 */ /* 0x000fc400078e020a */
[----:B------:R-:W-:Y:S01]  /*1920*/  FMUL.FTZ R37, R37, UR4 ;  /* 0x0000000425257c20 */ /* 0x000fe20008410000 */
[----:B------:R-:W-:Y:S01]  /*1930*/  FMUL.FTZ R40, R40, UR4 ;  /* 0x0000000428287c20 */ /* 0x000fe20008410000 */
[----:B------:R-:W-:Y:S01]  /*1940*/  FMUL.FTZ R51, R51, UR4 ;  /* 0x0000000433337c20 */ /* 0x000fe20008410000 */
[----:B------:R-:W-:Y:S01]  /*1950*/  FMUL.FTZ R54, R54, UR4 ;  /* 0x0000000436367c20 */ /* 0x000fe20008410000 */
[C---:B------:R-:W-:Y:S01]  /*1960*/  ISETP.GT.AND P2, PT, R10.reuse, RZ, PT ;  /* 0x000000ff0a00720c */ /* 0x040fe20003f44270 */
[----:B------:R-:W5:Y:S01]  /*1970*/  MUFU.TANH R34, R34 ;  /* 0x0000002200227308 */ /* 0x000f620000002400 */
[C---:B------:R-:W-:Y:S01]  /*1980*/  ISETP.GT.AND P1, PT, R10.reuse, 0x1, PT ;  /* 0x000000010a00780c */ /* 0x040fe20003f24270 */
[----:B------:R-:W-:Y:S01]  /*1990*/  FMUL.FTZ R41, R41, UR4 ;  /* 0x0000000429297c20 */ /* 0x000fe20008410000 */
[----:B------:R-:W-:Y:S01]  /*19a0*/  ISETP.GT.AND P6, PT, R10, 0x8, PT ;  /* 0x000000080a00780c */ /* 0x000fe20003fc4270 */
[----:B------:R-:W-:Y:S01]  /*19b0*/  FMUL.FTZ R44, R44, UR4 ;  /* 0x000000042c2c7c20 */ /* 0x000fe20008410000 */
[----:B-1----:R-:W-:Y:S01]  /*19c0*/  FSEL R12, R26, -INF , P2 ;  /* 0xff8000001a0c7808 */ /* 0x002fe20001000000 */
[----:B------:R-:W-:Y:S01]  /*19d0*/  FMUL.FTZ R55, R55, UR4 ;  /* 0x0000000437377c20 */ /* 0x000fe20008410000 */
[----:B--2---:R-:W-:Y:S01]  /*19e0*/  FSEL R27, R27, -INF , P1 ;  /* 0xff8000001b1b7808 */ /* 0x004fe20000800000 */
[----:B------:R-:W1:Y:S01]  /*19f0*/  MUFU.TANH R6, R24 ;  /* 0x0000001800067308 */ /* 0x000e620000002400 */
[----:B------:R-:W-:Y:S01]  /*1a00*/  ISETP.GT.AND P5, PT, R10, 0x9, PT ;  /* 0x000000090a00780c */ /* 0x000fe20003fa4270 */
[----:B------:R-:W-:Y:S01]  /*1a10*/  FMUL.FTZ R45, R45, UR4 ;  /* 0x000000042d2d7c20 */ /* 0x000fe20008410000 */
[----:B---3--:R-:W-:Y:S01]  /*1a20*/  FSEL R88, R30, -INF , P6 ;  /* 0xff8000001e587808 */ /* 0x008fe20003000000 */
[----:B------:R-:W-:Y:S01]  /*1a30*/  FMUL.FTZ R58, R58, UR4 ;  /* 0x000000043a3a7c20 */ /* 0x000fe20008410000 */
[----:B------:R-:W-:Y:S01]  /*1a40*/  FMNMX.FTZ R9, R12, R27, !PT ;  /* 0x0000001b0c097209 */ /* 0x000fe20007810000 */
[----:B------:R-:W-:Y:S01]  /*1a50*/  FMUL.FTZ R48, R48, UR4 ;  /* 0x0000000430307c20 */ /* 0x000fe20008410000 */
[----:B------:R-:W-:Y:S01]  /*1a60*/  ISETP.GT.AND P4, PT, R10, 0x10, PT ;  /* 0x000000100a00780c */ /* 0x000fe20003f84270 */
[----:B------:R-:W2:Y:S01]  /*1a70*/  MUFU.TANH R35, R35 ;  /* 0x0000002300237308 */ /* 0x000ea20000002400 */
[----:B----4-:R-:W-:Y:S01]  /*1a80*/  FSEL R90, R31, -INF , P5 ;  /* 0xff8000001f5a7808 */ /* 0x010fe20002800000 */
[----:B------:R-:W-:Y:S01]  /*1a90*/  FMUL.FTZ R59, R59, UR4 ;  /* 0x000000043b3b7c20 */ /* 0x000fe20008410000 */
[----:B------:R-:W-:Y:S01]  /*1aa0*/  FMNMX.FTZ R9, R88, R9, !PT ;  /* 0x0000000958097209 */ /* 0x000fe20007810000 */
[----:B------:R-:W-:Y:S01]  /*1ab0*/  FMUL.FTZ R62, R62, UR4 ;  /* 0x000000043e3e7c20 */ /* 0x000fe20008410000 */
[----:B------:R-:W-:Y:S01]  /*1ac0*/  ISETP.GT.AND P3, PT, R10, 0x11, PT ;  /* 0x000000110a00780c */ /* 0x000fe20003f64270 */
[----:B------:R-:W-:Y:S01]  /*1ad0*/  FMUL.FTZ R49, R49, UR4 ;  /* 0x0000000431317c20 */ /* 0x000fe20008410000 */
[----:B-----5:R-:W-:Y:S01]  /*1ae0*/  FSEL R92, R34, -INF , P4 ;  /* 0xff800000225c7808 */ /* 0x020fe20002000000 */
[----:B0-----:R-:W0:Y:S01]  /*1af0*/  MUFU.TANH R3, R25 ;  /* 0x0000001900037308 */ /* 0x001e220000002400 */
[----:B------:R-:W-:Y:S01]  /*1b00*/  FMNMX.FTZ R9, R90, R9, !PT ;  /* 0x000000095a097209 */ /* 0x000fe20007810000 */
[----:B------:R-:W-:Y:S01]  /*1b10*/  FMUL.FTZ R52, R52, UR4 ;  /* 0x0000000434347c20 */ /* 0x000fe20008410000 */
[----:B-1----:R-:W-:Y:S01]  /*1b20*/  FSEL R6, R6, -INF , P2 ;  /* 0xff80000006067808 */ /* 0x002fe20001000000 */
[----:B------:R-:W-:Y:S01]  /*1b30*/  FMUL.FTZ R63, R63, UR4 ;  /* 0x000000043f3f7c20 */ /* 0x000fe20008410000 */
[----:B------:R-:W-:Y:S01]  /*1b40*/  ISETP.GT.AND P2, PT, R10, 0x18, PT ;  /* 0x000000180a00780c */ /* 0x000fe20003f44270 */
[----:B------:R-:W-:Y:S01]  /*1b50*/  FMUL.FTZ R53, R53, UR4 ;  /* 0x0000000435357c20 */ /* 0x000fe20008410000 */
[----:B------:R-:W-:Y:S01]  /*1b60*/  FMNMX.FTZ R9, R92, R9, !PT ;  /* 0x000000095c097209 */ /* 0x000fe20007810000 */
[----:B------:R-:W1:Y:S01]  /*1b70*/  MUFU.TANH R38, R38 ;  /* 0x0000002600267308 */ /* 0x000e620000002400 */
[----:B--2---:R-:W-:Y:S01]  /*1b80*/  FSEL R94, R35, -INF , P3 ;  /* 0xff800000235e7808 */ /* 0x004fe20001800000 */
[----:B------:R-:W-:Y:S01]  /*1b90*/  FMUL.FTZ R66, R66, UR4 ;  /* 0x0000000442427c20 */ /* 0x000fe20008410000 */
[----:B------:R-:W-:Y:S01]  /*1ba0*/  FMUL.FTZ R56, R56, UR4 ;  /* 0x0000000438387c20 */ /* 0x000fe20008410000 */
[----:B------:R-:W-:Y:S01]  /*1bb0*/  FMUL.FTZ R67, R67, UR4 ;  /* 0x0000000443437c20 */ /* 0x000fe20008410000 */
[----:B------:R-:W-:Y:S01]  /*1bc0*/  FMNMX.FTZ R9, R94, R9, !PT ;  /* 0x000000095e097209 */ /* 0x000fe20007810000 */
[----:B------:R-:W-:Y:S01]  /*1bd0*/  FMUL.FTZ R57, R57, UR4 ;  /* 0x0000000439397c20 */ /* 0x000fe20008410000 */
[----:B------:R-:W-:Y:S01]  /*1be0*/  FMUL.FTZ R70, R70, UR4 ;  /* 0x0000000446467c20 */ /* 0x000fe20008410000 */
[----:B------:R-:W2:Y:S01]  /*1bf0*/  MUFU.TANH R8, R28 ;  /* 0x0000001c00087308 */ /* 0x000ea20000002400 */
[----:B0-----:R-:W-:Y:S01]  /*1c00*/  FSEL R3, R3, -INF , P1 ;  /* 0xff80000003037808 */ /* 0x001fe20000800000 */
[----:B------:R-:W-:Y:S01]  /*1c10*/  FMUL.FTZ R60, R60, UR4 ;  /* 0x000000043c3c7c20 */ /* 0x000fe20008410000 */
[----:B------:R-:W-:Y:S01]  /*1c20*/  ISETP.GT.AND P1, PT, R10, 0x19, PT ;  /* 0x000000190a00780c */ /* 0x000fe20003f24270 */
[----:B------:R-:W-:Y:S01]  /*1c30*/  FMUL.FTZ R71, R71, UR4 ;  /* 0x0000000447477c20 */ /* 0x000fe20008410000 */
[----:B------:R-:W-:Y:S01]  /*1c40*/  FMUL.FTZ R61, R61, UR4 ;  /* 0x000000043d3d7c20 */ /* 0x000fe20008410000 */
[----:B------:R-:W-:Y:S01]  /*1c50*/  FMUL.FTZ R74, R74, UR4 ;  /* 0x000000044a4a7c20 */ /* 0x000fe20008410000 */
[----:B------:R-:W-:Y:S01]  /*1c60*/  FMUL.FTZ R64, R64, UR4 ;  /* 0x0000000440407c20 */ /* 0x000fe20008410000 */
[----:B------:R-:W0:Y:S01]  /*1c70*/  MUFU.TANH R39, R39 ;  /* 0x0000002700277308 */ /* 0x000e220000002400 */
[----:B-1----:R-:W-:Y:S01]  /*1c80*/  FSEL R96, R38, -INF , P2 ;  /* 0xff80000026607808 */ /* 0x002fe20001000000 */
[----:B------:R-:W-:Y:S01]  /*1c90*/  FMUL.FTZ R75, R75, UR4 ;  /* 0x000000044b4b7c20 */ /* 0x000fe20008410000 */
[----:B------:R-:W-:Y:S01]  /*1ca0*/  FMUL.FTZ R65, R65, UR4 ;  /* 0x0000000441417c20 */ /* 0x000fe20008410000 */
[----:B------:R-:W-:Y:S01]  /*1cb0*/  FMUL.FTZ R78, R78, UR4 ;  /* 0x000000044e4e7c20 */ /* 0x000fe20008410000 */
[----:B------:R-:W-:Y:S01]  /*1cc0*/  FMNMX.FTZ R9, R96, R9, !PT ;  /* 0x0000000960097209 */ /* 0x000fe20007810000 */
[----:B------:R-:W-:Y:S01]  /*1cd0*/  FMUL.FTZ R68, R68, UR4 ;  /* 0x0000000444447c20 */ /* 0x000fe20008410000 */
[----:B------:R-:W-:Y:S01]  /*1ce0*/  FMUL.FTZ R79, R79, UR4 ;  /* 0x000000044f4f7c20 */ /* 0x000fe20008410000 */
[----:B------:R-:W1:Y:S01]  /*1cf0*/  MUFU.TANH R14, R29 ;  /* 0x0000001d000e7308 */ /* 0x000e620000002400 */
[----:B--2---:R-:W-:Y:S01]  /*1d00*/  FSEL R8, R8, -INF , P6 ;  /* 0xff80000008087808 */ /* 0x004fe20003000000 */
[----:B------:R-:W-:Y:S01]  /*1d10*/  FMUL.FTZ R69, R69, UR4 ;  /* 0x0000000445457c20 */ /* 0x000fe20008410000 */
[----:B------:R-:W-:Y:S01]  /*1d20*/  ISETP.GT.AND P6, PT, R10, 0x20, PT ;  /* 0x000000200a00780c */ /* 0x000fe20003fc4270 */
[----:B------:R-:W-:Y:S01]  /*1d30*/  FMUL.FTZ R82, R82, UR4 ;  /* 0x0000000452527c20 */ /* 0x000fe20008410000 */
[----:B------:R-:W-:Y:S01]  /*1d40*/  FMUL.FTZ R72, R72, UR4 ;  /* 0x0000000448487c20 */ /* 0x000fe20008410000 */
[----:B------:R-:W-:Y:S01]  /*1d50*/  FMUL.FTZ R83, R83, UR4 ;  /* 0x0000000453537c20 */ /* 0x000fe20008410000 */
[----:B------:R-:W-:Y:S01]  /*1d60*/  FMUL.FTZ R73, R73, UR4 ;  /* 0x0000000449497c20 */ /* 0x000fe20008410000 */
[----:B------:R-:W2:Y:S01]  /*1d70*/  MUFU.TANH R42, R42 ;  /* 0x0000002a002a7308 */ /* 0x000ea20000002400 */
[----:B0-----:R-:W-:Y:S01]  /*1d80*/  FSEL R98, R39, -INF , P1 ;  /* 0xff80000027627808 */ /* 0x001fe20000800000 */
[----:B------:R-:W-:Y:S01]  /*1d90*/  FMUL.FTZ R86, R86, UR4 ;  /* 0x0000000456567c20 */ /* 0x000fe20008410000 */
[----:B------:R-:W-:Y:S01]  /*1da0*/  FMUL.FTZ R87, R87, UR4 ;  /* 0x0000000457577c20 */ /* 0x000fe20008410000 */
[----:B------:R-:W-:Y:S01]  /*1db0*/  ULDC UR5, c[0x0][0x988] ;  /* 0x0002620000057ab9 */ /* 0x000fe20000000800 */
[----:B------:R-:W-:Y:S01]  /*1dc0*/  FMNMX.FTZ R9, R98, R9, !PT ;  /* 0x0000000962097209 */ /* 0x000fe20007810000 */
[----:B------:R-:W-:Y:S01]  /*1dd0*/  FMUL.FTZ R76, R76, UR4 ;  /* 0x000000044c4c7c20 */ /* 0x000fe20008410000 */
[----:B------:R-:W-:Y:S01]  /*1de0*/  P2R R7, PR, RZ, 0x1 ;  /* 0x00000001ff077803 */ /* 0x000fe20000000000 */
[----:B------:R-:W0:Y:S01]  /*1df0*/  MUFU.TANH R32, R32 ;  /* 0x0000002000207308 */ /* 0x000e220000002400 */
[----:B-1----:R-:W-:Y:S01]  /*1e00*/  FSEL R14, R14, -INF , P5 ;  /* 0xff8000000e0e7808 */ /* 0x002fe20002800000 */
[----:B------:R-:W-:Y:S01]  /*1e10*/  FMUL.FTZ R77, R77, UR4 ;  /* 0x000000044d4d7c20 */ /* 0x000fe20008410000 */
[----:B------:R-:W-:Y:S01]  /*1e20*/  ISETP.GT.AND P5, PT, R10, 0x21, PT ;  /* 0x000000210a00780c */ /* 0x000fe20003fa4270 */
[----:B------:R-:W-:Y:S01]  /*1e30*/  FMUL.FTZ R80, R80, UR4 ;  /* 0x0000000450507c20 */ /* 0x000fe20008410000 */
[----:B------:R-:W-:Y:S01]  /*1e40*/  FMUL.FTZ R81, R81, UR4 ;  /* 0x0000000451517c20 */ /* 0x000fe20008410000 */
[----:B------:R-:W-:Y:S01]  /*1e50*/  FMUL.FTZ R84, R84, UR4 ;  /* 0x0000000454547c20 */ /* 0x000fe20008410000 */
[----:B------:R-:W-:Y:S01]  /*1e60*/  FMUL.FTZ R85, R85, UR4 ;  /* 0x0000000455557c20 */ /* 0x000fe20008410000 */
[----:B------:R-:W1:Y:S01]  /*1e70*/  MUFU.TANH R43, R43 ;  /* 0x0000002b002b7308 */ /* 0x000e620000002400 */
[----:B--2---:R-:W-:Y:S01]  /*1e80*/  FSEL R100, R42, -INF , P6 ;  /* 0xff8000002a647808 */ /* 0x004fe20003000000 */
[----:B------:R-:W-:Y:S01]  /*1e90*/  UIADD3 UR42, UR42, -0x2, URZ ;  /* 0xfffffffe2a2a7890 */ /* 0x000fe2000fffe03f */
[--C-:B------:R-:W-:Y:S01]  /*1ea0*/  IMAD.MOV.U32 R150, RZ, RZ, R151.reuse ;  /* 0x000000ffff967224 */ /* 0x100fe200078e0097 */
[----:B------:R-:W-:Y:S01]  /*1eb0*/  UIADD3 UR4, UR36, 0x28840, URZ ;  /* 0x0002884024047890 */ /* 0x000fe2000fffe03f */
[----:B------:R-:W-:Y:S01]  /*1ec0*/  FMNMX.FTZ R9, R100, R9, !PT ;  /* 0x0000000964097209 */ /* 0x000fe20007810000 */
[--C-:B------:R-:W-:Y:S01]  /*1ed0*/  IMAD.MOV.U32 R149, RZ, RZ, R151.reuse ;  /* 0x000000ffff957224 */ /* 0x100fe200078e0097 */
[-C--:B------:R-:W-:Y:S01]  /*1ee0*/  MOV R148, R151.reuse ;  /* 0x0000009700947202 */ /* 0x080fe20000000f00 */
[----:B------:R-:W2:Y:S01]  /*1ef0*/  MUFU.TANH R20, R33 ;  /* 0x0000002100147308 */ /* 0x000ea20000002400 */
[----:B0-----:R-:W-:Y:S01]  /*1f00*/  FSEL R18, R32, -INF , P4 ;  /* 0xff80000020127808 */ /* 0x001fe20002000000 */
[----:B------:R-:W-:Y:S01]  /*1f10*/  UPRMT UR4, UR7, 0x654, UR4 ;  /* 0x0000065407047896 */ /* 0x000fe20008000004 */
[----:B------:R-:W-:Y:S01]  /*1f20*/  ISETP.GT.AND P4, PT, R10, 0x28, PT ;  /* 0x000000280a00780c */ /* 0x000fe20003f84270 */
[--C-:B------:R-:W-:Y:S01]  /*1f30*/  IMAD.MOV.U32 R147, RZ, RZ, R151.reuse ;  /* 0x000000ffff937224 */ /* 0x100fe200078e0097 */
[-C--:B------:R-:W-:Y:S01]  /*1f40*/  MOV R145, R151.reuse ;  /* 0x0000009700917202 */ /* 0x080fe20000000f00 */
[--C-:B------:R-:W-:Y:S01]  /*1f50*/  IMAD.MOV.U32 R143, RZ, RZ, R151.reuse ;  /* 0x000000ffff8f7224 */ /* 0x100fe200078e0097 */
[----:B------:R-:W-:Y:S01]  /*1f60*/  MOV R139, R151 ;  /* 0x00000097008b7202 */ /* 0x000fe20000000f00 */
[----:B------:R-:W0:Y:S01]  /*1f70*/  MUFU.TANH R46, R46 ;  /* 0x0000002e002e7308 */ /* 0x000e220000002400 */
[----:B-1----:R-:W-:Y:S01]  /*1f80*/  FSEL R102, R43, -INF , P5 ;  /* 0xff8000002b667808 */ /* 0x002fe20002800000 */
[--C-:B------:R-:W-:Y:S01]  /*1f90*/  IMAD.MOV.U32 R141, RZ, RZ, R151.reuse ;  /* 0x000000ffff8d7224 */ /* 0x100fe200078e0097 */
[----:B------:R-:W-:Y:S01]  /*1fa0*/  SYNCS.ARRIVE.TRANS64.RED.A1T0 RZ, [UR4], RZ ;  /* 0x000000ffffff79a7 */ /* 0x000fe20008100404 */
[----:B------:R-:W-:Y:S01]  /*1fb0*/  UMOV UR4, URZ ;  /* 0x0000003f00047c82 */ /* 0x000fe20008000000 */
[----:B------:R-:W-:Y:S01]  /*1fc0*/  FMNMX.FTZ R9, R102, R9, !PT ;  /* 0x0000000966097209 */ /* 0x000fe20007810000 */
[--C-:B------:R-:W-:Y:S01]  /*1fd0*/  IMAD.MOV.U32 R137, RZ, RZ, R151.reuse ;  /* 0x000000ffff897224 */ /* 0x100fe200078e0097 */
[-C--:B------:R-:W-:Y:S01]  /*1fe0*/  MOV R133, R151.reuse ;  /* 0x0000009700857202 */ /* 0x080fe20000000f00 */
[----:B------:R-:W1:Y:S01]  /*1ff0*/  MUFU.TANH R22, R36 ;  /* 0x0000002400167308 */ /* 0x000e620000002400 */
[----:B--2---:R-:W-:Y:S01]  /*2000*/  FSEL R20, R20, -INF , P3 ;  /* 0xff80000014147808 */ /* 0x004fe20001800000 */
[--C-:B------:R-:W-:Y:S01]  /*2010*/  IMAD.MOV.U32 R135, RZ, RZ, R151.reuse ;  /* 0x000000ffff877224 */ /* 0x100fe200078e0097 */
[----:B------:R-:W-:Y:S01]  /*2020*/  ISETP.GT.AND P3, PT, R10, 0x29, PT ;  /* 0x000000290a00780c */ /* 0x000fe20003f64270 */
[--C-:B------:R-:W-:Y:S01]  /*2030*/  IMAD.MOV.U32 R131, RZ, RZ, R151.reuse ;  /* 0x000000ffff837224 */ /* 0x100fe200078e0097 */
[-C--:B------:R-:W-:Y:S01]  /*2040*/  MOV R127, R151.reuse ;  /* 0x00000097007f7202 */ /* 0x080fe20000000f00 */
[--C-:B------:R-:W-:Y:S01]  /*2050*/  IMAD.MOV.U32 R129, RZ, RZ, R151.reuse ;  /* 0x000000ffff817224 */ /* 0x100fe200078e0097 */
[-C--:B------:R-:W-:Y:S01]  /*2060*/  MOV R121, R151.reuse ;  /* 0x0000009700797202 */ /* 0x080fe20000000f00 */
[----:B------:R-:W2:Y:S01]  /*2070*/  MUFU.TANH R47, R47 ;  /* 0x0000002f002f7308 */ /* 0x000ea20000002400 */
[----:B0-----:R-:W-:Y:S01]  /*2080*/  FSEL R104, R46, -INF , P4 ;  /* 0xff8000002e687808 */ /* 0x001fe20002000000 */
[--C-:B------:R-:W-:Y:S01]  /*2090*/  IMAD.MOV.U32 R125, RZ, RZ, R151.reuse ;  /* 0x000000ffff7d7224 */ /* 0x100fe200078e0097 */
[----:B------:R-:W-:Y:S01]  /*20a0*/  MOV R115, R151 ;  /* 0x0000009700737202 */ /* 0x000fe20000000f00 */
[--C-:B------:R-:W-:Y:S01]  /*20b0*/  IMAD.MOV.U32 R123, RZ, RZ, R151.reuse ;  /* 0x000000ffff7b7224 */ /* 0x100fe200078e0097 */
[----:B------:R-:W-:Y:S01]  /*20c0*/  FMNMX.FTZ R9, R104, R9, !PT ;  /* 0x0000000968097209 */ /* 0x000fe20007810000 */
[--C-:B------:R-:W-:Y:S01]  /*20d0*/  IMAD.MOV.U32 R119, RZ, RZ, R151.reuse ;  /* 0x000000ffff777224 */ /* 0x100fe200078e0097 */
[-C--:B------:R-:W-:Y:S01]  /*20e0*/  MOV R109, R151.reuse ;  /* 0x00000097006d7202 */ /* 0x080fe20000000f00 */
[----:B------:R-:W0:Y:S01]  /*20f0*/  MUFU.TANH R24, R37 ;  /* 0x0000002500187308 */ /* 0x000e220000002400 */
[----:B-1----:R-:W-:Y:S01]  /*2100*/  FSEL R22, R22, -INF , P2 ;  /* 0xff80000016167808 */ /* 0x002fe20001000000 */
[--C-:B------:R-:W-:Y:S01]  /*2110*/  IMAD.MOV.U32 R117, RZ, RZ, R151.reuse ;  /* 0x000000ffff757224 */ /* 0x100fe200078e0097 */
[----:B------:R-:W-:Y:S01]  /*2120*/  ISETP.GT.AND P2, PT, R10, 0x30, PT ;  /* 0x000000300a00780c */ /* 0x000fe20003f44270 */
[--C-:B------:R-:W-:Y:S01]  /*2130*/  IMAD.MOV.U32 R113, RZ, RZ, R151.reuse ;  /* 0x000000ffff717224 */ /* 0x100fe200078e0097 */
[-C--:B------:R-:W-:Y:S01]  /*2140*/  MOV R103, R151.reuse ;  /* 0x0000009700677202 */ /* 0x080fe20000000f00 */
[--C-:B------:R-:W-:Y:S01]  /*2150*/  IMAD.MOV.U32 R111, RZ, RZ, R151.reuse ;  /* 0x000000ffff6f7224 */ /* 0x100fe200078e0097 */
[-C--:B------:R-:W-:Y:S01]  /*2160*/  MOV R97, R151.reuse ;  /* 0x0000009700617202 */ /* 0x080fe20000000f00 */
[----:B------:R-:W1:Y:S01]  /*2170*/  MUFU.TANH R50, R50 ;  /* 0x0000003200327308 */ /* 0x000e620000002400 */
[----:B--2---:R-:W-:Y:S01]  /*2180*/  FSEL R106, R47, -INF , P3 ;  /* 0xff8000002f6a7808 */ /* 0x004fe20001800000 */
[--C-:B------:R-:W-:Y:S01]  /*2190*/  IMAD.MOV.U32 R107, RZ, RZ, R151.reuse ;  /* 0x000000ffff6b7224 */ /* 0x100fe200078e0097 */
[----:B------:R-:W-:Y:S01]  /*21a0*/  MOV R91, R151 ;  /* 0x00000097005b7202 */ /* 0x000fe20000000f00 */
[--C-:B------:R-:W-:Y:S01]  /*21b0*/  IMAD.MOV.U32 R105, RZ, RZ, R151.reuse ;  /* 0x000000ffff697224 */ /* 0x100fe200078e0097 */
[----:B------:R-:W-:Y:S01]  /*21c0*/  FMNMX.FTZ R9, R106, R9, !PT ;  /* 0x000000096a097209 */ /* 0x000fe20007810000 */
[----:B------:R-:W-:-:S02]  /*21d0*/  IMAD.MOV.U32 R101, RZ, RZ, R151 ;  /* 0x000000ffff657224 */ /* 0x000fc400078e0097 */
[----:B------:R-:W2:Y:S01]  /*21e0*/  MUFU.TANH R40, R40 ;  /* 0x0000002800287308 */ /* 0x000ea20000002400 */
[----:B0-----:R-:W-:Y:S01]  /*21f0*/  FSEL R24, R24, -INF , P1 ;  /* 0xff80000018187808 */ /* 0x001fe20000800000 */
[--C-:B------:R-:W-:Y:S01]  /*2200*/  IMAD.MOV.U32 R99, RZ, RZ, R151.reuse ;  /* 0x000000ffff637224 */ /* 0x100fe200078e0097 */
[----:B------:R-:W-:Y:S01]  /*2210*/  ISETP.GT.AND P1, PT, R10, 0x31, PT ;  /* 0x000000310a00780c */ /* 0x000fe20003f24270 */
[--C-:B------:R-:W-:Y:S02]  /*2220*/  IMAD.MOV.U32 R95, RZ, RZ, R151.reuse ;  /* 0x000000ffff5f7224 */ /* 0x100fe400078e0097 */
[--C-:B------:R-:W-:Y:S02]  /*2230*/  IMAD.MOV.U32 R93, RZ, RZ, R151.reuse ;  /* 0x000000ffff5d7224 */ /* 0x100fe400078e0097 */
[----:B------:R-:W0:Y:S01]  /*2240*/  MUFU.TANH R51, R51 ;  /* 0x0000003300337308 */ /* 0x000e220000002400 */
[----:B-1----:R-:W-:Y:S01]  /*2250*/  FSEL R108, R50, -INF , P2 ;  /* 0xff800000326c7808 */ /* 0x002fe20001000000 */
[----:B------:R-:W-:-:S03]  /*2260*/  IMAD.MOV.U32 R89, RZ, RZ, R151 ;  /* 0x000000ffff597224 */ /* 0x000fc600078e0097 */
[----:B------:R-:W-:-:S03]  /*2270*/  FMNMX.FTZ R9, R108, R9, !PT ;  /* 0x000000096c097209 */ /* 0x000fc60007810000 */
[----:B------:R-:W1:Y:S01]  /*2280*/  MUFU.TANH R28, R41 ;  /* 0x00000029001c7308 */ /* 0x000e620000002400 */
[----:B--2---:R-:W-:Y:S02]  /*2290*/  FSEL R26, R40, -INF , P6 ;  /* 0xff800000281a7808 */ /* 0x004fe40003000000 */
[----:B------:R-:W-:-:S05]  /*22a0*/  ISETP.GT.AND P6, PT, R10, 0x38, PT ;  /* 0x000000380a00780c */ /* 0x000fca0003fc4270 */
[----:B------:R-:W2:Y:S01]  /*22b0*/  MUFU.TANH R54, R54 ;  /* 0x0000003600367308 */ /* 0x000ea20000002400 */
[----:B0-----:R-:W-:-:S04]  /*22c0*/  FSEL R110, R51, -INF , P1 ;  /* 0xff800000336e7808 */ /* 0x001fc80000800000 */
[----:B------:R-:W-:-:S03]  /*22d0*/  FMNMX.FTZ R9, R110, R9, !PT ;  /* 0x000000096e097209 */ /* 0x000fc60007810000 */
[----:B------:R-:W0:Y:S01]  /*22e0*/  MUFU.TANH R44, R44 ;  /* 0x0000002c002c7308 */ /* 0x000e220000002400 */
[----:B-1----:R-:W-:Y:S02]  /*22f0*/  FSEL R28, R28, -INF , P5 ;  /* 0xff8000001c1c7808 */ /* 0x002fe40002800000 */
[----:B------:R-:W-:-:S05]  /*2300*/  ISETP.GT.AND P5, PT, R10, 0x39, PT ;  /* 0x000000390a00780c */ /* 0x000fca0003fa4270 */
[----:B------:R-:W1:Y:S01]  /*2310*/  MUFU.TANH R55, R55 ;  /* 0x0000003700377308 */ /* 0x000e620000002400 */
[----:B--2---:R-:W-:-:S04]  /*2320*/  FSEL R112, R54, -INF , P6 ;  /* 0xff80000036707808 */ /* 0x004fc80003000000 */
[----:B------:R-:W-:-:S03]  /*2330*/  FMNMX.FTZ R9, R112, R9, !PT ;  /* 0x0000000970097209 */ /* 0x000fc60007810000 */
[----:B------:R-:W2:Y:S01]  /*2340*/  MUFU.TANH R45, R45 ;  /* 0x0000002d002d7308 */ /* 0x000ea20000002400 */
[----:B0-----:R-:W-:Y:S02]  /*2350*/  FSEL R30, R44, -INF , P4 ;  /* 0xff8000002c1e7808 */ /* 0x001fe40002000000 */
[----:B------:R-:W-:-:S05]  /*2360*/  ISETP.GT.AND P4, PT, R10, 0x40, PT ;  /* 0x000000400a00780c */ /* 0x000fca0003f84270 */
[----:B------:R-:W0:Y:S01]  /*2370*/  MUFU.TANH R58, R58 ;  /* 0x0000003a003a7308 */ /* 0x000e220000002400 */
[----:B-1----:R-:W-:-:S04]  /*2380*/  FSEL R114, R55, -INF , P5 ;  /* 0xff80000037727808 */ /* 0x002fc80002800000 */
        /* <DEDUP_REMOVED lines=92> */
[----:B--2---:R-:W-:-:S04]  /*2950*/  FSEL R146, R87, -INF , P1 ;  /* 0xff80000057927808 */ /* 0x004fc80000800000 */
[----:B------:R-:W-:Y:S02]  /*2960*/  FMNMX.FTZ R11, R146, R9, !PT ;  /* 0x00000009920b7209 */ /* 0x000fe40007810000 */
[----:B------:R-:W-:Y:S01]  /*2970*/  MOV R9, UR5 ;  /* 0x0000000500097c02 */ /* 0x000fe20008000f00 */
[----:B------:R-:W2:Y:S01]  /*2980*/  MUFU.TANH R80, R80 ;  /* 0x0000005000507308 */ /* 0x000ea20000002400 */
[----:B0-----:R-:W-:Y:S01]  /*2990*/  FSEL R78, R76, -INF , P6 ;  /* 0xff8000004c4e7808 */ /* 0x001fe20003000000 */
[----:B------:R-:W0:Y:S06]  /*29a0*/  SHFL.BFLY PT, R10, R11, 0x2, 0x1f ;  /* 0x0c401f000b0a7f89 */ /* 0x000e2c00000e0000 */
[----:B------:R-:W3:Y:S01]  /*29b0*/  MUFU.TANH R81, R81 ;  /* 0x0000005100517308 */ /* 0x000ee20000002400 */
[----:B-1----:R-:W-:-:S07]  /*29c0*/  FSEL R82, R77, -INF , P5 ;  /* 0xff8000004d527808 */ /* 0x002fce0002800000 */
[----:B------:R-:W1:Y:S01]  /*29d0*/  MUFU.TANH R84, R84 ;  /* 0x0000005400547308 */ /* 0x000e620000002400 */
[----:B--2---:R-:W-:-:S07]  /*29e0*/  FSEL R80, R80, -INF , P4 ;  /* 0xff80000050507808 */ /* 0x004fce0002000000 */
[----:B------:R-:W2:Y:S01]  /*29f0*/  MUFU.TANH R85, R85 ;  /* 0x0000005500557308 */ /* 0x000ea20000002400 */
[----:B---3--:R-:W-:Y:S02]  /*2a00*/  FSEL R86, R81, -INF , P3 ;  /* 0xff80000051567808 */ /* 0x008fe40001800000 */
[----:B0-----:R-:W-:-:S05]  /*2a10*/  FMNMX.FTZ R13, R11, R10, !PT ;  /* 0x0000000a0b0d7209 */ /* 0x001fca0007810000 */
[----:B------:R-:W0:Y:S01]  /*2a20*/  SHFL.BFLY PT, R10, R13, 0x1, 0x1f ;  /* 0x0c201f000d0a7f89 */ /* 0x000e2200000e0000 */
[----:B-1----:R-:W-:Y:S02]  /*2a30*/  FSEL R84, R84, -INF , P2 ;  /* 0xff80000054547808 */ /* 0x002fe40001000000 */
[----:B0-----:R-:W-:-:S04]  /*2a40*/  FMNMX.FTZ R10, R13, R10, !PT ;  /* 0x0000000a0d0a7209 */ /* 0x001fc80007810000 */
[C---:B------:R-:W-:Y:S01]  /*2a50*/  FSETP.NEU.FTZ.AND P0, PT, R10.reuse, -INF , PT ;  /* 0xff8000000a00780b */ /* 0x040fe20003f1d000 */
[----:B------:R-:W-:-:S05]  /*2a60*/  FMUL.FTZ R15, R10, R9 ;  /* 0x000000090a0f7220 */ /* 0x000fca0000410000 */
[----:B------:R-:W-:Y:S02]  /*2a70*/  FSEL R15, R15, RZ, P0 ;  /* 0x000000ff0f0f7208 */ /* 0x000fe40000000000 */
[----:B------:R-:W-:Y:S02]  /*2a80*/  ISETP.NE.AND P0, PT, R7, RZ, PT ;  /* 0x000000ff0700720c */ /* 0x000fe40003f05270 */
[----:B------:R-:W-:Y:S01]  /*2a90*/  FMNMX.FTZ R7, R6, R3, !PT ;  /* 0x0000000306077209 */ /* 0x000fe20007810000 */
[-CC-:B------:R-:W-:Y:S01]  /*2aa0*/  FFMA.FTZ R155, R88, R9.reuse, -R15.reuse ;  /* 0x00000009589b7223 */ /* 0x180fe2000001080f */
[----:B--2---:R-:W-:Y:S01]  /*2ab0*/  FSEL R88, R85, -INF , P1 ;  /* 0xff80000055587808 */ /* 0x004fe20000800000 */
[--C-:B------:R-:W-:Y:S01]  /*2ac0*/  FFMA.FTZ R153, R12, R9, -R15.reuse ;  /* 0x000000090c997223 */ /* 0x100fe2000001080f */
[----:B------:R-:W-:Y:S01]  /*2ad0*/  FMNMX.FTZ R7, R8, R7, !PT ;  /* 0x0000000708077209 */ /* 0x000fe20007810000 */
[-CC-:B------:R-:W-:Y:S01]  /*2ae0*/  FFMA.FTZ R62, R27, R9.reuse, -R15.reuse ;  /* 0x000000091b3e7223 */ /* 0x180fe2000001080f */
[--C-:B------:R-:W-:Y:S01]  /*2af0*/  FFMA.FTZ R64, R90, R9, -R15.reuse ;  /* 0x000000095a407223 */ /* 0x100fe2000001080f */
[----:B------:R-:W-:Y:S01]  /*2b00*/  MUFU.EX2 R155, R155 ;  /* 0x0000009b009b7308 */ /* 0x000fe20000000800 */
[----:B------:R-:W-:Y:S01]  /*2b10*/  FMNMX.FTZ R7, R14, R7, !PT ;  /* 0x000000070e077209 */ /* 0x000fe20007810000 */
[-CC-:B------:R-:W-:Y:S01]  /*2b20*/  FFMA.FTZ R157, R92, R9.reuse, -R15.reuse ;  /* 0x000000095c9d7223 */ /* 0x180fe2000001080f */
[-CC-:B------:R-:W-:Y:S01]  /*2b30*/  FFMA.FTZ R66, R94, R9.reuse, -R15.reuse ;  /* 0x000000095e427223 */ /* 0x180fe2000001080f */
        /* <DEDUP_REMOVED lines=12> */
[----:B------:R-:W0:Y:S01]  /*2c00*/  MUFU.EX2 R62, R62 ;  /* 0x0000003e003e7308 */ /* 0x000e220000000800 */
[----:B------:R-:W-:Y:S01]  /*2c10*/  FMNMX.FTZ R7, R24, R7, !PT ;  /* 0x0000000718077209 */ /* 0x000fe20007810000 */
[-CC-:B------:R-:W-:Y:S01]  /*2c20*/  FFMA.FTZ R167, R112, R9.reuse, -R15.reuse ;  /* 0x0000000970a77223 */ /* 0x180fe2000001080f */
[-CC-:B------:R-:W-:Y:S01]  /*2c30*/  FFMA.FTZ R76, R114, R9.reuse, -R15.reuse ;  /* 0x00000009724c7223 */ /* 0x180fe2000001080f */
[--C-:B------:R-:W-:Y:S01]  /*2c40*/  FFMA.FTZ R169, R116, R9, -R15.reuse ;  /* 0x0000000974a97223 */ /* 0x100fe2000001080f */
[----:B------:R-:W-:Y:S01]  /*2c50*/  FMNMX.FTZ R7, R26, R7, !PT ;  /* 0x000000071a077209 */ /* 0x000fe20007810000 */
[-CC-:B------:R-:W-:Y:S01]  /*2c60*/  FFMA.FTZ R118, R118, R9.reuse, -R15.reuse ;  /* 0x0000000976767223 */ /* 0x180fe2000001080f */
[--C-:B------:R-:W-:Y:S01]  /*2c70*/  FFMA.FTZ R120, R120, R9, -R15.reuse ;  /* 0x0000000978787223 */ /* 0x100fe2000001080f */
[----:B------:R-:W1:Y:S01]  /*2c80*/  MUFU.EX2 R64, R64 ;  /* 0x0000004000407308 */ /* 0x000e620000000800 */
[----:B------:R-:W-:Y:S01]  /*2c90*/  FMNMX.FTZ R7, R28, R7, !PT ;  /* 0x000000071c077209 */ /* 0x000fe20007810000 */
[-CC-:B------:R-:W-:Y:S01]  /*2ca0*/  FFMA.FTZ R122, R122, R9.reuse, -R15.reuse ;  /* 0x000000097a7a7223 */ /* 0x180fe2000001080f */
[-CC-:B------:R-:W-:Y:S01]  /*2cb0*/  FFMA.FTZ R124, R124, R9.reuse, -R15.reuse ;  /* 0x000000097c7c7223 */ /* 0x180fe2000001080f */
[--C-:B------:R-:W-:Y:S01]  /*2cc0*/  FFMA.FTZ R126, R126, R9, -R15.reuse ;  /* 0x000000097e7e7223 */ /* 0x100fe2000001080f */
[----:B------:R-:W-:Y:S01]  /*2cd0*/  FMNMX.FTZ R7, R30, R7, !PT ;  /* 0x000000071e077209 */ /* 0x000fe20007810000 */
[-CC-:B------:R-:W-:Y:S01]  /*2ce0*/  FFMA.FTZ R128, R128, R9.reuse, -R15.reuse ;  /* 0x0000000980807223 */ /* 0x180fe2000001080f */
[--C-:B------:R-:W-:Y:S01]  /*2cf0*/  FFMA.FTZ R130, R130, R9, -R15.reuse ;  /* 0x0000000982827223 */ /* 0x100fe2000001080f */
[----:B------:R-:W2:Y:S01]  /*2d00*/  MUFU.EX2 R157, R157 ;  /* 0x0000009d009d7308 */ /* 0x000ea20000000800 */
[----:B------:R-:W-:Y:S01]  /*2d10*/  FMNMX.FTZ R7, R32, R7, !PT ;  /* 0x0000000720077209 */ /* 0x000fe20007810000 */
[-CC-:B------:R-:W-:Y:S01]  /*2d20*/  FFMA.FTZ R132, R132, R9.reuse, -R15.reuse ;  /* 0x0000000984847223 */ /* 0x180fe2000001080f */
[-CC-:B------:R-:W-:Y:S01]  /*2d30*/  FFMA.FTZ R134, R134, R9.reuse, -R15.reuse ;  /* 0x0000000986867223 */ /* 0x180fe2000001080f */
[--C-:B------:R-:W-:Y:S01]  /*2d40*/  FFMA.FTZ R136, R136, R9, -R15.reuse ;  /* 0x0000000988887223 */ /* 0x100fe2000001080f */
[----:B------:R-:W-:Y:S01]  /*2d50*/  FMNMX.FTZ R7, R34, R7, !PT ;  /* 0x0000000722077209 */ /* 0x000fe20007810000 */
[-CC-:B------:R-:W-:Y:S01]  /*2d60*/  FFMA.FTZ R138, R138, R9.reuse, -R15.reuse ;  /* 0x000000098a8a7223 */ /* 0x180fe2000001080f */
[--C-:B------:R-:W-:Y:S01]  /*2d70*/  FFMA.FTZ R140, R140, R9, -R15.reuse ;  /* 0x000000098c8c7223 */ /* 0x100fe2000001080f */
[----:B------:R-:W3:Y:S01]  /*2d80*/  MUFU.EX2 R66, R66 ;  /* 0x0000004200427308 */ /* 0x000ee20000000800 */
[----:B------:R-:W-:Y:S01]  /*2d90*/  FMNMX.FTZ R7, R36, R7, !PT ;  /* 0x0000000724077209 */ /* 0x000fe20007810000 */
[-CC-:B------:R-:W-:Y:S01]  /*2da0*/  FFMA.FTZ R142, R142, R9.reuse, -R15.reuse ;  /* 0x000000098e8e7223 */ /* 0x180fe2000001080f */
[-CC-:B------:R-:W-:Y:S01]  /*2db0*/  FFMA.FTZ R144, R144, R9.reuse, -R15.reuse ;  /* 0x0000000990907223 */ /* 0x180fe2000001080f */
[----:B------:R-:W-:Y:S01]  /*2dc0*/  FFMA.FTZ R15, R146, R9, -R15 ;  /* 0x00000009920f7223 */ /* 0x000fe2000001080f */
[----:B------:R-:W-:Y:S01]  /*2dd0*/  FMNMX.FTZ R7, R38, R7, !PT ;  /* 0x0000000726077209 */ /* 0x000fe20007810000 */
[--C-:B------:R-:W-:Y:S01]  /*2de0*/  IMAD.MOV.U32 R146, RZ, RZ, R151.reuse ;  /* 0x000000ffff927224 */ /* 0x100fe200078e0097 */
[----:B------:R-:W-:Y:S01]  /*2df0*/  MOV R112, R151 ;  /* 0x0000009700707202 */ /* 0x000fe20000000f00 */
[----:B------:R-:W4:Y:S01]  /*2e00*/  MUFU.EX2 R159, R159 ;  /* 0x0000009f009f7308 */ /* 0x000f220000000800 */
[----:B------:R-:W-:Y:S01]  /*2e10*/  FMNMX.FTZ R7, R40, R7, !PT ;  /* 0x0000000728077209 */ /* 0x000fe20007810000 */
[--C-:B------:R-:W-:Y:S01]  /*2e20*/  IMAD.MOV.U32 R116, RZ, RZ, R151.reuse ;  /* 0x000000ffff747224 */ /* 0x100fe200078e0097 */
[----:B------:R-:W-:Y:S01]  /*2e30*/  MOV R106, R151 ;  /* 0x00000097006a7202 */ /* 0x000fe20000000f00 */
[--C-:B------:R-:W-:Y:S01]  /*2e40*/  IMAD.MOV.U32 R114, RZ, RZ, R151.reuse ;  /* 0x000000ffff727224 */ /* 0x100fe200078e0097 */
[----:B------:R-:W-:Y:S01]  /*2e50*/  FMNMX.FTZ R7, R42, R7, !PT ;  /* 0x000000072a077209 */ /* 0x000fe20007810000 */
[--C-:B------:R-:W-:Y:S01]  /*2e60*/  IMAD.MOV.U32 R110, RZ, RZ, R151.reuse ;  /* 0x000000ffff6e7224 */ /* 0x100fe200078e0097 */
[----:B------:R-:W-:Y:S01]  /*2e70*/  MOV R100, R151 ;  /* 0x0000009700647202 */ /* 0x000fe20000000f00 */
[----:B------:R-:W-:Y:S01]  /*2e80*/  MUFU.EX2 R68, R68 ;  /* 0x0000004400447308 */ /* 0x000fe20000000800 */
[----:B------:R-:W-:Y:S01]  /*2e90*/  FMNMX.FTZ R7, R44, R7, !PT ;  /* 0x000000072c077209 */ /* 0x000fe20007810000 */
[--C-:B------:R-:W-:Y:S01]  /*2ea0*/  IMAD.MOV.U32 R108, RZ, RZ, R151.reuse ;  /* 0x000000ffff6c7224 */ /* 0x100fe200078e0097 */
[----:B------:R-:W-:Y:S01]  /*2eb0*/  MOV R94, R151 ;  /* 0x00000097005e7202 */ /* 0x000fe20000000f00 */
[--C-:B------:R-:W-:Y:S01]  /*2ec0*/  IMAD.MOV.U32 R104, RZ, RZ, R151.reuse ;  /* 0x000000ffff687224 */ /* 0x100fe200078e0097 */
[----:B------:R-:W-:Y:S01]  /*2ed0*/  FMNMX.FTZ R7, R46, R7, !PT ;  /* 0x000000072e077209 */ /* 0x000fe20007810000 */
[----:B------:R-:W-:-:S02]  /*2ee0*/  IMAD.MOV.U32 R102, RZ, RZ, R151 ;  /* 0x000000ffff667224 */ /* 0x000fc400078e0097 */
[----:B------:R-:W-:Y:S01]  /*2ef0*/  MUFU.EX2 R161, R161 ;  /* 0x000000a100a17308 */ /* 0x000fe20000000800 */
[----:B------:R-:W-:Y:S01]  /*2f00*/  FMNMX.FTZ R7, R48, R7, !PT ;  /* 0x0000000730077209 */ /* 0x000fe20007810000 */
[--C-:B------:R-:W-:Y:S02]  /*2f10*/  IMAD.MOV.U32 R98, RZ, RZ, R151.reuse ;  /* 0x000000ffff627224 */ /* 0x100fe400078e0097 */
[--C-:B------:R-:W-:Y:S01]  /*2f20*/  IMAD.MOV.U32 R96, RZ, RZ, R151.reuse ;  /* 0x000000ffff607224 */ /* 0x100fe200078e0097 */
[----:B------:R-:W-:Y:S01]  /*2f30*/  FMNMX.FTZ R7, R50, R7, !PT ;  /* 0x0000000732077209 */ /* 0x000fe20007810000 */
[--C-:B------:R-:W-:Y:S02]  /*2f40*/  IMAD.MOV.U32 R92, RZ, RZ, R151.reuse ;  /* 0x000000ffff5c7224 */ /* 0x100fe400078e0097 */
[----:B------:R-:W-:Y:S01]  /*2f50*/  MUFU.EX2 R70, R70 ;  /* 0x0000004600467308 */ /* 0x000fe20000000800 */
[----:B------:R-:W-:Y:S01]  /*2f60*/  FMNMX.FTZ R7, R52, R7, !PT ;  /* 0x0000000734077209 */ /* 0x000fe20007810000 */
[----:B------:R-:W-:-:S03]  /*2f70*/  IMAD.MOV.U32 R90, RZ, RZ, R151 ;  /* 0x000000ffff5a7224 */ /* 0x000fc600078e0097 */
[----:B------:R-:W-:-:S03]  /*2f80*/  FMNMX.FTZ R7, R54, R7, !PT ;  /* 0x0000000736077209 */ /* 0x000fc60007810000 */
[----:B------:R-:W-:Y:S01]  /*2f90*/  MUFU.EX2 R163, R163 ;  /* 0x000000a300a37308 */ /* 0x000fe20000000800 */
[----:B------:R-:W-:-:S04]  /*2fa0*/  FMNMX.FTZ R7, R56, R7, !PT ;  /* 0x0000000738077209 */ /* 0x000fc80007810000 */
        /* <DEDUP_REMOVED lines=11> */
[----:B------:R-:W-:-:S05]  /*3060*/  FMNMX.FTZ R7, R88, R7, !PT ;  /* 0x0000000758077209 */ /* 0x000fca0007810000 */
[----:B------:R-:W5:Y:S02]  /*3070*/  SHFL.BFLY PT, R12, R7, 0x2, 0x1f ;  /* 0x0c401f00070c7f89 */ /* 0x000f6400000e0000 */
[----:B------:R-:W-:Y:S08]  /*3080*/  MUFU.EX2 R167, R167 ;  /* 0x000000a700a77308 */ /* 0x000ff00000000800 */
[----:B------:R-:W-:Y:S08]  /*3090*/  MUFU.EX2 R76, R76 ;  /* 0x0000004c004c7308 */ /* 0x000ff00000000800 */
[----:B------:R-:W-:Y:S01]  /*30a0*/  MUFU.EX2 R169, R169 ;  /* 0x000000a900a97308 */ /* 0x000fe20000000800 */
[----:B-----5:R-:W-:-:S07]  /*30b0*/  FMNMX.FTZ R11, R7, R12, !PT ;  /* 0x0000000c070b7209 */ /* 0x020fce0007810000 */
[----:B------:R-:W-:Y:S01]  /*30c0*/  MUFU.EX2 R118, R118 ;  /* 0x0000007600767308 */ /* 0x000fe20000000800 */
[----:B------:R-:W5:Y:S07]  /*30d0*/  SHFL.BFLY PT, R12, R11, 0x1, 0x1f ;  /* 0x0c201f000b0c7f89 */ /* 0x000f6e00000e0000 */
[----:B------:R-:W-:Y:S08]  /*30e0*/  MUFU.EX2 R120, R120 ;  /* 0x0000007800787308 */ /* 0x000ff00000000800 */
[----:B------:R0:W-:Y:S08]  /*30f0*/  MUFU.EX2 R171, R122 ;  /* 0x0000007a00ab7308 */ /* 0x0001f00000000800 */
[----:B------:R-:W-:Y:S01]  /*3100*/  MUFU.EX2 R124, R124 ;  /* 0x0000007c007c7308 */ /* 0x000fe20000000800 */
[----:B0-----:R-:W-:Y:S01]  /*3110*/  IMAD.MOV.U32 R122, RZ, RZ, R151 ;  /* 0x000000ffff7a7224 */ /* 0x001fe200078e0097 */
[----:B-----5:R-:W-:-:S04]  /*3120*/  FMNMX.FTZ R12, R11, R12, !PT ;  /* 0x0000000c0b0c7209 */ /* 0x020fc80007810000 */
[C---:B------:R-:W-:Y:S01]  /*3130*/  FSETP.NEU.FTZ.AND P1, PT, R12.reuse, -INF , PT ;  /* 0xff8000000c00780b */ /* 0x040fe20003f3d000 */
[-C--:B------:R-:W-:Y:S01]  /*3140*/  FMUL.FTZ R7, R12, R9.reuse ;  /* 0x000000090c077220 */ /* 0x080fe20000410000 */
[----:B------:R-:W-:Y:S04]  /*3150*/  MUFU.EX2 R173, R126 ;  /* 0x0000007e00ad7308 */ /* 0x000fe80000000800 */
[----:B------:R-:W-:Y:S02]  /*3160*/  FSEL R7, R7, RZ, P1 ;  /* 0x000000ff07077208 */ /* 0x000fe40000800000 */
[----:B------:R-:W-:Y:S02]  /*3170*/  ISETP.LE.AND P1, PT, R16, UR42, PT ;  /* 0x0000002a10007c0c */ /* 0x000fe4000bf23270 */
[----:B------:R-:W-:Y:S01]  /*3180*/  MUFU.EX2 R128, R128 ;  /* 0x0000008000807308 */ /* 0x000fe20000000800 */
[-CC-:B------:R-:W-:Y:S01]  /*3190*/  FFMA.FTZ R8, R8, R9.reuse, -R7.reuse ;  /* 0x0000000908087223 */ /* 0x180fe20000010807 */
[-CC-:B------:R-:W-:Y:S01]  /*31a0*/  FFMA.FTZ R6, R6, R9.reuse, -R7.reuse ;  /* 0x0000000906067223 */ /* 0x180fe20000010807 */
[-CC-:B------:R-:W-:Y:S01]  /*31b0*/  FFMA.FTZ R3, R3, R9.reuse, -R7.reuse ;  /* 0x0000000903037223 */ /* 0x180fe20000010807 */
[-CC-:B------:R-:W-:Y:S01]  /*31c0*/  FFMA.FTZ R14, R14, R9.reuse, -R7.reuse ;  /* 0x000000090e0e7223 */ /* 0x180fe20000010807 */
[-CC-:B------:R-:W-:Y:S01]  /*31d0*/  FFMA.FTZ R18, R18, R9.reuse, -R7.reuse ;  /* 0x0000000912127223 */ /* 0x180fe20000010807 */
[-CC-:B------:R-:W-:Y:S01]  /*31e0*/  FFMA.FTZ R20, R20, R9.reuse, -R7.reuse ;  /* 0x0000000914147223 */ /* 0x180fe20000010807 */
[-CC-:B------:R-:W-:Y:S01]  /*31f0*/  FFMA.FTZ R22, R22, R9.reuse, -R7.reuse ;  /* 0x0000000916167223 */ /* 0x180fe20000010807 */
[----:B------:R0:W-:Y:S01]  /*3200*/  MUFU.EX2 R154, R8 ;  /* 0x00000008009a7308 */ /* 0x0001e20000000800 */
[-CC-:B------:R-:W-:Y:S01]  /*3210*/  FFMA.FTZ R24, R24, R9.reuse, -R7.reuse ;  /* 0x0000000918187223 */ /* 0x180fe20000010807 */
[-CC-:B------:R-:W-:Y:S01]  /*3220*/  FFMA.FTZ R26, R26, R9.reuse, -R7.reuse ;  /* 0x000000091a1a7223 */ /* 0x180fe20000010807 */
[-CC-:B------:R-:W-:Y:S01]  /*3230*/  FFMA.FTZ R28, R28, R9.reuse, -R7.reuse ;  /* 0x000000091c1c7223 */ /* 0x180fe20000010807 */
[-CC-:B------:R-:W-:Y:S01]  /*3240*/  FFMA.FTZ R30, R30, R9.reuse, -R7.reuse ;  /* 0x000000091e1e7223 */ /* 0x180fe20000010807 */
[-CC-:B------:R-:W-:Y:S01]  /*3250*/  FFMA.FTZ R32, R32, R9.reuse, -R7.reuse ;  /* 0x0000000920207223 */ /* 0x180fe20000010807 */
[-CC-:B------:R-:W-:Y:S01]  /*3260*/  FFMA.FTZ R34, R34, R9.reuse, -R7.reuse ;  /* 0x0000000922227223 */ /* 0x180fe20000010807 */
[-CC-:B------:R-:W-:Y:S01]  /*3270*/  FFMA.FTZ R36, R36, R9.reuse, -R7.reuse ;  /* 0x0000000924247223 */ /* 0x180fe20000010807 */
[----:B------:R-:W-:Y:S01]  /*3280*/  MUFU.EX2 R6, R6 ;  /* 0x0000000600067308 */ /* 0x000fe20000000800 */
[----:B0-----:R-:W-:Y:S01]  /*3290*/  FADD.FTZ R8, R153, R62 ;  /* 0x0000003e99087221 */ /* 0x001fe20000010000 */
[-CC-:B------:R-:W-:Y:S01]  /*32a0*/  FFMA.FTZ R38, R38, R9.reuse, -R7.reuse ;  /* 0x0000000926267223 */ /* 0x180fe20000010807 */
[-CC-:B------:R-:W-:Y:S01]  /*32b0*/  FFMA.FTZ R40, R40, R9.reuse, -R7.reuse ;  /* 0x0000000928287223 */ /* 0x180fe20000010807 */
[-CC-:B------:R-:W-:Y:S01]  /*32c0*/  FFMA.FTZ R42, R42, R9.reuse, -R7.reuse ;  /* 0x000000092a2a7223 */ /* 0x180fe20000010807 */
[----:B------:R-:W-:Y:S01]  /*32d0*/  FADD.FTZ R25, R155, R8 ;  /* 0x000000089b197221 */ /* 0x000fe20000010000 */
[-CC-:B------:R-:W-:Y:S01]  /*32e0*/  FFMA.FTZ R44, R44, R9.reuse, -R7.reuse ;  /* 0x000000092c2c7223 */ /* 0x180fe20000010807 */
[-C--:B------:R-:W-:Y:S01]  /*32f0*/  FFMA.FTZ R46, R46, R9.reuse, -R7 ;  /* 0x000000092e2e7223 */ /* 0x080fe20000010807 */
[----:B------:R-:W0:Y:S01]  /*3300*/  MUFU.EX2 R3, R3 ;  /* 0x0000000300037308 */ /* 0x000e220000000800 */
[----:B-1----:R-:W-:Y:S01]  /*3310*/  FADD.FTZ R8, R64, R25 ;  /* 0x0000001940087221 */ /* 0x002fe20000010000 */
[-CC-:B------:R-:W-:Y:S01]  /*3320*/  FFMA.FTZ R48, R48, R9.reuse, -R7.reuse ;  /* 0x0000000930307223 */ /* 0x180fe20000010807 */
[-CC-:B------:R-:W-:Y:S01]  /*3330*/  FFMA.FTZ R50, R50, R9.reuse, -R7.reuse ;  /* 0x0000000932327223 */ /* 0x180fe20000010807 */
[-CC-:B------:R-:W-:Y:S01]  /*3340*/  FFMA.FTZ R52, R52, R9.reuse, -R7.reuse ;  /* 0x0000000934347223 */ /* 0x180fe20000010807 */
[----:B--2---:R-:W-:Y:S01]  /*3350*/  FADD.FTZ R27, R157, R8 ;  /* 0x000000089d1b7221 */ /* 0x004fe20000010000 */
[-CC-:B------:R-:W-:Y:S01]  /*3360*/  FFMA.FTZ R54, R54, R9.reuse, -R7.reuse ;  /* 0x0000000936367223 */ /* 0x180fe20000010807 */
[-C--:B------:R-:W-:Y:S01]  /*3370*/  FFMA.FTZ R56, R56, R9.reuse, -R7 ;  /* 0x0000000938387223 */ /* 0x080fe20000010807 */
[----:B------:R1:W2:Y:S01]  /*3380*/  MUFU.EX2 R11, R14 ;  /* 0x0000000e000b7308 */ /* 0x0002a20000000800 */
[----:B---3--:R-:W-:Y:S01]  /*3390*/  FADD.FTZ R8, R66, R27 ;  /* 0x0000001b42087221 */ /* 0x008fe20000010000 */
[-CC-:B------:R-:W-:Y:S01]  /*33a0*/  FFMA.FTZ R58, R58, R9.reuse, -R7.reuse ;  /* 0x000000093a3a7223 */ /* 0x180fe20000010807 */
[-CC-:B------:R-:W-:Y:S01]  /*33b0*/  FFMA.FTZ R60, R60, R9.reuse, -R7.reuse ;  /* 0x000000093c3c7223 */ /* 0x180fe20000010807 */
[-CC-:B------:R-:W-:Y:S01]  /*33c0*/  FFMA.FTZ R78, R78, R9.reuse, -R7.reuse ;  /* 0x000000094e4e7223 */ /* 0x180fe20000010807 */
[----:B----4-:R-:W-:Y:S01]  /*33d0*/  FADD.FTZ R29, R159, R8 ;  /* 0x000000089f1d7221 */ /* 0x010fe20000010000 */
[-CC-:B------:R-:W-:Y:S01]  /*33e0*/  FFMA.FTZ R82, R82, R9.reuse, -R7.reuse ;  /* 0x0000000952527223 */ /* 0x180fe20000010807 */
[-C--:B------:R-:W-:Y:S01]  /*33f0*/  FFMA.FTZ R80, R80, R9.reuse, -R7 ;  /* 0x0000000950507223 */ /* 0x080fe20000010807 */
[----:B------:R-:W3:Y:S01]  /*3400*/  MUFU.EX2 R18, R18 ;  /* 0x0000001200127308 */ /* 0x000ee20000000800 */
[----:B0-----:R-:W-:Y:S01]  /*3410*/  FADD.FTZ R27, R6, R3 ;  /* 0x00000003061b7221 */ /* 0x001fe20000010000 */
[----:B-1----:R-:W-:Y:S01]  /*3420*/  FADD.FTZ R14, R68, R29 ;  /* 0x0000001d440e7221 */ /* 0x002fe20000010000 */
[-CC-:B------:R-:W-:Y:S01]  /*3430*/  FFMA.FTZ R86, R86, R9.reuse, -R7.reuse ;  /* 0x0000000956567223 */ /* 0x180fe20000010807 */
[-C--:B------:R-:W-:Y:S01]  /*3440*/  FFMA.FTZ R84, R84, R9.reuse, -R7 ;  /* 0x0000000954547223 */ /* 0x080fe20000010807 */
[----:B------:R-:W-:Y:S01]  /*3450*/  FADD.FTZ R8, R154, R27 ;  /* 0x0000001b9a087221 */ /* 0x000fe20000010000 */
[----:B------:R-:W-:Y:S01]  /*3460*/  FADD.FTZ R31, R161, R14 ;  /* 0x0000000ea11f7221 */ /* 0x000fe20000010000 */
[----:B------:R-:W-:Y:S01]  /*3470*/  FFMA.FTZ R88, R88, R9, -R7 ;  /* 0x0000000958587223 */ /* 0x000fe20000010807 */
[----:B------:R-:W0:Y:S01]  /*3480*/  MUFU.EX2 R13, R20 ;  /* 0x00000014000d7308 */ /* 0x000e220000000800 */
[----:B--2---:R-:W-:Y:S01]  /*3490*/  FADD.FTZ R29, R11, R8 ;  /* 0x000000080b1d7221 */ /* 0x004fe20000010000 */
[----:B------:R-:W-:Y:S01]  /*34a0*/  FADD.FTZ R14, R70, R31 ;  /* 0x0000001f460e7221 */ /* 0x000fe20000010000 */
[----:B------:R-:W-:Y:S01]  /*34b0*/  F2FP.F16.F32.PACK_AB R152, R3, R6 ;  /* 0x000000060398723e */ /* 0x000fe200000000ff */
[----:B------:R-:W-:Y:S01]  /*34c0*/  IMAD.MOV.U32 R126, RZ, RZ, R151 ;  /* 0x000000ffff7e7224 */ /* 0x000fe200078e0097 */
[----:B------:R-:W-:Y:S01]  /*34d0*/  F2FP.F16.F32.PACK_AB R154, R11, R154 ;  /* 0x0000009a0b9a723e */ /* 0x000fe200000000ff */
[----:B------:R-:W-:Y:S01]  /*34e0*/  FADD.FTZ R31, R163, R14 ;  /* 0x0000000ea31f7221 */ /* 0x000fe20000010000 */
[----:B------:R-:W-:Y:S01]  /*34f0*/  F2FP.F16.F32.PACK_AB R153, R62, R153 ;  /* 0x000000993e99723e */ /* 0x000fe200000000ff */
[----:B------:R-:W1:Y:S01]  /*3500*/  MUFU.EX2 R22, R22 ;  /* 0x0000001600167308 */ /* 0x000e620000000800 */
[----:B---3--:R-:W-:Y:S01]  /*3510*/  FADD.FTZ R8, R18, R29 ;  /* 0x0000001d12087221 */ /* 0x008fe20000010000 */
[----:B------:R-:W-:Y:S01]  /*3520*/  FADD.FTZ R14, R72, R31 ;  /* 0x0000001f480e7221 */ /* 0x000fe20000010000 */
[----:B------:R-:W-:-:S02]  /*3530*/  F2FP.F16.F32.PACK_AB R155, R64, R155 ;  /* 0x0000009b409b723e */ /* 0x000fc400000000ff */
[----:B------:R-:W-:Y:S01]  /*3540*/  F2FP.F16.F32.PACK_AB R157, R66, R157 ;  /* 0x0000009d429d723e */ /* 0x000fe200000000ff */
[----:B------:R-:W-:Y:S01]  /*3550*/  FADD.FTZ R33, R165, R14 ;  /* 0x0000000ea5217221 */ /* 0x000fe20000010000 */
[----:B------:R-:W-:Y:S01]  /*3560*/  F2FP.F16.F32.PACK_AB R159, R68, R159 ;  /* 0x0000009f449f723e */ /* 0x000fe200000000ff */
[----:B------:R-:W2:Y:S01]  /*3570*/  MUFU.EX2 R15, R24 ;  /* 0x00000018000f7308 */ /* 0x000ea20000000800 */
[----:B0-----:R-:W-:Y:S01]  /*3580*/  FADD.FTZ R29, R13, R8 ;  /* 0x000000080d1d7221 */ /* 0x001fe20000010000 */
[----:B------:R-:W-:Y:S01]  /*3590*/  FADD.FTZ R14, R74, R33 ;  /* 0x000000214a0e7221 */ /* 0x000fe20000010000 */
[----:B------:R-:W-:Y:S02]  /*35a0*/  F2FP.F16.F32.PACK_AB R161, R70, R161 ;  /* 0x000000a146a1723e */ /* 0x000fe400000000ff */
[----:B------:R-:W-:Y:S01]  /*35b0*/  F2FP.F16.F32.PACK_AB R163, R72, R163 ;  /* 0x000000a348a3723e */ /* 0x000fe200000000ff */
[----:B------:R-:W-:Y:S01]  /*35c0*/  FADD.FTZ R33, R167, R14 ;  /* 0x0000000ea7217221 */ /* 0x000fe20000010000 */
[----:B------:R-:W-:Y:S01]  /*35d0*/  F2FP.F16.F32.PACK_AB R165, R74, R165 ;  /* 0x000000a54aa5723e */ /* 0x000fe200000000ff */
[----:B------:R-:W0:Y:S01]  /*35e0*/  MUFU.EX2 R26, R26 ;  /* 0x0000001a001a7308 */ /* 0x000e220000000800 */
[----:B-1----:R-:W-:Y:S01]  /*35f0*/  FADD.FTZ R8, R22, R29 ;  /* 0x0000001d16087221 */ /* 0x002fe20000010000 */
[C---:B------:R-:W-:Y:S01]  /*3600*/  FADD.FTZ R14, R76.reuse, R33 ;  /* 0x000000214c0e7221 */ /* 0x040fe20000010000 */
[----:B------:R-:W-:-:S02]  /*3610*/  F2FP.F16.F32.PACK_AB R167, R76, R167 ;  /* 0x000000a74ca7723e */ /* 0x000fc400000000ff */
[----:B------:R-:W-:Y:S01]  /*3620*/  F2FP.F16.F32.PACK_AB R156, R13, R18 ;  /* 0x000000120d9c723e */ /* 0x000fe200000000ff */
[----:B------:R-:W-:Y:S01]  /*3630*/  FADD.FTZ R35, R169, R14 ;  /* 0x0000000ea9237221 */ /* 0x000fe20000010000 */
[C---:B------:R-:W-:Y:S01]  /*3640*/  F2FP.F16.F32.PACK_AB R169, R118.reuse, R169 ;  /* 0x000000a976a9723e */ /* 0x040fe200000000ff */
[----:B------:R-:W1:Y:S01]  /*3650*/  MUFU.EX2 R17, R28 ;  /* 0x0000001c00117308 */ /* 0x000e620000000800 */
[C---:B--2---:R-:W-:Y:S01]  /*3660*/  FADD.FTZ R31, R15.reuse, R8 ;  /* 0x000000080f1f7221 */ /* 0x044fe20000010000 */
[----:B------:R-:W-:Y:S01]  /*3670*/  FADD.FTZ R35, R118, R35 ;  /* 0x0000002376237221 */ /* 0x000fe20000010000 */
[----:B------:R-:W-:Y:S02]  /*3680*/  F2FP.F16.F32.PACK_AB R158, R15, R22 ;  /* 0x000000160f9e723e */ /* 0x000fe400000000ff */
[----:B------:R-:W-:Y:S01]  /*3690*/  MOV R118, R151 ;  /* 0x0000009700767202 */ /* 0x000fe20000000f00 */
[----:B------:R-:W-:Y:S02]  /*36a0*/  FADD.FTZ R14, R120, R35 ;  /* 0x00000023780e7221 */ /* 0x000fe40000010000 */
[----:B------:R-:W2:Y:S01]  /*36b0*/  MUFU.EX2 R30, R30 ;  /* 0x0000001e001e7308 */ /* 0x000ea20000000800 */
[----:B0-----:R-:W-:Y:S01]  /*36c0*/  FADD.FTZ R8, R26, R31 ;  /* 0x0000001f1a087221 */ /* 0x001fe20000010000 */
[C---:B------:R-:W-:Y:S01]  /*36d0*/  FADD.FTZ R35, R171.reuse, R14 ;  /* 0x0000000eab237221 */ /* 0x040fe20000010000 */
[----:B------:R-:W-:Y:S01]  /*36e0*/  F2FP.F16.F32.PACK_AB R171, R171, R120 ;  /* 0x00000078abab723e */ /* 0x000fe200000000ff */
[----:B------:R-:W-:-:S02]  /*36f0*/  IMAD.MOV.U32 R120, RZ, RZ, R151 ;  /* 0x000000ffff787224 */ /* 0x000fc400078e0097 */
[----:B------:R-:W-:Y:S02]  /*3700*/  FADD.FTZ R14, R124, R35 ;  /* 0x000000237c0e7221 */ /* 0x000fe40000010000 */
[----:B------:R-:W0:Y:S01]  /*3710*/  MUFU.EX2 R19, R32 ;  /* 0x0000002000137308 */ /* 0x000e220000000800 */
[----:B-1----:R-:W-:Y:S01]  /*3720*/  FADD.FTZ R31, R17, R8 ;  /* 0x00000008111f7221 */ /* 0x002fe20000010000 */
[C---:B------:R-:W-:Y:S01]  /*3730*/  FADD.FTZ R35, R173.reuse, R14 ;  /* 0x0000000ead237221 */ /* 0x040fe20000010000 */
[----:B------:R-:W-:Y:S02]  /*3740*/  F2FP.F16.F32.PACK_AB R173, R173, R124 ;  /* 0x0000007cadad723e */ /* 0x000fe400000000ff */
[----:B------:R-:W-:Y:S01]  /*3750*/  F2FP.F16.F32.PACK_AB R160, R17, R26 ;  /* 0x0000001a11a0723e */ /* 0x000fe200000000ff */
[----:B------:R-:W-:Y:S01]  /*3760*/  FADD.FTZ R14, R128, R35 ;  /* 0x00000023800e7221 */ /* 0x000fe20000010000 */
[----:B------:R-:W-:Y:S01]  /*3770*/  MOV R124, R151 ;  /* 0x00000097007c7202 */ /* 0x000fe20000000f00 */
[----:B------:R-:W1:Y:S01]  /*3780*/  MUFU.EX2 R34, R34 ;  /* 0x0000002200227308 */ /* 0x000e620000000800 */
[----:B--2---:R-:W-:-:S07]  /*3790*/  FADD.FTZ R8, R30, R31 ;  /* 0x0000001f1e087221 */ /* 0x004fce0000010000 */
[----:B------:R-:W2:Y:S01]  /*37a0*/  MUFU.EX2 R21, R36 ;  /* 0x0000002400157308 */ /* 0x000ea20000000800 */
[C---:B0-----:R-:W-:Y:S01]  /*37b0*/  FADD.FTZ R33, R19.reuse, R8 ;  /* 0x0000000813217221 */ /* 0x041fe20000010000 */
[----:B------:R-:W-:-:S06]  /*37c0*/  F2FP.F16.F32.PACK_AB R162, R19, R30 ;  /* 0x0000001e13a2723e */ /* 0x000fcc00000000ff */
[----:B------:R-:W0:Y:S01]  /*37d0*/  MUFU.EX2 R38, R38 ;  /* 0x0000002600267308 */ /* 0x000e220000000800 */
[----:B-1----:R-:W-:-:S07]  /*37e0*/  FADD.FTZ R8, R34, R33 ;  /* 0x0000002122087221 */ /* 0x002fce0000010000 */
[----:B------:R-:W1:Y:S01]  /*37f0*/  MUFU.EX2 R23, R40 ;  /* 0x0000002800177308 */ /* 0x000e620000000800 */
[C---:B--2---:R-:W-:Y:S01]  /*3800*/  FADD.FTZ R33, R21.reuse, R8 ;  /* 0x0000000815217221 */ /* 0x044fe20000010000 */
[----:B------:R-:W-:-:S06]  /*3810*/  F2FP.F16.F32.PACK_AB R164, R21, R34 ;  /* 0x0000002215a4723e */ /* 0x000fcc00000000ff */
[----:B------:R-:W2:Y:S01]  /*3820*/  MUFU.EX2 R42, R42 ;  /* 0x0000002a002a7308 */ /* 0x000ea20000000800 */
[----:B0-----:R-:W-:-:S07]  /*3830*/  FADD.FTZ R8, R38, R33 ;  /* 0x0000002126087221 */ /* 0x001fce0000010000 */
[----:B------:R-:W0:Y:S01]  /*3840*/  MUFU.EX2 R25, R44 ;  /* 0x0000002c00197308 */ /* 0x000e220000000800 */
[C---:B-1----:R-:W-:Y:S01]  /*3850*/  FADD.FTZ R33, R23.reuse, R8 ;  /* 0x0000000817217221 */ /* 0x042fe20000010000 */
[----:B------:R-:W-:-:S06]  /*3860*/  F2FP.F16.F32.PACK_AB R166, R23, R38 ;  /* 0x0000002617a6723e */ /* 0x000fcc00000000ff */
[----:B------:R1:W3:Y:S01]  /*3870*/  MUFU.EX2 R175, R130 ;  /* 0x0000008200af7308 */ /* 0x0002e20000000800 */
[----:B--2---:R-:W-:-:S07]  /*3880*/  FADD.FTZ R8, R42, R33 ;  /* 0x000000212a087221 */ /* 0x004fce0000010000 */
[----:B------:R-:W2:Y:S01]  /*3890*/  MUFU.EX2 R46, R46 ;  /* 0x0000002e002e7308 */ /* 0x000ea20000000800 */
[C---:B0-----:R-:W-:Y:S01]  /*38a0*/  FADD.FTZ R33, R25.reuse, R8 ;  /* 0x0000000819217221 */ /* 0x041fe20000010000 */
[----:B------:R-:W-:Y:S02]  /*38b0*/  F2FP.F16.F32.PACK_AB R168, R25, R42 ;  /* 0x0000002a19a8723e */ /* 0x000fe400000000ff */
[----:B-1----:R-:W-:-:S04]  /*38c0*/  MOV R130, R151 ;  /* 0x0000009700827202 */ /* 0x002fc80000000f00 */
[----:B------:R-:W0:Y:S01]  /*38d0*/  MUFU.EX2 R132, R132 ;  /* 0x0000008400847308 */ /* 0x000e220000000800 */
[C---:B---3--:R-:W-:Y:S01]  /*38e0*/  FADD.FTZ R35, R175.reuse, R14 ;  /* 0x0000000eaf237221 */ /* 0x048fe20000010000 */
[----:B------:R-:W-:Y:S01]  /*38f0*/  F2FP.F16.F32.PACK_AB R175, R175, R128 ;  /* 0x00000080afaf723e */ /* 0x000fe200000000ff */
[----:B------:R-:W-:-:S05]  /*3900*/  IMAD.MOV.U32 R128, RZ, RZ, R151 ;  /* 0x000000ffff807224 */ /* 0x000fca00078e0097 */
[----:B------:R-:W1:Y:S01]  /*3910*/  MUFU.EX2 R27, R48 ;  /* 0x00000030001b7308 */ /* 0x000e620000000800 */
[----:B--2---:R-:W-:-:S07]  /*3920*/  FADD.FTZ R8, R46, R33 ;  /* 0x000000212e087221 */ /* 0x004fce0000010000 */
[----:B------:R2:W3:Y:S01]  /*3930*/  MUFU.EX2 R177, R134 ;  /* 0x0000008600b17308 */ /* 0x0004e20000000800 */
[----:B0-----:R-:W-:-:S07]  /*3940*/  FADD.FTZ R14, R132, R35 ;  /* 0x00000023840e7221 */ /* 0x001fce0000010000 */
[----:B------:R-:W0:Y:S01]  /*3950*/  MUFU.EX2 R50, R50 ;  /* 0x0000003200327308 */ /* 0x000e220000000800 */
[C---:B-1----:R-:W-:Y:S01]  /*3960*/  FADD.FTZ R35, R27.reuse, R8 ;  /* 0x000000081b237221 */ /* 0x042fe20000010000 */
[----:B------:R-:W-:Y:S01]  /*3970*/  F2FP.F16.F32.PACK_AB R170, R27, R46 ;  /* 0x0000002e1baa723e */ /* 0x000fe200000000ff */
[----:B--2---:R-:W-:-:S05]  /*3980*/  IMAD.MOV.U32 R134, RZ, RZ, R151 ;  /* 0x000000ffff867224 */ /* 0x004fca00078e0097 */
[----:B------:R-:W1:Y:S01]  /*3990*/  MUFU.EX2 R136, R136 ;  /* 0x0000008800887308 */ /* 0x000e620000000800 */
[C---:B---3--:R-:W-:Y:S01]  /*39a0*/  FADD.FTZ R37, R177.reuse, R14 ;  /* 0x0000000eb1257221 */ /* 0x048fe20000010000 */
[----:B------:R-:W-:Y:S01]  /*39b0*/  F2FP.F16.F32.PACK_AB R177, R177, R132 ;  /* 0x00000084b1b1723e */ /* 0x000fe200000000ff */
[----:B------:R-:W-:-:S05]  /*39c0*/  IMAD.MOV.U32 R132, RZ, RZ, R151 ;  /* 0x000000ffff847224 */ /* 0x000fca00078e0097 */
[----:B------:R-:W2:Y:S01]  /*39d0*/  MUFU.EX2 R29, R52 ;  /* 0x00000034001d7308 */ /* 0x000ea20000000800 */
[----:B0-----:R-:W-:-:S07]  /*39e0*/  FADD.FTZ R8, R50, R35 ;  /* 0x0000002332087221 */ /* 0x001fce0000010000 */
[----:B------:R0:W3:Y:S01]  /*39f0*/  MUFU.EX2 R179, R138 ;  /* 0x0000008a00b37308 */ /* 0x0000e20000000800 */
[----:B-1----:R-:W-:-:S07]  /*3a00*/  FADD.FTZ R14, R136, R37 ;  /* 0x00000025880e7221 */ /* 0x002fce0000010000 */
[----:B------:R-:W1:Y:S01]  /*3a10*/  MUFU.EX2 R54, R54 ;  /* 0x0000003600367308 */ /* 0x000e620000000800 */
[C---:B--2---:R-:W-:Y:S01]  /*3a20*/  FADD.FTZ R35, R29.reuse, R8 ;  /* 0x000000081d237221 */ /* 0x044fe20000010000 */
[----:B------:R-:W-:Y:S01]  /*3a30*/  F2FP.F16.F32.PACK_AB R172, R29, R50 ;  /* 0x000000321dac723e */ /* 0x000fe200000000ff */
[----:B0-----:R-:W-:-:S05]  /*3a40*/  IMAD.MOV.U32 R138, RZ, RZ, R151 ;  /* 0x000000ffff8a7224 */ /* 0x001fca00078e0097 */
[----:B------:R-:W0:Y:S01]  /*3a50*/  MUFU.EX2 R140, R140 ;  /* 0x0000008c008c7308 */ /* 0x000e220000000800 */
[C---:B---3--:R-:W-:Y:S01]  /*3a60*/  FADD.FTZ R37, R179.reuse, R14 ;  /* 0x0000000eb3257221 */ /* 0x048fe20000010000 */
[----:B------:R-:W-:Y:S02]  /*3a70*/  F2FP.F16.F32.PACK_AB R179, R179, R136 ;  /* 0x00000088b3b3723e */ /* 0x000fe400000000ff */
[----:B------:R-:W-:-:S04]  /*3a80*/  MOV R136, R151 ;  /* 0x0000009700887202 */ /* 0x000fc80000000f00 */
[----:B------:R-:W2:Y:S01]  /*3a90*/  MUFU.EX2 R31, R56 ;  /* 0x00000038001f7308 */ /* 0x000ea20000000800 */
[----:B-1----:R-:W-:-:S07]  /*3aa0*/  FADD.FTZ R8, R54, R35 ;  /* 0x0000002336087221 */ /* 0x002fce0000010000 */
[----:B------:R-:W1:Y:S01]  /*3ab0*/  MUFU.EX2 R58, R58 ;  /* 0x0000003a003a7308 */ /* 0x000e620000000800 */
[----:B0-----:R-:W-:-:S07]  /*3ac0*/  FADD.FTZ R14, R140, R37 ;  /* 0x000000258c0e7221 */ /* 0x001fce0000010000 */
[----:B------:R-:W0:Y:S01]  /*3ad0*/  MUFU.EX2 R7, R60 ;  /* 0x0000003c00077308 */ /* 0x000e220000000800 */
[C---:B--2---:R-:W-:Y:S01]  /*3ae0*/  FADD.FTZ R37, R31.reuse, R8 ;  /* 0x000000081f257221 */ /* 0x044fe20000010000 */
[----:B------:R-:W-:-:S06]  /*3af0*/  F2FP.F16.F32.PACK_AB R174, R31, R54 ;  /* 0x000000361fae723e */ /* 0x000fcc00000000ff */
[----:B------:R-:W2:Y:S01]  /*3b00*/  MUFU.EX2 R78, R78 ;  /* 0x0000004e004e7308 */ /* 0x000ea20000000800 */
[----:B-1----:R-:W-:-:S07]  /*3b10*/  FADD.FTZ R8, R58, R37 ;  /* 0x000000253a087221 */ /* 0x002fce0000010000 */
[----:B------:R-:W1:Y:S01]  /*3b20*/  MUFU.EX2 R33, R82 ;  /* 0x0000005200217308 */ /* 0x000e620000000800 */
[C---:B0-----:R-:W-:Y:S01]  /*3b30*/  FADD.FTZ R37, R7.reuse, R8 ;  /* 0x0000000807257221 */ /* 0x041fe20000010000 */
[----:B------:R-:W-:-:S06]  /*3b40*/  F2FP.F16.F32.PACK_AB R176, R7, R58 ;  /* 0x0000003a07b0723e */ /* 0x000fcc00000000ff */
[----:B------:R-:W0:Y:S01]  /*3b50*/  MUFU.EX2 R80, R80 ;  /* 0x0000005000507308 */ /* 0x000e220000000800 */
[----:B--2---:R-:W-:-:S07]  /*3b60*/  FADD.FTZ R6, R78, R37 ;  /* 0x000000254e067221 */ /* 0x004fce0000010000 */
[----:B------:R2:W3:Y:S01]  /*3b70*/  MUFU.EX2 R181, R142 ;  /* 0x0000008e00b57308 */ /* 0x0004e20000000800 */
[C---:B-1----:R-:W-:Y:S01]  /*3b80*/  FADD.FTZ R11, R33.reuse, R6 ;  /* 0x00000006210b7221 */ /* 0x042fe20000010000 */
[----:B------:R-:W-:-:S06]  /*3b90*/  F2FP.F16.F32.PACK_AB R178, R33, R78 ;  /* 0x0000004e21b2723e */ /* 0x000fcc00000000ff */
[----:B------:R-:W1:Y:S01]  /*3ba0*/  MUFU.EX2 R35, R86 ;  /* 0x0000005600237308 */ /* 0x000e620000000800 */
[----:B0-----:R-:W-:Y:S01]  /*3bb0*/  FADD.FTZ R6, R80, R11 ;  /* 0x0000000b50067221 */ /* 0x001fe20000010000 */
[----:B--2---:R-:W-:-:S06]  /*3bc0*/  MOV R142, R151 ;  /* 0x00000097008e7202 */ /* 0x004fcc0000000f00 */
[----:B------:R-:W0:Y:S01]  /*3bd0*/  MUFU.EX2 R144, R144 ;  /* 0x0000009000907308 */ /* 0x000e220000000800 */
[C---:B---3--:R-:W-:Y:S01]  /*3be0*/  FADD.FTZ R39, R181.reuse, R14 ;  /* 0x0000000eb5277221 */ /* 0x048fe20000010000 */
[----:B------:R-:W-:Y:S01]  /*3bf0*/  F2FP.F16.F32.PACK_AB R181, R181, R140 ;  /* 0x0000008cb5b5723e */ /* 0x000fe200000000ff */
[----:B------:R-:W-:-:S05]  /*3c00*/  IMAD.MOV.U32 R140, RZ, RZ, R151 ;  /* 0x000000ffff8c7224 */ /* 0x000fca00078e0097 */
[----:B------:R-:W2:Y:S01]  /*3c10*/  MUFU.EX2 R84, R84 ;  /* 0x0000005400547308 */ /* 0x000ea20000000800 */
[C---:B-1----:R-:W-:Y:S01]  /*3c20*/  FADD.FTZ R11, R35.reuse, R6 ;  /* 0x00000006230b7221 */ /* 0x042fe20000010000 */
[----:B------:R-:W-:-:S06]  /*3c30*/  F2FP.F16.F32.PACK_AB R180, R35, R80 ;  /* 0x0000005023b4723e */ /* 0x000fcc00000000ff */
[----:B------:R1:W3:Y:S01]  /*3c40*/  MUFU.EX2 R3, R88 ;  /* 0x0000005800037308 */ /* 0x0002e20000000800 */
[----:B0-----:R-:W-:-:S04]  /*3c50*/  FADD.FTZ R14, R144, R39 ;  /* 0x00000027900e7221 */ /* 0x001fc80000010000 */
[C---:B------:R-:W-:Y:S01]  /*3c60*/  FADD.FTZ R8, R183.reuse, R14 ;  /* 0x0000000eb7087221 */ /* 0x040fe20000010000 */
[----:B------:R-:W-:Y:S01]  /*3c70*/  F2FP.F16.F32.PACK_AB R183, R183, R144 ;  /* 0x00000090b7b7723e */ /* 0x000fe200000000ff */
[----:B------:R-:W-:Y:S02]  /*3c80*/  IMAD.MOV.U32 R144, RZ, RZ, R151 ;  /* 0x000000ffff907224 */ /* 0x000fe400078e0097 */
[----:B--2---:R-:W-:Y:S01]  /*3c90*/  FADD.FTZ R6, R84, R11 ;  /* 0x0000000b54067221 */ /* 0x004fe20000010000 */
[----:B-1----:R-:W-:-:S03]  /*3ca0*/  MOV R88, R151 ;  /* 0x0000009700587202 */ /* 0x002fc60000000f00 */
[C---:B---3--:R-:W-:Y:S01]  /*3cb0*/  FADD.FTZ R6, R3.reuse, R6 ;  /* 0x0000000603067221 */ /* 0x048fe20000010000 */
[----:B------:R-:W-:Y:S01]  /*3cc0*/  F2FP.F16.F32.PACK_AB R182, R3, R84 ;  /* 0x0000005403b6723e */ /* 0x000fe200000000ff */
[----:B------:R-:W-:Y:S06]  /*3cd0*/  @!P1 BRA `(.L_x_18) ;  /* 0x0000002800a89947 */ /* 0x000fec0003800000 */
[----:B------:R-:W-:Y:S01]  /*3ce0*/  IMAD.MOV.U32 R7, RZ, RZ, R10 ;  /* 0x000000ffff077224 */ /* 0x000fe200078e000a */
[----:B------:R-:W-:Y:S01]  /*3cf0*/  CS2R R150, SRZ ;  /* 0x0000000000967805 */ /* 0x000fe2000001ff00 */
[----:B------:R-:W-:Y:S01]  /*3d00*/  IMAD.MOV.U32 R3, RZ, RZ, R12 ;  /* 0x000000ffff037224 */ /* 0x000fe200078e000c */
        /* <DEDUP_REMOVED lines=30> */
[----:B------:R-:W-:Y:S01]  /*3ef0*/  CS2R R88, SRZ ;  /* 0x0000000000587805 */ /* 0x000fe2000001ff00 */
[----:B------:R-:W-:Y:S01]  /*3f00*/  UMOV UR6, URZ ;  /* 0x0000003f00067c82 */ /* 0x000fe20008000000 */
[----:B------:R-:W-:Y:S01]  /*3f10*/  UMOV UR5, URZ ;  /* 0x0000003f00057c82 */ /* 0x000fe20008000000 */
[----:B------:R-:W-:-:S05]  /*3f20*/  ULDC UR43, c[0x0][0x9d8] ;  /* 0x00027600002b7ab9 */ /* 0x000fca0000000800 */
.L_x_29:
[----:B------:R-:W-:Y:S01]  /*3f30*/  ISETP.NE.AND P2, PT, RZ, UR41, PT ;  /* 0x00000029ff007c0c */ /* 0x000fe2000bf45270 */
[----:B------:R-:W-:-:S04]  /*3f40*/  UISETP.NE.AND UP0, UPT, UR5, 0x1, UPT ;  /* 0x000000010500788c */ /* 0x000fc8000bf05270 */
[----:B------:R-:W-:-:S04]  /*3f50*/  USEL UR4, URZ, 0x1, UP0 ;  /* 0x000000013f047887 */ /* 0x000fc80008000000 */
[----:B------:R-:W-:-:S04]  /*3f60*/  ULOP3.LUT UR4, UR6, UR4, URZ, 0x3c, !UPT ;  /* 0x0000000406047292 */ /* 0x000fc8000f8e3c3f */
[----:B------:R-:W-:Y:S08]  /*3f70*/  @P2 BRA `(.L_x_19) ;  /* 0x0000000000382947 */ /* 0x000ff00003800000 */
[----:B------:R-:W-:Y:S05]  /*3f80*/  @!P0 BRA `(.L_x_20) ;  /* 0x0000000000048947 */ /* 0x000fea0003800000 */
[----:B------:R-:W-:Y:S01]  /*3f90*/  BPT.TRAP 0x1 ;  /* 0x000000040000795c */ /* 0x000fe20000300000 */
.L_x_20:
[----:B------:R-:W-:Y:S01]  /*3fa0*/  UIADD3 UR10, UR5, 0x1, URZ ;  /* 0x00000001050a7890 */ /* 0x000fe2000fffe03f */
[----:B------:R-:W-:-:S03]  /*3fb0*/  MOV R0, UR4 ;  /* 0x0000000400007c02 */ /* 0x000fc60008000f00 */
[----:B------:R-:W-:Y:S01]  /*3fc0*/  UISETP.NE.AND UP0, UPT, UR10, 0x2, UPT ;  /* 0x000000020a00788c */ /* 0x000fe2000bf05270 */
[----:B------:R-:W-:-:S03]  /*3fd0*/  SHF.L.U32 R0, R0, 0x1f, RZ ;  /* 0x0000001f00007819 */ /* 0x000fc600000006ff */
[----:B------:R-:W-:-:S04]  /*3fe0*/  USEL UR10, UR10, URZ, UP0 ;  /* 0x0000003f0a0a7287 */ /* 0x000fc80008000000 */
[----:B------:R-:W-:-:S09]  /*3ff0*/  ULEA UR10, UR10, UR36, 0x3 ;  /* 0x000000240a0a7291 */ /* 0x000fd2000f8e183f */
[----:B------:R0:W1:Y:S01]  /*4000*/  SYNCS.PHASECHK.TRANS64.TRYWAIT P1, [UR10+0x28830], R0 ;  /* 0x02883000ff0075a7 */ /* 0x000062000802014a */
[----:B------:R-:W-:Y:S05]  /*4010*/  @!P0 BRA `(.L_x_21) ;  /* 0x0000000000048947 */ /* 0x000fea0003800000 */
[----:B------:R-:W-:Y:S01]  /*4020*/  BPT.TRAP 0x1 ;  /* 0x000000040000795c */ /* 0x000fe20000300000 */
.L_x_21:
[----:B-1----:R-:W-:Y:S05]  /*4030*/  @P1 BRA `(.L_x_19) ;  /* 0x0000000000081947 */ /* 0x002fea0003800000 */
[----:B------:R-:W1:Y:S02]  /*4040*/  SYNCS.PHASECHK.TRANS64.TRYWAIT P1, [UR10+0x28830], R0 ;  /* 0x02883000ff0075a7 */ /* 0x000e64000802014a */
[----:B-1----:R-:W-:Y:S05]  /*4050*/  @!P1 BRA `(.L_x_22) ;  /* 0x0000008400749947 */ /* 0x002fea0003800000 */
.L_x_19:
[----:B01----:R-:W-:Y:S01]  /*4060*/  VIADD R0, R2, 0x8 ;  /* 0x0000000802007836 */ /* 0x003fe20000000000 */
[----:B------:R-:W-:Y:S01]  /*4070*/  UIADD3 UR10, UR5, 0x1, URZ ;  /* 0x00000001050a7890 */ /* 0x000fe2000fffe03f */
[----:B------:R-:W-:Y:S01]  /*4080*/  R2UR UR44, R4 ;  /* 0x00000000042c72ca */ /* 0x000fe200000e0000 */
[----:B------:R-:W-:Y:S01]  /*4090*/  UMOV UR47, 0x40000040 ;  /* 0x40000040002f7882 */ /* 0x000fe20000000000 */
[----:B------:R-:W-:Y:S01]  /*40a0*/  R2UR UR45, R5 ;  /* 0x00000000052d72ca */ /* 0x000fe200000e0000 */
[----:B------:R0:W-:Y:S01]  /*40b0*/  BAR.SYNC.DEFER_BLOCKING R0, 0x100 ;  /* 0x000400000000751d */ /* 0x0001e20000010000 */
[----:B------:R-:W-:-:S04]  /*40c0*/  UISETP.NE.AND UP0, UPT, UR10, 0x2, UPT ;  /* 0x000000020a00788c */ /* 0x000fc8000bf05270 */
[----:B------:R-:W-:Y:S01]  /*40d0*/  USEL UR49, UR10, URZ, UP0 ;  /* 0x0000003f0a317287 */ /* 0x000fe20008000000 */
[----:B------:R-:W-:Y:S01]  /*40e0*/  UMOV UR11, 0x40000040 ;  /* 0x40000040000b7882 */ /* 0x000fe20000000000 */
[----:B------:R-:W-:Y:S02]  /*40f0*/  UMOV UR15, 0x40000040 ;  /* 0x40000040000f7882 */ /* 0x000fe40000000000 */
[----:B------:R-:W-:Y:S01]  /*4100*/  ULEA UR46, UR49, UR48, 0xb ;  /* 0x00000030312e7291 */ /* 0x000fe2000f8e583f */
[----:B------:R-:W-:Y:S01]  /*4110*/  UMOV UR19, 0x40000040 ;  /* 0x4000004000137882 */ /* 0x000fe20000000000 */
[----:B------:R-:W-:Y:S02]  /*4120*/  UMOV UR23, 0x40000040 ;  /* 0x4000004000177882 */ /* 0x000fe40000000000 */
[----:B------:R-:W-:Y:S01]  /*4130*/  UIADD3 UR10, UR46, 0x2, URZ ;  /* 0x000000022e0a7890 */ /* 0x000fe2000fffe03f */
[----:B0-----:R-:W-:Y:S01]  /*4140*/  IMAD.U32 R0, RZ, RZ, UR49 ;  /* 0x00000031ff007e24 */ /* 0x001fe2000f8e00ff */
[----:B------:R-:W-:-:S02]  /*4150*/  UIADD3 UR14, UR46, 0x4, URZ ;  /* 0x000000042e0e7890 */ /* 0x000fc4000fffe03f */
[----:B------:R-:W-:Y:S02]  /*4160*/  UIADD3 UR18, UR46, 0x6, URZ ;  /* 0x000000062e127890 */ /* 0x000fe4000fffe03f */
[----:B------:R-:W-:Y:S02]  /*4170*/  UIADD3 UR22, UR46, 0x400, URZ ;  /* 0x000004002e167890 */ /* 0x000fe4000fffe03f */
[----:B------:R-:W-:Y:S01]  /*4180*/  UIADD3 UR26, UR46, 0x402, URZ ;  /* 0x000004022e1a7890 */ /* 0x000fe2000fffe03f */
[----:B------:R-:W-:Y:S01]  /*4190*/  UMOV UR27, 0x40000040 ;  /* 0x40000040001b7882 */ /* 0x000fe20000000000 */
[----:B------:R-:W-:Y:S01]  /*41a0*/  WARPGROUP.ARRIVE ;  /* 0x00000000000079c5 */ /* 0x000fe20000000000 */
[----:B------:R-:W-:Y:S01]  /*41b0*/  UIADD3 UR30, UR46, 0x404, URZ ;  /* 0x000004042e1e7890 */ /* 0x000fe2000fffe03f */
[----:B------:R-:W-:Y:S01]  /*41c0*/  UMOV UR31, 0x40000040 ;  /* 0x40000040001f7882 */ /* 0x000fe20000000000 */
[----:B------:R-:W-:-:S03]  /*41d0*/  UIADD3 UR34, UR46, 0x406, URZ ;  /* 0x000004062e227890 */ /* 0x000fc6000fffe03f */
[----:B------:R-:W-:Y:S01]  /*41e0*/  HGMMA.64x128x16.F32 R24, gdesc[UR44], RZ, !UPT, gsb0 ;  /* 0x01e000002c1879f0 */ /* 0x000fe2000c0008ff */
[----:B------:R-:W-:Y:S02]  /*41f0*/  UMOV UR35, 0x40000040 ;  /* 0x4000004000237882 */ /* 0x000fe40000000000 */
        /* <DEDUP_REMOVED lines=22> */
[----:B------:R-:W-:Y:S05]  /*4360*/  @P2 BRA `(.L_x_23) ;  /* 0x00000000002c2947 */ /* 0x000fea0003800000 */
[----:B------:R-:W-:Y:S05]  /*4370*/  @!P0 BRA `(.L_x_24) ;  /* 0x0000000000048947 */ /* 0x000fea0003800000 */
[----:B------:R-:W-:Y:S01]  /*4380*/  BPT.TRAP 0x1 ;  /* 0x000000040000795c */ /* 0x000fe20000300000 */
.L_x_24:
[----:B------:R-:W-:Y:S01]  /*4390*/  ULEA UR10, UR5, UR36, 0x3 ;  /* 0x00000024050a7291 */ /* 0x000fe2000f8e183f */
[----:B------:R-:W-:-:S04]  /*43a0*/  MOV R9, UR6 ;  /* 0x0000000600097c02 */ /* 0x000fc80008000f00 */
[----:B------:R-:W-:-:S04]  /*43b0*/  SHF.L.U32 R9, R9, 0x1f, RZ ;  /* 0x0000001f09097819 */ /* 0x000fc800000006ff */
[----:B------:R0:W1:Y:S01]  /*43c0*/  SYNCS.PHASECHK.TRANS64.TRYWAIT P1, [UR10+0x28850], R9 ;  /* 0x02885009ff0075a7 */ /* 0x000062000802014a */
[----:B------:R-:W-:Y:S05]  /*43d0*/  @!P0 BRA `(.L_x_25) ;  /* 0x0000000000048947 */ /* 0x000fea0003800000 */
[----:B------:R-:W-:Y:S01]  /*43e0*/  BPT.TRAP 0x1 ;  /* 0x000000040000795c */ /* 0x000fe20000300000 */
.L_x_25:
[----:B-1----:R-:W-:Y:S05]  /*43f0*/  @P1 BRA `(.L_x_23) ;  /* 0x0000000000081947 */ /* 0x002fea0003800000 */
[----:B------:R-:W1:Y:S02]  /*4400*/  SYNCS.PHASECHK.TRANS64.TRYWAIT P1, [UR10+0x28850], R9 ;  /* 0x02885009ff0075a7 */ /* 0x000e64000802014a */
[----:B-1----:R-:W-:Y:S05]  /*4410*/  @!P1 BRA `(.L_x_26) ;  /* 0x00000080009c9947 */ /* 0x002fea0003800000 */
.L_x_23:
[----:B------:R-:W-:Y:S01]  /*4420*/  UIADD3 UR6, UR36, 0x400, URZ ;  /* 0x0000040024067890 */ /* 0x000fe2000fffe03f */
[----:B------:R-:W-:Y:S01]  /*4430*/  WARPGROUP.ARRIVE ;  /* 0x00000000000079c5 */ /* 0x000fe20000000000 */
[----:B------:R-:W-:Y:S01]  /*4440*/  UMOV UR11, 0x40000040 ;  /* 0x40000040000b7882 */ /* 0x000fe20000000000 */
[----:B01----:R-:W-:Y:S01]  /*4450*/  IADD3 R9, -R2, 0xb, RZ ;  /* 0x0000000b02097810 */ /* 0x003fe20007ffe1ff */
[----:B------:R-:W-:-:S04]  /*4460*/  USHF.R.U32.HI UR6, URZ, 0x4, UR6 ;  /* 0x000000043f067899 */ /* 0x000fc80008011606 */
[----:B------:R-:W-:-:S04]  /*4470*/  ULOP3.LUT UR6, UR6, 0x3fff, URZ, 0xc0, !UPT ;  /* 0x00003fff06067892 */ /* 0x000fc8000f8ec03f */
[----:B------:R-:W-:-:S04]  /*4480*/  ULOP3.LUT UR6, UR6, 0x4000000, URZ, 0xfc, !UPT ;  /* 0x0400000006067892 */ /* 0x000fc8000f8efc3f */
[----:B------:R-:W-:-:S07]  /*4490*/  ULEA UR6, UR5, UR6, 0xb ;  /* 0x0000000605067291 */ /* 0x000fce000f8e583f */
[----:B------:R-:W-:Y:S02]  /*44a0*/  UMOV UR10, UR6 ;  /* 0x00000006000a7c82 */ /* 0x000fe40008000000 */
[----:B------:R-:W-:Y:S01]  /*44b0*/  HGMMA.64x128x16.F32 R88, R152, gdesc[UR8].tnspB, R88, gsb0 ;  /* 0x41e0000898587df0 */ /* 0x000fe20008000858 */
[----:B------:R-:W-:Y:S01]  /*44c0*/  UIADD3 UR10, UR6, 0x80, URZ ;  /* 0x00000080060a7890 */ /* 0x000fe2000fffe03f */
[----:B------:R-:W-:Y:S01]  /*44d0*/  UMOV UR11, 0x40000040 ;  /* 0x40000040000b7882 */ /* 0x000fe20000000000 */
[----:B------:R-:W-:Y:S02]  /*44e0*/  WARPGROUP.DEPBAR.LE gsb0, 0x0 ;  /* 0x00008000000079c5 */ /* 0x000fe40000010000 */
[----:B------:R-:W-:-:S07]  /*44f0*/  WARPGROUP.ARRIVE ;  /* 0x00000000000079c5 */ /* 0x000fce0000000000 */
        /* <DEDUP_REMOVED lines=23> */
[----:B------:R-:W-:Y:S01]  /*4670*/  UIADD3 UR6, UR6, 0x380, URZ ;  /* 0x0000038006067890 */ /* 0x000fe2000fffe03f */
[----:B------:R-:W-:Y:S02]  /*4680*/  WARPGROUP.DEPBAR.LE gsb0, 0x0 ;  /* 0x00008000000079c5 */ /* 0x000fe40000010000 */
[----:B------:R-:W-:-:S06]  /*4690*/  WARPGROUP.ARRIVE ;  /* 0x00000000000079c5 */ /* 0x000fcc0000000000 */
[----:B------:R-:W-:Y:S01]  /*46a0*/  HGMMA.64x128x16.F32 R88, R176, gdesc[UR8].tnspB, R88, gsb0 ;  /* 0x41e00008b0587df0 */ /* 0x000fe20008000858 */
[----:B------:R-:W-:Y:S01]  /*46b0*/  UMOV UR10, UR6 ;  /* 0x00000006000a7c82 */ /* 0x000fe20008000000 */
[----:B------:R-:W-:Y:S01]  /*46c0*/  UMOV UR11, 0x40000040 ;  /* 0x40000040000b7882 */ /* 0x000fe20000000000 */
[----:B------:R-:W-:Y:S02]  /*46d0*/  WARPGROUP.DEPBAR.LE gsb0, 0x0 ;  /* 0x00008000000079c5 */ /* 0x000fe40000010000 */
[----:B------:R-:W-:-:S07]  /*46e0*/  WARPGROUP.ARRIVE ;  /* 0x00000000000079c5 */ /* 0x000fce0000000000 */
[----:B------:R-:W-:Y:S03]  /*46f0*/  HGMMA.64x128x16.F32 R88, R180, gdesc[UR8].tnspB, R88, gsb0 ;  /* 0x41e00008b4587df0 */ /* 0x000fe60008000858 */
[----:B------:R-:W-:Y:S02]  /*4700*/  WARPGROUP.DEPBAR.LE gsb0, 0x0 ;  /* 0x00008000000079c5 */ /* 0x000fe40000010000 */
[----:B------:R0:W-:Y:S06]  /*4710*/  BAR.ARV R9, 0x100 ;  /* 0x000400090000751d */ /* 0x0001ec0000002000 */
[----:B------:R-:W-:Y:S05]  /*4720*/  @!P0 BRA `(.L_x_27) ;  /* 0x0000000000048947 */ /* 0x000fea0003800000 */
[----:B------:R-:W-:Y:S01]  /*4730*/  BPT.TRAP 0x1 ;  /* 0x000000040000795c */ /* 0x000fe20000300000 */
.L_x_27:
[----:B------:R-:W-:Y:S01]  /*4740*/  FMUL.FTZ R152, R24, UR43 ;  /* 0x0000002b18987c20 */ /* 0x000fe20008410000 */
[----:B------:R-:W-:Y:S01]  /*4750*/  FMUL.FTZ R154, R25, UR43 ;  /* 0x0000002b199a7c20 */ /* 0x000fe20008410000 */
[----:B------:R-:W-:Y:S01]  /*4760*/  FMUL.FTZ R14, R26, UR43 ;  /* 0x0000002b1a0e7c20 */ /* 0x000fe20008410000 */
[----:B------:R-:W-:Y:S01]  /*4770*/  FMUL.FTZ R18, R27, UR43 ;  /* 0x0000002b1b127c20 */ /* 0x000fe20008410000 */
[----:B------:R-:W-:Y:S01]  /*4780*/  FMUL.FTZ R156, R28, UR43 ;  /* 0x0000002b1c9c7c20 */ /* 0x000fe20008410000 */
[----:B------:R-:W-:Y:S01]  /*4790*/  FMUL.FTZ R158, R29, UR43 ;  /* 0x0000002b1d9e7c20 */ /* 0x000fe20008410000 */
[----:B------:R-:W0:Y:S01]  /*47a0*/  MUFU.TANH R152, R152 ;  /* 0x0000009800987308 */ /* 0x000e220000002400 */
[----:B------:R-:W-:Y:S01]  /*47b0*/  FMUL.FTZ R20, R30, UR43 ;  /* 0x0000002b1e147c20 */ /* 0x000fe20008410000 */
[----:B------:R-:W-:Y:S01]  /*47c0*/  FMUL.FTZ R22, R31, UR43 ;  /* 0x0000002b1f167c20 */ /* 0x000fe20008410000 */
[----:B------:R-:W-:Y:S01]  /*47d0*/  FMUL.FTZ R160, R32, UR43 ;  /* 0x0000002b20a07c20 */ /* 0x000fe20008410000 */
[----:B------:R-:W-:Y:S01]  /*47e0*/  FMUL.FTZ R162, R33, UR43 ;  /* 0x0000002b21a27c20 */ /* 0x000fe20008410000 */
[----:B------:R-:W-:Y:S01]  /*47f0*/  FMUL.FTZ R24, R34, UR43 ;  /* 0x0000002b22187c20 */ /* 0x000fe20008410000 */
[----:B------:R-:W-:Y:S01]  /*4800*/  FMUL.FTZ R26, R35, UR43 ;  /* 0x0000002b231a7c20 */ /* 0x000fe20008410000 */
[----:B------:R-:W-:Y:S01]  /*4810*/  FMUL.FTZ R164, R36, UR43 ;  /* 0x0000002b24a47c20 */ /* 0x000fe20008410000 */
[----:B------:R-:W1:Y:S01]  /*4820*/  MUFU.TANH R154, R154 ;  /* 0x0000009a009a7308 */ /* 0x000e620000002400 */
[----:B------:R-:W-:Y:S01]  /*4830*/  FMUL.FTZ R166, R37, UR43 ;  /* 0x0000002b25a67c20 */ /* 0x000fe20008410000 */
[----:B------:R-:W-:Y:S01]  /*4840*/  FMUL.FTZ R28, R38, UR43 ;  /* 0x0000002b261c7c20 */ /* 0x000fe20008410000 */
[----:B------:R-:W-:Y:S01]  /*4850*/  FMUL.FTZ R30, R39, UR43 ;  /* 0x0000002b271e7c20 */ /* 0x000fe20008410000 */
[----:B------:R-:W-:Y:S01]  /*4860*/  FMUL.FTZ R168, R40, UR43 ;  /* 0x0000002b28a87c20 */ /* 0x000fe20008410000 */
[----:B------:R-:W-:Y:S01]  /*4870*/  FMUL.FTZ R170, R41, UR43 ;  /* 0x0000002b29aa7c20 */ /* 0x000fe20008410000 */
[----:B------:R-:W-:Y:S01]  /*4880*/  FMUL.FTZ R32, R42, UR43 ;  /* 0x0000002b2a207c20 */ /* 0x000fe20008410000 */
[----:B------:R-:W-:Y:S01]  /*4890*/  FMUL.FTZ R34, R43, UR43 ;  /* 0x0000002b2b227c20 */ /* 0x000fe20008410000 */
[----:B------:R-:W2:Y:S01]  /*48a0*/  MUFU.TANH R14, R14 ;  /* 0x0000000e000e7308 */ /* 0x000ea20000002400 */
[----:B0-----:R-:W-:Y:S01]  /*48b0*/  FMNMX.FTZ R9, R152, R3, !PT ;  /* 0x0000000398097209 */ /* 0x001fe20007810000 */
[----:B------:R-:W-:Y:S01]  /*48c0*/  FMUL.FTZ R172, R44, UR43 ;  /* 0x0000002b2cac7c20 */ /* 0x000fe20008410000 */
[----:B------:R-:W-:Y:S01]  /*48d0*/  FMUL.FTZ R174, R45, UR43 ;  /* 0x0000002b2dae7c20 */ /* 0x000fe20008410000 */
[----:B------:R-:W-:Y:S01]  /*48e0*/  FMUL.FTZ R36, R46, UR43 ;  /* 0x0000002b2e247c20 */ /* 0x000fe20008410000 */
[----:B------:R-:W-:Y:S01]  /*48f0*/  FMUL.FTZ R38, R47, UR43 ;  /* 0x0000002b2f267c20 */ /* 0x000fe20008410000 */
[----:B------:R-:W-:Y:S01]  /*4900*/  FMUL.FTZ R176, R48, UR43 ;  /* 0x0000002b30b07c20 */ /* 0x000fe20008410000 */
[----:B------:R-:W-:Y:S01]  /*4910*/  FMUL.FTZ R178, R49, UR43 ;  /* 0x0000002b31b27c20 */ /* 0x000fe20008410000 */
[----:B------:R-:W0:Y:S01]  /*4920*/  MUFU.TANH R18, R18 ;  /* 0x0000001200127308 */ /* 0x000e220000002400 */
[----:B-1----:R-:W-:Y:S01]  /*4930*/  FMNMX.FTZ R9, R154, R9, !PT ;  /* 0x000000099a097209 */ /* 0x002fe20007810000 */
[----:B------:R-:W-:Y:S01]  /*4940*/  FMUL.FTZ R40, R50, UR43 ;  /* 0x0000002b32287c20 */ /* 0x000fe20008410000 */
[----:B------:R-:W-:Y:S01]  /*4950*/  FMUL.FTZ R42, R51, UR43 ;  /* 0x0000002b332a7c20 */ /* 0x000fe20008410000 */
[----:B------:R-:W-:Y:S01]  /*4960*/  FMUL.FTZ R180, R52, UR43 ;  /* 0x0000002b34b47c20 */ /* 0x000fe20008410000 */
[----:B------:R-:W-:Y:S01]  /*4970*/  FMUL.FTZ R182, R53, UR43 ;  /* 0x0000002b35b67c20 */ /* 0x000fe20008410000 */
[----:B------:R-:W-:Y:S01]  /*4980*/  FMUL.FTZ R44, R54, UR43 ;  /* 0x0000002b362c7c20 */ /* 0x000fe20008410000 */
[----:B------:R-:W-:Y:S01]  /*4990*/  FMUL.FTZ R46, R55, UR43 ;  /* 0x0000002b372e7c20 */ /* 0x000fe20008410000 */
[----:B------:R-:W1:Y:S01]  /*49a0*/  MUFU.TANH R156, R156 ;  /* 0x0000009c009c7308 */ /* 0x000e620000002400 */
[----:B--2---:R-:W-:Y:S01]  /*49b0*/  FMNMX.FTZ R11, R14, R7, !PT ;  /* 0x000000070e0b7209 */ /* 0x004fe20007810000 */
        /* <DEDUP_REMOVED lines=42> */
[----:B------:R-:W-:-:S04]  /*4c60*/  R2UR UR6, R0 ;  /* 0x00000000000672ca */ /* 0x000fc800000e0000 */
[----:B------:R-:W1:Y:S01]  /*4c70*/  MUFU.TANH R24, R24 ;  /* 0x0000001800187308 */ /* 0x000e620000002400 */
[----:B--2---:R-:W-:-:S07]  /*4c80*/  FMNMX.FTZ R9, R160, R9, !PT ;  /* 0x00000009a0097209 */ /* 0x004fce0007810000 */
[----:B------:R-:W2:Y:S01]  /*4c90*/  MUFU.TANH R26, R26 ;  /* 0x0000001a001a7308 */ /* 0x000ea20000002400 */
[----:B0-----:R-:W-:Y:S01]  /*4ca0*/  FMNMX.FTZ R9, R162, R9, !PT ;  /* 0x00000009a2097209 */ /* 0x001fe20007810000 */
[----:B------:R-:W-:-:S04]  /*4cb0*/  ULEA UR6, UR6, UR36, 0x3 ;  /* 0x0000002406067291 */ /* 0x000fc8000f8e183f */
[----:B------:R-:W-:Y:S02]  /*4cc0*/  UIADD3 UR6, UR6, 0x28840, URZ ;  /* 0x0002884006067890 */ /* 0x000fe4000fffe03f */
[----:B------:R-:W0:Y:S01]  /*4cd0*/  MUFU.TANH R164, R164 ;  /* 0x000000a400a47308 */ /* 0x000e220000002400 */
[----:B-1----:R-:W-:Y:S01]  /*4ce0*/  FMNMX.FTZ R11, R24, R11, !PT ;  /* 0x0000000b180b7209 */ /* 0x002fe20007810000 */
[----:B------:R-:W-:-:S06]  /*4cf0*/  UPRMT UR6, UR7, 0x654, UR6 ;  /* 0x0000065407067896 */ /* 0x000fcc0008000006 */
[----:B------:R-:W1:Y:S01]  /*4d00*/  MUFU.TANH R166, R166 ;  /* 0x000000a600a67308 */ /* 0x000e620000002400 */
[----:B--2---:R-:W-:Y:S02]  /*4d10*/  FMNMX.FTZ R11, R26, R11, !PT ;  /* 0x0000000b1a0b7209 */ /* 0x004fe40007810000 */
[----:B------:R-:W-:Y:S05]  /*4d20*/  SYNCS.ARRIVE.TRANS64.RED.A1T0 RZ, [UR6], RZ ;  /* 0x000000ffffff79a7 */ /* 0x000fea0008100406 */
[----:B------:R-:W2:Y:S01]  /*4d30*/  MUFU.TANH R28, R28 ;  /* 0x0000001c001c7308 */ /* 0x000ea20000002400 */
[----:B0-----:R-:W-:-:S07]  /*4d40*/  FMNMX.FTZ R9, R164, R9, !PT ;  /* 0x00000009a4097209 */ /* 0x001fce0007810000 */
[----:B------:R-:W0:Y:S01]  /*4d50*/  MUFU.TANH R30, R30 ;  /* 0x0000001e001e7308 */ /* 0x000e220000002400 */
[----:B-1----:R-:W-:-:S07]  /*4d60*/  FMNMX.FTZ R9, R166, R9, !PT ;  /* 0x00000009a6097209 */ /* 0x002fce0007810000 */
[----:B------:R-:W1:Y:S01]  /*4d70*/  MUFU.TANH R168, R168 ;  /* 0x000000a800a87308 */ /* 0x000e620000002400 */
[----:B--2---:R-:W-:-:S07]  /*4d80*/  FMNMX.FTZ R11, R28, R11, !PT ;  /* 0x0000000b1c0b7209 */ /* 0x004fce0007810000 */
        /* <DEDUP_REMOVED lines=93> */
[----:B-1----:R-:W-:Y:S02]  /*5360*/  FMNMX.FTZ R13, R208, R9, !PT ;  /* 0x00000009d00d7209 */ /* 0x002fe40007810000 */
[----:B------:R-:W1:Y:S03]  /*5370*/  LDC R9, c[0x0][0x988] ;  /* 0x00026200ff097b82 */ /* 0x000e660000000800 */
[----:B------:R-:W3:Y:S01]  /*5380*/  SHFL.BFLY PT, R10, R13, 0x2, 0x1f ;  /* 0x0c401f000d0a7f89 */ /* 0x000ee200000e0000 */
[----:B--2---:R-:W-:-:S04]  /*5390*/  FMNMX.FTZ R11, R82, R11, !PT ;  /* 0x0000000b520b7209 */ /* 0x004fc80007810000 */
[----:B0-----:R-:W-:-:S05]  /*53a0*/  FMNMX.FTZ R11, R84, R11, !PT ;  /* 0x0000000b540b7209 */ /* 0x001fca0007810000 */
[----:B------:R-:W0:Y:S01]  /*53b0*/  SHFL.BFLY PT, R12, R11, 0x2, 0x1f ;  /* 0x0c401f000b0c7f89 */ /* 0x000e2200000e0000 */
[----:B---3--:R-:W-:Y:S02]  /*53c0*/  FMNMX.FTZ R15, R13, R10, !PT ;  /* 0x0000000a0d0f7209 */ /* 0x008fe40007810000 */
[----:B0-----:R-:W-:-:S03]  /*53d0*/  FMNMX.FTZ R17, R11, R12, !PT ;  /* 0x0000000c0b117209 */ /* 0x001fc60007810000 */
[----:B------:R-:W0:Y:S04]  /*53e0*/  SHFL.BFLY PT, R12, R15, 0x1, 0x1f ;  /* 0x0c201f000f0c7f89 */ /* 0x000e2800000e0000 */
[----:B------:R-:W2:Y:S01]  /*53f0*/  SHFL.BFLY PT, R10, R17, 0x1, 0x1f ;  /* 0x0c201f00110a7f89 */ /* 0x000ea200000e0000 */
[----:B0-----:R-:W-:Y:S02]  /*5400*/  FMNMX.FTZ R12, R15, R12, !PT ;  /* 0x0000000c0f0c7209 */ /* 0x001fe40007810000 */
[----:B--2---:R-:W-:-:S03]  /*5410*/  FMNMX.FTZ R10, R17, R10, !PT ;  /* 0x0000000a110a7209 */ /* 0x004fc60007810000 */
[C---:B------:R-:W-:Y:S01]  /*5420*/  FADD.FTZ R86, -R12.reuse, R3 ;  /* 0x000000030c567221 */ /* 0x040fe20000010100 */
[----:B-1----:R-:W-:-:S03]  /*5430*/  FMUL.FTZ R41, R12, R9 ;  /* 0x000000090c297220 */ /* 0x002fc60000410000 */
[-C--:B------:R-:W-:Y:S01]  /*5440*/  FMUL.FTZ R3, R86, R9.reuse ;  /* 0x0000000956037220 */ /* 0x080fe20000410000 */
[C---:B------:R-:W-:Y:S01]  /*5450*/  FADD.FTZ R86, -R10.reuse, R7 ;  /* 0x000000070a567221 */ /* 0x040fe20000010100 */
[-C--:B------:R-:W-:Y:S01]  /*5460*/  FMUL.FTZ R43, R10, R9.reuse ;  /* 0x000000090a2b7220 */ /* 0x080fe20000410000 */
[-CC-:B------:R-:W-:Y:S01]  /*5470*/  FFMA.FTZ R152, R152, R9.reuse, -R41.reuse ;  /* 0x0000000998987223 */ /* 0x180fe20000010829 */
[-C--:B------:R-:W-:Y:S01]  /*5480*/  FFMA.FTZ R11, R154, R9.reuse, -R41 ;  /* 0x000000099a0b7223 */ /* 0x080fe20000010829 */
[-C--:B------:R-:W-:Y:S01]  /*5490*/  FMUL.FTZ R7, R86, R9.reuse ;  /* 0x0000000956077220 */ /* 0x080fe20000410000 */
[-CC-:B------:R-:W-:Y:S01]  /*54a0*/  FFMA.FTZ R14, R14, R9.reuse, -R43.reuse ;  /* 0x000000090e0e7223 */ /* 0x180fe2000001082b */
[-C--:B------:R-:W-:Y:S01]  /*54b0*/  FFMA.FTZ R153, R18, R9.reuse, -R43 ;  /* 0x0000000912997223 */ /* 0x080fe2000001082b */
[----:B------:R-:W-:Y:S01]  /*54c0*/  MUFU.EX2 R3, R3 ;  /* 0x0000000300037308 */ /* 0x000fe20000000800 */
[-C--:B------:R-:W-:Y:S01]  /*54d0*/  FFMA.FTZ R154, R156, R9.reuse, -R41 ;  /* 0x000000099c9a7223 */ /* 0x080fe20000010829 */
[-C--:B------:R-:W-:Y:S01]  /*54e0*/  FFMA.FTZ R155, R20, R9.reuse, -R43 ;  /* 0x00000009149b7223 */ /* 0x080fe2000001082b */
[-C--:B------:R-:W-:Y:S01]  /*54f0*/  FFMA.FTZ R13, R158, R9.reuse, -R41 ;  /* 0x000000099e0d7223 */ /* 0x080fe20000010829 */
[-C--:B------:R-:W-:Y:S01]  /*5500*/  FFMA.FTZ R18, R22, R9.reuse, -R43 ;  /* 0x0000000916127223 */ /* 0x080fe2000001082b */
[-C--:B------:R-:W-:Y:S01]  /*5510*/  FFMA.FTZ R156, R160, R9.reuse, -R41 ;  /* 0x00000009a09c7223 */ /* 0x080fe20000010829 */
[-C--:B------:R-:W-:Y:S01]  /*5520*/  FFMA.FTZ R157, R24, R9.reuse, -R43 ;  /* 0x00000009189d7223 */ /* 0x080fe2000001082b */
[-C--:B------:R-:W-:Y:S01]  /*5530*/  FFMA.FTZ R15, R162, R9.reuse, -R41 ;  /* 0x00000009a20f7223 */ /* 0x080fe20000010829 */
[----:B------:R-:W0:Y:S01]  /*5540*/  MUFU.EX2 R152, R152 ;  /* 0x0000009800987308 */ /* 0x000e220000000800 */
[-C--:B------:R-:W-:Y:S01]  /*5550*/  FFMA.FTZ R20, R26, R9.reuse, -R43 ;  /* 0x000000091a147223 */ /* 0x080fe2000001082b */
[-C--:B------:R-:W-:Y:S01]  /*5560*/  FFMA.FTZ R158, R164, R9.reuse, -R41 ;  /* 0x00000009a49e7223 */ /* 0x080fe20000010829 */
[-C--:B------:R-:W-:Y:S01]  /*5570*/  FFMA.FTZ R159, R28, R9.reuse, -R43 ;  /* 0x000000091c9f7223 */ /* 0x080fe2000001082b */
[-C--:B------:R-:W-:Y:S01]  /*5580*/  FFMA.FTZ R17, R166, R9.reuse, -R41 ;  /* 0x00000009a6117223 */ /* 0x080fe20000010829 */
[-C--:B------:R-:W-:Y:S01]  /*5590*/  FFMA.FTZ R22, R30, R9.reuse, -R43 ;  /* 0x000000091e167223 */ /* 0x080fe2000001082b */
[-C--:B------:R-:W-:Y:S01]  /*55a0*/  FFMA.FTZ R160, R168, R9.reuse, -R41 ;  /* 0x00000009a8a07223 */ /* 0x080fe20000010829 */
        /* <DEDUP_REMOVED lines=9> */
[----:B------:R-:W1:Y:S01]  /*5640*/  MUFU.EX2 R14, R14 ;  /* 0x0000000e000e7308 */ /* 0x000e620000000800 */
[----:B0-----:R-:W-:Y:S01]  /*5650*/  FFMA.FTZ R6, R3, R6, R152 ;  /* 0x0000000603067223 */ /* 0x001fe20000010098 */
        /* <DEDUP_REMOVED lines=14> */
[----:B------:R-:W2:Y:S01]  /*5740*/  MUFU.EX2 R153, R153 ;  /* 0x0000009900997308 */ /* 0x000ea20000000800 */
[----:B-1----:R-:W-:Y:S01]  /*5750*/  FFMA.FTZ R8, R7, R8, R14 ;  /* 0x0000000807087223 */ /* 0x002fe2000001000e */
[-C--:B------:R-:W-:Y:S01]  /*5760*/  FFMA.FTZ R29, R190, R9.reuse, -R41 ;  /* 0x00000009be1d7223 */ /* 0x080fe20000010829 */
[-C--:B------:R-:W-:Y:S01]  /*5770*/  FFMA.FTZ R34, R54, R9.reuse, -R43 ;  /* 0x0000000936227223 */ /* 0x080fe2000001082b */
[-C--:B------:R-:W-:Y:S01]  /*5780*/  FFMA.FTZ R172, R192, R9.reuse, -R41 ;  /* 0x00000009c0ac7223 */ /* 0x080fe20000010829 */
[-C--:B------:R-:W-:Y:S01]  /*5790*/  FFMA.FTZ R173, R56, R9.reuse, -R43 ;  /* 0x0000000938ad7223 */ /* 0x080fe2000001082b */
[-C--:B------:R-:W-:Y:S01]  /*57a0*/  FFMA.FTZ R31, R194, R9.reuse, -R41 ;  /* 0x00000009c21f7223 */ /* 0x080fe20000010829 */
[-C--:B------:R-:W-:Y:S01]  /*57b0*/  FFMA.FTZ R36, R58, R9.reuse, -R43 ;  /* 0x000000093a247223 */ /* 0x080fe2000001082b */
[----:B------:R-:W1:Y:S01]  /*57c0*/  MUFU.EX2 R154, R154 ;  /* 0x0000009a009a7308 */ /* 0x000e620000000800 */
[----:B0-----:R-:W-:Y:S01]  /*57d0*/  FADD.FTZ R45, R11, R6 ;  /* 0x000000060b2d7221 */ /* 0x001fe20000010000 */
[-C--:B------:R-:W-:Y:S01]  /*57e0*/  FFMA.FTZ R174, R68, R9.reuse, -R41 ;  /* 0x0000000944ae7223 */ /* 0x080fe20000010829 */
[-C--:B------:R-:W-:Y:S01]  /*57f0*/  FFMA.FTZ R60, R60, R9.reuse, -R43 ;  /* 0x000000093c3c7223 */ /* 0x080fe2000001082b */
[-C--:B------:R-:W-:Y:S01]  /*5800*/  FFMA.FTZ R33, R196, R9.reuse, -R41 ;  /* 0x00000009c4217223 */ /* 0x080fe20000010829 */
[-C--:B------:R-:W-:Y:S01]  /*5810*/  FFMA.FTZ R62, R62, R9.reuse, -R43 ;  /* 0x000000093e3e7223 */ /* 0x080fe2000001082b */
[-C--:B------:R-:W-:Y:S01]  /*5820*/  FFMA.FTZ R176, R72, R9.reuse, -R41 ;  /* 0x0000000948b07223 */ /* 0x080fe20000010829 */
[-C--:B------:R-:W-:Y:S01]  /*5830*/  FFMA.FTZ R64, R64, R9.reuse, -R43 ;  /* 0x0000000940407223 */ /* 0x080fe2000001082b */
[----:B------:R-:W0:Y:S01]  /*5840*/  MUFU.EX2 R155, R155 ;  /* 0x0000009b009b7308 */ /* 0x000e220000000800 */
[----:B--2---:R-:W-:Y:S01]  /*5850*/  FADD.FTZ R8, R153, R8 ;  /* 0x0000000899087221 */ /* 0x004fe20000010000 */
[-C--:B------:R-:W-:Y:S01]  /*5860*/  FFMA.FTZ R35, R198, R9.reuse, -R41 ;  /* 0x00000009c6237223 */ /* 0x080fe20000010829 */
[-C--:B------:R-:W-:Y:S01]  /*5870*/  FFMA.FTZ R66, R66, R9.reuse, -R43 ;  /* 0x0000000942427223 */ /* 0x080fe2000001082b */
[-C--:B------:R-:W-:Y:S01]  /*5880*/  FFMA.FTZ R178, R76, R9.reuse, -R41 ;  /* 0x000000094cb27223 */ /* 0x080fe20000010829 */
[-C--:B------:R-:W-:Y:S01]  /*5890*/  FFMA.FTZ R70, R70, R9.reuse, -R43 ;  /* 0x0000000946467223 */ /* 0x080fe2000001082b */
[-C--:B------:R-:W-:Y:S01]  /*58a0*/  FFMA.FTZ R37, R200, R9.reuse, -R41 ;  /* 0x00000009c8257223 */ /* 0x080fe20000010829 */
[-C--:B------:R-:W-:Y:S01]  /*58b0*/  FFMA.FTZ R74, R74, R9.reuse, -R43 ;  /* 0x000000094a4a7223 */ /* 0x080fe2000001082b */
[----:B------:R-:W2:Y:S01]  /*58c0*/  MUFU.EX2 R13, R13 ;  /* 0x0000000d000d7308 */ /* 0x000ea20000000800 */
[----:B-1----:R-:W-:Y:S01]  /*58d0*/  FADD.FTZ R6, R154, R45 ;  /* 0x0000002d9a067221 */ /* 0x002fe20000010000 */
        /* <DEDUP_REMOVED lines=9> */
[----:B------:R-:W-:-:S05]  /*5970*/  FFMA.FTZ R43, R84, R9, -R43 ;  /* 0x00000009542b7223 */ /* 0x000fca000001082b */
[----:B------:R-:W0:Y:S01]  /*5980*/  MUFU.EX2 R156, R156 ;  /* 0x0000009c009c7308 */ /* 0x000e220000000800 */
[----:B--2---:R-:W-:-:S07]  /*5990*/  FADD.FTZ R47, R13, R6 ;  /* 0x000000060d2f7221 */ /* 0x004fce0000010000 */
[----:B------:R-:W2:Y:S01]  /*59a0*/  MUFU.EX2 R157, R157 ;  /* 0x0000009d009d7308 */ /* 0x000ea20000000800 */
[----:B-1----:R-:W-:-:S07]  /*59b0*/  FADD.FTZ R6, R18, R45 ;  /* 0x0000002d12067221 */ /* 0x002fce0000010000 */
[----:B------:R-:W1:Y:S01]  /*59c0*/  MUFU.EX2 R15, R15 ;  /* 0x0000000f000f7308 */ /* 0x000e620000000800 */
[----:B0-----:R-:W-:-:S07]  /*59d0*/  FADD.FTZ R8, R156, R47 ;  /* 0x0000002f9c087221 */ /* 0x001fce0000010000 */
        /* <DEDUP_REMOVED lines=105> */
[----:B-1----:R-:W-:Y:S01]  /*6070*/  FADD.FTZ R45, R82, R45 ;  /* 0x0000002d522d7221 */ /* 0x002fe20000010000 */
[----:B0-----:R-:W-:-:S03]  /*6080*/  FADD.FTZ R6, R41, R6 ;  /* 0x0000000629067221 */ /* 0x001fc60000010000 */
[----:B--2---:R-:W-:Y:S01]  /*6090*/  FADD.FTZ R8, R43, R45 ;  /* 0x0000002d2b087221 */ /* 0x004fe20000010000 */
[----:B------:R-:W-:Y:S06]  /*60a0*/  @!P0 BRA `(.L_x_28) ;  /* 0x0000000000048947 */ /* 0x000fec0003800000 */
[----:B------:R-:W-:Y:S01]  /*60b0*/  BPT.TRAP 0x1 ;  /* 0x000000040000795c */ /* 0x000fe20000300000 */
.L_x_28:
[----:B------:R-:W-:Y:S01]  /*60c0*/  ULEA UR5, UR5, UR36, 0x3 ;  /* 0x0000002405057291 */ /* 0x000fe2000f8e183f */
[----:B------:R-:W-:Y:S01]  /*60d0*/  ISETP.LT.AND P1, PT, R16, UR42, PT ;  /* 0x0000002a10007c0c */ /* 0x000fe2000bf21270 */
[----:B------:R-:W-:Y:S01]  /*60e0*/  UIADD3 UR10, UR42, -0x1, URZ ;  /* 0xffffffff2a0a7890 */ /* 0x000fe2000fffe03f */
[-C--:B------:R-:W-:Y:S01]  /*60f0*/  FMUL.FTZ R88, R88, R3.reuse ;  /* 0x0000000358587220 */ /* 0x080fe20000410000 */
[----:B------:R-:W-:Y:S01]  /*6100*/  UIADD3 UR5, UR5, 0x28860, URZ ;  /* 0x0002886005057890 */ /* 0x000fe2000fffe03f */
[-C--:B------:R-:W-:Y:S01]  /*6110*/  FMUL.FTZ R89, R89, R3.reuse ;  /* 0x0000000359597220 */ /* 0x080fe20000410000 */
[----:B------:R-:W-:Y:S01]  /*6120*/  UMOV UR6, UR4 ;  /* 0x0000000400067c82 */ /* 0x000fe20008000000 */
[-C--:B------:R-:W-:Y:S01]  /*6130*/  FMUL.FTZ R92, R92, R3.reuse ;  /* 0x000000035c5c7220 */ /* 0x080fe20000410000 */
[----:B------:R-:W-:Y:S01]  /*6140*/  UPRMT UR5, UR7, 0x654, UR5 ;  /* 0x0000065407057896 */ /* 0x000fe20008000005 */
[-C--:B------:R-:W-:Y:S01]  /*6150*/  FMUL.FTZ R93, R93, R3.reuse ;  /* 0x000000035d5d7220 */ /* 0x080fe20000410000 */
[----:B------:R-:W-:Y:S01]  /*6160*/  UMOV UR42, UR10 ;  /* 0x0000000a002a7c82 */ /* 0x000fe20008000000 */
[-C--:B------:R-:W-:Y:S01]  /*6170*/  FMUL.FTZ R96, R96, R3.reuse ;  /* 0x0000000360607220 */ /* 0x080fe20000410000 */
[-C--:B------:R-:W-:Y:S01]  /*6180*/  FMUL.FTZ R97, R97, R3.reuse ;  /* 0x0000000361617220 */ /* 0x080fe20000410000 */
[-C--:B------:R-:W-:Y:S01]  /*6190*/  FMUL.FTZ R100, R100, R3.reuse ;  /* 0x0000000364647220 */ /* 0x080fe20000410000 */
[-C--:B------:R-:W-:Y:S01]  /*61a0*/  FMUL.FTZ R101, R101, R3.reuse ;  /* 0x0000000365657220 */ /* 0x080fe20000410000 */
[-C--:B------:R-:W-:Y:S01]  /*61b0*/  FMUL.FTZ R104, R104, R3.reuse ;  /* 0x0000000368687220 */ /* 0x080fe20000410000 */
[-C--:B------:R-:W-:Y:S01]  /*61c0*/  FMUL.FTZ R105, R105, R3.reuse ;  /* 0x0000000369697220 */ /* 0x080fe20000410000 */
[----:B------:R-:W-:Y:S01]  /*61d0*/  SYNCS.ARRIVE.TRANS64.RED.A1T0 RZ, [UR5], RZ ;  /* 0x000000ffffff79a7 */ /* 0x000fe20008100405 */
[----:B------:R-:W-:Y:S01]  /*61e0*/  R2UR UR5, R0 ;  /* 0x00000000000572ca */ /* 0x000fe200000e0000 */
[-C--:B------:R-:W-:Y:S01]  /*61f0*/  FMUL.FTZ R108, R108, R3.reuse ;  /* 0x000000036c6c7220 */ /* 0x080fe20000410000 */
        /* <DEDUP_REMOVED lines=20> */
[----:B------:R-:W-:Y:S01]  /*6340*/  FMUL.FTZ R149, R149, R3 ;  /* 0x0000000395957220 */ /* 0x000fe20000410000 */
        /* <DEDUP_REMOVED lines=32> */
[----:B------:R-:W-:Y:S01]  /*6550*/  F2FP.F16.F32.PACK_AB R152, R11, R152 ;  /* 0x000000980b98723e */ /* 0x000fe200000000ff */
[----:B------:R-:W-:Y:S01]  /*6560*/  IMAD.MOV.U32 R7, RZ, RZ, R10 ;  /* 0x000000ffff077224 */ /* 0x000fe200078e000a */
[----:B------:R-:W-:Y:S01]  /*6570*/  F2FP.F16.F32.PACK_AB R153, R153, R14 ;  /* 0x0000000e9999723e */ /* 0x000fe200000000ff */
[----:B------:R-:W-:Y:S01]  /*6580*/  IMAD.MOV.U32 R3, RZ, RZ, R12 ;  /* 0x000000ffff037224 */ /* 0x000fe200078e000c */
[----:B------:R-:W-:-:S02]  /*6590*/  F2FP.F16.F32.PACK_AB R154, R13, R154 ;  /* 0x0000009a0d9a723e */ /* 0x000fc400000000ff */
[----:B------:R-:W-:Y:S02]  /*65a0*/  F2FP.F16.F32.PACK_AB R155, R18, R155 ;  /* 0x0000009b129b723e */ /* 0x000fe400000000ff */
[----:B------:R-:W-:Y:S02]  /*65b0*/  F2FP.F16.F32.PACK_AB R156, R15, R156 ;  /* 0x0000009c0f9c723e */ /* 0x000fe400000000ff */
[----:B------:R-:W-:Y:S02]  /*65c0*/  F2FP.F16.F32.PACK_AB R157, R20, R157 ;  /* 0x0000009d149d723e */ /* 0x000fe400000000ff */
[----:B------:R-:W-:Y:S02]  /*65d0*/  F2FP.F16.F32.PACK_AB R158, R17, R158 ;  /* 0x0000009e119e723e */ /* 0x000fe400000000ff */
[----:B------:R-:W-:Y:S02]  /*65e0*/  F2FP.F16.F32.PACK_AB R159, R22, R159 ;  /* 0x0000009f169f723e */ /* 0x000fe400000000ff */
        /* <DEDUP_REMOVED lines=23> */
[----:B------:R-:W-:Y:S01]  /*6760*/  F2FP.F16.F32.PACK_AB R183, R43, R82 ;  /* 0x000000522bb7723e */ /* 0x000fe200000000ff */
[----:B------:R-:W-:Y:S06]  /*6770*/  @P1 BRA `(.L_x_29) ;  /* 0xffffffd400ec1947 */ /* 0x000fec000383ffff */
.L_x_18:
[----:B------:R-:W-:Y:S06]  /*6780*/  BAR.ARV 0x8, 0x180 ;  /* 0x0206000000007b1d */ /* 0x000fec0000002000 */
[----:B------:R-:W-:Y:S05]  /*6790*/  @!P0 BRA `(.L_x_30) ;  /* 0x0000000000048947 */ /* 0x000fea0003800000 */
[----:B------:R-:W-:Y:S01]  /*67a0*/  BPT.TRAP 0x1 ;  /* 0x000000040000795c */ /* 0x000fe20000300000 */
.L_x_30:
[----:B------:R-:W-:Y:S02]  /*67b0*/  R2UR UR5, R0 ;  /* 0x00000000000572ca */ /* 0x000fe400000e0000 */
[----:B------:R-:W-:-:S04]  /*67c0*/  MOV R2, UR4 ;  /* 0x0000000400027c02 */ /* 0x000fc80008000f00 */
[----:B------:R-:W-:-:S07]  /*67d0*/  SHF.L.U32 R2, R2, 0x1f, RZ ;  /* 0x0000001f02027819 */ /* 0x000fce00000006ff */
[----:B------:R-:W-:-:S09]  /*67e0*/  ULEA UR5, UR5, UR36, 0x3 ;  /* 0x0000002405057291 */ /* 0x000fd2000f8e183f */
[----:B------:R0:W1:Y:S01]  /*67f0*/  SYNCS.PHASECHK.TRANS64.TRYWAIT P1, [UR5+0x28850], R2 ;  /* 0x02885002ff0075a7 */ /* 0x0000620008020145 */
[----:B------:R-:W-:Y:S05]  /*6800*/  @!P0 BRA `(.L_x_31) ;  /* 0x0000000000048947 */ /* 0x000fea0003800000 */
[----:B------:R-:W-:Y:S01]  /*6810*/  BPT.TRAP 0x1 ;  /* 0x000000040000795c */ /* 0x000fe20000300000 */
.L_x_31:
[----:B-1----:R-:W-:Y:S05]  /*6820*/  @P1 BRA `(.L_x_32) ;  /* 0x0000000000081947 */ /* 0x002fea0003800000 */
[----:B------:R-:W1:Y:S02]  /*6830*/  SYNCS.PHASECHK.TRANS64.TRYWAIT P1, [UR5+0x28850], R2 ;  /* 0x02885002ff0075a7 */ /* 0x000e640008020145 */
[----:B-1----:R-:W-:Y:S05]  /*6840*/  @!P1 BRA `(.L_x_33) ;  /* 0x0000005c00a89947 */ /* 0x002fea0003800000 */
.L_x_32:
[----:B------:R-:W-:Y:S01]  /*6850*/  UIADD3 UR36, UR36, 0x400, URZ ;  /* 0x0000040024247890 */ /* 0x000fe2000fffe03f */
[----:B------:R-:W-:Y:S01]  /*6860*/  R2UR UR6, R0 ;  /* 0x00000000000672ca */ /* 0x000fe200000e0000 */
[----:B------:R-:W-:Y:S01]  /*6870*/  WARPGROUP.ARRIVE ;  /* 0x00000000000079c5 */ /* 0x000fe20000000000 */
[----:B------:R-:W-:Y:S01]  /*6880*/  UMOV UR11, 0x40000040 ;  /* 0x40000040000b7882 */ /* 0x000fe20000000000 */
[----:B------:R-:W-:Y:S01]  /*6890*/  USHF.R.U32.HI UR36, URZ, 0x4, UR36 ;  /* 0x000000043f247899 */ /* 0x000fe20008011624 */
[----:B-1----:R-:W1:Y:S01]  /*68a0*/  SHFL.BFLY PT, R3, R6, 0x2, 0x1f ;  /* 0x0c401f0006037f89 */ /* 0x002e6200000e0000 */
[----:B------:R-:W-:Y:S02]  /*68b0*/  IMAD.MOV.U32 R69, RZ, RZ, RZ ;  /* 0x000000ffff457224 */ /* 0x000fe400078e00ff */
[----:B------:R-:W-:Y:S01]  /*68c0*/  ULOP3.LUT UR36, UR36, 0x3fff, URZ, 0xc0, !UPT ;  /* 0x00003fff24247892 */ /* 0x000fe2000f8ec03f */
[----:B------:R-:W2:Y:S01]  /*68d0*/  SHFL.BFLY PT, R5, R8, 0x2, 0x1f ;  /* 0x0c401f0008057f89 */ /* 0x000ea200000e0000 */
[----:B------:R-:W-:-:S02]  /*68e0*/  IMAD.MOV.U32 R16, RZ, RZ, RZ ;  /* 0x000000ffff107224 */ /* 0x000fc400078e00ff */
[----:B------:R-:W-:-:S04]  /*68f0*/  ULOP3.LUT UR4, UR36, 0x4000000, URZ, 0xfc, !UPT ;  /* 0x0400000024047892 */ /* 0x000fc8000f8efc3f */
[----:B------:R-:W-:-:S04]  /*6900*/  ULEA UR4, UR6, UR4, 0xb ;  /* 0x0000000406047291 */ /* 0x000fc8000f8e583f */
[----:B------:R-:W-:-:S03]  /*6910*/  UIADD3 UR6, UR4, 0x80, URZ ;  /* 0x0000008004067890 */ /* 0x000fc6000fffe03f */
[----:B------:R-:W-:Y:S02]  /*6920*/  UMOV UR10, UR4 ;  /* 0x00000004000a7c82 */ /* 0x000fe40008000000 */
[----:B------:R-:W-:Y:S01]  /*6930*/  HGMMA.64x128x16.F32 R88, R152, gdesc[UR8].tnspB, R88, gsb0 ;  /* 0x41e0000898587df0 */ /* 0x000fe20008000858 */
[----:B------:R-:W-:Y:S01]  /*6940*/  UMOV UR11, 0x40000040 ;  /* 0x40000040000b7882 */ /* 0x000fe20000000000 */
[----:B------:R-:W-:Y:S01]  /*6950*/  UMOV UR10, UR6 ;  /* 0x00000006000a7c82 */ /* 0x000fe20008000000 */
[----:B------:R-:W-:Y:S01]  /*6960*/  UIADD3 UR6, UR4, 0x100, URZ ;  /* 0x0000010004067890 */ /* 0x000fe2000fffe03f */
[----:B-1----:R-:W-:Y:S01]  /*6970*/  FADD.FTZ R3, R3, R6 ;  /* 0x0000000603037221 */ /* 0x002fe20000010000 */
[----:B--2---:R-:W-:-:S04]  /*6980*/  FADD.FTZ R5, R5, R8 ;  /* 0x0000000805057221 */ /* 0x004fc80000010000 */
[----:B------:R-:W1:Y:S04]  /*6990*/  SHFL.BFLY PT, R0, R3, 0x1, 0x1f ;  /* 0x0c201f0003007f89 */ /* 0x000e6800000e0000 */
[----:B0-----:R-:W0:Y:S01]  /*69a0*/  SHFL.BFLY PT, R2, R5, 0x1, 0x1f ;  /* 0x0c201f0005027f89 */ /* 0x001e2200000e0000 */
[----:B-1----:R-:W-:Y:S01]  /*69b0*/  FADD.FTZ R11, R3, R0 ;  /* 0x00000000030b7221 */ /* 0x002fe20000010000 */
[----:B------:R-:W-:Y:S01]  /*69c0*/  MOV R3, 0xff800000 ;  /* 0xff80000000037802 */ /* 0x000fe20000000f00 */
[----:B------:R-:W-:Y:S02]  /*69d0*/  IMAD.MOV.U32 R0, RZ, RZ, -0x800000 ;  /* 0xff800000ff007424 */ /* 0x000fe400078e00ff */
[----:B0-----:R-:W-:Y:S01]  /*69e0*/  FADD.FTZ R13, R5, R2 ;  /* 0x00000002050d7221 */ /* 0x001fe20000010000 */
[----:B------:R-:W-:-:S04]  /*69f0*/  FSETP.NE.FTZ.AND P1, PT, R11, RZ, PT ;  /* 0x000000ff0b00720b */ /* 0x000fc80003f35000 */
[----:B------:R-:W-:-:S09]  /*6a00*/  FSETP.NE.FTZ.AND P2, PT, R13, RZ, PT ;  /* 0x000000ff0d00720b */ /* 0x000fd20003f55000 */
[----:B------:R-:W0:Y:S01]  /*6a10*/  @P1 MUFU.LG2 R2, R11 ;  /* 0x0000000b00021308 */ /* 0x000e220000000c00 */
[----:B------:R-:W-:-:S03]  /*6a20*/  @P1 FMUL.FTZ R5, R9, 0.69314718246459960938 ;  /* 0x3f31721809051820 */ /* 0x000fc60000410000 */
[----:B------:R-:W-:-:S04]  /*6a30*/  @P2 FMUL.FTZ R6, R9, 0.69314718246459960938 ;  /* 0x3f31721809062820 */ /* 0x000fc80000410000 */
[----:B------:R-:W1:Y:S08]  /*6a40*/  @P2 MUFU.LG2 R4, R13 ;  /* 0x0000000d00042308 */ /* 0x000e700000000c00 */
[----:B------:R2:W3:Y:S01]  /*6a50*/  @P1 MUFU.RCP R69, R11 ;  /* 0x0000000b00451308 */ /* 0x0004e20000001000 */
[----:B0-----:R-:W-:-:S04]  /*6a60*/  @P1 FMUL.FTZ R2, R2, 0.69314718246459960938 ;  /* 0x3f31721802021820 */ /* 0x001fc80000410000 */
[----:B------:R-:W-:-:S03]  /*6a70*/  @P1 FFMA.FTZ R3, R5, R12, R2 ;  /* 0x0000000c05031223 */ /* 0x000fc60000010002 */
[----:B------:R2:W0:Y:S01]  /*6a80*/  @P2 MUFU.RCP R16, R13 ;  /* 0x0000000d00102308 */ /* 0x0004220000001000 */
[----:B-1----:R-:W-:-:S04]  /*6a90*/  @P2 FMUL.FTZ R7, R4, 0.69314718246459960938 ;  /* 0x3f31721804072820 */ /* 0x002fc80000410000 */
[----:B------:R-:W-:Y:S01]  /*6aa0*/  @P2 FFMA.FTZ R0, R6, R10, R7 ;  /* 0x0000000a06002223 */ /* 0x000fe20000010007 */
[----:B------:R-:W-:Y:S02]  /*6ab0*/  WARPGROUP.DEPBAR.LE gsb0, 0x0 ;  /* 0x00008000000079c5 */ /* 0x000fe40000010000 */
[----:B------:R-:W-:-:S06]  /*6ac0*/  WARPGROUP.ARRIVE ;  /* 0x00000000000079c5 */ /* 0x000fcc0000000000 */
[----:B------:R-:W-:Y:S01]  /*6ad0*/  HGMMA.64x128x16.F32 R88, R156, gdesc[UR8].tnspB, R88, gsb0 ;  /* 0x41e000089c587df0 */ /* 0x000fe20008000858 */
[----:B------:R-:W-:Y:S01]  /*6ae0*/  UMOV UR10, UR6 ;  /* 0x00000006000a7c82 */ /* 0x000fe20008000000 */
[----:B------:R-:W-:Y:S01]  /*6af0*/  UMOV UR11, 0x40000040 ;  /* 0x40000040000b7882 */ /* 0x000fe20000000000 */
[----:B------:R-:W-:Y:S01]  /*6b00*/  UIADD3 UR6, UR4, 0x180, URZ ;  /* 0x0000018004067890 */ /* 0x000fe2000fffe03f */
        /* <DEDUP_REMOVED lines=17> */
[----:B------:R-:W-:Y:S02]  /*6c20*/  UIADD3 UR6, UR4, 0x300, URZ ;  /* 0x0000030004067890 */ /* 0x000fe4000fffe03f */
        /* <DEDUP_REMOVED lines=8> */
[----:B------:R-:W-:Y:S01]  /*6cb0*/  HGMMA.64x128x16.F32 R88, R176, gdesc[UR8].tnspB, R88, gsb0 ;  /* 0x41e00008b0587df0 */ /* 0x000fe20008000858 */
[----:B------:R-:W-:Y:S01]  /*6cc0*/  UMOV UR10, UR4 ;  /* 0x00000004000a7c82 */ /* 0x000fe20008000000 */
[----:B------:R-:W-:Y:S01]  /*6cd0*/  UMOV UR11, 0x40000040 ;  /* 0x40000040000b7882 */ /* 0x000fe20000000000 */
[----:B------:R-:W-:Y:S02]  /*6ce0*/  WARPGROUP.DEPBAR.LE gsb0, 0x0 ;  /* 0x00008000000079c5 */ /* 0x000fe40000010000 */
[----:B------:R-:W-:-:S07]  /*6cf0*/  WARPGROUP.ARRIVE ;  /* 0x00000000000079c5 */ /* 0x000fce0000000000 */
[----:B------:R-:W-:Y:S03]  /*6d00*/  HGMMA.64x128x16.F32 R88, R180, gdesc[UR8].tnspB, R88, gsb0 ;  /* 0x41e00008b4587df0 */ /* 0x000fe60008000858 */
[----:B------:R-:W-:Y:S02]  /*6d10*/  WARPGROUP.DEPBAR.LE gsb0, 0x0 ;  /* 0x00008000000079c5 */ /* 0x000fe40000010000 */
[----:B0-23--:R-:W-:Y:S05]  /*6d20*/  @!P0 BRA `(.L_x_34) ;  /* 0x0000000000048947 */ /* 0x00dfea0003800000 */
[----:B------:R-:W-:Y:S01]  /*6d30*/  BPT.TRAP 0x1 ;  /* 0x000000040000795c */ /* 0x000fe20000300000 */
.L_x_34:
[----:B------:R-:W-:Y:S01]  /*6d40*/  UIADD3 UR4, UR5, 0x28860, URZ ;  /* 0x0002886005047890 */ /* 0x000fe2000fffe03f */
[-C--:B------:R-:W-:Y:S01]  /*6d50*/  FMUL.FTZ R50, R88, R69.reuse ;  /* 0x0000004558327220 */ /* 0x080fe20000410000 */
[-C--:B------:R-:W-:Y:S01]  /*6d60*/  FMUL.FTZ R51, R89, R69.reuse ;  /* 0x0000004559337220 */ /* 0x080fe20000410000 */
[-C--:B------:R-:W-:Y:S01]  /*6d70*/  FMUL.FTZ R54, R92, R69.reuse ;  /* 0x000000455c367220 */ /* 0x080fe20000410000 */
[----:B------:R-:W-:Y:S01]  /*6d80*/  UPRMT UR4, UR7, 0x654, UR4 ;  /* 0x0000065407047896 */ /* 0x000fe20008000004 */
        /* <DEDUP_REMOVED lines=8> */
[----:B------:R-:W-:Y:S01]  /*6e10*/  SYNCS.ARRIVE.TRANS64.RED.A1T0 RZ, [UR4], RZ ;  /* 0x000000ffffff79a7 */ /* 0x000fe20008100404 */
        /* <DEDUP_REMOVED lines=21> */
[----:B------:R-:W-:Y:S01]  /*6f70*/  PLOP3.LUT P0, PT, PT, PT, PT, 0x8, 0x0 ;  /* 0x000000000000781c */ /* 0x000fe20003f0e170 */
        /* <DEDUP_REMOVED lines=31> */
[----:B------:R-:W-:-:S07]  /*7170*/  FMUL.FTZ R151, R151, R16 ;  /* 0x0000001097977220 */ /* 0x000fce0000410000 */
.L_x_10:
[----:B------:R-:W-:Y:S05]  /*7180*/  @P0 BRA `(.L_x_35) ;  /* 0x00000014004c0947 */ /* 0x000fea0003800000 */
[----:B------:R-:W0:Y:S01]  /*7190*/  S2R R2, SR_TID.X ;  /* 0x0000000000027919 */ /* 0x000e220000002100 */
[----:B------:R-:W1:Y:S01]  /*71a0*/  LDC R78, c[0x0][0xbe8] ;  /* 0x0002fa00ff4e7b82 */ /* 0x000e620000000800 */
[----:B------:R-:W-:Y:S02]  /*71b0*/  USHF.R.S32.HI UR7, URZ, 0x1f, UR37 ;  /* 0x0000001f3f077899 */ /* 0x000fe40008011425 */
[----:B------:R-:W-:Y:S01]  /*71c0*/  IADD3 R76, RZ, -UR37, RZ ;  /* 0x80000025ff4c7c10 */ /* 0x000fe2000fffe0ff */
[----:B------:R-:W2:Y:S01]  /*71d0*/  S2R R72, SR_CTAID.X ;  /* 0x0000000000487919 */ /* 0x000ea20000002500 */
[----:B------:R-:W-:Y:S01]  /*71e0*/  ULDC.64 UR8, c[0x0][0xbd0] ;  /* 0x0002f40000087ab9 */ /* 0x000fe20000000a00 */
[----:B------:R-:W-:Y:S01]  /*71f0*/  BSSY B0, `(.L_x_36) ;  /* 0x00000e8000007945 */ /* 0x000fe20003800000 */
[----:B------:R-:W-:Y:S01]  /*7200*/  UIMAD UR6, UR7, UR8, URZ ;  /* 0x00000008070672a4 */ /* 0x000fe2000f8e023f */
[----:B------:R-:W3:Y:S01]  /*7210*/  S2UR UR12, SR_CTAID.Z ;  /* 0x00000000000c79c3 */ /* 0x000ee20000002700 */
[----:B------:R-:W-:-:S02]  /*7220*/  UIMAD.WIDE.U32 UR4, UR37, UR8, URZ ;  /* 0x00000008250472a5 */ /* 0x000fc4000f8e003f */
[----:B------:R-:W-:-:S03]  /*7230*/  UIMAD UR6, UR37, UR9, UR6 ;  /* 0x00000009250672a4 */ /* 0x000fc6000f8e0206 */
[----:B------:R-:W-:Y:S01]  /*7240*/  ULDC.64 UR8, c[0x0][0xb38] ;  /* 0x0002ce0000087ab9 */ /* 0x000fe20000000a00 */
[----:B------:R-:W-:Y:S01]  /*7250*/  UIADD3 UR6, UR5, UR6, URZ ;  /* 0x0000000605067290 */ /* 0x000fe2000fffe03f */
[----:B------:R-:W4:Y:S01]  /*7260*/  LDC.64 R74, c[0x0][0xbd8] ;  /* 0x0002f600ff4a7b82 */ /* 0x000f220000000a00 */
[----:B------:R-:W-:-:S07]  /*7270*/  UIMAD UR7, UR7, UR8, URZ ;  /* 0x00000008070772a4 */ /* 0x000fce000f8e023f */
[----:B------:R-:W-:Y:S01]  /*7280*/  BAR.SYNC.DEFER_BLOCKING 0x1, 0x100 ;  /* 0x0044000000007b1d */ /* 0x000fe20000010000 */
[----:B-1----:R-:W-:-:S07]  /*7290*/  ISETP.NE.AND P0, PT, R78, 0x1, PT ;  /* 0x000000014e00780c */ /* 0x002fce0003f05270 */
[----:B------:R-:W1:Y:S01]  /*72a0*/  S2UR UR11, SR_CTAID.Y ;  /* 0x00000000000b79c3 */ /* 0x000e620000002600 */
[----:B0-----:R-:W-:Y:S01]  /*72b0*/  VIADD R19, R2, 0xffffff80 ;  /* 0xffffff8002137836 */ /* 0x001fe20000000000 */
[----:B---3--:R-:W-:-:S06]  /*72c0*/  USHF.R.S32.HI UR10, URZ, 0x1f, UR12 ;  /* 0x0000001f3f0a7899 */ /* 0x008fcc000801140c */
[----:B------:R-:W1:Y:S01]  /*72d0*/  LDC R79, c[0x0][0xc50] ;  /* 0x00031400ff4f7b82 */ /* 0x000e620000000800 */
[----:B------:R-:W-:-:S04]  /*72e0*/  SHF.R.S32.HI R18, RZ, 0x1f, R19 ;  /* 0x0000001fff127819 */ /* 0x000fc80000011413 */
[----:B------:R-:W-:-:S03]  /*72f0*/  LEA.HI R2, R18, R19, RZ, 0x7 ;  /* 0x0000001312027211 */ /* 0x000fc600078f38ff */
[----:B------:R-:W0:Y:S01]  /*7300*/  @P0 LDC R70, c[0x0][0xbec] ;  /* 0x0002fb00ff460b82 */ /* 0x000e220000000800 */
[----:B------:R-:W-:Y:S02]  /*7310*/  LEA.HI R18, R18, R19, RZ, 0x2 ;  /* 0x0000001312127211 */ /* 0x000fe400078f10ff */
[----:B------:R-:W-:Y:S02]  /*7320*/  LOP3.LUT R16, R2, 0xffffff80, RZ, 0xc0, !PT ;  /* 0xffffff8002107812 */ /* 0x000fe400078ec0ff */
[----:B------:R-:W-:Y:S02]  /*7330*/  LOP3.LUT R18, R18, 0xfffffffc, RZ, 0xc0, !PT ;  /* 0xfffffffc12127812 */ /* 0x000fe400078ec0ff */
[C---:B------:R-:W-:Y:S01]  /*7340*/  IADD3 R82, R19.reuse, -R16, RZ ;  /* 0x8000001013527210 */ /* 0x040fe20007ffe0ff */
[----:B------:R-:W3:Y:S01]  /*7350*/  LDC.64 R80, c[0x0][0xb40] ;  /* 0x0002d000ff507b82 */ /* 0x000ee20000000a00 */
[----:B------:R-:W-:Y:S01]  /*7360*/  SHF.R.S32.HI R71, RZ, 0x7, R2 ;  /* 0x00000007ff477819 */ /* 0x000fe20000011402 */
[----:B------:R-:W-:Y:S01]  /*7370*/  IMAD.IADD R18, R19, 0x1, -R18 ;  /* 0x0000000113127824 */ /* 0x000fe200078e0a12 */
[----:B------:R-:W-:-:S02]  /*7380*/  SHF.R.S32.HI R73, RZ, 0x1f, R82 ;  /* 0x0000001fff497819 */ /* 0x000fc40000011452 */
[----:B------:R-:W-:Y:S02]  /*7390*/  LEA.HI R2, R2, R71, RZ, 0x1 ;  /* 0x0000004702027211 */ /* 0x000fe400078f08ff */
[----:B------:R-:W-:Y:S01]  /*73a0*/  LEA.HI R84, R73, R82, RZ, 0x2 ;  /* 0x0000005249547211 */ /* 0x000fe200078f10ff */
[----:B------:R-:W5:Y:S01]  /*73b0*/  @P0 LDC R86, c[0x0][0xbec] ;  /* 0x0002fb00ff560b82 */ /* 0x000f620000000800 */
[----:B------:R-:W-:Y:S01]  /*73c0*/  LEA.HI R19, R18, R18, RZ, 0x1 ;  /* 0x0000001212137211 */ /* 0x000fe200078f08ff */
[----:B-1----:R-:W-:Y:S01]  /*73d0*/  IMAD R83, R79, R76, UR11 ;  /* 0x0000000b4f537e24 */ /* 0x002fe2000f8e024c */
[--C-:B------:R-:W-:Y:S02]  /*73e0*/  SHF.R.S32.HI R16, RZ, 0x2, R84.reuse ;  /* 0x00000002ff107819 */ /* 0x100fe40000011454 */
[----:B------:R-:W-:Y:S02]  /*73f0*/  SHF.R.S32.HI R17, RZ, 0x1f, R84 ;  /* 0x0000001fff117819 */ /* 0x000fe40000011454 */
[----:B------:R-:W-:Y:S01]  /*7400*/  LOP3.LUT R2, R2, 0x3fffffe, RZ, 0xc0, !PT ;  /* 0x03fffffe02027812 */ /* 0x000fe200078ec0ff */
[----:B------:R-:W1:Y:S01]  /*7410*/  @P0 LDC R77, c[0x0][0xbf0] ;  /* 0x0002fc00ff4d0b82 */ /* 0x000e620000000800 */
[----:B------:R-:W-:-:S02]  /*7420*/  LEA.HI R17, R17, R16, RZ, 0x3 ;  /* 0x0000001011117211 */ /* 0x000fc400078f18ff */
[----:B------:R-:W-:Y:S01]  /*7430*/  LOP3.LUT R19, R19, 0x1ffffffe, RZ, 0xc0, !PT ;  /* 0x1ffffffe13137812 */ /* 0x000fe200078ec0ff */
[----:B------:R-:W-:Y:S01]  /*7440*/  IMAD.IADD R2, R71, 0x1, -R2 ;  /* 0x0000000147027824 */ /* 0x000fe200078e0a02 */
[----:B------:R-:W-:Y:S02]  /*7450*/  LOP3.LUT R17, R17, 0xfffffff8, RZ, 0xc0, !PT ;  /* 0xfffffff811117812 */ /* 0x000fe400078ec0ff */
[----:B------:R-:W-:Y:S01]  /*7460*/  SHF.R.S32.HI R76, RZ, 0x1f, R83 ;  /* 0x0000001fff4c7819 */ /* 0x000fe20000011453 */
[----:B------:R-:W-:Y:S01]  /*7470*/  IMAD.IADD R71, R18, 0x1, -R19 ;  /* 0x0000000112477824 */ /* 0x000fe200078e0a13 */
[----:B------:R-:W-:Y:S01]  /*7480*/  IADD3 R17, R16, -R17, RZ ;  /* 0x8000001110117210 */ /* 0x000fe20007ffe0ff */
[----:B------:R-:W1:Y:S01]  /*7490*/  @P0 LDC R85, c[0x0][0xbf0] ;  /* 0x0002fc00ff550b82 */ /* 0x000e620000000800 */
[----:B------:R-:W-:Y:S01]  /*74a0*/  LEA.HI R16, R73, R82, RZ, 0x5 ;  /* 0x0000005249107211 */ /* 0x000fe200078f28ff */
[----:B----4-:R-:W-:-:S03]  /*74b0*/  IMAD R18, R74, UR10, RZ ;  /* 0x0000000a4a127c24 */ /* 0x010fc6000f8e02ff */
[----:B------:R-:W-:Y:S01]  /*74c0*/  SHF.R.S32.HI R16, RZ, 0x5, R16 ;  /* 0x00000005ff107819 */ /* 0x000fe20000011410 */
[----:B------:R-:W-:-:S04]  /*74d0*/  IMAD R75, R75, UR12, R18 ;  /* 0x0000000c4b4b7c24 */ /* 0x000fc8000f8e0212 */
[----:B------:R-:W-:Y:S01]  /*74e0*/  IMAD R19, R16, 0x10, R17 ;  /* 0x0000001010137824 */ /* 0x000fe200078e0211 */
[----:B------:R-:W-:Y:S01]  /*74f0*/  MOV R16, UR4 ;  /* 0x0000000400107c02 */ /* 0x000fe20008000f00 */
[----:B------:R-:W-:Y:S01]  /*7500*/  IMAD.U32 R17, RZ, RZ, UR5 ;  /* 0x00000005ff117e24 */ /* 0x000fe2000f8e00ff */
[----:B------:R-:W-:Y:S01]  /*7510*/  UIMAD.WIDE.U32 UR4, UR37, UR8, URZ ;  /* 0x00000008250472a5 */ /* 0x000fe2000f8e003f */
[----:B------:R-:W-:Y:S01]  /*7520*/  IMAD.U32 R17, RZ, RZ, UR6 ;  /* 0x00000006ff117e24 */ /* 0x000fe2000f8e00ff */
[----:B------:R-:W-:Y:S01]  /*7530*/  LEA R2, R2, R19, 0x6 ;  /* 0x0000001302027211 */ /* 0x000fe200078e30ff */
[----:B------:R-:W-:Y:S01]  /*7540*/  UIMAD UR6, UR37, UR9, UR7 ;  /* 0x00000009250672a4 */ /* 0x000fe2000f8e0207 */
[----:B------:R-:W-:Y:S02]  /*7550*/  IMAD.WIDE.U32 R16, R74, UR12, R16 ;  /* 0x0000000c4a107c25 */ /* 0x000fe4000f8e0010 */
[----:B------:R-:W-:Y:S01]  /*7560*/  MOV R18, UR4 ;  /* 0x0000000400127c02 */ /* 0x000fe20008000f00 */
[----:B------:R-:W-:Y:S01]  /*7570*/  UIADD3 UR6, UR5, UR6, URZ ;  /* 0x0000000605067290 */ /* 0x000fe2000fffe03f */
[----:B------:R-:W-:Y:S01]  /*7580*/  IMAD R71, R71, 0x8, R2 ;  /* 0x0000000847477824 */ /* 0x000fe200078e0202 */
[----:B------:R-:W-:Y:S01]  /*7590*/  ULDC.64 UR8, c[0x0][0xb28] ;  /* 0x0002ca0000087ab9 */ /* 0x000fe20000000a00 */
[----:B------:R-:W-:Y:S01]  /*75a0*/  IMAD.U32 R19, RZ, RZ, UR5 ;  /* 0x00000005ff137e24 */ /* 0x000fe2000f8e00ff */
[----:B------:R-:W-:Y:S01]  /*75b0*/  ULDC.64 UR4, c[0x0][0xbe0] ;  /* 0x0002f80000047ab9 */ /* 0x000fe20000000a00 */
[----:B--2---:R-:W-:-:S02]  /*75c0*/  IMAD R71, R72, 0x80, R71 ;  /* 0x0000008048477824 */ /* 0x004fc400078e0247 */
[----:B------:R-:W-:Y:S01]  /*75d0*/  IMAD.U32 R19, RZ, RZ, UR6 ;  /* 0x00000006ff137e24 */ /* 0x000fe2000f8e00ff */
[----:B------:R-:W-:Y:S01]  /*75e0*/  ULDC.64 UR6, c[0x0][0xb48] ;  /* 0x0002d20000067ab9 */ /* 0x000fe20000000a00 */
[----:B0-----:R-:W-:-:S04]  /*75f0*/  @P0 IMAD.HI.U32 R70, R71, R70, RZ ;  /* 0x0000004647460227 */ /* 0x001fc800078e00ff */
[----:B------:R-:W-:Y:S01]  /*7600*/  IMAD.IADD R17, R17, 0x1, R75 ;  /* 0x0000000111117824 */ /* 0x000fe200078e024b */
[----:B------:R-:W-:Y:S01]  /*7610*/  MOV R75, R71 ;  /* 0x00000047004b7202 */ /* 0x000fe20000000f00 */
[----:B---3--:R-:W-:Y:S02]  /*7620*/  IMAD R74, R80, UR10, RZ ;  /* 0x0000000a504a7c24 */ /* 0x008fe4000f8e02ff */
[----:B-----5:R-:W-:-:S04]  /*7630*/  @P0 IMAD.HI.U32 R86, R71, R86, RZ ;  /* 0x0000005647560227 */ /* 0x020fc800078e00ff */
[----:B------:R-:W-:Y:S01]  /*7640*/  IMAD.MOV.U32 R73, RZ, RZ, R71 ;  /* 0x000000ffff497224 */ /* 0x000fe200078e0047 */
[----:B-1----:R-:W-:Y:S01]  /*7650*/  @P0 SHF.R.U32.HI R73, RZ, R77, R70 ;  /* 0x0000004dff490219 */ /* 0x002fe20000011646 */
[----:B------:R-:W-:Y:S01]  /*7660*/  IMAD R77, R81, UR12, R74 ;  /* 0x0000000c514d7c24 */ /* 0x000fe2000f8e024a */
[----:B------:R-:W-:Y:S01]  /*7670*/  @P0 SHF.R.U32.HI R75, RZ, R85, R86 ;  /* 0x00000055ff4b0219 */ /* 0x000fe20000011656 */
[----:B------:R-:W-:-:S04]  /*7680*/  IMAD.WIDE.U32 R18, R80, UR12, R18 ;  /* 0x0000000c50127c25 */ /* 0x000fc8000f8e0012 */
[----:B------:R-:W-:Y:S02]  /*7690*/  IMAD R70, R76, UR4, RZ ;  /* 0x000000044c467c24 */ /* 0x000fe4000f8e02ff */
[----:B------:R-:W-:-:S04]  /*76a0*/  IMAD.WIDE.U32 R16, R83, UR4, R16 ;  /* 0x0000000453107c25 */ /* 0x000fc8000f8e0010 */
[----:B------:R-:W-:Y:S01]  /*76b0*/  IMAD.IADD R19, R19, 0x1, R77 ;  /* 0x0000000113137824 */ /* 0x000fe200078e024d */
[----:B------:R-:W-:Y:S01]  /*76c0*/  SHF.R.S32.HI R77, RZ, 0x1f, R73 ;  /* 0x0000001fff4d7819 */ /* 0x000fe20000011449 */
[----:B------:R-:W-:Y:S01]  /*76d0*/  IMAD R76, R76, UR6, RZ ;  /* 0x000000064c4c7c24 */ /* 0x000fe2000f8e02ff */
[----:B------:R-:W-:Y:S01]  /*76e0*/  IADD3 R16, P0, R73, R16, RZ ;  /* 0x0000001049107210 */ /* 0x000fe20007f1e0ff */
[C---:B------:R-:W-:Y:S01]  /*76f0*/  IMAD R74, R83.reuse, UR5, R70 ;  /* 0x00000005534a7c24 */ /* 0x040fe2000f8e0246 */
[----:B------:R-:W-:Y:S01]  /*7700*/  SHF.R.S32.HI R70, RZ, 0x1f, R75 ;  /* 0x0000001fff467819 */ /* 0x000fe2000001144b */
[----:B------:R-:W-:Y:S01]  /*7710*/  IMAD.MOV R73, RZ, RZ, -R73 ;  /* 0x000000ffff497224 */ /* 0x000fe200078e0a49 */
[----:B------:R-:W-:Y:S01]  /*7720*/  ULDC.64 UR4, c[0x0][0xb30] ;  /* 0x0002cc0000047ab9 */ /* 0x000fe20000000a00 */
[----:B------:R-:W-:Y:S01]  /*7730*/  IMAD R79, R83, UR7, R76 ;  /* 0x00000007534f7c24 */ /* 0x000fe2000f8e024c */
[----:B------:R-:W-:Y:S01]  /*7740*/  IADD3 R76, -R75, RZ, RZ ;  /* 0x000000ff4b4c7210 */ /* 0x000fe20007ffe1ff */
[----:B------:R-:W-:Y:S01]  /*7750*/  IMAD R70, R70, UR4, RZ ;  /* 0x0000000446467c24 */ /* 0x000fe2000f8e02ff */
[----:B------:R-:W-:Y:S01]  /*7760*/  IADD3.X R17, R77, R17, R74, P0, !PT ;  /* 0x000000114d117210 */ /* 0x000fe200007fe44a */
[----:B------:R-:W-:-:S02]  /*7770*/  IMAD R73, R78, R73, R71 ;  /* 0x000000494e497224 */ /* 0x000fc400078e0247 */
[----:B------:R-:W-:Y:S01]  /*7780*/  IMAD.WIDE.U32 R18, R83, UR6, R18 ;  /* 0x0000000653127c25 */ /* 0x000fe2000f8e0012 */
[----:B------:R-:W-:-:S03]  /*7790*/  ULDC.64 UR6, c[0x0][0xbc8] ;  /* 0x0002f20000067ab9 */ /* 0x000fc60000000a00 */
[----:B------:R-:W-:Y:S02]  /*77a0*/  IMAD R71, R78, R76, R71 ;  /* 0x0000004c4e477224 */ /* 0x000fe400078e0247 */
[----:B------:R-:W-:Y:S01]  /*77b0*/  IMAD R77, R75, UR5, R70 ;  /* 0x000000054b4d7c24 */ /* 0x000fe2000f8e0246 */
[----:B------:R-:W-:Y:S01]  /*77c0*/  SHF.R.S32.HI R70, RZ, 0x1f, R73 ;  /* 0x0000001fff467819 */ /* 0x000fe20000011449 */
[----:B------:R-:W-:Y:S01]  /*77d0*/  IMAD.IADD R19, R19, 0x1, R79 ;  /* 0x0000000113137824 */ /* 0x000fe200078e024f */
[----:B------:R-:W-:Y:S01]  /*77e0*/  SHF.R.S32.HI R74, RZ, 0x1f, R71 ;  /* 0x0000001fff4a7819 */ /* 0x000fe20000011447 */
[----:B------:R-:W0:Y:S01]  /*77f0*/  S2UR UR5, SR_CgaCtaId ;  /* 0x00000000000579c3 */ /* 0x000e220000008800 */
[----:B------:R-:W-:-:S04]  /*7800*/  IMAD.WIDE.U32 R16, R73, UR6, R16 ;  /* 0x0000000649107c25 */ /* 0x000fc8000f8e0010 */
[----:B------:R-:W-:Y:S01]  /*7810*/  IMAD.WIDE.U32 R18, R75, UR4, R18 ;  /* 0x000000044b127c25 */ /* 0x000fe2000f8e0012 */
[----:B------:R-:W-:-:S03]  /*7820*/  UMOV UR4, 0x400 ;  /* 0x0000040000047882 */ /* 0x000fc60000000000 */
[----:B------:R-:W-:Y:S02]  /*7830*/  IMAD R70, R70, UR6, RZ ;  /* 0x0000000646467c24 */ /* 0x000fe4000f8e02ff */
[----:B------:R-:W-:Y:S02]  /*7840*/  IMAD.IADD R19, R19, 0x1, R77 ;  /* 0x0000000113137824 */ /* 0x000fe400078e024d */
[----:B------:R-:W-:Y:S02]  /*7850*/  IMAD R74, R74, UR8, RZ ;  /* 0x000000084a4a7c24 */ /* 0x000fe4000f8e02ff */
[----:B------:R-:W-:Y:S01]  /*7860*/  IMAD R75, R73, UR7, R70 ;  /* 0x00000007494b7c24 */ /* 0x000fe2000f8e0246 */
[----:B------:R-:W-:Y:S01]  /*7870*/  ULDC.64 UR6, c[0x0][0xba8] ;  /* 0x0002ea0000067ab9 */ /* 0x000fe20000000a00 */
[C---:B------:R-:W-:Y:S01]  /*7880*/  IMAD R73, R71.reuse, UR9, R74 ;  /* 0x0000000947497c24 */ /* 0x040fe2000f8e024a */
[----:B------:R-:W-:Y:S01]  /*7890*/  LEA R74, P0, R16, UR6, 0x2 ;  /* 0x00000006104a7c11 */ /* 0x000fe2000f8010ff */
[----:B------:R-:W-:Y:S01]  /*78a0*/  IMAD.WIDE.U32 R18, R71, UR8, R18 ;  /* 0x0000000847127c25 */ /* 0x000fe2000f8e0012 */
[----:B------:R-:W-:Y:S01]  /*78b0*/  IADD3 R71, R17, R75, RZ ;  /* 0x0000004b11477210 */ /* 0x000fe20007ffe0ff */
[----:B------:R-:W-:Y:S01]  /*78c0*/  ULDC.64 UR8, c[0x0][0xb00] ;  /* 0x0002c00000087ab9 */ /* 0x000fe20000000a00 */
[----:B------:R-:W-:Y:S01]  /*78d0*/  ULDC UR6, c[0x0][0xa88] ;  /* 0x0002a20000067ab9 */ /* 0x000fe20000000800 */
[----:B------:R-:W-:Y:S01]  /*78e0*/  IMAD.IADD R17, R19, 0x1, R73 ;  /* 0x0000000113117824 */ /* 0x000fe200078e0249 */
[----:B------:R-:W-:Y:S01]  /*78f0*/  LEA R79, P1, R18, UR8, 0x2 ;  /* 0x00000008124f7c11 */ /* 0x000fe2000f8210ff */
[----:B------:R-:W-:Y:S01]  /*7900*/  IMAD R2, R72, 0x80, R2 ;  /* 0x0000008048027824 */ /* 0x000fe200078e0202 */
[----:B------:R-:W-:Y:S01]  /*7910*/  LEA.HI.X R75, R16, UR7, R71, 0x2, P0 ;  /* 0x00000007104b7c11 */ /* 0x000fe200080f1447 */
[----:B0-----:R-:W-:Y:S01]  /*7920*/  ULEA UR4, UR5, UR4, 0x18 ;  /* 0x0000000405047291 */ /* 0x001fe2000f8ec03f */
[----:B------:R-:W-:Y:S01]  /*7930*/  LEA.HI.X R80, R18, UR9, R17, 0x2, P1 ;  /* 0x0000000912507c11 */ /* 0x000fe200088f1411 */
[----:B------:R-:W-:Y:S01]  /*7940*/  SHFL.IDX PT, R16, R74, RZ, 0x1c1f ;  /* 0x001c1fff4a107589 */ /* 0x000fe200000e0000 */
[----:B------:R-:W-:Y:S01]  /*7950*/  IMAD R73, R78, UR6, RZ ;  /* 0x000000064e497c24 */ /* 0x000fe2000f8e02ff */
[----:B------:R-:W-:Y:S01]  /*7960*/  LOP3.LUT P0, RZ, R82, 0x3, RZ, 0xc0, !PT ;  /* 0x0000000352ff7812 */ /* 0x000fe2000780c0ff */
[----:B------:R-:W-:Y:S01]  /*7970*/  UIADD3 UR4, UR4, 0x28820, URZ ;  /* 0x0002882004047890 */ /* 0x000fe2000fffe03f */
[----:B------:R-:W0:Y:S01]  /*7980*/  SHFL.IDX PT, R17, R75, RZ, 0x1c1f ;  /* 0x001c1fff4b117589 */ /* 0x000e2200000e0000 */
[----:B------:R-:W-:-:S02]  /*7990*/  IADD3 R72, R2, 0x8, RZ ;  /* 0x0000000802487810 */ /* 0x000fc40007ffe0ff */
[-C--:B------:R-:W-:Y:S01]  /*79a0*/  ISETP.GE.OR P1, PT, R2, R73.reuse, P0 ;  /* 0x000000490200720c */ /* 0x080fe20000726670 */
[----:B------:R-:W-:Y:S01]  /*79b0*/  SHFL.IDX PT, R18, R74, 0x1, 0x1c1f ;  /* 0x003c1f004a127f89 */ /* 0x000fe200000e0000 */
[-C--:B------:R-:W-:Y:S01]  /*79c0*/  ISETP.GE.OR P0, PT, R72, R73.reuse, P0 ;  /* 0x000000494800720c */ /* 0x080fe20000706670 */
[----:B------:R-:W-:Y:S01]  /*79d0*/  UPRMT UR4, URZ, 0x654, UR4 ;  /* 0x000006543f047896 */ /* 0x000fe20008000004 */
[----:B------:R-:W-:Y:S01]  /*79e0*/  ISETP.GE.AND P2, PT, R2, R73, PT ;  /* 0x000000490200720c */ /* 0x000fe20003f46270 */
[----:B------:R1:W2:Y:S04]  /*79f0*/  SHFL.IDX PT, R19, R75, 0x1, 0x1c1f ;  /* 0x003c1f004b137f89 */ /* 0x0002a800000e0000 */
[----:B------:R3:W4:Y:S03]  /*7a00*/  SHFL.IDX PT, R70, R79, RZ, 0x1c1f ;  /* 0x001c1fff4f467589 */ /* 0x00072600000e0000 */
[----:B------:R-:W-:Y:S01]  /*7a10*/  SYNCS.ARRIVE.TRANS64.RED.A1T0 RZ, [UR4], RZ ;  /* 0x000000ffffff79a7 */ /* 0x000fe20008100404 */
[----:B-1----:R-:W-:Y:S01]  /*7a20*/  LOP3.LUT R75, R84, 0x7ffffffc, RZ, 0xc0, !PT ;  /* 0x7ffffffc544b7812 */ /* 0x002fe200078ec0ff */
[----:B------:R3:W1:Y:S04]  /*7a30*/  SHFL.IDX PT, R71, R80, RZ, 0x1c1f ;  /* 0x001c1fff50477589 */ /* 0x00066800000e0000 */
[----:B------:R-:W-:Y:S01]  /*7a40*/  IMAD.IADD R75, R82, 0x1, -R75 ;  /* 0x00000001524b7824 */ /* 0x000fe200078e0a4b */
[----:B0-----:R3:W-:Y:S03]  /*7a50*/  @!P1 ST.E desc[UR38][R16.64], R3 ;  /* 0x0000000310009985 */ /* 0x0017e6000c101926 */
[----:B------:R-:W-:Y:S01]  /*7a60*/  IMAD.SHL.U32 R75, R75, 0x2, RZ ;  /* 0x000000024b4b7824 */ /* 0x000fe200078e00ff */
[----:B--2---:R3:W-:Y:S01]  /*7a70*/  @!P0 ST.E desc[UR38][R18.64], R0 ;  /* 0x0000000012008985 */ /* 0x0047e2000c101926 */
[----:B------:R-:W-:Y:S05]  /*7a80*/  @P2 BRA `(.L_x_37) ;  /* 0x0000000400782947 */ /* 0x000fea0003800000 */
[C---:B---3--:R-:W-:Y:S01]  /*7a90*/  IADD3 R0, R75.reuse, 0x8, RZ ;  /* 0x000000084b007810 */ /* 0x048fe20007ffe0ff */
[----:B------:R-:W-:Y:S01]  /*7aa0*/  ULDC UR4, c[0x0][0xac8] ;  /* 0x0002b20000047ab9 */ /* 0x000fe20000000800 */
[C---:B------:R-:W-:Y:S01]  /*7ab0*/  VIADD R18, R75.reuse, 0x10 ;  /* 0x000000104b127836 */ /* 0x040fe20000000000 */
[C---:B------:R-:W-:Y:S01]  /*7ac0*/  ISETP.GE.AND P2, PT, R75.reuse, UR4, PT ;  /* 0x000000044b007c0c */ /* 0x040fe2000bf46270 */
[C---:B------:R-:W-:Y:S01]  /*7ad0*/  VIADD R19, R75.reuse, 0x18 ;  /* 0x000000184b137836 */ /* 0x040fe20000000000 */
[----:B------:R-:W-:Y:S01]  /*7ae0*/  ISETP.GE.AND P3, PT, R0, UR4, PT ;  /* 0x0000000400007c0c */ /* 0x000fe2000bf66270 */
[C---:B------:R-:W-:Y:S01]  /*7af0*/  VIADD R74, R75.reuse, 0x28 ;  /* 0x000000284b4a7836 */ /* 0x040fe20000000000 */
[----:B------:R-:W-:Y:S01]  /*7b00*/  ISETP.GE.AND P0, PT, R18, UR4, PT ;  /* 0x0000000412007c0c */ /* 0x000fe2000bf06270 */
[----:B------:R-:W-:Y:S01]  /*7b10*/  VIADD R76, R75, 0x30 ;  /* 0x000000304b4c7836 */ /* 0x000fe20000000000 */
[----:B------:R-:W-:Y:S01]  /*7b20*/  ISETP.GE.AND P1, PT, R19, UR4, PT ;  /* 0x0000000413007c0c */ /* 0x000fe2000bf26270 */
[C---:B------:R-:W-:Y:S01]  /*7b30*/  VIADD R78, R75.reuse, 0x40 ;  /* 0x000000404b4e7836 */ /* 0x040fe20000000000 */
[----:B------:R-:W-:-:S02]  /*7b40*/  IADD3 R77, R75, 0x38, RZ ;  /* 0x000000384b4d7810 */ /* 0x000fc40007ffe0ff */
[----:B------:R-:W-:Y:S02]  /*7b50*/  ISETP.GE.AND P4, PT, R76, UR4, PT ;  /* 0x000000044c007c0c */ /* 0x000fe4000bf86270 */
[----:B------:R-:W-:Y:S01]  /*7b60*/  ISETP.GE.AND P5, PT, R77, UR4, PT ;  /* 0x000000044d007c0c */ /* 0x000fe2000bfa6270 */
[----:B-1--4-:R-:W-:Y:S01]  /*7b70*/  @!P2 IMAD.WIDE R2, R75, 0x4, R70 ;  /* 0x000000044b02a825 */ /* 0x012fe200078e0246 */
[----:B------:R-:W-:Y:S02]  /*7b80*/  ISETP.GE.AND P6, PT, R78, UR4, PT ;  /* 0x000000044e007c0c */ /* 0x000fe4000bfc6270 */
[----:B------:R-:W-:Y:S02]  /*7b90*/  @!P3 LEA.HI R0, R0, R0, RZ, 0x1 ;  /* 0x000000000000b211 */ /* 0x000fe400078f08ff */
[----:B------:R0:W-:Y:S01]  /*7ba0*/  @!P2 ST.E.64 desc[UR38][R2.64], R50 ;  /* 0x000000320200a985 */ /* 0x0001e2000c101b26 */
[----:B------:R-:W-:Y:S02]  /*7bb0*/  @!P0 LEA.HI R18, R18, R18, RZ, 0x1 ;  /* 0x0000001212128211 */ /* 0x000fe400078f08ff */
[----:B------:R-:W-:-:S02]  /*7bc0*/  @!P3 LOP3.LUT R17, R0, 0xfffffffe, RZ, 0xc0, !PT ;  /* 0xfffffffe0011b812 */ /* 0x000fc400078ec0ff */
[----:B------:R-:W-:Y:S02]  /*7bd0*/  IADD3 R0, R75, 0x20, RZ ;  /* 0x000000204b007810 */ /* 0x000fe40007ffe0ff */
[----:B------:R-:W-:Y:S01]  /*7be0*/  @!P1 LEA.HI R19, R19, R19, RZ, 0x1 ;  /* 0x0000001313139211 */ /* 0x000fe200078f08ff */
[----:B------:R-:W-:Y:S01]  /*7bf0*/  @!P3 IMAD.WIDE R16, R17, 0x4, R70 ;  /* 0x000000041110b825 */ /* 0x000fe200078e0246 */
[----:B------:R-:W-:Y:S02]  /*7c00*/  ISETP.GE.AND P2, PT, R0, UR4, PT ;  /* 0x0000000400007c0c */ /* 0x000fe4000bf46270 */
[----:B------:R-:W-:Y:S02]  /*7c10*/  @!P4 LEA.HI R76, R76, R76, RZ, 0x1 ;  /* 0x0000004c4c4cc211 */ /* 0x000fe400078f08ff */
[----:B------:R1:W-:Y:S01]  /*7c20*/  @!P3 ST.E.64 desc[UR38][R16.64], R54 ;  /* 0x000000361000b985 */ /* 0x0003e2000c101b26 */
[----:B------:R-:W-:Y:S02]  /*7c30*/  ISETP.GE.AND P3, PT, R74, UR4, PT ;  /* 0x000000044a007c0c */ /* 0x000fe4000bf66270 */
[----:B0-----:R-:W-:-:S02]  /*7c40*/  @!P0 LOP3.LUT R3, R18, 0xfffffffe, RZ, 0xc0, !PT ;  /* 0xfffffffe12038812 */ /* 0x001fc400078ec0ff */
[----:B------:R-:W-:Y:S02]  /*7c50*/  @!P5 LEA.HI R77, R77, R77, RZ, 0x1 ;  /* 0x0000004d4d4dd211 */ /* 0x000fe400078f08ff */
[----:B------:R-:W-:Y:S01]  /*7c60*/  @!P6 LEA.HI R78, R78, R78, RZ, 0x1 ;  /* 0x0000004e4e4ee211 */ /* 0x000fe200078f08ff */
[----:B------:R-:W-:Y:S01]  /*7c70*/  @!P0 IMAD.WIDE R2, R3, 0x4, R70 ;  /* 0x0000000403028825 */ /* 0x000fe200078e0246 */
[----:B------:R-:W-:-:S04]  /*7c80*/  @!P2 LEA.HI R0, R0, R0, RZ, 0x1 ;  /* 0x000000000000a211 */ /* 0x000fc800078f08ff */
[----:B------:R0:W-:Y:S01]  /*7c90*/  @!P0 ST.E.64 desc[UR38][R2.64], R46 ;  /* 0x0000002e02008985 */ /* 0x0001e2000c101b26 */
[----:B------:R-:W-:Y:S02]  /*7ca0*/  @!P3 LEA.HI R74, R74, R74, RZ, 0x1 ;  /* 0x0000004a4a4ab211 */ /* 0x000fe400078f08ff */
[----:B-1----:R-:W-:Y:S02]  /*7cb0*/  @!P1 LOP3.LUT R17, R19, 0xfffffffe, RZ, 0xc0, !PT ;  /* 0xfffffffe13119812 */ /* 0x002fe400078ec0ff */
[----:B------:R-:W-:Y:S01]  /*7cc0*/  @!P2 LOP3.LUT R19, R0, 0xfffffffe, RZ, 0xc0, !PT ;  /* 0xfffffffe0013a812 */ /* 0x000fe200078ec0ff */
[----:B------:R-:W-:Y:S01]  /*7cd0*/  VIADD R0, R75, 0x48 ;  /* 0x000000484b007836 */ /* 0x000fe20000000000 */
[----:B------:R-:W-:Y:S01]  /*7ce0*/  @!P3 LOP3.LUT R51, R74, 0xfffffffe, RZ, 0xc0, !PT ;  /* 0xfffffffe4a33b812 */ /* 0x000fe200078ec0ff */
[--C-:B------:R-:W-:Y:S01]  /*7cf0*/  @!P1 IMAD.WIDE R16, R17, 0x4, R70.reuse ;  /* 0x0000000411109825 */ /* 0x100fe200078e0246 */
[----:B------:R-:W-:Y:S02]  /*7d00*/  @!P4 LOP3.LUT R55, R76, 0xfffffffe, RZ, 0xc0, !PT ;  /* 0xfffffffe4c37c812 */ /* 0x000fe400078ec0ff */
[----:B------:R-:W-:Y:S01]  /*7d10*/  IADD3 R54, R75, 0x50, RZ ;  /* 0x000000504b367810 */ /* 0x000fe20007ffe0ff */
[----:B------:R-:W-:Y:S01]  /*7d20*/  @!P2 IMAD.WIDE R18, R19, 0x4, R70 ;  /* 0x000000041312a825 */ /* 0x000fe200078e0246 */
[----:B------:R1:W-:Y:S01]  /*7d30*/  @!P1 ST.E.64 desc[UR38][R16.64], R58 ;  /* 0x0000003a10009985 */ /* 0x0003e2000c101b26 */
[----:B0-----:R-:W-:-:S02]  /*7d40*/  @!P5 LOP3.LUT R47, R77, 0xfffffffe, RZ, 0xc0, !PT ;  /* 0xfffffffe4d2fd812 */ /* 0x001fc400078ec0ff */
[--C-:B------:R-:W-:Y:S01]  /*7d50*/  @!P3 IMAD.WIDE R2, R51, 0x4, R70.reuse ;  /* 0x000000043302b825 */ /* 0x100fe200078e0246 */
[----:B------:R-:W-:Y:S01]  /*7d60*/  @!P6 LOP3.LUT R51, R78, 0xfffffffe, RZ, 0xc0, !PT ;  /* 0xfffffffe4e33e812 */ /* 0x000fe200078ec0ff */
[----:B------:R0:W-:Y:S01]  /*7d70*/  @!P2 ST.E.64 desc[UR38][R18.64], R34 ;  /* 0x000000221200a985 */ /* 0x0001e2000c101b26 */
[----:B------:R-:W-:Y:S01]  /*7d80*/  ISETP.GE.AND P0, PT, R0, UR4, PT ;  /* 0x0000000400007c0c */ /* 0x000fe2000bf06270 */
[--C-:B------:R-:W-:Y:S01]  /*7d90*/  @!P5 IMAD.WIDE R46, R47, 0x4, R70.reuse ;  /* 0x000000042f2ed825 */ /* 0x100fe200078e0246 */
[----:B------:R-:W-:Y:S01]  /*7da0*/  ISETP.GE.AND P1, PT, R54, UR4, PT ;  /* 0x0000000436007c0c */ /* 0x000fe2000bf26270 */
[----:B------:R2:W-:Y:S02]  /*7db0*/  @!P3 ST.E.64 desc[UR38][R2.64], R32 ;  /* 0x000000200200b985 */ /* 0x0005e4000c101b26 */
[----:B------:R-:W-:-:S04]  /*7dc0*/  @!P6 IMAD.WIDE R50, R51, 0x4, R70 ;  /* 0x000000043332e825 */ /* 0x000fc800078e0246 */
[----:B-1----:R-:W-:-:S04]  /*7dd0*/  @!P4 IMAD.WIDE R16, R55, 0x4, R70 ;  /* 0x000000043710c825 */ /* 0x002fc800078e0246 */
[C---:B------:R-:W-:Y:S01]  /*7de0*/  VIADD R55, R75.reuse, 0x58 ;  /* 0x000000584b377836 */ /* 0x040fe20000000000 */
[----:B------:R1:W-:Y:S01]  /*7df0*/  @!P4 ST.E.64 desc[UR38][R16.64], R28 ;  /* 0x0000001c1000c985 */ /* 0x0003e2000c101b26 */
[C---:B------:R-:W-:Y:S01]  /*7e00*/  VIADD R58, R75.reuse, 0x60 ;  /* 0x000000604b3a7836 */ /* 0x040fe20000000000 */
[C---:B0-----:R-:W-:Y:S01]  /*7e10*/  IADD3 R18, R75.reuse, 0x68, RZ ;  /* 0x000000684b127810 */ /* 0x041fe20007ffe0ff */
[C---:B--2---:R-:W-:Y:S01]  /*7e20*/  VIADD R3, R75.reuse, 0x78 ;  /* 0x000000784b037836 */ /* 0x044fe20000000000 */
[----:B------:R0:W-:Y:S01]  /*7e30*/  @!P5 ST.E.64 desc[UR38][R46.64], R42 ;  /* 0x0000002a2e00d985 */ /* 0x0001e2000c101b26 */
[----:B------:R-:W-:Y:S01]  /*7e40*/  VIADD R19, R75, 0x70 ;  /* 0x000000704b137836 */ /* 0x000fe20000000000 */
[----:B------:R-:W-:Y:S02]  /*7e50*/  ISETP.GE.AND P2, PT, R55, UR4, PT ;  /* 0x0000000437007c0c */ /* 0x000fe4000bf46270 */
[----:B------:R2:W-:Y:S01]  /*7e60*/  @!P6 ST.E.64 desc[UR38][R50.64], R62 ;  /* 0x0000003e3200e985 */ /* 0x0005e2000c101b26 */
[----:B------:R-:W-:-:S02]  /*7e70*/  ISETP.GE.AND P3, PT, R58, UR4, PT ;  /* 0x000000043a007c0c */ /* 0x000fc4000bf66270 */
[----:B------:R-:W-:Y:S02]  /*7e80*/  ISETP.GE.AND P6, PT, R3, UR4, PT ;  /* 0x0000000403007c0c */ /* 0x000fe4000bfc6270 */
[----:B------:R-:W-:Y:S02]  /*7e90*/  ISETP.GE.AND P4, PT, R18, UR4, PT ;  /* 0x0000000412007c0c */ /* 0x000fe4000bf86270 */
[----:B------:R-:W-:Y:S02]  /*7ea0*/  ISETP.GE.AND P5, PT, R19, UR4, PT ;  /* 0x0000000413007c0c */ /* 0x000fe4000bfa6270 */
[----:B------:R-:W-:Y:S02]  /*7eb0*/  @!P0 LEA.HI R0, R0, R0, RZ, 0x1 ;  /* 0x0000000000008211 */ /* 0x000fe400078f08ff */
[----:B------:R-:W-:Y:S02]  /*7ec0*/  @!P1 LEA.HI R54, R54, R54, RZ, 0x1 ;  /* 0x0000003636369211 */ /* 0x000fe400078f08ff */
[----:B------:R-:W-:-:S02]  /*7ed0*/  @!P2 LEA.HI R55, R55, R55, RZ, 0x1 ;  /* 0x000000373737a211 */ /* 0x000fc400078f08ff */
[----:B------:R-:W-:Y:S02]  /*7ee0*/  @!P3 LEA.HI R58, R58, R58, RZ, 0x1 ;  /* 0x0000003a3a3ab211 */ /* 0x000fe400078f08ff */
[----:B-1----:R-:W-:Y:S02]  /*7ef0*/  @!P6 LEA.HI R16, R3, R3, RZ, 0x1 ;  /* 0x000000030310e211 */ /* 0x002fe400078f08ff */
[----:B------:R-:W-:Y:S02]  /*7f00*/  @!P4 LEA.HI R18, R18, R18, RZ, 0x1 ;  /* 0x000000121212c211 */ /* 0x000fe400078f08ff */
[----:B------:R-:W-:Y:S02]  /*7f10*/  @!P5 LEA.HI R2, R19, R19, RZ, 0x1 ;  /* 0x000000131302d211 */ /* 0x000fe400078f08ff */
[----:B------:R-:W-:Y:S02]  /*7f20*/  @!P0 LOP3.LUT R3, R0, 0xfffffffe, RZ, 0xc0, !PT ;  /* 0xfffffffe00038812 */ /* 0x000fe400078ec0ff */
[----:B------:R-:W-:-:S02]  /*7f30*/  @!P1 LOP3.LUT R17, R54, 0xfffffffe, RZ, 0xc0, !PT ;  /* 0xfffffffe36119812 */ /* 0x000fc400078ec0ff */
[----:B------:R-:W-:Y:S02]  /*7f40*/  @!P2 LOP3.LUT R19, R55, 0xfffffffe, RZ, 0xc0, !PT ;  /* 0xfffffffe3713a812 */ /* 0x000fe400078ec0ff */
[----:B------:R-:W-:Y:S02]  /*7f50*/  @!P3 LOP3.LUT R29, R58, 0xfffffffe, RZ, 0xc0, !PT ;  /* 0xfffffffe3a1db812 */ /* 0x000fe400078ec0ff */
[----:B------:R-:W-:Y:S01]  /*7f60*/  @!P4 LOP3.LUT R33, R18, 0xfffffffe, RZ, 0xc0, !PT ;  /* 0xfffffffe1221c812 */ /* 0x000fe200078ec0ff */
[--C-:B------:R-:W-:Y:S01]  /*7f70*/  @!P2 IMAD.WIDE R18, R19, 0x4, R70.reuse ;  /* 0x000000041312a825 */ /* 0x100fe200078e0246 */
[----:B------:R-:W-:Y:S02]  /*7f80*/  @!P5 LOP3.LUT R35, R2, 0xfffffffe, RZ, 0xc0, !PT ;  /* 0xfffffffe0223d812 */ /* 0x000fe400078ec0ff */
[----:B0-----:R-:W-:Y:S01]  /*7f90*/  @!P6 LOP3.LUT R43, R16, 0xfffffffe, RZ, 0xc0, !PT ;  /* 0xfffffffe102be812 */ /* 0x001fe200078ec0ff */
[----:B------:R-:W-:-:S04]  /*7fa0*/  @!P0 IMAD.WIDE R2, R3, 0x4, R70 ;  /* 0x0000000403028825 */ /* 0x000fc800078e0246 */
[--C-:B------:R-:W-:Y:S01]  /*7fb0*/  @!P1 IMAD.WIDE R16, R17, 0x4, R70.reuse ;  /* 0x0000000411109825 */ /* 0x100fe200078e0246 */
[----:B------:R2:W-:Y:S03]  /*7fc0*/  @!P0 ST.E.64 desc[UR38][R2.64], R4 ;  /* 0x0000000402008985 */ /* 0x0005e6000c101b26 */
[--C-:B------:R-:W-:Y:S01]  /*7fd0*/  @!P3 IMAD.WIDE R28, R29, 0x4, R70.reuse ;  /* 0x000000041d1cb825 */ /* 0x100fe200078e0246 */
[----:B------:R2:W-:Y:S03]  /*7fe0*/  @!P1 ST.E.64 desc[UR38][R16.64], R6 ;  /* 0x0000000610009985 */ /* 0x0005e6000c101b26 */
[--C-:B------:R-:W-:Y:S01]  /*7ff0*/  @!P4 IMAD.WIDE R32, R33, 0x4, R70.reuse ;  /* 0x000000042120c825 */ /* 0x100fe200078e0246 */
[----:B------:R2:W-:Y:S03]  /*8000*/  @!P2 ST.E.64 desc[UR38][R18.64], R8 ;  /* 0x000000081200a985 */ /* 0x0005e6000c101b26 */
[--C-:B------:R-:W-:Y:S01]  /*8010*/  @!P5 IMAD.WIDE R34, R35, 0x4, R70.reuse ;  /* 0x000000042322d825 */ /* 0x100fe200078e0246 */
[----:B------:R2:W-:Y:S03]  /*8020*/  @!P3 ST.E.64 desc[UR38][R28.64], R14 ;  /* 0x0000000e1c00b985 */ /* 0x0005e6000c101b26 */
[----:B------:R-:W-:Y:S01]  /*8030*/  @!P6 IMAD.WIDE R42, R43, 0x4, R70 ;  /* 0x000000042b2ae825 */ /* 0x000fe200078e0246 */
[----:B------:R2:W-:Y:S04]  /*8040*/  @!P4 ST.E.64 desc[UR38][R32.64], R24 ;  /* 0x000000182000c985 */ /* 0x0005e8000c101b26 */
[----:B------:R2:W-:Y:S04]  /*8050*/  @!P5 ST.E.64 desc[UR38][R34.64], R36 ;  /* 0x000000242200d985 */ /* 0x0005e8000c101b26 */
[----:B------:R2:W-:Y:S02]  /*8060*/  @!P6 ST.E.64 desc[UR38][R42.64], R68 ;  /* 0x000000442a00e985 */ /* 0x0005e4000c101b26 */
.L_x_37:
[----:B------:R-:W-:Y:S05]  /*8070*/  BSYNC B0 ;  /* 0x0000000000007941 */ /* 0x000fea0003800000 */
.L_x_36:
[----:B------:R-:W-:Y:S01]  /*8080*/  ISETP.GE.AND P0, PT, R72, R73, PT ;  /* 0x000000494800720c */ /* 0x000fe20003f06270 */
[----:B--23--:R2:W3:Y:S04]  /*8090*/  SHFL.IDX PT, R17, R80, 0x1, 0x1c1f ;  /* 0x003c1f0050117f89 */ /* 0x00c4e800000e0000 */
[----:B------:R2:W0:Y:S08]  /*80a0*/  SHFL.IDX PT, R16, R79, 0x1, 0x1c1f ;  /* 0x003c1f004f107f89 */ /* 0x00043000000e0000 */
[----:B--2---:R-:W-:Y:S05]  /*80b0*/  @P0 BRA `(.L_x_8) ;  /* 0x0000004400240947 */ /* 0x004fea0003800000 */
[----:B------:R-:W-:Y:S01]  /*80c0*/  ULDC UR4, c[0x0][0xac8] ;  /* 0x0002b20000047ab9 */ /* 0x000fe20000000800 */
[C---:B------:R-:W-:Y:S01]  /*80d0*/  IADD3 R0, R75.reuse, 0x8, RZ ;  /* 0x000000084b007810 */ /* 0x040fe20007ffe0ff */
[C---:B------:R-:W-:Y:S01]  /*80e0*/  VIADD R4, R75.reuse, 0x10 ;  /* 0x000000104b047836 */ /* 0x040fe20000000000 */
[C---:B------:R-:W-:Y:S01]  /*80f0*/  ISETP.GE.AND P0, PT, R75.reuse, UR4, PT ;  /* 0x000000044b007c0c */ /* 0x040fe2000bf06270 */
[C---:B------:R-:W-:Y:S01]  /*8100*/  VIADD R6, R75.reuse, 0x18 ;  /* 0x000000184b067836 */ /* 0x040fe20000000000 */
[----:B------:R-:W-:Y:S01]  /*8110*/  ISETP.GE.AND P5, PT, R0, UR4, PT ;  /* 0x0000000400007c0c */ /* 0x000fe2000bfa6270 */
[C---:B------:R-:W-:Y:S01]  /*8120*/  VIADD R9, R75.reuse, 0x28 ;  /* 0x000000284b097836 */ /* 0x040fe20000000000 */
[----:B------:R-:W-:Y:S01]  /*8130*/  ISETP.GE.AND P6, PT, R4, UR4, PT ;  /* 0x0000000404007c0c */ /* 0x000fe2000bfc6270 */
[C---:B------:R-:W-:Y:S01]  /*8140*/  VIADD R14, R75.reuse, 0x30 ;  /* 0x000000304b0e7836 */ /* 0x040fe20000000000 */
[C---:B------:R-:W-:Y:S01]  /*8150*/  IADD3 R8, R75.reuse, 0x20, RZ ;  /* 0x000000204b087810 */ /* 0x040fe20007ffe0ff */
[C---:B------:R-:W-:Y:S01]  /*8160*/  VIADD R24, R75.reuse, 0x40 ;  /* 0x000000404b187836 */ /* 0x040fe20000000000 */
[C---:B------:R-:W-:Y:S01]  /*8170*/  IADD3 R15, R75.reuse, 0x38, RZ ;  /* 0x000000384b0f7810 */ /* 0x040fe20007ffe0ff */
[C---:B------:R-:W-:Y:S01]  /*8180*/  VIADD R28, R75.reuse, 0x48 ;  /* 0x000000484b1c7836 */ /* 0x040fe20000000000 */
[----:B------:R-:W-:Y:S01]  /*8190*/  ISETP.GE.AND P4, PT, R8, UR4, PT ;  /* 0x0000000408007c0c */ /* 0x000fe2000bf86270 */
[----:B------:R-:W-:Y:S01]  /*81a0*/  VIADD R29, R75, 0x70 ;  /* 0x000000704b1d7836 */ /* 0x000fe20000000000 */
[----:B------:R-:W-:Y:S01]  /*81b0*/  ISETP.GE.AND P3, PT, R9, UR4, PT ;  /* 0x0000000409007c0c */ /* 0x000fe2000bf66270 */
[----:B0--3--:R-:W-:Y:S01]  /*81c0*/  @!P0 IMAD.WIDE R2, R75, 0x4, R16 ;  /* 0x000000044b028825 */ /* 0x009fe200078e0210 */
[----:B------:R-:W-:-:S02]  /*81d0*/  ISETP.GE.AND P2, PT, R14, UR4, PT ;  /* 0x000000040e007c0c */ /* 0x000fc4000bf46270 */
[----:B------:R-:W-:Y:S02]  /*81e0*/  ISETP.GE.AND P1, PT, R15, UR4, PT ;  /* 0x000000040f007c0c */ /* 0x000fe4000bf26270 */
[----:B------:R0:W-:Y:S01]  /*81f0*/  @!P0 ST.E.64 desc[UR38][R2.64], R52 ;  /* 0x0000003402008985 */ /* 0x0001e2000c101b26 */
[----:B------:R-:W-:Y:S02]  /*8200*/  ISETP.GE.AND P0, PT, R6, UR4, PT ;  /* 0x0000000406007c0c */ /* 0x000fe4000bf06270 */
[----:B------:R-:W-:Y:S02]  /*8210*/  @!P5 LEA.HI R0, R0, R0, RZ, 0x1 ;  /* 0x000000000000d211 */ /* 0x000fe400078f08ff */
[----:B------:R-:W-:Y:S02]  /*8220*/  @!P6 LEA.HI R4, R4, R4, RZ, 0x1 ;  /* 0x000000040404e211 */ /* 0x000fe400078f08ff */
[----:B------:R-:W-:Y:S02]  /*8230*/  @!P5 LOP3.LUT R5, R0, 0xfffffffe, RZ, 0xc0, !PT ;  /* 0xfffffffe0005d812 */ /* 0x000fe400078ec0ff */
[----:B------:R-:W-:-:S02]  /*8240*/  @!P6 LOP3.LUT R7, R4, 0xfffffffe, RZ, 0xc0, !PT ;  /* 0xfffffffe0407e812 */ /* 0x000fc400078ec0ff */
[----:B------:R-:W-:Y:S02]  /*8250*/  @!P4 LEA.HI R8, R8, R8, RZ, 0x1 ;  /* 0x000000080808c211 */ /* 0x000fe400078f08ff */
[----:B------:R-:W-:Y:S01]  /*8260*/  @!P3 LEA.HI R0, R9, R9, RZ, 0x1 ;  /* 0x000000090900b211 */ /* 0x000fe200078f08ff */
[--C-:B0-----:R-:W-:Y:S01]  /*8270*/  @!P5 IMAD.WIDE R2, R5, 0x4, R16.reuse ;  /* 0x000000040502d825 */ /* 0x101fe200078e0210 */
[----:B------:R-:W-:Y:S02]  /*8280*/  @!P0 LEA.HI R6, R6, R6, RZ, 0x1 ;  /* 0x0000000606068211 */ /* 0x000fe400078f08ff */
[----:B------:R-:W-:Y:S01]  /*8290*/  @!P2 LEA.HI R14, R14, R14, RZ, 0x1 ;  /* 0x0000000e0e0ea211 */ /* 0x000fe200078f08ff */
[----:B------:R-:W-:Y:S01]  /*82a0*/  @!P6 IMAD.WIDE R4, R7, 0x4, R16 ;  /* 0x000000040704e825 */ /* 0x000fe200078e0210 */
[----:B------:R-:W-:Y:S01]  /*82b0*/  @!P1 LEA.HI R18, R15, R15, RZ, 0x1 ;  /* 0x0000000f0f129211 */ /* 0x000fe200078f08ff */
[----:B------:R0:W-:Y:S01]  /*82c0*/  @!P5 ST.E.64 desc[UR38][R2.64], R48 ;  /* 0x000000300200d985 */ /* 0x0001e2000c101b26 */
[----:B------:R-:W-:-:S02]  /*82d0*/  @!P0 LOP3.LUT R7, R6, 0xfffffffe, RZ, 0xc0, !PT ;  /* 0xfffffffe06078812 */ /* 0x000fc400078ec0ff */
[----:B------:R-:W-:Y:S01]  /*82e0*/  @!P4 LOP3.LUT R9, R8, 0xfffffffe, RZ, 0xc0, !PT ;  /* 0xfffffffe0809c812 */ /* 0x000fe200078ec0ff */
[----:B------:R2:W-:Y:S01]  /*82f0*/  @!P6 ST.E.64 desc[UR38][R4.64], R56 ;  /* 0x000000380400e985 */ /* 0x0005e2000c101b26 */
[----:B------:R-:W-:Y:S02]  /*8300*/  @!P3 LOP3.LUT R15, R0, 0xfffffffe, RZ, 0xc0, !PT ;  /* 0xfffffffe000fb812 */ /* 0x000fe400078ec0ff */
[----:B------:R-:W-:Y:S02]  /*8310*/  @!P2 LOP3.LUT R19, R14, 0xfffffffe, RZ, 0xc0, !PT ;  /* 0xfffffffe0e13a812 */ /* 0x000fe400078ec0ff */
[----:B------:R-:W-:Y:S01]  /*8320*/  @!P1 LOP3.LUT R25, R18, 0xfffffffe, RZ, 0xc0, !PT ;  /* 0xfffffffe12199812 */ /* 0x000fe200078ec0ff */
[----:B------:R-:W-:Y:S01]  /*8330*/  VIADD R18, R75, 0x58 ;  /* 0x000000584b127836 */ /* 0x000fe20000000000 */
[----:B------:R-:W-:Y:S02]  /*8340*/  ISETP.GE.AND P5, PT, R24, UR4, PT ;  /* 0x0000000418007c0c */ /* 0x000fe4000bfa6270 */
[----:B------:R-:W-:Y:S01]  /*8350*/  ISETP.GE.AND P6, PT, R28, UR4, PT ;  /* 0x000000041c007c0c */ /* 0x000fe2000bfc6270 */
[----:B0-----:R-:W-:Y:S01]  /*8360*/  @!P0 IMAD.WIDE R2, R7, 0x4, R16 ;  /* 0x0000000407028825 */ /* 0x001fe200078e0210 */
[----:B------:R-:W-:-:S03]  /*8370*/  IADD3 R0, R75, 0x50, RZ ;  /* 0x000000504b007810 */ /* 0x000fc60007ffe0ff */
[--C-:B--2---:R-:W-:Y:S01]  /*8380*/  @!P4 IMAD.WIDE R4, R9, 0x4, R16.reuse ;  /* 0x000000040904c825 */ /* 0x104fe200078e0210 */
[----:B------:R0:W-:Y:S01]  /*8390*/  @!P0 ST.E.64 desc[UR38][R2.64], R12 ;  /* 0x0000000c02008985 */ /* 0x0001e2000c101b26 */
[----:B------:R-:W-:Y:S02]  /*83a0*/  ISETP.GE.AND P0, PT, R0, UR4, PT ;  /* 0x0000000400007c0c */ /* 0x000fe4000bf06270 */
[--C-:B------:R-:W-:Y:S01]  /*83b0*/  @!P3 IMAD.WIDE R6, R15, 0x4, R16.reuse ;  /* 0x000000040f06b825 */ /* 0x100fe200078e0210 */
[----:B------:R2:W-:Y:S01]  /*83c0*/  @!P4 ST.E.64 desc[UR38][R4.64], R22 ;  /* 0x000000160400c985 */ /* 0x0005e2000c101b26 */
[----:B------:R-:W-:Y:S02]  /*83d0*/  ISETP.GE.AND P4, PT, R29, UR4, PT ;  /* 0x000000041d007c0c */ /* 0x000fe4000bf86270 */
[----:B------:R-:W-:Y:S01]  /*83e0*/  @!P2 IMAD.WIDE R8, R19, 0x4, R16 ;  /* 0x000000041308a825 */ /* 0x000fe200078e0210 */
[----:B------:R3:W-:Y:S01]  /*83f0*/  @!P3 ST.E.64 desc[UR38][R6.64], R30 ;  /* 0x0000001e0600b985 */ /* 0x0007e2000c101b26 */
[----:B------:R-:W-:-:S02]  /*8400*/  @!P5 LEA.HI R24, R24, R24, RZ, 0x1 ;  /* 0x000000181818d211 */ /* 0x000fc400078f08ff */
[----:B------:R-:W-:Y:S01]  /*8410*/  @!P1 IMAD.WIDE R14, R25, 0x4, R16 ;  /* 0x00000004190e9825 */ /* 0x000fe200078e0210 */
[----:B------:R5:W-:Y:S01]  /*8420*/  @!P2 ST.E.64 desc[UR38][R8.64], R44 ;  /* 0x0000002c0800a985 */ /* 0x000be2000c101b26 */
[C---:B------:R-:W-:Y:S02]  /*8430*/  IADD3 R25, R75.reuse, 0x68, RZ ;  /* 0x000000684b197810 */ /* 0x040fe40007ffe0ff */
[C---:B------:R-:W-:Y:S01]  /*8440*/  VIADD R19, R75.reuse, 0x60 ;  /* 0x000000604b137836 */ /* 0x040fe20000000000 */
[----:B------:R-:W-:Y:S01]  /*8450*/  @!P1 ST.E.64 desc[UR38][R14.64], R60 ;  /* 0x0000003c0e009985 */ /* 0x000fe2000c101b26 */
[----:B------:R-:W-:Y:S01]  /*8460*/  ISETP.GE.AND P1, PT, R18, UR4, PT ;  /* 0x0000000412007c0c */ /* 0x000fe2000bf26270 */
[----:B------:R-:W-:Y:S01]  /*8470*/  VIADD R75, R75, 0x78 ;  /* 0x000000784b4b7836 */ /* 0x000fe20000000000 */
[----:B------:R-:W-:Y:S02]  /*8480*/  ISETP.GE.AND P3, PT, R25, UR4, PT ;  /* 0x0000000419007c0c */ /* 0x000fe4000bf66270 */
[----:B------:R-:W-:-:S02]  /*8490*/  ISETP.GE.AND P2, PT, R19, UR4, PT ;  /* 0x0000000413007c0c */ /* 0x000fc4000bf46270 */
[----:B------:R-:W-:Y:S02]  /*84a0*/  @!P6 LEA.HI R28, R28, R28, RZ, 0x1 ;  /* 0x0000001c1c1ce211 */ /* 0x000fe400078f08ff */
[----:B0-----:R-:W-:Y:S02]  /*84b0*/  @!P5 LOP3.LUT R3, R24, 0xfffffffe, RZ, 0xc0, !PT ;  /* 0xfffffffe1803d812 */ /* 0x001fe400078ec0ff */
[----:B--2---:R-:W-:Y:S02]  /*84c0*/  @!P6 LOP3.LUT R5, R28, 0xfffffffe, RZ, 0xc0, !PT ;  /* 0xfffffffe1c05e812 */ /* 0x004fe400078ec0ff */
[----:B------:R-:W-:Y:S01]  /*84d0*/  @!P0 LEA.HI R0, R0, R0, RZ, 0x1 ;  /* 0x0000000000008211 */ /* 0x000fe200078f08ff */
[--C-:B------:R-:W-:Y:S01]  /*84e0*/  @!P5 IMAD.WIDE R2, R3, 0x4, R16.reuse ;  /* 0x000000040302d825 */ /* 0x100fe200078e0210 */
[----:B------:R-:W-:Y:S02]  /*84f0*/  @!P1 LEA.HI R18, R18, R18, RZ, 0x1 ;  /* 0x0000001212129211 */ /* 0x000fe400078f08ff */
[----:B------:R-:W-:Y:S01]  /*8500*/  @!P3 LEA.HI R25, R25, R25, RZ, 0x1 ;  /* 0x000000191919b211 */ /* 0x000fe200078f08ff */
[----:B------:R-:W-:Y:S01]  /*8510*/  @!P6 IMAD.WIDE R4, R5, 0x4, R16 ;  /* 0x000000040504e825 */ /* 0x000fe200078e0210 */
[----:B------:R-:W-:Y:S01]  /*8520*/  @!P2 LEA.HI R19, R19, R19, RZ, 0x1 ;  /* 0x000000131313a211 */ /* 0x000fe200078f08ff */
[----:B------:R0:W-:Y:S01]  /*8530*/  @!P5 ST.E.64 desc[UR38][R2.64], R40 ;  /* 0x000000280200d985 */ /* 0x0001e2000c101b26 */
[----:B------:R-:W-:-:S02]  /*8540*/  @!P4 LEA.HI R29, R29, R29, RZ, 0x1 ;  /* 0x0000001d1d1dc211 */ /* 0x000fc400078f08ff */
[----:B---3--:R-:W-:Y:S01]  /*8550*/  @!P0 LOP3.LUT R7, R0, 0xfffffffe, RZ, 0xc0, !PT ;  /* 0xfffffffe00078812 */ /* 0x008fe200078ec0ff */
[----:B------:R2:W-:Y:S01]  /*8560*/  @!P6 ST.E.64 desc[UR38][R4.64], R64 ;  /* 0x000000400400e985 */ /* 0x0005e2000c101b26 */
[----:B-----5:R-:W-:Y:S02]  /*8570*/  @!P1 LOP3.LUT R9, R18, 0xfffffffe, RZ, 0xc0, !PT ;  /* 0xfffffffe12099812 */ /* 0x020fe400078ec0ff */
[----:B------:R-:W-:Y:S02]  /*8580*/  @!P2 LOP3.LUT R19, R19, 0xfffffffe, RZ, 0xc0, !PT ;  /* 0xfffffffe1313a812 */ /* 0x000fe400078ec0ff */
[----:B------:R-:W-:Y:S02]  /*8590*/  @!P3 LOP3.LUT R25, R25, 0xfffffffe, RZ, 0xc0, !PT ;  /* 0xfffffffe1919b812 */ /* 0x000fe400078ec0ff */
[----:B------:R-:W-:Y:S01]  /*85a0*/  @!P4 LOP3.LUT R13, R29, 0xfffffffe, RZ, 0xc0, !PT ;  /* 0xfffffffe1d0dc812 */ /* 0x000fe200078ec0ff */
[----:B0-----:R-:W-:-:S04]  /*85b0*/  @!P0 IMAD.WIDE R2, R7, 0x4, R16 ;  /* 0x0000000407028825 */ /* 0x001fc800078e0210 */
[--C-:B--2---:R-:W-:Y:S01]  /*85c0*/  @!P1 IMAD.WIDE R4, R9, 0x4, R16.reuse ;  /* 0x0000000409049825 */ /* 0x104fe200078e0210 */
[----:B------:R2:W-:Y:S01]  /*85d0*/  @!P0 ST.E.64 desc[UR38][R2.64], R10 ;  /* 0x0000000a02008985 */ /* 0x0005e2000c101b26 */
[----:B------:R-:W-:Y:S02]  /*85e0*/  ISETP.GE.AND P0, PT, R75, UR4, PT ;  /* 0x000000044b007c0c */ /* 0x000fe4000bf06270 */
[--C-:B------:R-:W-:Y:S01]  /*85f0*/  @!P2 IMAD.WIDE R6, R19, 0x4, R16.reuse ;  /* 0x000000041306a825 */ /* 0x100fe200078e0210 */
[----:B------:R2:W-:Y:S03]  /*8600*/  @!P1 ST.E.64 desc[UR38][R4.64], R20 ;  /* 0x0000001404009985 */ /* 0x0005e6000c101b26 */
[--C-:B------:R-:W-:Y:S01]  /*8610*/  @!P3 IMAD.WIDE R8, R25, 0x4, R16.reuse ;  /* 0x000000041908b825 */ /* 0x100fe200078e0210 */
[----:B------:R2:W-:Y:S03]  /*8620*/  @!P2 ST.E.64 desc[UR38][R6.64], R26 ;  /* 0x0000001a0600a985 */ /* 0x0005e6000c101b26 */
[----:B------:R-:W-:Y:S01]  /*8630*/  @!P4 IMAD.WIDE R12, R13, 0x4, R16 ;  /* 0x000000040d0cc825 */ /* 0x000fe200078e0210 */
[----:B------:R2:W-:Y:S04]  /*8640*/  @!P3 ST.E.64 desc[UR38][R8.64], R38 ;  /* 0x000000260800b985 */ /* 0x0005e8000c101b26 */
[----:B------:R2:W-:Y:S01]  /*8650*/  @!P4 ST.E.64 desc[UR38][R12.64], R66 ;  /* 0x000000420c00c985 */ /* 0x0005e2000c101b26 */
[----:B------:R-:W-:Y:S05]  /*8660*/  @P0 BRA `(.L_x_8) ;  /* 0x0000003c00b80947 */ /* 0x000fea0003800000 */
[----:B------:R-:W-:-:S04]  /*8670*/  LEA.HI R75, R75, R75, RZ, 0x1 ;  /* 0x0000004b4b4b7211 */ /* 0x000fc800078f08ff */
[----:B--2---:R-:W-:-:S05]  /*8680*/  LOP3.LUT R3, R75, 0xfffffffe, RZ, 0xc0, !PT ;  /* 0xfffffffe4b037812 */ /* 0x004fca00078ec0ff */
[----:B------:R-:W-:-:S05]  /*8690*/  IMAD.WIDE R2, R3, 0x4, R16 ;  /* 0x0000000403027825 */ /* 0x000fca00078e0210 */
[----:B------:R0:W-:Y:S01]  /*86a0*/  ST.E.64 desc[UR38][R2.64], R150 ;  /* 0x0000009602007985 */ /* 0x0001e2000c101b26 */
[----:B------:R-:W-:Y:S05]  /*86b0*/  BRA `(.L_x_8) ;  /* 0x0000003c00a47947 */ /* 0x000fea0003800000 */
.L_x_35:
[----:B------:R-:W0:Y:S02]  /*86c0*/  S2R R0, SR_TID.X ;  /* 0x0000000000007919 */ /* 0x000e240000002100 */
[----:B0-----:R-:W-:-:S04]  /*86d0*/  IADD3 R2, R0, -0x80, RZ ;  /* 0xffffff8000027810 */ /* 0x001fc80007ffe0ff */
[----:B------:R-:W-:-:S13]  /*86e0*/  ISETP.GT.AND P0, PT, R2, 0x7f, PT ;  /* 0x0000007f0200780c */ /* 0x000fda0003f04270 */
[----:B------:R-:W-:Y:S05]  /*86f0*/  @P0 BRA `(.L_x_8) ;  /* 0x0000003c00940947 */ /* 0x000fea0003800000 */
[----:B------:R-:W0:Y:S01]  /*8700*/  S2R R3, SR_CTAID.X ;  /* 0x0000000000037919 */ /* 0x000e220000002500 */
[----:B------:R-:W1:Y:S01]  /*8710*/  LDC R6, c[0x0][0xbe8] ;  /* 0x0002fa00ff067b82 */ /* 0x000e620000000800 */
[----:B------:R-:W-:Y:S01]  /*8720*/  ULDC UR4, c[0x0][0xa88] ;  /* 0x0002a20000047ab9 */ /* 0x000fe20000000800 */
[----:B0-----:R-:W-:Y:S02]  /*8730*/  IMAD R0, R3, 0x80, R0 ;  /* 0x0000008003007824 */ /* 0x001fe400078e0200 */
[----:B-1----:R-:W-:Y:S02]  /*8740*/  IMAD R3, R6, UR4, RZ ;  /* 0x0000000406037c24 */ /* 0x002fe4000f8e02ff */
[----:B------:R-:W-:-:S05]  /*8750*/  VIADD R0, R0, 0xffffff80 ;  /* 0xffffff8000007836 */ /* 0x000fca0000000000 */
[----:B------:R-:W-:-:S13]  /*8760*/  ISETP.GE.AND P0, PT, R0, R3, PT ;  /* 0x000000030000720c */ /* 0x000fda0003f06270 */
[----:B------:R-:W-:Y:S05]  /*8770*/  @P0 BRA `(.L_x_8) ;  /* 0x0000003c00740947 */ /* 0x000fea0003800000 */
[----:B------:R-:W-:Y:S01]  /*8780*/  ISETP.NE.AND P0, PT, R6, 0x1, PT ;  /* 0x000000010600780c */ /* 0x000fe20003f05270 */
[----:B------:R-:W0:Y:S01]  /*8790*/  S2UR UR7, SR_CTAID.Z ;  /* 0x00000000000779c3 */ /* 0x000e220000002700 */
[----:B------:R-:W-:Y:S01]  /*87a0*/  USHF.R.S32.HI UR6, URZ, 0x1f, UR37 ;  /* 0x0000001f3f067899 */ /* 0x000fe20008011425 */
[----:B------:R-:W-:Y:S01]  /*87b0*/  MOV R5, R0 ;  /* 0x0000000000057202 */ /* 0x000fe20000000f00 */
[----:B------:R-:W-:Y:S02]  /*87c0*/  ULDC.64 UR8, c[0x0][0xbd0] ;  /* 0x0002f40000087ab9 */ /* 0x000fe40000000a00 */
[----:B------:R-:W-:Y:S02]  /*87d0*/  UIMAD UR6, UR6, UR8, URZ ;  /* 0x00000008060672a4 */ /* 0x000fe4000f8e023f */
[----:B------:R-:W-:Y:S01]  /*87e0*/  UIMAD.WIDE.U32 UR4, UR37, UR8, URZ ;  /* 0x00000008250472a5 */ /* 0x000fe2000f8e003f */
[----:B------:R-:W1:Y:S01]  /*87f0*/  LDC.64 R10, c[0x0][0xbd8] ;  /* 0x0002f600ff0a7b82 */ /* 0x000e620000000a00 */
[----:B------:R-:W-:-:S04]  /*8800*/  UIMAD UR6, UR37, UR9, UR6 ;  /* 0x00000009250672a4 */ /* 0x000fc8000f8e0206 */
[----:B------:R-:W-:Y:S02]  /*8810*/  UIADD3 UR6, UR5, UR6, URZ ;  /* 0x0000000605067290 */ /* 0x000fe4000fffe03f */
[----:B------:R-:W-:Y:S01]  /*8820*/  IMAD.U32 R3, RZ, RZ, UR5 ;  /* 0x00000005ff037e24 */ /* 0x000fe2000f8e00ff */
[----:B------:R-:W2:Y:S01]  /*8830*/  @P0 LDC R7, c[0x0][0xbec] ;  /* 0x0002fb00ff070b82 */ /* 0x000ea20000000800 */
[----:B------:R-:W-:Y:S01]  /*8840*/  IMAD.U32 R2, RZ, RZ, UR4 ;  /* 0x00000004ff027e24 */ /* 0x000fe2000f8e00ff */
[----:B------:R-:W-:Y:S01]  /*8850*/  ULDC.64 UR4, c[0x0][0xbe0] ;  /* 0x0002f80000047ab9 */ /* 0x000fe20000000a00 */
[----:B------:R-:W-:-:S05]  /*8860*/  MOV R3, UR6 ;  /* 0x0000000600037c02 */ /* 0x000fca0008000f00 */
[----:B------:R-:W3:Y:S01]  /*8870*/  @P0 LDC R9, c[0x0][0xbf0] ;  /* 0x0002fc00ff090b82 */ /* 0x000ee20000000800 */
[----:B0-----:R-:W-:-:S07]  /*8880*/  USHF.R.S32.HI UR8, URZ, 0x1f, UR7 ;  /* 0x0000001f3f087899 */ /* 0x001fce0008011407 */
[----:B------:R-:W0:Y:S01]  /*8890*/  S2UR UR10, SR_CTAID.Y ;  /* 0x00000000000a79c3 */ /* 0x000e220000002600 */
[C---:B-1----:R-:W-:Y:S02]  /*88a0*/  IMAD R12, R10.reuse, UR8, RZ ;  /* 0x000000080a0c7c24 */ /* 0x042fe4000f8e02ff */
[----:B------:R-:W-:-:S04]  /*88b0*/  IMAD.WIDE.U32 R2, R10, UR7, R2 ;  /* 0x000000070a027c25 */ /* 0x000fc8000f8e0002 */
[----:B------:R-:W-:Y:S01]  /*88c0*/  IMAD R11, R11, UR7, R12 ;  /* 0x000000070b0b7c24 */ /* 0x000fe2000f8e020c */
[----:B------:R-:W0:Y:S01]  /*88d0*/  LDC R8, c[0x0][0xc50] ;  /* 0x00031400ff087b82 */ /* 0x000e220000000800 */
[----:B--2---:R-:W-:-:S03]  /*88e0*/  @P0 IMAD.HI.U32 R4, R0, R7, RZ ;  /* 0x0000000700040227 */ /* 0x004fc600078e00ff */
[----:B------:R-:W-:Y:S01]  /*88f0*/  IADD3 R3, R11, R3, RZ ;  /* 0x000000030b037210 */ /* 0x000fe20007ffe0ff */
[----:B------:R-:W-:Y:S01]  /*8900*/  IMAD R7, RZ, RZ, -UR37 ;  /* 0x80000025ff077e24 */ /* 0x000fe2000f8e02ff */
[----:B---3--:R-:W-:-:S03]  /*8910*/  @P0 SHF.R.U32.HI R5, RZ, R9, R4 ;  /* 0x00000009ff050219 */ /* 0x008fc60000011604 */
[----:B0-----:R-:W-:Y:S02]  /*8920*/  IMAD R9, R8, R7, UR10 ;  /* 0x0000000a08097e24 */ /* 0x001fe4000f8e0207 */
[----:B------:R-:W-:Y:S02]  /*8930*/  IMAD.MOV R7, RZ, RZ, -R5 ;  /* 0x000000ffff077224 */ /* 0x000fe400078e0a05 */
[----:B------:R-:W-:Y:S01]  /*8940*/  IMAD.WIDE.U32 R2, R9, UR4, R2 ;  /* 0x0000000409027c25 */ /* 0x000fe2000f8e0002 */
[----:B------:R-:W-:-:S03]  /*8950*/  SHF.R.S32.HI R4, RZ, 0x1f, R9 ;  /* 0x0000001fff047819 */ /* 0x000fc60000011409 */
[----:B------:R-:W-:Y:S01]  /*8960*/  IMAD R7, R6, R7, R0 ;  /* 0x0000000706077224 */ /* 0x000fe200078e0200 */
[----:B------:R-:W-:Y:S01]  /*8970*/  IADD3 R2, P0, R5, R2, RZ ;  /* 0x0000000205027210 */ /* 0x000fe20007f1e0ff */
[----:B------:R-:W-:-:S03]  /*8980*/  IMAD R4, R4, UR4, RZ ;  /* 0x0000000404047c24 */ /* 0x000fc6000f8e02ff */
[----:B------:R-:W-:Y:S01]  /*8990*/  SHF.R.S32.HI R0, RZ, 0x1f, R7 ;  /* 0x0000001fff007819 */ /* 0x000fe20000011407 */
[----:B------:R-:W-:Y:S01]  /*89a0*/  IMAD R4, R9, UR5, R4 ;  /* 0x0000000509047c24 */ /* 0x000fe2000f8e0204 */
[----:B------:R-:W-:Y:S01]  /*89b0*/  SHF.R.S32.HI R9, RZ, 0x1f, R5 ;  /* 0x0000001fff097819 */ /* 0x000fe20000011405 */
[----:B------:R-:W-:Y:S02]  /*89c0*/  ULDC.64 UR4, c[0x0][0xbc8] ;  /* 0x0002f20000047ab9 */ /* 0x000fe40000000a00 */
[----:B------:R-:W-:Y:S01]  /*89d0*/  IMAD R0, R0, UR4, RZ ;  /* 0x0000000400007c24 */ /* 0x000fe2000f8e02ff */
[----:B------:R-:W-:-:S03]  /*89e0*/  IADD3.X R3, R9, R3, R4, P0, !PT ;  /* 0x0000000309037210 */ /* 0x000fc600007fe404 */
[C---:B------:R-:W-:Y:S02]  /*89f0*/  IMAD R5, R7.reuse, UR5, R0 ;  /* 0x0000000507057c24 */ /* 0x040fe4000f8e0200 */
[----:B------:R-:W-:Y:S01]  /*8a00*/  IMAD.WIDE.U32 R2, R7, UR4, R2 ;  /* 0x0000000407027c25 */ /* 0x000fe2000f8e0002 */
[----:B------:R-:W-:-:S03]  /*8a10*/  ULDC.64 UR4, c[0x0][0xba8] ;  /* 0x0002ea0000047ab9 */ /* 0x000fc60000000a00 */
[----:B------:R-:W-:Y:S01]  /*8a20*/  IMAD.IADD R3, R3, 0x1, R5 ;  /* 0x0000000103037824 */ /* 0x000fe200078e0205 */
[----:B------:R-:W-:-:S04]  /*8a30*/  LEA R4, P0, R2, UR4, 0x2 ;  /* 0x0000000402047c11 */ /* 0x000fc8000f8010ff */
[----:B------:R-:W-:Y:S01]  /*8a40*/  LEA.HI.X R5, R2, UR5, R3, 0x2, P0 ;  /* 0x0000000502057c11 */ /* 0x000fe200080f1403 */
[----:B------:R-:W-:-:S05]  /*8a50*/  IMAD.MOV.U32 R3, RZ, RZ, -0x800000 ;  /* 0xff800000ff037424 */ /* 0x000fca00078e00ff */
[----:B------:R0:W-:Y:S01]  /*8a60*/  STG.E desc[UR38][R4.64], R3 ;  /* 0x0000000304007986 */ /* 0x0001e2000c101926 */
[----:B------:R-:W-:Y:S05]  /*8a70*/  BRA `(.L_x_8) ;  /* 0x0000003800b47947 */ /* 0x000fea0003800000 */
.L_x_6:
[----:B------:R-:W-:-:S08]  /*8a80*/  NOP ;  /* 0x0000000000007918 */ /* 0x000fd00000000000 */
[----:B------:R-:W0:-:S00]  /*8a90*/  USETMAXREG.DEALLOC.CTAPOOL 0x28 ;  /* 0x00000028000079c8 */ /* 0x000e0000080e0500 */
[----:B0-----:R-:W-:Y:S01]  /*8aa0*/  LOP3.LUT R17, R17, 0x3, RZ, 0xc0, !PT ;  /* 0x0000000311117812 */ /* 0x001fe200078ec0ff */
[----:B------:R-:W0:Y:S05]  /*8ab0*/  S2R R35, SR_CTAID.Z ;  /* 0x0000000000237919 */ /* 0x000e2a0000002700 */
[----:B------:R-:W1:Y:S01]  /*8ac0*/  S2UR UR6, SR_CTAID.Y ;  /* 0x00000000000679c3 */ /* 0x000e620000002600 */
[----:B------:R-:W2:Y:S02]  /*8ad0*/  SHFL.IDX PT, R0, R17, RZ, 0x1f ;  /* 0x00001fff11007589 */ /* 0x000ea400000e0000 */
[----:B--2---:R-:W-:-:S13]  /*8ae0*/  ISETP.NE.AND P0, PT, R0, RZ, PT ;  /* 0x000000ff0000720c */ /* 0x004fda0003f05270 */
[----:B01----:R-:W-:Y:S05]  /*8af0*/  @!P0 BRA `(.L_x_38) ;  /* 0x0000000000288947 */ /* 0x003fea0003800000 */
[----:B------:R-:W-:Y:S01]  /*8b00*/  ULDC UR7, c[0x0][0xc50] ;  /* 0x0003140000077ab9 */ /* 0x000fe20000000800 */
[----:B------:R-:W-:Y:S01]  /*8b10*/  UMOV UR42, UR6 ;  /* 0x00000006002a7c82 */ /* 0x000fe20008000000 */
[----:B------:R-:W-:-:S06]  /*8b20*/  UISETP.NE.AND UP0, UPT, UR7, 0x1, UPT ;  /* 0x000000010700788c */ /* 0x000fcc000bf05270 */
[----:B------:R-:W-:-:S13]  /*8b30*/  PLOP3.LUT P0, PT, PT, PT, UP0, 0x80, 0x0 ;  /* 0x000000000000781c */ /* 0x000fda0003f0f008 */
[----:B------:R-:W-:Y:S05]  /*8b40*/  @!P0 BRA `(.L_x_39) ;  /* 0x0000000000308947 */ /* 0x000fea0003800000 */
[----:B------:R-:W-:Y:S01]  /*8b50*/  ULDC UR4, c[0x0][0xc54] ;  /* 0x0003150000047ab9 */ /* 0x000fe20000000800 */
[----:B------:R-:W-:Y:S01]  /*8b60*/  ULDC UR42, c[0x0][0xc58] ;  /* 0x00031600002a7ab9 */ /* 0x000fe20000000800 */
[----:B------:R-:W-:-:S04]  /*8b70*/  UIMAD.WIDE.U32 UR4, UR6, UR4, URZ ;  /* 0x00000004060472a5 */ /* 0x000fc8000f8e003f */
[----:B------:R-:W-:Y:S01]  /*8b80*/  USHF.R.U32.HI UR42, URZ, UR42, UR5 ;  /* 0x0000002a3f2a7299 */ /* 0x000fe20008011605 */
[----:B------:R-:W-:Y:S11]  /*8b90*/  BRA `(.L_x_39) ;  /* 0x00000000001c7947 */ /* 0x000ff60003800000 */
.L_x_38:
[----:B------:R-:W-:Y:S01]  /*8ba0*/  ULDC UR7, c[0x0][0xc50] ;  /* 0x0003140000077ab9 */ /* 0x000fe20000000800 */
[----:B------:R-:W-:Y:S01]  /*8bb0*/  UMOV UR42, UR6 ;  /* 0x00000006002a7c82 */ /* 0x000fe20008000000 */
[----:B------:R-:W-:-:S11]  /*8bc0*/  UISETP.NE.AND UP0, UPT, UR7, 0x1, UPT ;  /* 0x000000010700788c */ /* 0x000fd6000bf05270 */
[----:B------:R-:W-:Y:S01]  /*8bd0*/  @UP0 ULDC UR4, c[0x0][0xc54] ;  /* 0x0003150000040ab9 */ /* 0x000fe20000000800 */
[----:B------:R-:W-:Y:S01]  /*8be0*/  @UP0 ULDC UR8, c[0x0][0xc58] ;  /* 0x0003160000080ab9 */ /* 0x000fe20000000800 */
[----:B------:R-:W-:-:S04]  /*8bf0*/  UIMAD.WIDE.U32 UR4, UR6, UR4, URZ ;  /* 0x00000004060472a5 */ /* 0x000fc8000f8e003f */
[----:B------:R-:W-:-:S12]  /*8c00*/  @UP0 USHF.R.U32.HI UR42, URZ, UR8, UR5 ;  /* 0x000000083f2a0299 */ /* 0x000fd80008011605 */
.L_x_39:
[----:B------:R-:W-:Y:S01]  /*8c10*/  ISETP.GE.AND P0, PT, R35, RZ, PT ;  /* 0x000000ff2300720c */ /* 0x000fe20003f06270 */
[----:B------:R-:W-:Y:S01]  /*8c20*/  UIADD3 UR4, -UR42, URZ, URZ ;  /* 0x0000003f2a047290 */ /* 0x000fe2000fffe13f */
[----:B------:R-:W-:Y:S01]  /*8c30*/  MOV R8, 0x1 ;  /* 0x0000000100087802 */ /* 0x000fe20000000f00 */
[----:B------:R-:W-:Y:S02]  /*8c40*/  IMAD.MOV.U32 R0, RZ, RZ, RZ ;  /* 0x000000ffff007224 */ /* 0x000fe400078e00ff */
[----:B------:R-:W-:Y:S01]  /*8c50*/  UIMAD UR4, UR7, UR4, UR6 ;  /* 0x00000004070472a4 */ /* 0x000fe2000f8e0206 */
[----:B------:R-:W-:-:S07]  /*8c60*/  IMAD.MOV.U32 R10, RZ, RZ, 0x1 ;  /* 0x00000001ff0a7424 */ /* 0x000fce00078e00ff */
[----:B------:R-:W-:Y:S05]  /*8c70*/  @!P0 BRA `(.L_x_40) ;  /* 0x0000003400808947 */ /* 0x000fea0003800000 */
[----:B------:R-:W0:Y:S01]  /*8c80*/  LDC.64 R2, c[0x0][0xa28] ;  /* 0x00028a00ff027b82 */ /* 0x000e220000000a00 */
[----:B------:R-:W-:Y:S01]  /*8c90*/  ULDC.64 UR6, c[0x0][0x418] ;  /* 0x0001060000067ab9 */ /* 0x000fe20000000a00 */
[----:B------:R-:W-:Y:S01]  /*8ca0*/  ULDC UR5, c[0x0][0x424] ;  /* 0x0001090000057ab9 */ /* 0x000fe20000000800 */
[----:B------:R-:W-:Y:S01]  /*8cb0*/  ULDC UR43, c[0x0][0x2f0] ;  /* 0x0000bc00002b7ab9 */ /* 0x000fe20000000800 */
[----:B------:R-:W-:Y:S02]  /*8cc0*/  MOV R33, RZ ;  /* 0x000000ff00217202 */ /* 0x000fe40000000f00 */
[----:B0-----:R-:W-:-:S04]  /*8cd0*/  ISETP.NE.U32.AND P0, PT, R2, RZ, PT ;  /* 0x000000ff0200720c */ /* 0x001fc80003f05070 */
[----:B------:R-:W-:Y:S01]  /*8ce0*/  ISETP.NE.AND.EX P0, PT, R3, RZ, PT, P0 ;  /* 0x000000ff0300720c */ /* 0x000fe20003f05300 */
[----:B------:R-:W-:-:S12]  /*8cf0*/  UISETP.NE.U32.AND UP0, UPT, UR6, URZ, UPT ;  /* 0x0000003f0600728c */ /* 0x000fd8000bf05070 */
[----:B------:R-:W0:Y:S01]  /*8d00*/  @P0 LDC.64 R2, c[0x0][0xa28] ;  /* 0x00028a00ff020b82 */ /* 0x000e220000000a00 */
[----:B------:R-:W-:-:S04]  /*8d10*/  UISETP.NE.AND.EX UP0, UPT, UR7, URZ, UPT, UP0 ;  /* 0x0000003f0700728c */ /* 0x000fc8000bf05300 */
[----:B------:R-:W-:-:S04]  /*8d20*/  USEL UR5, UR5, 0x1, UP0 ;  /* 0x0000000105057887 */ /* 0x000fc80008000000 */
[----:B------:R-:W-:Y:S01]  /*8d30*/  UIMAD UR43, UR5, UR43, URZ ;  /* 0x0000002b052b72a4 */ /* 0x000fe2000f8e023f */
[----:B------:R-:W1:Y:S03]  /*8d40*/  S2R R34, SR_CTAID.X ;  /* 0x0000000000227919 */ /* 0x000e660000002500 */
[----:B------:R-:W-:Y:S02]  /*8d50*/  UISETP.GE.AND UP0, UPT, UR43, 0x1, UPT ;  /* 0x000000012b00788c */ /* 0x000fe4000bf06270 */
[----:B------:R-:W-:Y:S01]  /*8d60*/  UIADD3 UR5, UR43, 0x7f, URZ ;  /* 0x0000007f2b057890 */ /* 0x000fe2000fffe03f */
[----:B0-----:R-:W-:-:S05]  /*8d70*/  @P0 IMAD.WIDE R2, R35, 0x4, R2 ;  /* 0x0000000423020825 */ /* 0x001fca00078e0202 */
[----:B------:R0:W5:Y:S01]  /*8d80*/  @P0 LDG.E R33, desc[UR38][R2.64] ;  /* 0x0000002602210981 */ /* 0x000162000c1e1900 */
[----:B------:R-:W-:Y:S01]  /*8d90*/  PLOP3.LUT P0, PT, PT, PT, UP0, 0x80, 0x0 ;  /* 0x000000000000781c */ /* 0x000fe20003f0f008 */
[----:B------:R-:W-:Y:S02]  /*8da0*/  USHF.R.S32.HI UR6, URZ, 0x1f, UR5 ;  /* 0x0000001f3f067899 */ /* 0x000fe40008011405 */
[----:B------:R-:W-:Y:S02]  /*8db0*/  ULOP3.LUT UR47, UR4, 0xffff, URZ, 0xc0, !UPT ;  /* 0x0000ffff042f7892 */ /* 0x000fe4000f8ec03f */
[----:B------:R-:W-:Y:S01]  /*8dc0*/  ULEA.HI UR6, UR6, UR5, URZ, 0x7 ;  /* 0x0000000506067291 */ /* 0x000fe2000f8f383f */
[----:B------:R-:W-:-:S03]  /*8dd0*/  UMOV UR41, URZ ;  /* 0x0000003f00297c82 */ /* 0x000fc60008000000 */
[----:B------:R-:W-:-:S04]  /*8de0*/  USHF.R.S32.HI UR44, URZ, 0x7, UR6 ;  /* 0x000000073f2c7899 */ /* 0x000fc80008011406 */
[----:B01----:R-:W-:Y:S08]  /*8df0*/  @!P0 BRA `(.L_x_41) ;  /* 0x0000000000848947 */ /* 0x003ff00003800000 */
[----:B------:R-:W-:-:S03]  /*8e00*/  USHF.R.U32.HI UR6, URZ, 0x10, UR4 ;  /* 0x000000103f067899 */ /* 0x000fc60008011604 */
[----:B------:R-:W-:Y:S01]  /*8e10*/  UMOV UR4, URZ ;  /* 0x0000003f00047c82 */ /* 0x000fe20008000000 */
[----:B------:R-:W-:-:S11]  /*8e20*/  UISETP.NE.AND UP0, UPT, UR6, URZ, UPT ;  /* 0x0000003f0600728c */ /* 0x000fd6000bf05270 */
[----:B------:R-:W-:Y:S02]  /*8e30*/  @!UP0 ULDC UR6, c[0x0][0x9f0] ;  /* 0x00027c0000068ab9 */ /* 0x000fe40000000800 */
[----:B------:R-:W-:Y:S01]  /*8e40*/  IABS R0, UR6 ;  /* 0x0000000600007c13 */ /* 0x000fe20008000000 */
[----:B------:R-:W-:Y:S02]  /*8e50*/  UIADD3 UR7, UR44, -0x1, UR6 ;  /* 0xffffffff2c077890 */ /* 0x000fe4000fffe006 */
[----:B------:R-:W-:Y:S02]  /*8e60*/  IABS R4, UR6 ;  /* 0x0000000600047c13 */ /* 0x000fe40008000000 */
[----:B------:R-:W-:Y:S02]  /*8e70*/  R2UR UR10, R0 ;  /* 0x00000000000a72ca */ /* 0x000fe400000e0000 */
[----:B------:R-:W-:Y:S01]  /*8e80*/  IABS R3, UR7 ;  /* 0x0000000700037c13 */ /* 0x000fe20008000000 */
[----:B------:R-:W-:-:S03]  /*8e90*/  ULOP3.LUT UR7, UR7, UR6, URZ, 0x3c, !UPT ;  /* 0x0000000607077292 */ /* 0x000fc6000f8e3c3f */
[----:B------:R-:W-:-:S07]  /*8ea0*/  R2UR UR9, R3 ;  /* 0x00000000030972ca */ /* 0x000fce00000e0000 */
[----:B------:R-:W0:Y:S08]  /*8eb0*/  I2F.RP R0, UR10 ;  /* 0x0000000a00007d06 */ /* 0x000e300008209400 */
[----:B0-----:R-:W0:Y:S02]  /*8ec0*/  MUFU.RCP R0, R0 ;  /* 0x0000000000007308 */ /* 0x001e240000001000 */
[----:B0-----:R-:W-:-:S02]  /*8ed0*/  VIADD R2, R0, 0xffffffe ;  /* 0x0ffffffe00027836 */ /* 0x001fc40000000000 */
[----:B------:R-:W-:-:S04]  /*8ee0*/  IMAD.MOV R0, RZ, RZ, -R4 ;  /* 0x000000ffff007224 */ /* 0x000fc800078e0a04 */
[----:B------:R-:W0:Y:S02]  /*8ef0*/  F2I.FTZ.U32.TRUNC.NTZ R2, R2 ;  /* 0x0000000200027305 */ /* 0x000e24000021f000 */
[----:B0-----:R-:W-:-:S13]  /*8f00*/  R2UR UR5, R2 ;  /* 0x00000000020572ca */ /* 0x001fda00000e0000 */
[----:B------:R-:W-:-:S04]  /*8f10*/  UIADD3 UR8, URZ, -UR5, URZ ;  /* 0x800000053f087290 */ /* 0x000fc8000fffe03f */
[----:B------:R-:W-:-:S04]  /*8f20*/  UIMAD UR8, UR8, UR10, URZ ;  /* 0x0000000a080872a4 */ /* 0x000fc8000f8e023f */
[----:B------:R-:W-:-:S03]  /*8f30*/  UIMAD.WIDE.U32 UR4, UR5, UR8, UR4 ;  /* 0x00000008050472a5 */ /* 0x000fc6000f8e0004 */
[----:B------:R-:W-:Y:S01]  /*8f40*/  R2UR UR8, R0 ;  /* 0x00000000000872ca */ /* 0x000fe200000e0000 */
[----:B------:R-:W-:-:S12]  /*8f50*/  UIMAD.WIDE.U32 UR4, UR5, UR9, URZ ;  /* 0x00000009050472a5 */ /* 0x000fd8000f8e003f */
[----:B------:R-:W-:-:S04]  /*8f60*/  UIMAD UR4, UR5, UR8, UR9 ;  /* 0x00000008050472a4 */ /* 0x000fc8000f8e0209 */
[----:B------:R-:W-:-:S11]  /*8f70*/  UISETP.GT.U32.AND UP0, UPT, UR10, UR4, UPT ;  /* 0x000000040a00728c */ /* 0x000fd6000bf04070 */
[----:B------:R-:W-:Y:S02]  /*8f80*/  @!UP0 UIADD3 UR4, UR4, -UR10, URZ ;  /* 0x8000000a04048290 */ /* 0x000fe4000fffe03f */
[----:B------:R-:W-:Y:S02]  /*8f90*/  @!UP0 UIADD3 UR5, UR5, 0x1, URZ ;  /* 0x0000000105058890 */ /* 0x000fe4000fffe03f */
[----:B------:R-:W-:Y:S02]  /*8fa0*/  UISETP.GE.U32.AND UP1, UPT, UR4, UR10, UPT ;  /* 0x0000000a0400728c */ /* 0x000fe4000bf26070 */
[----:B------:R-:W-:-:S09]  /*8fb0*/  UISETP.GE.AND UP0, UPT, UR7, URZ, UPT ;  /* 0x0000003f0700728c */ /* 0x000fd2000bf06270 */
[----:B------:R-:W-:Y:S02]  /*8fc0*/  @UP1 UIADD3 UR5, UR5, 0x1, URZ ;  /* 0x0000000105051890 */ /* 0x000fe4000fffe03f */
[----:B------:R-:W-:Y:S02]  /*8fd0*/  UISETP.NE.AND UP1, UPT, UR6, URZ, UPT ;  /* 0x0000003f0600728c */ /* 0x000fe4000bf25270 */
[----:B------:R-:W-:-:S09]  /*8fe0*/  @!UP0 UIADD3 UR5, -UR5, URZ, URZ ;  /* 0x0000003f05058290 */ /* 0x000fd2000fffe13f */
[----:B------:R-:W-:-:S07]  /*8ff0*/  @!UP1 ULOP3.LUT UR5, URZ, UR6, URZ, 0x33, !UPT ;  /* 0x000000063f059292 */ /* 0x000fce000f8e333f */
[----:B------:R-:W-:-:S05]  /*9000*/  UMOV UR41, UR5 ;  /* 0x0000000500297c82 */ /* 0x000fca0008000000 */
.L_x_41:
[----:B------:R-:W-:Y:S02]  /*9010*/  UIMAD UR48, UR47, UR41, URZ ;  /* 0x000000292f3072a4 */ /* 0x000fe4000f8e023f */
[----:B------:R-:W-:Y:S01]  /*9020*/  MOV R3, UR41 ;  /* 0x0000002900037c02 */ /* 0x000fe20008000f00 */
[----:B------:R-:W-:Y:S01]  /*9030*/  IMAD.MOV.U32 R0, RZ, RZ, RZ ;  /* 0x000000ffff007224 */ /* 0x000fe200078e00ff */
[----:B------:R-:W-:Y:S02]  /*9040*/  MOV R10, 0x1 ;  /* 0x00000001000a7802 */ /* 0x000fe40000000f00 */
[----:B------:R-:W-:-:S05]  /*9050*/  IMAD.U32 R32, RZ, RZ, UR48 ;  /* 0x00000030ff207e24 */ /* 0x000fca000f8e00ff */
[----:B------:R-:W-:-:S04]  /*9060*/  VIADDMNMX R32, R32, R3, UR44, PT ;  /* 0x0000002c20207e46 */ /* 0x000fc8000b800103 */
[----:B------:R-:W-:-:S13]  /*9070*/  ISETP.GT.AND P0, PT, R32, UR48, PT ;  /* 0x0000003020007c0c */ /* 0x000fda000bf04270 */
[----:B------:R-:W-:Y:S05]  /*9080*/  @!P0 BRA `(.L_x_40) ;  /* 0x00000030007c8947 */ /* 0x000fea0003800000 */
[----:B------:R-:W0:Y:S01]  /*9090*/  S2UR UR4, SR_CgaCtaId ;  /* 0x00000000000479c3 */ /* 0x000e220000008800 */
[----:B------:R-:W-:Y:S02]  /*90a0*/  UMOV UR45, 0x400 ;  /* 0x00000400002d7882 */ /* 0x000fe40000000000 */
[----:B0-----:R-:W-:-:S04]  /*90b0*/  ULEA UR45, UR4, UR45, 0x18 ;  /* 0x0000002d042d7291 */ /* 0x001fc8000f8ec03f */
[----:B------:R-:W-:-:S04]  /*90c0*/  UIADD3 UR4, UR45, 0x18400, URZ ;  /* 0x000184002d047890 */ /* 0x000fc8000fffe03f */
[----:B------:R-:W-:-:S06]  /*90d0*/  ULOP3.LUT UP0, URZ, UR4, 0x3ff, URZ, 0xc0, !UPT ;  /* 0x000003ff043f7892 */ /* 0x000fcc000f80c03f */
[----:B------:R-:W-:-:S13]  /*90e0*/  PLOP3.LUT P0, PT, PT, PT, UP0, 0x80, 0x0 ;  /* 0x000000000000781c */ /* 0x000fda0003f0f008 */
[----:B------:R-:W-:Y:S05]  /*90f0*/  @!P0 BRA `(.L_x_42) ;  /* 0x0000000000408947 */ /* 0x000fea0003800000 */
[----:B------:R-:W-:Y:S01]  /*9100*/  MOV R2, 0x0 ;  /* 0x0000000000027802 */ /* 0x000fe20000000f00 */
[----:B------:R-:W-:Y:S01]  /*9110*/  ULDC.64 UR4, c[0x4][0x80] ;  /* 0x0100200000047ab9 */ /* 0x000fe20000000a00 */
[----:B------:R-:W-:Y:S01]  /*9120*/  ULDC.64 UR6, c[0x4][0x88] ;  /* 0x0100220000067ab9 */ /* 0x000fe20000000a00 */
[----:B------:R-:W-:Y:S01]  /*9130*/  IMAD.U32 R4, RZ, RZ, UR4 ;  /* 0x00000004ff047e24 */ /* 0x000fe2000f8e00ff */
[----:B------:R-:W-:Y:S01]  /*9140*/  MOV R6, UR6 ;  /* 0x0000000600067c02 */ /* 0x000fe20008000f00 */
[----:B------:R-:W-:Y:S01]  /*9150*/  IMAD.U32 R5, RZ, RZ, UR5 ;  /* 0x00000005ff057e24 */ /* 0x000fe2000f8e00ff */
[----:B------:R-:W0:Y:S01]  /*9160*/  LDC.64 R2, c[0x4][R2] ;  /* 0x0100000002027b82 */ /* 0x000e220000000a00 */
[----:B------:R-:W-:Y:S01]  /*9170*/  ULDC.64 UR4, c[0x4][0x8] ;  /* 0x0100020000047ab9 */ /* 0x000fe20000000a00 */
[----:B------:R-:W-:Y:S01]  /*9180*/  IMAD.U32 R7, RZ, RZ, UR7 ;  /* 0x00000007ff077e24 */ /* 0x000fe2000f8e00ff */
[----:B------:R-:W-:Y:S01]  /*9190*/  MOV R11, UR5 ;  /* 0x00000005000b7c02 */ /* 0x000fe20008000f00 */
[----:B------:R-:W-:Y:S01]  /*91a0*/  IMAD.U32 R10, RZ, RZ, UR4 ;  /* 0x00000004ff0a7e24 */ /* 0x000fe2000f8e00ff */
[----:B------:R-:W-:Y:S01]  /*91b0*/  MOV R13, RZ ;  /* 0x000000ff000d7202 */ /* 0x000fe20000000f00 */
[----:B------:R-:W-:-:S02]  /*91c0*/  IMAD.MOV.U32 R8, RZ, RZ, 0x70 ;  /* 0x00000070ff087424 */ /* 0x000fc400078e00ff */
[----:B------:R-:W-:-:S07]  /*91d0*/  IMAD.MOV.U32 R12, RZ, RZ, 0x1 ;  /* 0x00000001ff0c7424 */ /* 0x000fce00078e00ff */
[----:B------:R-:W-:-:S07]  /*91e0*/  LEPC R20, `(.L_x_42) ;  /* 0x000000001014794e */ /* 0x000fce0000000000 */
[----:B0----5:R-:W-:Y:S05]  /*91f0*/  CALL.ABS.NOINC R2 ;  /* 0x0000000002007343 */ /* 0x021fea0003c00000 */
.L_x_42:
        /* <DEDUP_REMOVED lines=8> */
[----:B------:R0:W1:Y:S01]  /*9280*/  LDC.64 R2, c[0x4][R16] ;  /* 0x0100000010027b82 */ /* 0x0000620000000a00 */
[----:B------:R-:W-:Y:S01]  /*9290*/  IMAD.U32 R5, RZ, RZ, UR5 ;  /* 0x00000005ff057e24 */ /* 0x000fe2000f8e00ff */
[----:B------:R-:W-:Y:S01]  /*92a0*/  ULDC.64 UR4, c[0x4][0x10] ;  /* 0x0100040000047ab9 */ /* 0x000fe20000000a00 */
[----:B------:R-:W-:Y:S01]  /*92b0*/  MOV R6, UR6 ;  /* 0x0000000600067c02 */ /* 0x000fe20008000f00 */
[----:B------:R-:W-:Y:S01]  /*92c0*/  IMAD.U32 R7, RZ, RZ, UR7 ;  /* 0x00000007ff077e24 */ /* 0x000fe2000f8e00ff */
[----:B------:R-:W-:Y:S01]  /*92d0*/  MOV R11, UR5 ;  /* 0x00000005000b7c02 */ /* 0x000fe20008000f00 */
[----:B------:R-:W-:Y:S01]  /*92e0*/  IMAD.U32 R10, RZ, RZ, UR4 ;  /* 0x00000004ff0a7e24 */ /* 0x000fe2000f8e00ff */
[----:B------:R-:W-:Y:S01]  /*92f0*/  MOV R13, RZ ;  /* 0x000000ff000d7202 */ /* 0x000fe20000000f00 */
[----:B------:R-:W-:-:S02]  /*9300*/  IMAD.MOV.U32 R8, RZ, RZ, 0x70 ;  /* 0x00000070ff087424 */ /* 0x000fc400078e00ff */
[----:B0-----:R-:W-:-:S07]  /*9310*/  IMAD.MOV.U32 R12, RZ, RZ, 0x1 ;  /* 0x00000001ff0c7424 */ /* 0x001fce00078e00ff */
[----:B------:R-:W-:-:S07]  /*9320*/  LEPC R20, `(.L_x_44) ;  /* 0x000000001014794e */ /* 0x000fce0000000000 */
[----:B-1---5:R-:W-:Y:S05]  /*9330*/  CALL.ABS.NOINC R2 ;  /* 0x0000000002007343 */ /* 0x022fea0003c00000 */
.L_x_44:
[----:B------:R0:W1:Y:S01]  /*9340*/  LDC.64 R2, c[0x4][R16] ;  /* 0x0100000010027b82 */ /* 0x0000620000000a00 */
[----:B------:R-:W-:Y:S01]  /*9350*/  ULDC.64 UR4, c[0x4][0x80] ;  /* 0x0100200000047ab9 */ /* 0x000fe20000000a00 */
[----:B------:R-:W-:Y:S01]  /*9360*/  ULDC.64 UR6, c[0x4][0x88] ;  /* 0x0100220000067ab9 */ /* 0x000fe20000000a00 */
[----:B------:R-:W-:Y:S01]  /*9370*/  IMAD.U32 R4, RZ, RZ, UR4 ;  /* 0x00000004ff047e24 */ /* 0x000fe2000f8e00ff */
[----:B------:R-:W-:Y:S01]  /*9380*/  MOV R6, UR6 ;  /* 0x0000000600067c02 */ /* 0x000fe20008000f00 */
[----:B------:R-:W-:Y:S01]  /*9390*/  IMAD.U32 R5, RZ, RZ, UR5 ;  /* 0x00000005ff057e24 */ /* 0x000fe2000f8e00ff */
[----:B------:R-:W-:Y:S01]  /*93a0*/  ULDC.64 UR4, c[0x4][0x18] ;  /* 0x0100060000047ab9 */ /* 0x000fe20000000a00 */
[----:B------:R-:W-:Y:S01]  /*93b0*/  IMAD.U32 R7, RZ, RZ, UR7 ;  /* 0x00000007ff077e24 */ /* 0x000fe2000f8e00ff */
[----:B------:R-:W-:Y:S01]  /*93c0*/  MOV R11, UR5 ;  /* 0x00000005000b7c02 */ /* 0x000fe20008000f00 */
[----:B------:R-:W-:Y:S01]  /*93d0*/  IMAD.U32 R10, RZ, RZ, UR4 ;  /* 0x00000004ff0a7e24 */ /* 0x000fe2000f8e00ff */
[----:B------:R-:W-:Y:S01]  /*93e0*/  MOV R13, RZ ;  /* 0x000000ff000d7202 */ /* 0x000fe20000000f00 */
[----:B------:R-:W-:-:S02]  /*93f0*/  IMAD.MOV.U32 R8, RZ, RZ, 0x70 ;  /* 0x00000070ff087424 */ /* 0x000fc400078e00ff */
[----:B0-----:R-:W-:-:S07]  /*9400*/  IMAD.MOV.U32 R12, RZ, RZ, 0x1 ;  /* 0x00000001ff0c7424 */ /* 0x001fce00078e00ff */
[----:B------:R-:W-:-:S07]  /*9410*/  LEPC R20, `(.L_x_43) ;  /* 0x000000001014794e */ /* 0x000fce0000000000 */
[----:B-1----:R-:W-:Y:S05]  /*9420*/  CALL.ABS.NOINC R2 ;  /* 0x0000000002007343 */ /* 0x002fea0003c00000 */
.L_x_43:
[----:B------:R-:W0:Y:S01]  /*9430*/  LDC.64 R2, c[0x0][0x9f8] ;  /* 0x00027e00ff027b82 */ /* 0x000e220000000a00 */
[----:B------:R-:W-:-:S07]  /*9440*/  IMAD.MOV.U32 R31, RZ, RZ, R35 ;  /* 0x000000ffff1f7224 */ /* 0x000fce00078e0023 */
[----:B------:R-:W1:Y:S01]  /*9450*/  LDC R30, c[0x0][0x430] ;  /* 0x00010c00ff1e7b82 */ /* 0x000e620000000800 */
[C---:B------:R-:W-:Y:S01]  /*9460*/  LOP3.LUT R7, R18.reuse, 0x7f, RZ, 0xc0, !PT ;  /* 0x0000007f12077812 */ /* 0x040fe200078ec0ff */
[----:B------:R-:W-:Y:S01]  /*9470*/  IMAD.SHL.U32 R28, R18, 0x10, RZ ;  /* 0x00000010121c7824 */ /* 0x000fe200078e00ff */
[----:B------:R-:W-:Y:S01]  /*9480*/  IADD3 R22, R32, -0x1, RZ ;  /* 0xffffffff20167810 */ /* 0x000fe20007ffe0ff */
[----:B------:R-:W-:Y:S01]  /*9490*/  ULDC UR4, c[0x0][0x2f4] ;  /* 0x0000bd0000047ab9 */ /* 0x000fe20000000800 */
[----:B0-----:R-:W-:-:S04]  /*94a0*/  ISETP.NE.U32.AND P0, PT, R2, RZ, PT ;  /* 0x000000ff0200720c */ /* 0x001fc80003f05070 */
[----:B------:R-:W-:-:S13]  /*94b0*/  ISETP.NE.AND.EX P0, PT, R3, RZ, PT, P0 ;  /* 0x000000ff0300720c */ /* 0x000fda0003f05300 */
[----:B------:R-:W0:Y:S02]  /*94c0*/  @P0 LDC.64 R2, c[0x0][0x9f8] ;  /* 0x00027e00ff020b82 */ /* 0x000e240000000a00 */
[----:B0-----:R-:W-:-:S05]  /*94d0*/  @P0 IMAD.WIDE R2, R35, 0x4, R2 ;  /* 0x0000000423020825 */ /* 0x001fca00078e0202 */
[----:B------:R0:W2:Y:S01]  /*94e0*/  @P0 LDG.E R31, desc[UR38][R2.64] ;  /* 0x00000026021f0981 */ /* 0x0000a2000c1e1900 */
[----:B------:R-:W-:Y:S02]  /*94f0*/  SHF.R.U32.HI R29, RZ, 0x3, R7 ;  /* 0x00000003ff1d7819 */ /* 0x000fe40000011607 */
[----:B------:R-:W-:Y:S02]  /*9500*/  LOP3.LUT R28, R28, 0x70, RZ, 0xc0, !PT ;  /* 0x000000701c1c7812 */ /* 0x000fe400078ec0ff */
[----:B-1----:R-:W-:Y:S01]  /*9510*/  ISETP.NE.AND P1, PT, R30, 0x1, PT ;  /* 0x000000011e00780c */ /* 0x002fe20003f25270 */
[----:B------:R-:W-:Y:S01]  /*9520*/  IMAD R5, R22, 0x80, R29 ;  /* 0x0000008016057824 */ /* 0x000fe200078e021d */
[----:B------:R-:W-:-:S03]  /*9530*/  LOP3.LUT R23, R23, 0xfffffff7, RZ, 0xc0, !PT ;  /* 0xfffffff717177812 */ /* 0x000fc600078ec0ff */
[----:B------:R-:W-:-:S05]  /*9540*/  IMAD.IADD R6, R28, 0x1, R5 ;  /* 0x000000011c067824 */ /* 0x000fca00078e0205 */
[C---:B------:R-:W-:Y:S02]  /*9550*/  ISETP.GE.AND P0, PT, R6.reuse, UR43, PT ;  /* 0x0000002b06007c0c */ /* 0x040fe4000bf06270 */
[----:B-----5:R-:W-:Y:S01]  /*9560*/  IADD3 R21, R6, R33, RZ ;  /* 0x0000002106157210 */ /* 0x020fe20007ffe0ff */
[----:B------:R-:W1:Y:S01]  /*9570*/  @P1 LDC R0, c[0x0][0x434] ;  /* 0x00010d00ff001b82 */ /* 0x000e620000000800 */
[----:B------:R-:W-:-:S03]  /*9580*/  @P1 LOP3.LUT R23, R23, 0x8, RZ, 0xfc, !PT ;  /* 0x0000000817171812 */ /* 0x000fc600078efcff */
[----:B------:R-:W-:-:S04]  /*9590*/  IMAD.MOV.U32 R37, RZ, RZ, R21 ;  /* 0x000000ffff257224 */ /* 0x000fc800078e0015 */
[----:B0-----:R-:W0:Y:S08]  /*95a0*/  @P1 LDC R3, c[0x0][0x438] ;  /* 0x00010e00ff031b82 */ /* 0x001e300000000800 */
[----:B------:R-:W3:Y:S08]  /*95b0*/  @!P0 LDC.64 R4, c[0x0][0x428] ;  /* 0x00010a00ff048b82 */ /* 0x000ef00000000a00 */
[----:B------:R-:W4:Y:S01]  /*95c0*/  @!P0 LDC.64 R8, c[0x0][0x418] ;  /* 0x00010600ff088b82 */ /* 0x000f220000000a00 */
[----:B-1----:R-:W-:-:S05]  /*95d0*/  @P1 IMAD.HI.U32 R0, R21, R0, RZ ;  /* 0x0000000015001227 */ /* 0x002fca00078e00ff */
[----:B0-----:R-:W-:-:S04]  /*95e0*/  @P1 SHF.R.U32.HI R37, RZ, R3, R0 ;  /* 0x00000003ff251219 */ /* 0x001fc80000011600 */
[--C-:B------:R-:W-:Y:S01]  /*95f0*/  @!P0 SHF.R.S32.HI R3, RZ, 0x1f, R37.reuse ;  /* 0x0000001fff038819 */ /* 0x100fe20000011425 */
[----:B------:R-:W-:Y:S02]  /*9600*/  @!P0 IMAD.MOV.U32 R2, RZ, RZ, R37 ;  /* 0x000000ffff028224 */ /* 0x000fe400078e0025 */
[----:B------:R-:W-:-:S05]  /*9610*/  IMAD.SHL.U32 R6, R18, 0x8, RZ ;  /* 0x0000000812067824 */ /* 0x000fca00078e00ff */
[----:B------:R-:W-:-:S04]  /*9620*/  LOP3.LUT R26, R6, 0x38, RZ, 0xc0, !PT ;  /* 0x00000038061a7812 */ /* 0x000fc800078ec0ff */
[----:B------:R-:W-:Y:S02]  /*9630*/  LOP3.LUT R25, R26, 0x40, RZ, 0xfc, !PT ;  /* 0x000000401a197812 */ /* 0x000fe400078efcff */
[----:B------:R-:W-:Y:S01]  /*9640*/  LOP3.LUT R23, R23, 0xfffffffe, RZ, 0xc0, !PT ;  /* 0xfffffffe17177812 */ /* 0x000fe200078ec0ff */
[----:B------:R-:W-:-:S03]  /*9650*/  UMOV UR5, 0xffffffff ;  /* 0xffffffff00057882 */ /* 0x000fc60000000000 */
[----:B------:R-:W-:Y:S02]  /*9660*/  LOP3.LUT R23, R23, 0xfffffffd, RZ, 0xc0, !PT ;  /* 0xfffffffd17177812 */ /* 0x000fe400078ec0ff */
[----:B--2---:R-:W-:-:S05]  /*9670*/  SHF.R.S32.HI R27, RZ, 0x1f, R31 ;  /* 0x0000001fff1b7819 */ /* 0x004fca000001141f */
[----:B---3--:R-:W-:-:S04]  /*9680*/  @!P0 IMAD R0, R27, R4, RZ ;  /* 0x000000041b008224 */ /* 0x008fc800078e02ff */
[C---:B------:R-:W-:Y:S02]  /*9690*/  @!P0 IMAD R11, R31.reuse, R5, R0 ;  /* 0x000000051f0b8224 */ /* 0x040fe400078e0200 */
[----:B------:R-:W-:-:S05]  /*96a0*/  @!P0 IMAD.WIDE.U32 R4, R31, R4, R2 ;  /* 0x000000041f048225 */ /* 0x000fca00078e0002 */
[----:B------:R-:W-:Y:S02]  /*96b0*/  @!P0 IADD3 R0, R5, R11, RZ ;  /* 0x0000000b05008210 */ /* 0x000fe40007ffe0ff */
[----:B----4-:R-:W-:-:S04]  /*96c0*/  @!P0 LEA R2, P1, R4, R8, 0x2 ;  /* 0x0000000804028211 */ /* 0x010fc800078210ff */
[----:B------:R-:W-:Y:S01]  /*96d0*/  @!P0 LEA.HI.X R3, R4, R9, R0, 0x2, P1 ;  /* 0x0000000904038211 */ /* 0x000fe200008f1400 */
[----:B------:R-:W-:Y:S01]  /*96e0*/  IMAD.MOV.U32 R9, RZ, RZ, RZ ;  /* 0x000000ffff097224 */ /* 0x000fe200078e00ff */
[----:B------:R-:W-:-:S05]  /*96f0*/  ISETP.GE.AND P1, PT, R26, UR4, PT ;  /* 0x000000041a007c0c */ /* 0x000fca000bf26270 */
[----:B------:R0:W5:Y:S01]  /*9700*/  @!P0 LDG.E R9, desc[UR38][R2.64] ;  /* 0x0000002602098981 */ /* 0x000162000c1e1900 */
[----:B------:R-:W-:-:S07]  /*9710*/  ISETP.GE.AND P0, PT, R25, UR4, PT ;  /* 0x0000000419007c0c */ /* 0x000fce000bf06270 */
[----:B------:R-:W-:-:S06]  /*9720*/  @P1 LOP3.LUT R23, R23, 0x2, RZ, 0xfc, !PT ;  /* 0x0000000217171812 */ /* 0x000fcc00078efcff */
[----:B------:R-:W-:Y:S01]  /*9730*/  @P0 LOP3.LUT R23, R23, 0x1, RZ, 0xfc, !PT ;  /* 0x0000000117170812 */ /* 0x000fe200078efcff */
[----:B0-----:R-:W-:Y:S06]  /*9740*/  BRA.DIV UR5, `(.L_x_45) ;  /* 0x0000003205007947 */ /* 0x001fec000b800000 */
.L_x_87:
[----:B------:R-:W-:Y:S01]  /*9750*/  ULOP3.LUT UR4, UR40, 0x2, URZ, 0xfc, !UPT ;  /* 0x0000000228047892 */ /* 0x000fe2000f8efc3f */
[----:B------:R-:W-:Y:S01]  /*9760*/  IMAD.U32 R24, RZ, RZ, UR42 ;  /* 0x0000002aff187e24 */ /* 0x000fe2000f8e00ff */
[----:B------:R-:W-:Y:S01]  /*9770*/  LOP3.LUT R23, R23, 0xfffffffb, RZ, 0xc0, !PT ;  /* 0xfffffffb17177812 */ /* 0x000fe200078ec0ff */
[----:B------:R-:W-:-:S03]  /*9780*/  IMAD.MOV R4, RZ, RZ, -R37 ;  /* 0x000000ffff047224 */ /* 0x000fc600078e0a25 */
[----:B------:R-:W-:Y:S01]  /*9790*/  MOV R19, UR4 ;  /* 0x0000000400137c02 */ /* 0x000fe20008000f00 */
[----:B------:R-:W-:Y:S01]  /*97a0*/  IMAD R4, R30, R4, R21 ;  /* 0x000000041e047224 */ /* 0x000fe200078e0215 */
[----:B------:R-:W-:Y:S02]  /*97b0*/  SHF.R.S32.HI R24, RZ, 0x1f, R24 ;  /* 0x0000001fff187819 */ /* 0x000fe40000011418 */
[----:B------:R-:W-:-:S13]  /*97c0*/  ISETP.NE.AND P0, PT, R19, 0x3, PT ;  /* 0x000000031300780c */ /* 0x000fda0003f05270 */
[----:B------:R-:W-:Y:S01]  /*97d0*/  @P0 LOP3.LUT R23, R23, 0x4, RZ, 0xfc, !PT ;  /* 0x0000000417170812 */ /* 0x000fe200078efcff */
[----:B------:R-:W-:Y:S06]  /*97e0*/  @!P0 BRA `(.L_x_46) ;  /* 0x0000000000048947 */ /* 0x000fec0003800000 */
[----:B------:R-:W-:Y:S01]  /*97f0*/  BPT.TRAP 0x1 ;  /* 0x000000040000795c */ /* 0x000fe20000300000 */
.L_x_46:
[----:B------:R-:W-:Y:S01]  /*9800*/  IMAD.MOV.U32 R8, RZ, RZ, 0x1 ;  /* 0x00000001ff087424 */ /* 0x000fe200078e00ff */
[----:B------:R-:W-:Y:S01]  /*9810*/  SHF.R.S32.HI R5, RZ, 0x1f, R4 ;  /* 0x0000001fff057819 */ /* 0x000fe20000011404 */
[----:B------:R-:W-:Y:S01]  /*9820*/  ULDC.64 UR4, c[0x0][0x328] ;  /* 0x0000ca0000047ab9 */ /* 0x000fe20000000a00 */
[----:B-----5:R-:W-:Y:S02]  /*9830*/  SHF.R.S32.HI R0, RZ, 0x1f, R9 ;  /* 0x0000001fff007819 */ /* 0x020fe40000011409 */
[----:B------:R-:W-:Y:S01]  /*9840*/  SHF.L.U32 R8, R8, 0x1f, RZ ;  /* 0x0000001f08087819 */ /* 0x000fe200000006ff */
[----:B------:R-:W-:Y:S01]  /*9850*/  IMAD R3, R5, UR4, RZ ;  /* 0x0000000405037c24 */ /* 0x000fe2000f8e02ff */
[----:B------:R-:W-:Y:S02]  /*9860*/  R2UR UR6, R24 ;  /* 0x00000000180672ca */ /* 0x000fe400000e0000 */
[----:B------:R-:W0:Y:S01]  /*9870*/  SYNCS.PHASECHK.TRANS64.TRYWAIT P0, [UR45+0x28840], R8 ;  /* 0x02884008ff0075a7 */ /* 0x000e22000800016d */
[----:B------:R-:W-:-:S02]  /*9880*/  IMAD R11, R4, UR5, R3 ;  /* 0x00000005040b7c24 */ /* 0x000fc4000f8e0203 */
[----:B------:R-:W-:Y:S01]  /*9890*/  IMAD.WIDE.U32 R2, R4, UR4, RZ ;  /* 0x0000000404027c25 */ /* 0x000fe2000f8e00ff */
[----:B------:R-:W-:-:S03]  /*98a0*/  ULDC.64 UR4, c[0x0][0x338] ;  /* 0x0000ce0000047ab9 */ /* 0x000fc60000000a00 */
[----:B------:R-:W-:Y:S01]  /*98b0*/  IMAD R10, R0, UR4, RZ ;  /* 0x00000004000a7c24 */ /* 0x000fe2000f8e02ff */
[----:B------:R-:W-:-:S03]  /*98c0*/  IADD3 R3, R3, R11, RZ ;  /* 0x0000000b03037210 */ /* 0x000fc60007ffe0ff */
[C---:B------:R-:W-:Y:S02]  /*98d0*/  IMAD R11, R9.reuse, UR5, R10 ;  /* 0x00000005090b7c24 */ /* 0x040fe4000f8e020a */
[----:B------:R-:W-:Y:S01]  /*98e0*/  IMAD.WIDE.U32 R2, R9, UR4, R2 ;  /* 0x0000000409027c25 */ /* 0x000fe2000f8e0002 */
[----:B------:R-:W-:-:S03]  /*98f0*/  ULDC.64 UR4, c[0x0][0x330] ;  /* 0x0000cc0000047ab9 */ /* 0x000fc60000000a00 */
[----:B------:R-:W-:Y:S01]  /*9900*/  IMAD.IADD R3, R3, 0x1, R11 ;  /* 0x0000000103037824 */ /* 0x000fe200078e020b */
[----:B------:R-:W-:Y:S01]  /*9910*/  MOV R11, UR4 ;  /* 0x00000004000b7c02 */ /* 0x000fe20008000f00 */
[----:B------:R-:W-:-:S03]  /*9920*/  UIMAD UR4, UR6, UR4, URZ ;  /* 0x00000004060472a4 */ /* 0x000fc6000f8e023f */
[----:B------:R-:W-:Y:S01]  /*9930*/  ULDC.64 UR6, c[0x0][0x318] ;  /* 0x0000c60000067ab9 */ /* 0x000fe20000000a00 */
[----:B------:R-:W-:Y:S02]  /*9940*/  UIMAD UR4, UR42, UR5, UR4 ;  /* 0x000000052a0472a4 */ /* 0x000fe4000f8e0204 */
[----:B------:R-:W-:-:S04]  /*9950*/  IMAD.WIDE.U32 R2, R11, UR42, R2 ;  /* 0x0000002a0b027c25 */ /* 0x000fc8000f8e0002 */
[----:B------:R-:W-:Y:S01]  /*9960*/  VIADD R3, R3, UR4 ;  /* 0x0000000403037c36 */ /* 0x000fe20008000000 */
[----:B------:R-:W-:-:S04]  /*9970*/  LEA R16, P1, R2, UR6, 0x1 ;  /* 0x0000000602107c11 */ /* 0x000fc8000f8208ff */
[----:B------:R-:W-:Y:S01]  /*9980*/  LEA.HI.X R2, R2, UR7, R3, 0x1, P1 ;  /* 0x0000000702027c11 */ /* 0x000fe200088f0c03 */
[----:B0-----:R-:W-:Y:S08]  /*9990*/  @!P0 BRA `(.L_x_47) ;  /* 0x0000002c008c8947 */ /* 0x001ff00003800000 */
.L_x_88:
[----:B------:R-:W-:Y:S01]  /*99a0*/  ULDC.64 UR4, c[0x0][0x300] ;  /* 0x0000c00000047ab9 */ /* 0x000fe20000000a00 */
[----:B------:R-:W-:Y:S01]  /*99b0*/  R2UR UR6, R24 ;  /* 0x00000000180672ca */ /* 0x000fe200000e0000 */
[----:B------:R-:W-:Y:S01]  /*99c0*/  IMAD R5, R5, UR4, RZ ;  /* 0x0000000405057c24 */ /* 0x000fe2000f8e02ff */
[----:B------:R-:W-:Y:S01]  /*99d0*/  LOP3.LUT P3, RZ, R23, 0x2, RZ, 0xc0, !PT ;  /* 0x0000000217ff7812 */ /* 0x000fe2000786c0ff */
[----:B------:R-:W-:Y:S01]  /*99e0*/  IMAD.SHL.U32 R36, R7, 0x8, RZ ;  /* 0x0000000807247824 */ /* 0x000fe200078e00ff */
[----:B------:R-:W-:Y:S01]  /*99f0*/  LOP3.LUT P2, RZ, R23, 0x1, RZ, 0xc0, !PT ;  /* 0x0000000117ff7812 */ /* 0x000fe2000784c0ff */
[C---:B0-----:R-:W-:Y:S02]  /*9a00*/  IMAD R3, R4.reuse, UR5, R5 ;  /* 0x0000000504037c24 */ /* 0x041fe4000f8e0205 */
[----:B------:R-:W-:Y:S01]  /*9a10*/  IMAD.WIDE.U32 R4, R4, UR4, RZ ;  /* 0x0000000404047c25 */ /* 0x000fe2000f8e00ff */
[----:B------:R-:W-:-:S03]  /*9a20*/  ULDC.64 UR4, c[0x0][0x310] ;  /* 0x0000c40000047ab9 */ /* 0x000fc60000000a00 */
[----:B------:R-:W-:Y:S02]  /*9a30*/  IMAD.IADD R5, R5, 0x1, R3 ;  /* 0x0000000105057824 */ /* 0x000fe400078e0203 */
[----:B------:R-:W-:Y:S02]  /*9a40*/  IMAD R0, R0, UR4, RZ ;  /* 0x0000000400007c24 */ /* 0x000fe4000f8e02ff */
[----:B------:R-:W-:-:S04]  /*9a50*/  IMAD.WIDE.U32 R4, R9, UR4, R4 ;  /* 0x0000000409047c25 */ /* 0x000fc8000f8e0004 */
[----:B------:R-:W-:Y:S01]  /*9a60*/  IMAD R3, R9, UR5, R0 ;  /* 0x0000000509037c24 */ /* 0x000fe2000f8e0200 */
[----:B------:R-:W-:-:S04]  /*9a70*/  ULDC.64 UR4, c[0x0][0x308] ;  /* 0x0000c20000047ab9 */ /* 0x000fc80000000a00 */
[----:B------:R-:W-:Y:S01]  /*9a80*/  IADD3 R5, R5, R3, RZ ;  /* 0x0000000305057210 */ /* 0x000fe20007ffe0ff */
[----:B------:R-:W-:Y:S01]  /*9a90*/  IMAD.U32 R3, RZ, RZ, UR4 ;  /* 0x00000004ff037e24 */ /* 0x000fe2000f8e00ff */
[----:B------:R-:W-:-:S03]  /*9aa0*/  UIMAD UR4, UR6, UR4, URZ ;  /* 0x00000004060472a4 */ /* 0x000fc6000f8e023f */
[----:B------:R-:W-:Y:S01]  /*9ab0*/  IMAD.WIDE.U32 R4, R3, UR42, R4 ;  /* 0x0000002a03047c25 */ /* 0x000fe2000f8e0004 */
[----:B------:R-:W-:Y:S01]  /*9ac0*/  UIMAD UR4, UR42, UR5, UR4 ;  /* 0x000000052a0472a4 */ /* 0x000fe2000f8e0204 */
[----:B------:R-:W-:Y:S02]  /*9ad0*/  ULDC.64 UR6, c[0x0][0x2e8] ;  /* 0x0000ba0000067ab9 */ /* 0x000fe40000000a00 */
[----:B------:R-:W-:-:S03]  /*9ae0*/  LEA R0, P0, R4, UR6, 0x1 ;  /* 0x0000000604007c11 */ /* 0x000fc6000f8008ff */
[----:B------:R-:W-:Y:S01]  /*9af0*/  VIADD R3, R5, UR4 ;  /* 0x0000000405037c36 */ /* 0x000fe20008000000 */
[----:B------:R-:W-:Y:S01]  /*9b00*/  MOV R5, 0xffffff80 ;  /* 0xffffff8000057802 */ /* 0x000fe20000000f00 */
[----:B------:R-:W-:-:S03]  /*9b10*/  UMOV UR4, 0xffffffff ;  /* 0xffffffff00047882 */ /* 0x000fc60000000000 */
[----:B------:R-:W-:Y:S01]  /*9b20*/  LEA.HI.X R3, R4, UR7, R3, 0x1, P0 ;  /* 0x0000000704037c11 */ /* 0x000fe200080f0c03 */
[----:B------:R-:W-:Y:S01]  /*9b30*/  IMAD R4, R22, R5, UR43 ;  /* 0x0000002b16047e24 */ /* 0x000fe2000f8e0205 */
[----:B------:R-:W-:-:S04]  /*9b40*/  LOP3.LUT R5, R6, 0x1c0, RZ, 0xc0, !PT ;  /* 0x000001c006057812 */ /* 0x000fc800078ec0ff */
[----:B------:R-:W-:Y:S01]  /*9b50*/  LOP3.LUT R5, R5, 0x38, R6, 0xf8, !PT ;  /* 0x0000003805057812 */ /* 0x000fe200078ef806 */
[----:B------:R-:W-:-:S03]  /*9b60*/  IMAD.IADD R6, R4, 0x1, -R29 ;  /* 0x0000000104067824 */ /* 0x000fc600078e0a1d */
[----:B------:R-:W-:Y:S02]  /*9b70*/  LOP3.LUT R5, R5, 0x38, R18, 0x78, !PT ;  /* 0x0000003805057812 */ /* 0x000fe400078e7812 */
[----:B------:R-:W-:Y:S02]  /*9b80*/  ISETP.GE.AND P0, PT, R6, 0x1, PT ;  /* 0x000000010600780c */ /* 0x000fe40003f06270 */
[----:B------:R-:W-:Y:S01]  /*9b90*/  LOP3.LUT R36, R5, 0x200, R36, 0xf8, !PT ;  /* 0x0000020005247812 */ /* 0x000fe200078ef824 */
[----:B------:R-:W-:Y:S10]  /*9ba0*/  BRA.DIV UR4, `(.L_x_48) ;  /* 0x0000002e04207947 */ /* 0x000ff4000b800000 */
[----:B------:R-:W-:Y:S01]  /*9bb0*/  SHFL.IDX PT, R5, R3, RZ, 0x181f ;  /* 0x00181fff03057589 */ /* 0x000fe200000e0000 */
[----:B------:R-:W-:Y:S02]  /*9bc0*/  @P0 LEA R9, R36, UR45, 0x1 ;  /* 0x0000002d24090c11 */ /* 0x000fe4000f8e08ff */
[----:B------:R-:W-:Y:S01]  /*9bd0*/  ISETP.GE.AND P1, PT, R6, 0x21, PT ;  /* 0x000000210600780c */ /* 0x000fe20003f26270 */
[----:B------:R-:W0:Y:S04]  /*9be0*/  SHFL.IDX PT, R4, R0, RZ, 0x181f ;  /* 0x00181fff00047589 */ /* 0x000e2800000e0000 */
[----:B------:R-:W1:Y:S04]  /*9bf0*/  SHFL.IDX PT, R21, R0, 0x1, 0x181f ;  /* 0x00381f0000157f89 */ /* 0x000e6800000e0000 */
[----:B------:R-:W2:Y:S04]  /*9c00*/  SHFL.IDX PT, R10, R3, 0x1, 0x181f ;  /* 0x00381f00030a7f89 */ /* 0x000ea800000e0000 */
[----:B------:R-:W3:Y:S04]  /*9c10*/  SHFL.IDX PT, R8, R3, 0x2, 0x181f ;  /* 0x00581f0003087f89 */ /* 0x000ee800000e0000 */
[----:B------:R-:W4:Y:S04]  /*9c20*/  SHFL.IDX PT, R37, R0, 0x2, 0x181f ;  /* 0x00581f0000257f89 */ /* 0x000f2800000e0000 */
[----:B------:R-:W-:Y:S01]  /*9c30*/  SHFL.IDX PT, R7, R3, 0x3, 0x181f ;  /* 0x00781f0003077f89 */ /* 0x000fe200000e0000 */
[----:B0-----:R-:W-:-:S03]  /*9c40*/  @P0 IMAD.WIDE.U32 R4, R26, 0x2, R4 ;  /* 0x000000021a040825 */ /* 0x001fc600078e0004 */
[----:B------:R-:W0:Y:S04]  /*9c50*/  SHFL.IDX PT, R14, R0, 0x3, 0x181f ;  /* 0x00781f00000e7f89 */ /* 0x000e2800000e0000 */
[----:B------:R-:W-:Y:S04]  /*9c60*/  @P0 LDGSTS.E.BYPASS.LTC128B.128 [R9+0x18400], desc[UR38][R4.64], !P3 ;  /* 0x1840000004090fae */ /* 0x000fe8000d901d66 */
[----:B------:R1:W-:Y:S01]  /*9c70*/  @P0 LDGSTS.E.BYPASS.LTC128B.128 [R9+0x1c400], desc[UR38][R4.64+0x80], !P2 ;  /* 0x1c40008004090fae */ /* 0x0003e2000d101d66 */
[----:B------:R-:W-:Y:S02]  /*9c80*/  ISETP.GE.AND P0, PT, R6, 0x11, PT ;  /* 0x000000110600780c */ /* 0x000fe40003f06270 */
[----:B-1----:R-:W-:Y:S01]  /*9c90*/  MOV R4, R21 ;  /* 0x0000001500047202 */ /* 0x002fe20000000f00 */
[----:B--2---:R-:W-:-:S10]  /*9ca0*/  IMAD.MOV.U32 R5, RZ, RZ, R10 ;  /* 0x000000ffff057224 */ /* 0x004fd400078e000a */
[----:B------:R-:W-:Y:S01]  /*9cb0*/  @P0 LEA R18, R36, UR45, 0x1 ;  /* 0x0000002d24120c11 */ /* 0x000fe2000f8e08ff */
[----:B------:R-:W-:Y:S01]  /*9cc0*/  SHFL.IDX PT, R10, R3, 0x4, 0x181f ;  /* 0x00981f00030a7f89 */ /* 0x000fe200000e0000 */
[----:B------:R-:W-:Y:S01]  /*9cd0*/  @P0 IMAD.WIDE.U32 R20, R26, 0x2, R4 ;  /* 0x000000021a140825 */ /* 0x000fe200078e0004 */
[----:B---3--:R-:W-:-:S03]  /*9ce0*/  MOV R5, R8 ;  /* 0x0000000800057202 */ /* 0x008fc60000000f00 */
[----:B----4-:R-:W-:Y:S01]  /*9cf0*/  IMAD.MOV.U32 R4, RZ, RZ, R37 ;  /* 0x000000ffff047224 */ /* 0x010fe200078e0025 */
[----:B------:R-:W-:Y:S03]  /*9d00*/  @P0 LDGSTS.E.BYPASS.LTC128B.128 [R18+0x18c00], desc[UR38][R20.64], !P3 ;  /* 0x18c0000014120fae */ /* 0x000fe6000d901d66 */
[----:B------:R-:W-:Y:S01]  /*9d10*/  @P1 IMAD.WIDE.U32 R8, R26, 0x2, R4 ;  /* 0x000000021a081825 */ /* 0x000fe200078e0004 */
[----:B------:R1:W-:Y:S01]  /*9d20*/  @P0 LDGSTS.E.BYPASS.LTC128B.128 [R18+0x1cc00], desc[UR38][R20.64+0x80], !P2 ;  /* 0x1cc0008014120fae */ /* 0x0003e2000d101d66 */
[----:B------:R-:W-:Y:S02]  /*9d30*/  ISETP.GE.AND P0, PT, R6, 0x31, PT ;  /* 0x000000310600780c */ /* 0x000fe40003f06270 */
[----:B------:R-:W-:Y:S01]  /*9d40*/  @P1 LEA R5, R36, UR45, 0x1 ;  /* 0x0000002d24051c11 */ /* 0x000fe2000f8e08ff */
[----:B------:R-:W2:Y:S01]  /*9d50*/  SHFL.IDX PT, R37, R0, 0x4, 0x181f ;  /* 0x00981f0000257f89 */ /* 0x000ea200000e0000 */
[----:B0-----:R-:W-:-:S03]  /*9d60*/  IMAD.MOV.U32 R4, RZ, RZ, R14 ;  /* 0x000000ffff047224 */ /* 0x001fc600078e000e */
[----:B------:R-:W-:Y:S04]  /*9d70*/  @P1 LDGSTS.E.BYPASS.LTC128B.128 [R5+0x19400], desc[UR38][R8.64], !P3 ;  /* 0x1940000008051fae */ /* 0x000fe8000d901d66 */
[----:B------:R0:W-:Y:S01]  /*9d80*/  @P1 LDGSTS.E.BYPASS.LTC128B.128 [R5+0x1d400], desc[UR38][R8.64+0x80], !P2 ;  /* 0x1d40008008051fae */ /* 0x0001e2000d101d66 */
[----:B------:R-:W-:-:S03]  /*9d90*/  ISETP.GE.AND P1, PT, R6, 0x51, PT ;  /* 0x000000510600780c */ /* 0x000fc60003f26270 */
[----:B-1----:R-:W1:Y:S04]  /*9da0*/  SHFL.IDX PT, R18, R3, 0x5, 0x181f ;  /* 0x00b81f0003127f89 */ /* 0x002e6800000e0000 */
[----:B------:R-:W-:Y:S01]  /*9db0*/  SHFL.IDX PT, R14, R0, 0x6, 0x181f ;  /* 0x00d81f00000e7f89 */ /* 0x000fe200000e0000 */
[----:B0-----:R-:W-:Y:S01]  /*9dc0*/  IMAD.MOV.U32 R5, RZ, RZ, R7 ;  /* 0x000000ffff057224 */ /* 0x001fe200078e0007 */
[----:B------:R-:W-:Y:S02]  /*9dd0*/  @P0 LEA R7, R36, UR45, 0x1 ;  /* 0x0000002d24070c11 */ /* 0x000fe4000f8e08ff */
[----:B------:R-:W0:Y:S01]  /*9de0*/  SHFL.IDX PT, R9, R0, 0x5, 0x181f ;  /* 0x00b81f0000097f89 */ /* 0x000e2200000e0000 */
[----:B------:R-:W-:-:S05]  /*9df0*/  @P0 IMAD.WIDE.U32 R4, R26, 0x2, R4 ;  /* 0x000000021a040825 */ /* 0x000fca00078e0004 */
[----:B------:R-:W-:Y:S04]  /*9e00*/  @P0 LDGSTS.E.BYPASS.LTC128B.128 [R7+0x19c00], desc[UR38][R4.64], !P3 ;  /* 0x19c0000004070fae */ /* 0x000fe8000d901d66 */
[----:B------:R3:W-:Y:S01]  /*9e10*/  @P0 LDGSTS.E.BYPASS.LTC128B.128 [R7+0x1dc00], desc[UR38][R4.64+0x80], !P2 ;  /* 0x1dc0008004070fae */ /* 0x0007e2000d101d66 */
[----:B------:R-:W-:-:S03]  /*9e20*/  ISETP.GE.AND P0, PT, R6, 0x41, PT ;  /* 0x000000410600780c */ /* 0x000fc60003f06270 */
[----:B---3--:R-:W3:Y:S01]  /*9e30*/  SHFL.IDX PT, R7, R3, 0x6, 0x181f ;  /* 0x00d81f0003077f89 */ /* 0x008ee200000e0000 */
[----:B--2---:R-:W-:Y:S01]  /*9e40*/  MOV R4, R37 ;  /* 0x0000002500047202 */ /* 0x004fe20000000f00 */
[----:B------:R-:W-:-:S08]  /*9e50*/  IMAD.MOV.U32 R5, RZ, RZ, R10 ;  /* 0x000000ffff057224 */ /* 0x000fd000078e000a */
[C---:B------:R-:W-:Y:S01]  /*9e60*/  @P0 LEA R37, R36.reuse, UR45, 0x1 ;  /* 0x0000002d24250c11 */ /* 0x040fe2000f8e08ff */
[----:B------:R-:W2:Y:S01]  /*9e70*/  SHFL.IDX PT, R3, R3, 0x7, 0x181f ;  /* 0x00f81f0003037f89 */ /* 0x000ea200000e0000 */
[----:B------:R-:W-:Y:S01]  /*9e80*/  @P1 LEA R10, R36, UR45, 0x1 ;  /* 0x0000002d240a1c11 */ /* 0x000fe2000f8e08ff */
[----:B------:R-:W-:Y:S01]  /*9e90*/  @P0 IMAD.WIDE.U32 R20, R26, 0x2, R4 ;  /* 0x000000021a140825 */ /* 0x000fe200078e0004 */
[----:B-1----:R-:W-:-:S03]  /*9ea0*/  MOV R5, R18 ;  /* 0x0000001200057202 */ /* 0x002fc60000000f00 */
[----:B0-----:R-:W-:Y:S01]  /*9eb0*/  IMAD.MOV.U32 R4, RZ, RZ, R9 ;  /* 0x000000ffff047224 */ /* 0x001fe200078e0009 */
[----:B------:R0:W-:Y:S03]  /*9ec0*/  @P0 LDGSTS.E.BYPASS.LTC128B.128 [R37+0x1a400], desc[UR38][R20.64], !P3 ;  /* 0x1a40000014250fae */ /* 0x0001e6000d901d66 */
[----:B------:R-:W-:Y:S01]  /*9ed0*/  @P1 IMAD.WIDE.U32 R8, R26, 0x2, R4 ;  /* 0x000000021a081825 */ /* 0x000fe200078e0004 */
[----:B------:R0:W-:Y:S01]  /*9ee0*/  @P0 LDGSTS.E.BYPASS.LTC128B.128 [R37+0x1e400], desc[UR38][R20.64+0x80], !P2 ;  /* 0x1e40008014250fae */ /* 0x0001e2000d101d66 */
[----:B------:R-:W-:Y:S02]  /*9ef0*/  ISETP.GE.AND P0, PT, R6, 0x61, PT ;  /* 0x000000610600780c */ /* 0x000fe40003f06270 */
[----:B------:R-:W-:Y:S01]  /*9f00*/  IMAD.MOV.U32 R4, RZ, RZ, R14 ;  /* 0x000000ffff047224 */ /* 0x000fe200078e000e */
[----:B------:R0:W-:Y:S04]  /*9f10*/  @P1 LDGSTS.E.BYPASS.LTC128B.128 [R10+0x1ac00], desc[UR38][R8.64], !P3 ;  /* 0x1ac00000080a1fae */ /* 0x0001e8000d901d66 */
[----:B------:R0:W-:Y:S01]  /*9f20*/  @P1 LDGSTS.E.BYPASS.LTC128B.128 [R10+0x1ec00], desc[UR38][R8.64+0x80], !P2 ;  /* 0x1ec00080080a1fae */ /* 0x0001e2000d101d66 */
[----:B---3--:R-:W-:-:S03]  /*9f30*/  IMAD.MOV.U32 R5, RZ, RZ, R7 ;  /* 0x000000ffff057224 */ /* 0x008fc600078e0007 */
[----:B------:R0:W1:Y:S02]  /*9f40*/  SHFL.IDX PT, R14, R0, 0x7, 0x181f ;  /* 0x00f81f00000e7f89 */ /* 0x00006400000e0000 */
[----:B------:R-:W-:Y:S01]  /*9f50*/  @P0 IMAD.WIDE.U32 R4, R26, 0x2, R4 ;  /* 0x000000021a040825 */ /* 0x000fe200078e0004 */
[----:B------:R-:W-:-:S05]  /*9f60*/  @P0 LEA R7, R36, UR45, 0x1 ;  /* 0x0000002d24070c11 */ /* 0x000fca000f8e08ff */
[----:B------:R0:W-:Y:S04]  /*9f70*/  @P0 LDGSTS.E.BYPASS.LTC128B.128 [R7+0x1b400], desc[UR38][R4.64], !P3 ;  /* 0x1b40000004070fae */ /* 0x0001e8000d901d66 */
[----:B--2---:R0:W-:Y:S02]  /*9f80*/  @P0 LDGSTS.E.BYPASS.LTC128B.128 [R7+0x1f400], desc[UR38][R4.64+0x80], !P2 ;  /* 0x1f40008004070fae */ /* 0x0041e4000d101d66 */
.L_x_106:
[----:B------:R-:W-:Y:S01]  /*9f90*/  ISETP.GE.AND P0, PT, R6, 0x71, PT ;  /* 0x000000710600780c */ /* 0x000fe20003f06270 */
[----:B0-----:R-:W-:Y:S01]  /*9fa0*/  IMAD.MOV.U32 R5, RZ, RZ, R3 ;  /* 0x000000ffff057224 */ /* 0x001fe200078e0003 */
[----:B-1----:R-:W-:-:S11]  /*9fb0*/  MOV R4, R14 ;  /* 0x0000000e00047202 */ /* 0x002fd60000000f00 */
[----:B------:R-:W-:Y:S01]  /*9fc0*/  @P0 IMAD.WIDE.U32 R4, R26, 0x2, R4 ;  /* 0x000000021a040825 */ /* 0x000fe200078e0004 */
[----:B------:R-:W-:-:S05]  /*9fd0*/  @P0 LEA R3, R36, UR45, 0x1 ;  /* 0x0000002d24030c11 */ /* 0x000fca000f8e08ff */
[----:B------:R-:W-:Y:S01]  /*9fe0*/  @!PT LDS RZ, [RZ] ;  /* 0x00000000fffff984 */ /* 0x000fe20000000800 */
[----:B------:R-:W-:Y:S01]  /*9ff0*/  @!PT LDS RZ, [RZ] ;  /* 0x00000000fffff984 */ /* 0x000fe20000000800 */
[----:B------:R-:W-:Y:S01]  /*a000*/  @!PT LDS RZ, [RZ] ;  /* 0x00000000fffff984 */ /* 0x000fe20000000800 */
[----:B------:R0:W-:Y:S04]  /*a010*/  @P0 LDGSTS.E.BYPASS.LTC128B.128 [R3+0x1bc00], desc[UR38][R4.64], !P3 ;  /* 0x1bc0000004030fae */ /* 0x0001e8000d901d66 */
[----:B------:R0:W-:Y:S01]  /*a020*/  @P0 LDGSTS.E.BYPASS.LTC128B.128 [R3+0x1fc00], desc[UR38][R4.64+0x80], !P2 ;  /* 0x1fc0008004030fae */ /* 0x0001e2000d101d66 */
[----:B------:R-:W-:Y:S01]  /*a030*/  NOP ;  /* 0x0000000000007918 */ /* 0x000fe20000000000 */
[----:B------:R-:W-:Y:S02]  /*a040*/  SYNCS.ARRIVE.TRANS64.RED.A0T1 RZ, [UR45+0x28830], RZ ;  /* 0x028830ffffff79a7 */ /* 0x000fe4000820042d */
[----:B------:R-:W-:Y:S01]  /*a050*/  ARRIVES.LDGSTSBAR.64.TRANSCNT [UR45+0x28830] ;  /* 0x02883000ff0079b0 */ /* 0x000fe20008000aad */
[----:B------:R-:W-:Y:S01]  /*a060*/  NOP ;  /* 0x0000000000007918 */ /* 0x000fe20000000000 */
[----:B------:R-:W-:-:S13]  /*a070*/  ISETP.NE.AND P1, PT, R19, 0x3, PT ;  /* 0x000000031300780c */ /* 0x000fda0003f25270 */
[----:B0-----:R-:W-:Y:S05]  /*a080*/  @!P1 BRA `(.L_x_49) ;  /* 0x0000000000049947 */ /* 0x001fea0003800000 */
[----:B------:R-:W-:Y:S01]  /*a090*/  BPT.TRAP 0x1 ;  /* 0x000000040000795c */ /* 0x000fe20000300000 */
.L_x_49:
[----:B------:R-:W-:Y:S01]  /*a0a0*/  SYNCS.ARRIVE.TRANS64.A1T0 RZ, [UR45+0x28830], RZ ;  /* 0x028830ffffff79a7 */ /* 0x000fe2000810002d */
[----:B------:R-:W-:Y:S05]  /*a0b0*/  WARPSYNC.ALL ;  /* 0x0000000000007948 */ /* 0x000fea0003800000 */
[----:B------:R-:W-:Y:S01]  /*a0c0*/  UIADD3 UR5, UR45, 0x10400, URZ ;  /* 0x000104002d057890 */ /* 0x000fe2000fffe03f */
[----:B------:R-:W-:Y:S01]  /*a0d0*/  R2UR UR4, R24 ;  /* 0x00000000180472ca */ /* 0x000fe200000e0000 */
[----:B------:R-:W-:Y:S01]  /*a0e0*/  ULDC.64 UR6, c[0x0][0x2d8] ;  /* 0x0000b60000067ab9 */ /* 0x000fe20000000a00 */
[----:B------:R-:W-:Y:S01]  /*a0f0*/  SHF.R.S32.HI R18, RZ, 0x1f, R35 ;  /* 0x0000001fff127819 */ /* 0x000fe20000011423 */
[----:B------:R-:W-:Y:S02]  /*a100*/  ULOP3.LUT UP0, URZ, UR5, 0x3ff, URZ, 0xc0, !UPT ;  /* 0x000003ff053f7892 */ /* 0x000fe4000f80c03f */
[----:B------:R-:W-:Y:S01]  /*a110*/  UIMAD.WIDE.U32 UR36, UR42, UR6, URZ ;  /* 0x000000062a2472a5 */ /* 0x000fe2000f8e003f */
[----:B------:R-:W-:Y:S03]  /*a120*/  BAR.SYNC.DEFER_BLOCKING 0x8, 0x180 ;  /* 0x0206000000007b1d */ /* 0x000fe60000010000 */
[----:B------:R-:W-:-:S04]  /*a130*/  PLOP3.LUT P0, PT, PT, PT, UP0, 0x80, 0x0 ;  /* 0x000000000000781c */ /* 0x000fc80003f0f008 */
[----:B------:R-:W-:-:S04]  /*a140*/  UIMAD UR4, UR4, UR6, URZ ;  /* 0x00000006040472a4 */ /* 0x000fc8000f8e023f */
[----:B------:R-:W-:-:S04]  /*a150*/  UIMAD UR4, UR42, UR7, UR4 ;  /* 0x000000072a0472a4 */ /* 0x000fc8000f8e0204 */
[----:B------:R-:W-:Y:S01]  /*a160*/  UIADD3 UR46, UR37, UR4, URZ ;  /* 0x00000004252e7290 */ /* 0x000fe2000fffe03f */
[----:B------:R-:W-:Y:S11]  /*a170*/  @!P0 BRA `(.L_x_50) ;  /* 0x0000000000408947 */ /* 0x000ff60003800000 */
[----:B------:R-:W-:Y:S01]  /*a180*/  MOV R14, 0x0 ;  /* 0x00000000000e7802 */ /* 0x000fe20000000f00 */
[----:B------:R-:W-:Y:S01]  /*a190*/  ULDC.64 UR4, c[0x4][0x80] ;  /* 0x0100200000047ab9 */ /* 0x000fe20000000a00 */
[----:B------:R-:W-:Y:S01]  /*a1a0*/  ULDC.64 UR6, c[0x4][0x88] ;  /* 0x0100220000067ab9 */ /* 0x000fe20000000a00 */
[----:B------:R-:W-:Y:S01]  /*a1b0*/  ULDC.64 UR8, c[0x4][0x20] ;  /* 0x0100080000087ab9 */ /* 0x000fe20000000a00 */
[----:B------:R-:W-:Y:S01]  /*a1c0*/  IMAD.U32 R4, RZ, RZ, UR4 ;  /* 0x00000004ff047e24 */ /* 0x000fe2000f8e00ff */
[----:B------:R-:W-:Y:S01]  /*a1d0*/  MOV R5, UR5 ;  /* 0x0000000500057c02 */ /* 0x000fe20008000f00 */
[----:B------:R-:W0:Y:S01]  /*a1e0*/  LDC.64 R14, c[0x4][R14] ;  /* 0x010000000e0e7b82 */ /* 0x000e220000000a00 */
[----:B------:R-:W-:Y:S01]  /*a1f0*/  IMAD.U32 R6, RZ, RZ, UR6 ;  /* 0x00000006ff067e24 */ /* 0x000fe2000f8e00ff */
[----:B------:R-:W-:Y:S01]  /*a200*/  MOV R10, UR8 ;  /* 0x00000008000a7c02 */ /* 0x000fe20008000f00 */
[----:B------:R-:W-:Y:S01]  /*a210*/  IMAD.U32 R7, RZ, RZ, UR7 ;  /* 0x00000007ff077e24 */ /* 0x000fe2000f8e00ff */
[----:B------:R-:W-:Y:S01]  /*a220*/  MOV R12, 0x1 ;  /* 0x00000001000c7802 */ /* 0x000fe20000000f00 */
[----:B------:R-:W-:-:S02]  /*a230*/  IMAD.U32 R11, RZ, RZ, UR9 ;  /* 0x00000009ff0b7e24 */ /* 0x000fc4000f8e00ff */
[----:B------:R-:W-:Y:S02]  /*a240*/  IMAD.MOV.U32 R8, RZ, RZ, 0x70 ;  /* 0x00000070ff087424 */ /* 0x000fe400078e00ff */
[----:B------:R-:W-:-:S07]  /*a250*/  IMAD.MOV.U32 R13, RZ, RZ, RZ ;  /* 0x000000ffff0d7224 */ /* 0x000fce00078e00ff */
[----:B------:R-:W-:-:S07]  /*a260*/  LEPC R20, `(.L_x_50) ;  /* 0x000000001014794e */ /* 0x000fce0000000000 */
[----:B0-----:R-:W-:Y:S05]  /*a270*/  CALL.ABS.NOINC R14 ;  /* 0x000000000e007343 */ /* 0x001fea0003c00000 */
.L_x_50:
[----:B------:R-:W0:Y:S01]  /*a280*/  LDC R0, c[0x0][0x448] ;  /* 0x00011200ff007b82 */ /* 0x000e220000000800 */
[----:B------:R-:W-:Y:S01]  /*a290*/  IMAD.IADD R3, R28, 0x1, R29 ;  /* 0x000000011c037824 */ /* 0x000fe200078e021d */
[----:B------:R-:W-:Y:S01]  /*a2a0*/  ULDC.64 UR4, c[0x0][0x2e0] ;  /* 0x0000b80000047ab9 */ /* 0x000fe20000000a00 */
[----:B------:R-:W-:Y:S01]  /*a2b0*/  IMAD.U32 R4, RZ, RZ, UR36 ;  /* 0x00000024ff047e24 */ /* 0x000fe2000f8e00ff */
[----:B------:R-:W-:Y:S01]  /*a2c0*/  MOV R5, UR37 ;  /* 0x0000002500057c02 */ /* 0x000fe20008000f00 */
[----:B------:R-:W-:Y:S01]  /*a2d0*/  IMAD R18, R18, UR4, RZ ;  /* 0x0000000412127c24 */ /* 0x000fe2000f8e02ff */
[----:B------:R-:W-:Y:S01]  /*a2e0*/  LEA R3, R34, R3, 0x7 ;  /* 0x0000000322037211 */ /* 0x000fe200078e38ff */
[----:B------:R-:W-:Y:S01]  /*a2f0*/  IMAD.MOV.U32 R6, RZ, RZ, R4 ;  /* 0x000000ffff067224 */ /* 0x000fe200078e0004 */
[----:B------:R-:W-:Y:S01]  /*a300*/  ULDC.64 UR6, c[0x0][0x280] ;  /* 0x0000a00000067ab9 */ /* 0x000fe20000000a00 */
[----:B------:R-:W-:Y:S02]  /*a310*/  IMAD.U32 R7, RZ, RZ, UR46 ;  /* 0x0000002eff077e24 */ /* 0x000fe4000f8e00ff */
[----:B------:R-:W-:-:S02]  /*a320*/  IMAD.MOV.U32 R9, RZ, RZ, R3 ;  /* 0x000000ffff097224 */ /* 0x000fc400078e0003 */
[----:B------:R-:W-:-:S04]  /*a330*/  IMAD.WIDE.U32 R6, R35, UR4, R6 ;  /* 0x0000000423067c25 */ /* 0x000fc8000f8e0006 */
[----:B------:R-:W-:Y:S01]  /*a340*/  IMAD R5, R35, UR5, R18 ;  /* 0x0000000523057c24 */ /* 0x000fe2000f8e0212 */
[----:B------:R-:W-:-:S04]  /*a350*/  ULDC.64 UR4, c[0x0][0x2d0] ;  /* 0x0000b40000047ab9 */ /* 0x000fc80000000a00 */
[----:B------:R-:W-:Y:S02]  /*a360*/  IADD3 R7, R7, R5, RZ ;  /* 0x0000000507077210 */ /* 0x000fe40007ffe0ff */
[----:B0-----:R-:W-:-:S13]  /*a370*/  ISETP.NE.AND P0, PT, R0, 0x1, PT ;  /* 0x000000010000780c */ /* 0x001fda0003f05270 */
[----:B------:R-:W0:Y:S08]  /*a380*/  @P0 LDC R8, c[0x0][0x44c] ;  /* 0x00011300ff080b82 */ /* 0x000e300000000800 */
[----:B------:R-:W1:Y:S01]  /*a390*/  @P0 LDC R11, c[0x0][0x450] ;  /* 0x00011400ff0b0b82 */ /* 0x000e620000000800 */
[----:B0-----:R-:W-:-:S05]  /*a3a0*/  @P0 IMAD.HI.U32 R4, R3, R8, RZ ;  /* 0x0000000803040227 */ /* 0x001fca00078e00ff */
[----:B-1----:R-:W-:-:S05]  /*a3b0*/  @P0 SHF.R.U32.HI R9, RZ, R11, R4 ;  /* 0x0000000bff090219 */ /* 0x002fca0000011604 */
[----:B------:R-:W-:-:S04]  /*a3c0*/  IMAD.MOV R4, RZ, RZ, -R9 ;  /* 0x000000ffff047224 */ /* 0x000fc800078e0a09 */
[----:B------:R-:W-:Y:S01]  /*a3d0*/  IMAD R3, R0, R4, R3 ;  /* 0x0000000400037224 */ /* 0x000fe200078e0203 */
[----:B------:R-:W-:-:S05]  /*a3e0*/  SHF.R.S32.HI R4, RZ, 0x1f, R9 ;  /* 0x0000001fff047819 */ /* 0x000fca0000011409 */
[----:B------:R-:W-:Y:S02]  /*a3f0*/  IMAD R8, R4, UR4, RZ ;  /* 0x0000000404087c24 */ /* 0x000fe4000f8e02ff */
[----:B------:R-:W-:Y:S01]  /*a400*/  IMAD.WIDE.U32 R4, R9, UR4, R6 ;  /* 0x0000000409047c25 */ /* 0x000fe2000f8e0006 */
[----:B------:R-:W-:-:S03]  /*a410*/  SHF.R.S32.HI R6, RZ, 0x1f, R3 ;  /* 0x0000001fff067819 */ /* 0x000fc60000011403 */
[----:B------:R-:W-:Y:S01]  /*a420*/  IMAD R9, R9, UR5, R8 ;  /* 0x0000000509097c24 */ /* 0x000fe2000f8e0208 */
[----:B------:R-:W-:Y:S02]  /*a430*/  ULDC.64 UR4, c[0x0][0x2c8] ;  /* 0x0000b20000047ab9 */ /* 0x000fe40000000a00 */
[----:B------:R-:W-:Y:S02]  /*a440*/  IMAD R6, R6, UR4, RZ ;  /* 0x0000000406067c24 */ /* 0x000fe4000f8e02ff */
[----:B------:R-:W-:Y:S02]  /*a450*/  IMAD.IADD R5, R5, 0x1, R9 ;  /* 0x0000000105057824 */ /* 0x000fe400078e0209 */
[C---:B------:R-:W-:Y:S02]  /*a460*/  IMAD R7, R3.reuse, UR5, R6 ;  /* 0x0000000503077c24 */ /* 0x040fe4000f8e0206 */
[----:B------:R-:W-:Y:S01]  /*a470*/  IMAD.WIDE.U32 R4, R3, UR4, R4 ;  /* 0x0000000403047c25 */ /* 0x000fe2000f8e0004 */
[----:B------:R-:W-:-:S02]  /*a480*/  ULDC UR4, c[0x0][0x2b8] ;  /* 0x0000ae0000047ab9 */ /* 0x000fc40000000800 */
[----:B------:R-:W-:Y:S02]  /*a490*/  ISETP.GE.AND P0, PT, R26, UR4, PT ;  /* 0x000000041a007c0c */ /* 0x000fe4000bf06270 */
[C---:B------:R-:W-:Y:S02]  /*a4a0*/  LEA R6, P2, R4.reuse, UR6, 0x1 ;  /* 0x0000000604067c11 */ /* 0x040fe4000f8408ff */
[----:B------:R-:W-:Y:S02]  /*a4b0*/  IADD3 R7, R5, R7, RZ ;  /* 0x0000000705077210 */ /* 0x000fe40007ffe0ff */
[----:B------:R-:W-:Y:S01]  /*a4c0*/  ISETP.GE.AND P1, PT, R25, UR4, PT ;  /* 0x0000000419007c0c */ /* 0x000fe2000bf26270 */
[----:B------:R-:W-:Y:S01]  /*a4d0*/  UMOV UR4, 0xffffffff ;  /* 0xffffffff00047882 */ /* 0x000fe20000000000 */
[----:B------:R-:W-:Y:S02]  /*a4e0*/  LEA.HI.X R7, R4, UR7, R7, 0x1, P2 ;  /* 0x0000000704077c11 */ /* 0x000fe400090f0c07 */
[----:B------:R-:W-:Y:S09]  /*a4f0*/  BRA.DIV UR4, `(.L_x_51) ;  /* 0x0000002e044c7947 */ /* 0x000ff2000b800000 */
[----:B------:R-:W-:Y:S01]  /*a500*/  SHFL.IDX PT, R5, R7, RZ, 0x181f ;  /* 0x00181fff07057589 */ /* 0x000fe200000e0000 */
[----:B------:R-:W-:Y:S01]  /*a510*/  ULDC UR4, c[0x0][0x288] ;  /* 0x0000a20000047ab9 */ /* 0x000fe20000000800 */
[----:B------:R-:W-:Y:S02]  /*a520*/  IMAD R3, R34, 0x80, R29 ;  /* 0x0000008022037824 */ /* 0x000fe400078e021d */
[----:B------:R-:W0:Y:S01]  /*a530*/  SHFL.IDX PT, R4, R6, RZ, 0x181f ;  /* 0x00181fff06047589 */ /* 0x000e2200000e0000 */
[----:B------:R-:W-:Y:S02]  /*a540*/  IMAD R0, R0, UR4, RZ ;  /* 0x0000000400007c24 */ /* 0x000fe4000f8e02ff */
[C---:B------:R-:W-:Y:S01]  /*a550*/  VIADD R9, R3.reuse, 0x10 ;  /* 0x0000001003097836 */ /* 0x040fe20000000000 */
[----:B------:R-:W-:Y:S01]  /*a560*/  SHFL.IDX PT, R8, R7, 0x1, 0x181f ;  /* 0x00381f0007087f89 */ /* 0x000fe200000e0000 */
[C---:B------:R-:W-:Y:S01]  /*a570*/  VIADD R11, R3.reuse, 0x20 ;  /* 0x00000020030b7836 */ /* 0x040fe20000000000 */
[----:B------:R-:W-:-:S02]  /*a580*/  ISETP.GE.AND P2, PT, R3, R0, PT ;  /* 0x000000000300720c */ /* 0x000fc40003f46270 */
[----:B------:R-:W1:Y:S04]  /*a590*/  SHFL.IDX PT, R14, R6, 0x1, 0x181f ;  /* 0x00381f00060e7f89 */ /* 0x000e6800000e0000 */
[----:B------:R-:W-:Y:S07]  /*a5a0*/  SHFL.IDX PT, R10, R7, 0x3, 0x181f ;  /* 0x00781f00070a7f89 */ /* 0x000fee00000e0000 */
[----:B------:R-:W-:Y:S01]  /*a5b0*/  @!P2 LEA R21, R36, UR45, 0x1 ;  /* 0x0000002d2415ac11 */ /* 0x000fe2000f8e08ff */
[----:B0-----:R-:W-:-:S05]  /*a5c0*/  @!P2 IMAD.WIDE.U32 R4, R26, 0x2, R4 ;  /* 0x000000021a04a825 */ /* 0x001fca00078e0004 */
[----:B------:R-:W-:Y:S04]  /*a5d0*/  @!P2 LDGSTS.E.BYPASS.LTC128B.128 [R21+0x10400], desc[UR38][R4.64], !P0 ;  /* 0x104000000415afae */ /* 0x000fe8000c101d66 */
[----:B------:R1:W-:Y:S01]  /*a5e0*/  @!P2 LDGSTS.E.BYPASS.LTC128B.128 [R21+0x14400], desc[UR38][R4.64+0x80], !P1 ;  /* 0x144000800415afae */ /* 0x0003e2000c901d66 */
[----:B------:R-:W-:Y:S02]  /*a5f0*/  ISETP.GE.AND P2, PT, R9, R0, PT ;  /* 0x000000000900720c */ /* 0x000fe40003f46270 */
[----:B-1----:R-:W-:Y:S01]  /*a600*/  MOV R4, R14 ;  /* 0x0000000e00047202 */ /* 0x002fe20000000f00 */
[----:B------:R-:W-:-:S10]  /*a610*/  IMAD.MOV.U32 R5, RZ, RZ, R8 ;  /* 0x000000ffff057224 */ /* 0x000fd400078e0008 */
[----:B------:R-:W-:Y:S01]  /*a620*/  @!P2 LEA R35, R36, UR45, 0x1 ;  /* 0x0000002d2423ac11 */ /* 0x000fe2000f8e08ff */
[----:B------:R-:W-:Y:S01]  /*a630*/  SHFL.IDX PT, R14, R6, 0x3, 0x181f ;  /* 0x00781f00060e7f89 */ /* 0x000fe200000e0000 */
[----:B------:R-:W-:-:S03]  /*a640*/  @!P2 IMAD.WIDE.U32 R8, R26, 0x2, R4 ;  /* 0x000000021a08a825 */ /* 0x000fc600078e0004 */
[----:B------:R-:W-:Y:S04]  /*a650*/  SHFL.IDX PT, R5, R7, 0x2, 0x181f ;  /* 0x00581f0007057f89 */ /* 0x000fe800000e0000 */
[----:B------:R-:W0:Y:S04]  /*a660*/  SHFL.IDX PT, R4, R6, 0x2, 0x181f ;  /* 0x00581f0006047f89 */ /* 0x000e2800000e0000 */
[----:B------:R-:W-:Y:S04]  /*a670*/  @!P2 LDGSTS.E.BYPASS.LTC128B.128 [R35+0x10c00], desc[UR38][R8.64], !P0 ;  /* 0x10c000000823afae */ /* 0x000fe8000c101d66 */
[----:B------:R1:W-:Y:S01]  /*a680*/  @!P2 LDGSTS.E.BYPASS.LTC128B.128 [R35+0x14c00], desc[UR38][R8.64+0x80], !P1 ;  /* 0x14c000800823afae */ /* 0x0003e2000c901d66 */
[----:B------:R-:W-:-:S02]  /*a690*/  ISETP.GE.AND P2, PT, R11, R0, PT ;  /* 0x000000000b00720c */ /* 0x000fc40003f46270 */
[C---:B------:R-:W-:Y:S02]  /*a6a0*/  IADD3 R11, R3.reuse, 0x40, RZ ;  /* 0x00000040030b7810 */ /* 0x040fe40007ffe0ff */
[----:B-1----:R-:W-:-:S09]  /*a6b0*/  IADD3 R9, R3, 0x30, RZ ;  /* 0x0000003003097810 */ /* 0x002fd20007ffe0ff */
[----:B------:R-:W-:Y:S01]  /*a6c0*/  @!P2 LEA R21, R36, UR45, 0x1 ;  /* 0x0000002d2415ac11 */ /* 0x000fe2000f8e08ff */
[----:B0-----:R-:W-:-:S05]  /*a6d0*/  @!P2 IMAD.WIDE.U32 R4, R26, 0x2, R4 ;  /* 0x000000021a04a825 */ /* 0x001fca00078e0004 */
[----:B------:R-:W-:Y:S04]  /*a6e0*/  @!P2 LDGSTS.E.BYPASS.LTC128B.128 [R21+0x11400], desc[UR38][R4.64], !P0 ;  /* 0x114000000415afae */ /* 0x000fe8000c101d66 */
[----:B------:R0:W-:Y:S01]  /*a6f0*/  @!P2 LDGSTS.E.BYPASS.LTC128B.128 [R21+0x15400], desc[UR38][R4.64+0x80], !P1 ;  /* 0x154000800415afae */ /* 0x0001e2000c901d66 */
[----:B------:R-:W-:Y:S01]  /*a700*/  ISETP.GE.AND P2, PT, R9, R0, PT ;  /* 0x000000000900720c */ /* 0x000fe20003f46270 */
[----:B0-----:R-:W-:Y:S02]  /*a710*/  IMAD.MOV.U32 R4, RZ, RZ, R14 ;  /* 0x000000ffff047224 */ /* 0x001fe400078e000e */
        /* <DEDUP_REMOVED lines=8> */
[----:B------:R-:W-:Y:S01]  /*a7a0*/  ISETP.GE.AND P2, PT, R11, R0, PT ;  /* 0x000000000b00720c */ /* 0x000fe20003f46270 */
[----:B------:R-:W-:-:S02]  /*a7b0*/  VIADD R11, R3, 0x60 ;  /* 0x00000060030b7836 */ /* 0x000fc40000000000 */
[----:B------:R-:W2:Y:S01]  /*a7c0*/  SHFL.IDX PT, R14, R6, 0x5, 0x181f ;  /* 0x00b81f00060e7f89 */ /* 0x000ea200000e0000 */
[----:B-1----:R-:W-:-:S09]  /*a7d0*/  VIADD R9, R3, 0x50 ;  /* 0x0000005003097836 */ /* 0x002fd20000000000 */
[----:B------:R-:W-:Y:S01]  /*a7e0*/  @!P2 LEA R21, R36, UR45, 0x1 ;  /* 0x0000002d2415ac11 */ /* 0x000fe2000f8e08ff */
[----:B0-----:R-:W-:-:S05]  /*a7f0*/  @!P2 IMAD.WIDE.U32 R4, R26, 0x2, R4 ;  /* 0x000000021a04a825 */ /* 0x001fca00078e0004 */
[----:B------:R-:W-:Y:S04]  /*a800*/  @!P2 LDGSTS.E.BYPASS.LTC128B.128 [R21+0x12400], desc[UR38][R4.64], !P0 ;  /* 0x124000000415afae */ /* 0x000fe8000c101d66 */
[----:B------:R2:W-:Y:S01]  /*a810*/  @!P2 LDGSTS.E.BYPASS.LTC128B.128 [R21+0x16400], desc[UR38][R4.64+0x80], !P1 ;  /* 0x164000800415afae */ /* 0x0005e2000c901d66 */
[----:B------:R-:W-:Y:S01]  /*a820*/  ISETP.GE.AND P2, PT, R9, R0, PT ;  /* 0x000000000900720c */ /* 0x000fe20003f46270 */
[----:B--2---:R-:W-:Y:S01]  /*a830*/  IMAD.MOV.U32 R4, RZ, RZ, R14 ;  /* 0x000000ffff047224 */ /* 0x004fe200078e000e */
[----:B------:R-:W-:Y:S01]  /*a840*/  MOV R5, R10 ;  /* 0x0000000a00057202 */ /* 0x000fe20000000f00 */
[----:B------:R-:W-:Y:S10]  /*a850*/  SHFL.IDX PT, R14, R6, 0x7, 0x181f ;  /* 0x00f81f00060e7f89 */ /* 0x000ff400000e0000 */
[----:B------:R-:W-:Y:S01]  /*a860*/  @!P2 LEA R35, R36, UR45, 0x1 ;  /* 0x0000002d2423ac11 */ /* 0x000fe2000f8e08ff */
[----:B------:R-:W-:Y:S01]  /*a870*/  @!P2 IMAD.WIDE.U32 R8, R26, 0x2, R4 ;  /* 0x000000021a08a825 */ /* 0x000fe200078e0004 */
[----:B------:R-:W-:Y:S04]  /*a880*/  SHFL.IDX PT, R10, R7, 0x7, 0x181f ;  /* 0x00f81f00070a7f89 */ /* 0x000fe800000e0000 */
[----:B------:R-:W-:Y:S04]  /*a890*/  SHFL.IDX PT, R5, R7, 0x6, 0x181f ;  /* 0x00d81f0007057f89 */ /* 0x000fe800000e0000 */
[----:B------:R-:W0:Y:S04]  /*a8a0*/  SHFL.IDX PT, R4, R6, 0x6, 0x181f ;  /* 0x00d81f0006047f89 */ /* 0x000e2800000e0000 */
[----:B------:R1:W-:Y:S04]  /*a8b0*/  @!P2 LDGSTS.E.BYPASS.LTC128B.128 [R35+0x12c00], desc[UR38][R8.64], !P0 ;  /* 0x12c000000823afae */ /* 0x0003e8000c101d66 */
[----:B------:R1:W-:Y:S01]  /*a8c0*/  @!P2 LDGSTS.E.BYPASS.LTC128B.128 [R35+0x16c00], desc[UR38][R8.64+0x80], !P1 ;  /* 0x16c000800823afae */ /* 0x0003e2000c901d66 */
[----:B------:R-:W-:-:S13]  /*a8d0*/  ISETP.GE.AND P2, PT, R11, R0, PT ;  /* 0x000000000b00720c */ /* 0x000fda0003f46270 */
[----:B------:R-:W-:Y:S01]  /*a8e0*/  @!P2 LEA R21, R36, UR45, 0x1 ;  /* 0x0000002d2415ac11 */ /* 0x000fe2000f8e08ff */
[----:B0-----:R-:W-:-:S05]  /*a8f0*/  @!P2 IMAD.WIDE.U32 R4, R26, 0x2, R4 ;  /* 0x000000021a04a825 */ /* 0x001fca00078e0004 */
[----:B------:R1:W-:Y:S04]  /*a900*/  @!P2 LDGSTS.E.BYPASS.LTC128B.128 [R21+0x13400], desc[UR38][R4.64], !P0 ;  /* 0x134000000415afae */ /* 0x0003e8000c101d66 */
[----:B------:R1:W-:Y:S02]  /*a910*/  @!P2 LDGSTS.E.BYPASS.LTC128B.128 [R21+0x17400], desc[UR38][R4.64+0x80], !P1 ;  /* 0x174000800415afae */ /* 0x0003e4000c901d66 */
.L_x_123:
[----:B------:R-:W-:Y:S01]  /*a920*/  VIADD R3, R3, 0x70 ;  /* 0x0000007003037836 */ /* 0x000fe20000000000 */
[----:B------:R-:W-:Y:S01]  /*a930*/  BSSY B0, `(.L_x_52) ;  /* 0x000000e000007945 */ /* 0x000fe20003800000 */
[----:B-1----:R-:W-:Y:S02]  /*a940*/  IMAD.MOV.U32 R4, RZ, RZ, R14 ;  /* 0x000000ffff047224 */ /* 0x002fe400078e000e */
[----:B------:R-:W-:Y:S01]  /*a950*/  IMAD.MOV.U32 R5, RZ, RZ, R10 ;  /* 0x000000ffff057224 */ /* 0x000fe200078e000a */
[----:B------:R-:W-:Y:S02]  /*a960*/  ISETP.GE.AND P2, PT, R3, R0, PT ;  /* 0x000000000300720c */ /* 0x000fe40003f46270 */
[----:B------:R-:W-:-:S04]  /*a970*/  MOV R0, 0x1 ;  /* 0x0000000100007802 */ /* 0x000fc80000000f00 */
[----:B------:R-:W-:-:S07]  /*a980*/  SHF.L.U32 R0, R0, 0x1f, RZ ;  /* 0x0000001f00007819 */ /* 0x000fce00000006ff */
[----:B------:R-:W-:Y:S05]  /*a990*/  @P2 BRA `(.L_x_53) ;  /* 0x00000000001c2947 */ /* 0x000fea0003800000 */
[----:B------:R-:W-:Y:S01]  /*a9a0*/  IMAD.WIDE.U32 R4, R26, 0x2, R4 ;  /* 0x000000021a047825 */ /* 0x000fe200078e0004 */
[----:B------:R-:W-:-:S05]  /*a9b0*/  LEA R3, R36, UR45, 0x1 ;  /* 0x0000002d24037c11 */ /* 0x000fca000f8e08ff */
[----:B------:R-:W-:Y:S01]  /*a9c0*/  @!PT LDS RZ, [RZ] ;  /* 0x00000000fffff984 */ /* 0x000fe20000000800 */
[----:B------:R-:W-:Y:S01]  /*a9d0*/  @!PT LDS RZ, [RZ] ;  /* 0x00000000fffff984 */ /* 0x000fe20000000800 */
[----:B------:R-:W-:Y:S01]  /*a9e0*/  @!PT LDS RZ, [RZ] ;  /* 0x00000000fffff984 */ /* 0x000fe20000000800 */
[----:B------:R0:W-:Y:S04]  /*a9f0*/  LDGSTS.E.BYPASS.LTC128B.128 [R3+0x13c00], desc[UR38][R4.64], !P0 ;  /* 0x13c0000004037fae */ /* 0x0001e8000c101d66 */
[----:B------:R0:W-:Y:S02]  /*aa00*/  LDGSTS.E.BYPASS.LTC128B.128 [R3+0x17c00], desc[UR38][R4.64+0x80], !P1 ;  /* 0x17c0008004037fae */ /* 0x0001e4000c901d66 */
.L_x_53:
[----:B------:R-:W-:Y:S05]  /*aa10*/  BSYNC B0 ;  /* 0x0000000000007941 */ /* 0x000fea0003800000 */
.L_x_52:
[----:B------:R-:W-:Y:S01]  /*aa20*/  NOP ;  /* 0x0000000000007918 */ /* 0x000fe20000000000 */
[----:B------:R-:W-:Y:S01]  /*aa30*/  SYNCS.ARRIVE.TRANS64.RED.A0T1 RZ, [UR45+0x28800], RZ ;  /* 0x028800ffffff79a7 */ /* 0x000fe2000820042d */
[----:B------:R-:W-:Y:S01]  /*aa40*/  ARRIVES.LDGSTSBAR.64.TRANSCNT [UR45+0x28800] ;  /* 0x02880000ff0079b0 */ /* 0x000fe20008000aad */
[----:B------:R-:W-:Y:S01]  /*aa50*/  NOP ;  /* 0x0000000000007918 */ /* 0x000fe20000000000 */
[----:B------:R-:W-:Y:S01]  /*aa60*/  SYNCS.ARRIVE.TRANS64.A1T0 RZ, [UR45+0x28800], RZ ;  /* 0x028800ffffff79a7 */ /* 0x000fe2000810002d */
[----:B------:R-:W-:-:S04]  /*aa70*/  IADD3 R32, R32, -0x2, RZ ;  /* 0xfffffffe20207810 */ /* 0x000fc80007ffe0ff */
[----:B------:R-:W-:Y:S01]  /*aa80*/  ISETP.GE.AND P1, PT, R32, UR48, PT ;  /* 0x0000003020007c0c */ /* 0x000fe2000bf26270 */
[----:B------:R-:W1:Y:S02]  /*aa90*/  SYNCS.PHASECHK.TRANS64.TRYWAIT P0, [UR45+0x28820], R0 ;  /* 0x02882000ff0075a7 */ /* 0x000e64000800016d */
[----:B-1----:R-:W-:Y:S10]  /*aaa0*/  @!P0 BRA `(.L_x_54) ;  /* 0x0000003000588947 */ /* 0x002ff40003800000 */
.L_x_124:
[----:B------:R-:W-:Y:S02]  /*aab0*/  IMAD.MOV.U32 R8, RZ, RZ, 0x1 ;  /* 0x00000001ff087424 */ /* 0x000fe400078e00ff */
[----:B------:R-:W-:Y:S01]  /*aac0*/  IMAD.MOV.U32 R9, RZ, RZ, RZ ;  /* 0x000000ffff097224 */ /* 0x000fe200078e00ff */
[----:B------:R-:W-:Y:S06]  /*aad0*/  @!P1 BRA `(.L_x_55) ;  /* 0x0000001000289947 */ /* 0x000fec0003800000 */
[----:B------:R-:W-:Y:S01]  /*aae0*/  UIADD3 UR4, UR47, 0x1, URZ ;  /* 0x000000012f047890 */ /* 0x000fe2000fffe03f */
[----:B0-----:R-:W-:Y:S01]  /*aaf0*/  LOP3.LUT R3, RZ, UR44, RZ, 0x33, !PT ;  /* 0x0000002cff037c12 */ /* 0x001fe2000f8e33ff */
[----:B------:R-:W-:Y:S01]  /*ab00*/  BSSY B0, `(.L_x_55) ;  /* 0x0000107000007945 */ /* 0x000fe20003800000 */
[----:B------:R-:W-:Y:S01]  /*ab10*/  IADD3 R28, R28, R33, R29 ;  /* 0x000000211c1c7210 */ /* 0x000fe20007ffe01d */
[----:B------:R-:W-:Y:S01]  /*ab20*/  UIMAD UR4, UR4, UR41, URZ ;  /* 0x00000029040472a4 */ /* 0x000fe2000f8e023f */
[----:B------:R-:W-:Y:S01]  /*ab30*/  IMAD.MOV.U32 R10, RZ, RZ, 0x1 ;  /* 0x00000001ff0a7424 */ /* 0x000fe200078e00ff */
[----:B------:R-:W-:Y:S02]  /*ab40*/  MOV R21, RZ ;  /* 0x000000ff00157202 */ /* 0x000fe40000000f00 */
[----:B------:R-:W-:Y:S02]  /*ab50*/  IADD3 R5, R28, -0x180, RZ ;  /* 0xfffffe801c057810 */ /* 0x000fe40007ffe0ff */
[----:B------:R-:W-:Y:S01]  /*ab60*/  LOP3.LUT R0, RZ, UR4, RZ, 0x33, !PT ;  /* 0x00000004ff007c12 */ /* 0x000fe2000f8e33ff */
[----:B------:R-:W-:-:S02]  /*ab70*/  ULDC UR4, c[0x0][0x2f4] ;  /* 0x0000bd0000047ab9 */ /* 0x000fc40000000800 */
[----:B------:R-:W-:Y:S02]  /*ab80*/  ISETP.GE.AND P2, PT, R26, UR4, PT ;  /* 0x000000041a007c0c */ /* 0x000fe4000bf46270 */
[----:B------:R-:W-:Y:S02]  /*ab90*/  VIMNMX R0, R0, R3, !PT ;  /* 0x0000000300007248 */ /* 0x000fe40007fe0100 */
[----:B------:R-:W-:Y:S02]  /*aba0*/  IADD3 R3, -R29, UR43, RZ ;  /* 0x0000002b1d037c10 */ /* 0x000fe4000fffe1ff */
[----:B------:R-:W-:Y:S01]  /*abb0*/  ISETP.GE.AND P1, PT, R25, UR4, PT ;  /* 0x0000000419007c0c */ /* 0x000fe2000bf26270 */
[C---:B------:R-:W-:Y:S01]  /*abc0*/  IMAD R18, R0.reuse, -0x80, R5 ;  /* 0xffffff8000127824 */ /* 0x040fe200078e0205 */
[C---:B------:R-:W-:Y:S01]  /*abd0*/  IADD3 R22, -R0.reuse, -0x2, RZ ;  /* 0xfffffffe00167810 */ /* 0x040fe20007ffe1ff */
[----:B------:R-:W-:-:S04]  /*abe0*/  IMAD R3, R0, 0x80, R3 ;  /* 0x0000008000037824 */ /* 0x000fc800078e0203 */
[----:B------:R-:W-:-:S07]  /*abf0*/  VIADD R20, R3, 0x100 ;  /* 0x0000010003147836 */ /* 0x000fce0000000000 */
.L_x_68:
[----:B------:R-:W-:Y:S01]  /*ac00*/  ISETP.NE.AND P0, PT, R30, 0x1, PT ;  /* 0x000000011e00780c */ /* 0x000fe20003f05270 */
[----:B------:R-:W-:-:S12]  /*ac10*/  ULDC.64 UR4, c[0x0][0x428] ;  /* 0x00010a0000047ab9 */ /* 0x000fd80000000a00 */
[----:B------:R-:W0:Y:S08]  /*ac20*/  @P0 LDC R3, c[0x0][0x434] ;  /* 0x00010d00ff030b82 */ /* 0x000e300000000800 */
[----:B------:R-:W1:Y:S01]  /*ac30*/  @P0 LDC R5, c[0x0][0x438] ;  /* 0x00010e00ff050b82 */ /* 0x000e620000000800 */
[----:B0-----:R-:W-:-:S04]  /*ac40*/  @P0 IMAD.HI.U32 R0, R18, R3, RZ ;  /* 0x0000000312000227 */ /* 0x001fc800078e00ff */
[----:B------:R-:W-:Y:S01]  /*ac50*/  IMAD.MOV.U32 R3, RZ, RZ, R18 ;  /* 0x000000ffff037224 */ /* 0x000fe200078e0012 */
[----:B-1----:R-:W-:Y:S01]  /*ac60*/  @P0 SHF.R.U32.HI R3, RZ, R5, R0 ;  /* 0x00000005ff030219 */ /* 0x002fe20000011600 */
[----:B------:R-:W-:-:S03]  /*ac70*/  IMAD R0, R27, UR4, RZ ;  /* 0x000000041b007c24 */ /* 0x000fc6000f8e02ff */
[----:B------:R-:W-:Y:S01]  /*ac80*/  SHF.R.S32.HI R5, RZ, 0x1f, R3 ;  /* 0x0000001fff057819 */ /* 0x000fe20000011403 */
[----:B------:R-:W-:Y:S01]  /*ac90*/  IMAD R9, R31, UR5, R0 ;  /* 0x000000051f097c24 */ /* 0x000fe2000f8e0200 */
[----:B------:R-:W-:-:S05]  /*aca0*/  MOV R4, R3 ;  /* 0x0000000300047202 */ /* 0x000fca0000000f00 */
[----:B------:R-:W-:Y:S01]  /*acb0*/  IMAD.WIDE.U32 R6, R31, UR4, R4 ;  /* 0x000000041f067c25 */ /* 0x000fe2000f8e0004 */
[----:B------:R-:W-:-:S03]  /*acc0*/  ULDC.64 UR4, c[0x0][0x418] ;  /* 0x0001060000047ab9 */ /* 0x000fc60000000a00 */
[----:B------:R-:W-:Y:S01]  /*acd0*/  IMAD.IADD R5, R9, 0x1, R7 ;  /* 0x0000000109057824 */ /* 0x000fe200078e0207 */
[----:B------:R-:W-:-:S04]  /*ace0*/  LEA R4, P0, R6, UR4, 0x2 ;  /* 0x0000000406047c11 */ /* 0x000fc8000f8010ff */
[----:B------:R-:W-:-:S05]  /*acf0*/  LEA.HI.X R5, R6, UR5, R5, 0x2, P0 ;  /* 0x0000000506057c11 */ /* 0x000fca00080f1405 */
[----:B--2---:R-:W2:Y:S01]  /*ad00*/  LDG.E R28, desc[UR38][R4.64] ;  /* 0x00000026041c7981 */ /* 0x004ea2000c1e1900 */
[----:B------:R-:W-:Y:S01]  /*ad10*/  ISETP.NE.AND P3, PT, R19, 0x3, PT ;  /* 0x000000031300780c */ /* 0x000fe20003f65270 */
[----:B------:R-:W-:-:S05]  /*ad20*/  VIADD R9, R21, 0x1 ;  /* 0x0000000115097836 */ /* 0x000fca0000000000 */
[----:B------:R-:W-:-:S04]  /*ad30*/  ISETP.NE.AND P0, PT, R9, 0x2, PT ;  /* 0x000000020900780c */ /* 0x000fc80003f05270 */
[----:B------:R-:W-:Y:S02]  /*ad40*/  SEL R7, RZ, 0x1, P0 ;  /* 0x00000001ff077807 */ /* 0x000fe40000000000 */
[----:B------:R-:W-:Y:S02]  /*ad50*/  SEL R9, R9, RZ, P0 ;  /* 0x000000ff09097207 */ /* 0x000fe40000000000 */
[----:B------:R-:W-:Y:S02]  /*ad60*/  LOP3.LUT R8, R10, R7, RZ, 0x3c, !PT ;  /* 0x000000070a087212 */ /* 0x000fe400078e3cff */
[----:B--2---:R-:W-:Y:S01]  /*ad70*/  SHF.R.S32.HI R32, RZ, 0x1f, R28 ;  /* 0x0000001fff207819 */ /* 0x004fe2000001141c */
[----:B------:R-:W-:Y:S06]  /*ad80*/  @!P3 BRA `(.L_x_56) ;  /* 0x000000000004b947 */ /* 0x000fec0003800000 */
[----:B------:R-:W-:Y:S01]  /*ad90*/  BPT.TRAP 0x1 ;  /* 0x000000040000795c */ /* 0x000fe20000300000 */
.L_x_56:
[----:B------:R-:W-:Y:S01]  /*ada0*/  LEA R33, R9, UR45, 0x3 ;  /* 0x0000002d09217c11 */ /* 0x000fe2000f8e18ff */
[----:B------:R-:W-:Y:S01]  /*adb0*/  BSSY B1, `(.L_x_57) ;  /* 0x0000004000017945 */ /* 0x000fe20003800000 */
[----:B------:R-:W-:-:S04]  /*adc0*/  SHF.L.U32 R0, R8, 0x1f, RZ ;  /* 0x0000001f08007819 */ /* 0x000fc800000006ff */
[----:B------:R-:W0:Y:S02]  /*add0*/  SYNCS.PHASECHK.TRANS64.TRYWAIT P0, [R33+URZ+0x28840], R0 ;  /* 0x02884000210075a7 */ /* 0x000e24000800017f */
[----:B0-----:R-:W-:Y:S05]  /*ade0*/  @!P0 BRA `(.L_x_58) ;  /* 0x0000002c00a08947 */ /* 0x001fea0003800000 */
.L_x_125:
[----:B------:R-:W-:Y:S05]  /*adf0*/  BSYNC B1 ;  /* 0x0000000000017941 */ /* 0x000fea0003800000 */
.L_x_57:
[----:B------:R-:W-:Y:S01]  /*ae00*/  ULDC UR4, c[0x0][0x430] ;  /* 0x00010c0000047ab9 */ /* 0x000fe20000000800 */
[----:B------:R-:W-:Y:S01]  /*ae10*/  R2UR UR6, R24 ;  /* 0x00000000180672ca */ /* 0x000fe200000e0000 */
[----:B------:R-:W-:Y:S01]  /*ae20*/  UIADD3 UR4, -UR4, URZ, URZ ;  /* 0x0000003f04047290 */ /* 0x000fe2000fffe13f */
[C---:B------:R-:W-:Y:S02]  /*ae30*/  LOP3.LUT P4, RZ, R23.reuse, 0x2, RZ, 0xc0, !PT ;  /* 0x0000000217ff7812 */ /* 0x040fe4000788c0ff */
[----:B------:R-:W-:-:S03]  /*ae40*/  LOP3.LUT P3, RZ, R23, 0x1, RZ, 0xc0, !PT ;  /* 0x0000000117ff7812 */ /* 0x000fc6000786c0ff */
[----:B------:R-:W-:Y:S01]  /*ae50*/  IMAD R34, R3, UR4, R18 ;  /* 0x0000000403227c24 */ /* 0x000fe2000f8e0212 */
[----:B------:R-:W-:-:S03]  /*ae60*/  ULDC.64 UR4, c[0x0][0x300] ;  /* 0x0000c00000047ab9 */ /* 0x000fc60000000a00 */
[----:B------:R-:W-:Y:S01]  /*ae70*/  IMAD.WIDE.U32 R4, R34, UR4, RZ ;  /* 0x0000000422047c25 */ /* 0x000fe2000f8e00ff */
[----:B------:R-:W-:-:S05]  /*ae80*/  SHF.R.S32.HI R35, RZ, 0x1f, R34 ;  /* 0x0000001fff237819 */ /* 0x000fca0000011422 */
[----:B------:R-:W-:-:S04]  /*ae90*/  IMAD R3, R35, UR4, RZ ;  /* 0x0000000423037c24 */ /* 0x000fc8000f8e02ff */
[----:B------:R-:W-:Y:S01]  /*aea0*/  IMAD R3, R34, UR5, R3 ;  /* 0x0000000522037c24 */ /* 0x000fe2000f8e0203 */
[----:B------:R-:W-:-:S04]  /*aeb0*/  ULDC.64 UR4, c[0x0][0x310] ;  /* 0x0000c40000047ab9 */ /* 0x000fc80000000a00 */
[----:B------:R-:W-:Y:S01]  /*aec0*/  IADD3 R5, R5, R3, RZ ;  /* 0x0000000305057210 */ /* 0x000fe20007ffe0ff */
[----:B------:R-:W-:-:S04]  /*aed0*/  IMAD R3, R32, UR4, RZ ;  /* 0x0000000420037c24 */ /* 0x000fc8000f8e02ff */
[C---:B------:R-:W-:Y:S02]  /*aee0*/  IMAD R3, R28.reuse, UR5, R3 ;  /* 0x000000051c037c24 */ /* 0x040fe4000f8e0203 */
[----:B------:R-:W-:Y:S01]  /*aef0*/  IMAD.WIDE.U32 R4, R28, UR4, R4 ;  /* 0x000000041c047c25 */ /* 0x000fe2000f8e0004 */
[----:B------:R-:W-:-:S03]  /*af00*/  ULDC.64 UR4, c[0x0][0x308] ;  /* 0x0000c20000047ab9 */ /* 0x000fc60000000a00 */
[----:B------:R-:W-:Y:S02]  /*af10*/  IMAD.IADD R5, R5, 0x1, R3 ;  /* 0x0000000105057824 */ /* 0x000fe400078e0203 */
[----:B------:R-:W-:Y:S01]  /*af20*/  IMAD.U32 R3, RZ, RZ, UR4 ;  /* 0x00000004ff037e24 */ /* 0x000fe2000f8e00ff */
[----:B------:R-:W-:-:S03]  /*af30*/  UIMAD UR4, UR6, UR4, URZ ;  /* 0x00000004060472a4 */ /* 0x000fc6000f8e023f */
[----:B------:R-:W-:Y:S01]  /*af40*/  IMAD.WIDE.U32 R4, R3, UR42, R4 ;  /* 0x0000002a03047c25 */ /* 0x000fe2000f8e0004 */
[----:B------:R-:W-:Y:S01]  /*af50*/  UIMAD UR4, UR42, UR5, UR4 ;  /* 0x000000052a0472a4 */ /* 0x000fe2000f8e0204 */
[----:B------:R-:W-:Y:S02]  /*af60*/  ULDC.64 UR6, c[0x0][0x2e8] ;  /* 0x0000ba0000067ab9 */ /* 0x000fe40000000a00 */
[----:B------:R-:W-:-:S03]  /*af70*/  LEA R6, P0, R4, UR6, 0x1 ;  /* 0x0000000604067c11 */ /* 0x000fc6000f8008ff */
[----:B------:R-:W-:Y:S01]  /*af80*/  IADD3 R5, R5, UR4, RZ ;  /* 0x0000000405057c10 */ /* 0x000fe2000fffe0ff */
[----:B------:R-:W-:-:S03]  /*af90*/  UMOV UR4, 0xffffffff ;  /* 0xffffffff00047882 */ /* 0x000fc60000000000 */
[----:B------:R-:W-:Y:S01]  /*afa0*/  LEA.HI.X R5, R4, UR7, R5, 0x1, P0 ;  /* 0x0000000704057c11 */ /* 0x000fe200080f0c05 */
[----:B------:R-:W-:Y:S01]  /*afb0*/  IMAD R4, R9, 0x4000, R36 ;  /* 0x0000400009047824 */ /* 0x000fe200078e0224 */
[----:B------:R-:W-:Y:S06]  /*afc0*/  BRA.DIV UR4, `(.L_x_59) ;  /* 0x0000002e043c7947 */ /* 0x000fec000b800000 */
[----:B------:R-:W1:Y:S01]  /*afd0*/  SHFL.IDX PT, R14, R6, RZ, 0x181f ;  /* 0x00181fff060e7589 */ /* 0x000e6200000e0000 */
[----:B------:R-:W-:Y:S01]  /*afe0*/  IMAD.SHL.U32 R3, R26, 0x2, RZ ;  /* 0x000000021a037824 */ /* 0x000fe200078e00ff */
[----:B------:R-:W-:Y:S02]  /*aff0*/  LEA R4, R4, UR45, 0x1 ;  /* 0x0000002d04047c11 */ /* 0x000fe4000f8e08ff */
[----:B0-----:R-:W0:Y:S04]  /*b000*/  SHFL.IDX PT, R0, R5, RZ, 0x181f ;  /* 0x00181fff05007589 */ /* 0x001e2800000e0000 */
[----:B------:R-:W2:Y:S04]  /*b010*/  SHFL.IDX PT, R37, R6, 0x1, 0x181f ;  /* 0x00381f0006257f89 */ /* 0x000ea800000e0000 */
[----:B------:R-:W-:Y:S01]  /*b020*/  SHFL.IDX PT, R7, R5, 0x2, 0x181f ;  /* 0x00581f0005077f89 */ /* 0x000fe200000e0000 */
[----:B-1----:R-:W-:-:S04]  /*b030*/  IADD3 R14, P0, R14, R3, RZ ;  /* 0x000000030e0e7210 */ /* 0x002fc80007f1e0ff */
[----:B0-----:R-:W-:Y:S02]  /*b040*/  IADD3.X R15, RZ, R0, RZ, P0, !PT ;  /* 0x00000000ff0f7210 */ /* 0x001fe400007fe4ff */
[----:B------:R-:W0:Y:S01]  /*b050*/  SHFL.IDX PT, R0, R5, 0x1, 0x181f ;  /* 0x00381f0005007f89 */ /* 0x000e2200000e0000 */
[----:B--2---:R-:W-:-:S03]  /*b060*/  IADD3 R12, P0, R37, R3, RZ ;  /* 0x00000003250c7210 */ /* 0x004fc60007f1e0ff */
[----:B------:R-:W-:Y:S04]  /*b070*/  LDGSTS.E.BYPASS.LTC128B.128 [R4+0x18400], desc[UR38][R14.64], !P4 ;  /* 0x184000000e047fae */ /* 0x000fe8000e101d66 */
[----:B------:R1:W-:Y:S04]  /*b080*/  LDGSTS.E.BYPASS.LTC128B.128 [R4+0x1c400], desc[UR38][R14.64+0x80], !P3 ;  /* 0x1c4000800e047fae */ /* 0x0003e8000d901d66 */
[----:B------:R-:W-:Y:S04]  /*b090*/  SHFL.IDX PT, R37, R6, 0x3, 0x181f ;  /* 0x00781f0006257f89 */ /* 0x000fe800000e0000 */
[----:B-1----:R-:W1:Y:S01]  /*b0a0*/  SHFL.IDX PT, R14, R6, 0x2, 0x181f ;  /* 0x00581f00060e7f89 */ /* 0x002e6200000e0000 */
[----:B0-----:R-:W-:-:S03]  /*b0b0*/  IMAD.X R13, RZ, RZ, R0, P0 ;  /* 0x000000ffff0d7224 */ /* 0x001fc600000e0600 */
[----:B------:R-:W0:Y:S04]  /*b0c0*/  SHFL.IDX PT, R0, R5, 0x3, 0x181f ;  /* 0x00781f0005007f89 */ /* 0x000e2800000e0000 */
[----:B------:R-:W-:Y:S04]  /*b0d0*/  LDGSTS.E.BYPASS.LTC128B.128 [R4+0x18c00], desc[UR38][R12.64], !P4 ;  /* 0x18c000000c047fae */ /* 0x000fe8000e101d66 */
[----:B------:R1:W-:Y:S02]  /*b0e0*/  LDGSTS.E.BYPASS.LTC128B.128 [R4+0x1cc00], desc[UR38][R12.64+0x80], !P3 ;  /* 0x1cc000800c047fae */ /* 0x0003e4000d901d66 */
[----:B-1----:R-:W-:-:S05]  /*b0f0*/  IADD3 R12, P0, R14, R3, RZ ;  /* 0x000000030e0c7210 */ /* 0x002fca0007f1e0ff */
[----:B------:R-:W-:Y:S01]  /*b100*/  IMAD.X R13, RZ, RZ, R7, P0 ;  /* 0x000000ffff0d7224 */ /* 0x000fe200000e0607 */
[-C--:B------:R-:W-:Y:S01]  /*b110*/  IADD3 R14, P0, R37, R3.reuse, RZ ;  /* 0x00000003250e7210 */ /* 0x080fe20007f1e0ff */
[----:B------:R-:W-:Y:S03]  /*b120*/  SHFL.IDX PT, R7, R5, 0x5, 0x181f ;  /* 0x00b81f0005077f89 */ /* 0x000fe600000e0000 */
[----:B0-----:R-:W-:Y:S01]  /*b130*/  IADD3.X R15, RZ, R0, RZ, P0, !PT ;  /* 0x00000000ff0f7210 */ /* 0x001fe200007fe4ff */
[----:B------:R-:W0:Y:S04]  /*b140*/  SHFL.IDX PT, R37, R6, 0x4, 0x181f ;  /* 0x00981f0006257f89 */ /* 0x000e2800000e0000 */
[----:B------:R-:W1:Y:S04]  /*b150*/  SHFL.IDX PT, R0, R5, 0x4, 0x181f ;  /* 0x00981f0005007f89 */ /* 0x000e6800000e0000 */
[----:B------:R-:W-:Y:S04]  /*b160*/  LDGSTS.E.BYPASS.LTC128B.128 [R4+0x19400], desc[UR38][R12.64], !P4 ;  /* 0x194000000c047fae */ /* 0x000fe8000e101d66 */
[----:B------:R0:W-:Y:S04]  /*b170*/  LDGSTS.E.BYPASS.LTC128B.128 [R4+0x1d400], desc[UR38][R12.64+0x80], !P3 ;  /* 0x1d4000800c047fae */ /* 0x0001e8000d901d66 */
[----:B------:R-:W-:Y:S04]  /*b180*/  LDGSTS.E.BYPASS.LTC128B.128 [R4+0x19c00], desc[UR38][R14.64], !P4 ;  /* 0x19c000000e047fae */ /* 0x000fe8000e101d66 */
[----:B------:R2:W-:Y:S01]  /*b190*/  LDGSTS.E.BYPASS.LTC128B.128 [R4+0x1dc00], desc[UR38][R14.64+0x80], !P3 ;  /* 0x1dc000800e047fae */ /* 0x0005e2000d901d66 */
[----:B0-----:R-:W-:-:S03]  /*b1a0*/  IADD3 R12, P0, R37, R3, RZ ;  /* 0x00000003250c7210 */ /* 0x001fc60007f1e0ff */
[----:B------:R-:W-:Y:S02]  /*b1b0*/  SHFL.IDX PT, R37, R6, 0x6, 0x181f ;  /* 0x00d81f0006257f89 */ /* 0x000fe400000e0000 */
[----:B-1----:R-:W-:Y:S02]  /*b1c0*/  IMAD.X R13, RZ, RZ, R0, P0 ;  /* 0x000000ffff0d7224 */ /* 0x002fe400000e0600 */
[----:B------:R-:W-:Y:S04]  /*b1d0*/  SHFL.IDX PT, R0, R5, 0x6, 0x181f ;  /* 0x00d81f0005007f89 */ /* 0x000fe800000e0000 */
[----:B--2---:R-:W0:Y:S04]  /*b1e0*/  SHFL.IDX PT, R14, R6, 0x5, 0x181f ;  /* 0x00b81f00060e7f89 */ /* 0x004e2800000e0000 */
[----:B------:R-:W-:Y:S04]  /*b1f0*/  LDGSTS.E.BYPASS.LTC128B.128 [R4+0x1a400], desc[UR38][R12.64], !P4 ;  /* 0x1a4000000c047fae */ /* 0x000fe8000e101d66 */
[----:B------:R1:W-:Y:S04]  /*b200*/  LDGSTS.E.BYPASS.LTC128B.128 [R4+0x1e400], desc[UR38][R12.64+0x80], !P3 ;  /* 0x1e4000800c047fae */ /* 0x0003e8000d901d66 */
[----:B------:R-:W2:Y:S04]  /*b210*/  SHFL.IDX PT, R6, R6, 0x7, 0x181f ;  /* 0x00f81f0006067f89 */ /* 0x000ea800000e0000 */
[----:B------:R-:W3:Y:S01]  /*b220*/  SHFL.IDX PT, R5, R5, 0x7, 0x181f ;  /* 0x00f81f0005057f89 */ /* 0x000ee200000e0000 */
[----:B0-----:R-:W-:-:S05]  /*b230*/  IADD3 R14, P0, R14, R3, RZ ;  /* 0x000000030e0e7210 */ /* 0x001fca0007f1e0ff */
[----:B------:R-:W-:Y:S01]  /*b240*/  IMAD.X R15, RZ, RZ, R7, P0 ;  /* 0x000000ffff0f7224 */ /* 0x000fe200000e0607 */
[----:B-1----:R-:W-:-:S04]  /*b250*/  IADD3 R12, P0, R37, R3, RZ ;  /* 0x00000003250c7210 */ /* 0x002fc80007f1e0ff */
[----:B------:R-:W-:Y:S01]  /*b260*/  IADD3.X R13, RZ, R0, RZ, P0, !PT ;  /* 0x00000000ff0d7210 */ /* 0x000fe200007fe4ff */
[----:B------:R0:W-:Y:S04]  /*b270*/  LDGSTS.E.BYPASS.LTC128B.128 [R4+0x1ac00], desc[UR38][R14.64], !P4 ;  /* 0x1ac000000e047fae */ /* 0x0001e8000e101d66 */
[----:B------:R0:W-:Y:S04]  /*b280*/  LDGSTS.E.BYPASS.LTC128B.128 [R4+0x1ec00], desc[UR38][R14.64+0x80], !P3 ;  /* 0x1ec000800e047fae */ /* 0x0001e8000d901d66 */
[----:B------:R0:W-:Y:S04]  /*b290*/  LDGSTS.E.BYPASS.LTC128B.128 [R4+0x1b400], desc[UR38][R12.64], !P4 ;  /* 0x1b4000000c047fae */ /* 0x0001e8000e101d66 */
[----:B--23--:R0:W-:Y:S02]  /*b2a0*/  LDGSTS.E.BYPASS.LTC128B.128 [R4+0x1f400], desc[UR38][R12.64+0x80], !P3 ;  /* 0x1f4000800c047fae */ /* 0x00c1e4000d901d66 */
.L_x_143:
[----:B------:R-:W-:-:S05]  /*b2b0*/  IADD3 R6, P0, R6, R3, RZ ;  /* 0x0000000306067210 */ /* 0x000fca0007f1e0ff */
[----:B------:R-:W-:Y:S01]  /*b2c0*/  IMAD.X R7, RZ, RZ, R5, P0 ;  /* 0x000000ffff077224 */ /* 0x000fe200000e0605 */
[----:B------:R-:W-:-:S04]  /*b2d0*/  PLOP3.LUT P0, PT, PT, PT, PT, 0x80, 0x0 ;  /* 0x000000000000781c */ /* 0x000fc80003f0f070 */
[----:B------:R-:W-:Y:S01]  /*b2e0*/  @!PT LDS RZ, [RZ] ;  /* 0x00000000fffff984 */ /* 0x000fe20000000800 */
[----:B------:R-:W-:Y:S01]  /*b2f0*/  @!PT LDS RZ, [RZ] ;  /* 0x00000000fffff984 */ /* 0x000fe20000000800 */
[----:B------:R-:W-:Y:S01]  /*b300*/  @!PT LDS RZ, [RZ] ;  /* 0x00000000fffff984 */ /* 0x000fe20000000800 */
[----:B------:R1:W-:Y:S04]  /*b310*/  LDGSTS.E.BYPASS.LTC128B.128 [R4+0x1bc00], desc[UR38][R6.64], !P4 ;  /* 0x1bc0000006047fae */ /* 0x0003e8000e101d66 */
[----:B------:R1:W-:Y:S01]  /*b320*/  LDGSTS.E.BYPASS.LTC128B.128 [R4+0x1fc00], desc[UR38][R6.64+0x80], !P3 ;  /* 0x1fc0008006047fae */ /* 0x0003e2000d901d66 */
[----:B------:R-:W-:-:S04]  /*b330*/  NOP ;  /* 0x0000000000007918 */ /* 0x000fc80000000000 */
.L_x_60:
[----:B------:R-:W-:Y:S02]  /*b340*/  PLOP3.LUT P3, PT, P3, P0, PT, 0xa2, 0x0 ;  /* 0x000000000000781c */ /* 0x000fe40001f61472 */
[----:B------:R-:W-:-:S08]  /*b350*/  @P0 R2UR P3, UR4, R33 ;  /* 0x00000000210402ca */ /* 0x000fd00000060000 */
[----:B------:R-:W-:-:S05]  /*b360*/  @P0 PLOP3.LUT P0, PT, P3, PT, PT, 0x80, 0x0 ;  /* 0x000000000000081c */ /* 0x000fca0001f0f070 */
[----:B------:R-:W-:Y:S01]  /*b370*/  @!P3 SYNCS.ARRIVE.TRANS64.RED.A0T1 RZ, [UR4+0x28830], RZ ;  /* 0x028830ffffffb9a7 */ /* 0x000fe20008200404 */
[----:B------:R-:W-:Y:S07]  /*b380*/  @!P3 ARRIVES.LDGSTSBAR.64.TRANSCNT [UR4+0x28830] ;  /* 0x02883000ff00b9b0 */ /* 0x000fee0008000a84 */
[----:B------:R-:W-:Y:S05]  /*b390*/  @P0 BRA.U.ANY `(.L_x_60) ;  /* 0xfffffffd00e80947 */ /* 0x000fea000393ffff */
[----:B------:R-:W-:Y:S01]  /*b3a0*/  NOP ;  /* 0x0000000000007918 */ /* 0x000fe20000000000 */
[----:B------:R-:W-:-:S13]  /*b3b0*/  ISETP.NE.AND P4, PT, R19, 0x3, PT ;  /* 0x000000031300780c */ /* 0x000fda0003f85270 */
[----:B------:R-:W-:Y:S05]  /*b3c0*/  @!P4 BRA `(.L_x_61) ;  /* 0x000000000004c947 */ /* 0x000fea0003800000 */
[----:B------:R-:W-:Y:S01]  /*b3d0*/  BPT.TRAP 0x1 ;  /* 0x000000040000795c */ /* 0x000fe20000300000 */
.L_x_61:
[----:B------:R2:W-:Y:S01]  /*b3e0*/  SYNCS.ARRIVE.TRANS64.A1T0 RZ, [R33+URZ+0x28830], RZ ;  /* 0x028830ff21ff79a7 */ /* 0x0005e2000810003f */
[----:B------:R-:W-:Y:S05]  /*b3f0*/  @!P4 BRA `(.L_x_62) ;  /* 0x000000000004c947 */ /* 0x000fea0003800000 */
[----:B------:R-:W-:Y:S01]  /*b400*/  BPT.TRAP 0x1 ;  /* 0x000000040000795c */ /* 0x000fe20000300000 */
.L_x_62:
[----:B------:R-:W-:Y:S01]  /*b410*/  SHF.L.U32 R5, R10, 0x1f, RZ ;  /* 0x0000001f0a057819 */ /* 0x000fe200000006ff */
[----:B------:R-:W-:Y:S01]  /*b420*/  BSSY B1, `(.L_x_63) ;  /* 0x0000004000017945 */ /* 0x000fe20003800000 */
[----:B------:R-:W-:-:S04]  /*b430*/  LEA R0, R21, UR45, 0x3 ;  /* 0x0000002d15007c11 */ /* 0x000fc8000f8e18ff */
[----:B------:R-:W3:Y:S02]  /*b440*/  SYNCS.PHASECHK.TRANS64.TRYWAIT P0, [R0+URZ+0x28860], R5 ;  /* 0x02886005000075a7 */ /* 0x000ee4000800017f */
[----:B---3--:R-:W-:Y:S05]  /*b450*/  @!P0 BRA `(.L_x_64) ;  /* 0x0000003000748947 */ /* 0x008fea0003800000 */
.L_x_144:
[----:B------:R-:W-:Y:S05]  /*b460*/  BSYNC B1 ;  /* 0x0000000000017941 */ /* 0x000fea0003800000 */
.L_x_63:
[----:B------:R-:W-:Y:S01]  /*b470*/  UMOV UR4, 0xffffffff ;  /* 0xffffffff00047882 */ /* 0x000fe20000000000 */
[----:B-1----:R-:W-:Y:S02]  /*b480*/  IMAD R7, R21, 0x4000, R36 ;  /* 0x0000400015077824 */ /* 0x002fe400078e0224 */
[----:B------:R-:W-:Y:S05]  /*b490*/  BRA.DIV UR4, `(.L_x_65) ;  /* 0x0000003204787947 */ /* 0x000fea000b800000 */
[----:B0-----:R-:W0:Y:S01]  /*b4a0*/  SHFL.IDX PT, R14, R16, RZ, 0x181f ;  /* 0x00181fff100e7589 */ /* 0x001e2200000e0000 */
[----:B------:R-:W-:-:S03]  /*b4b0*/  LEA R7, R7, UR45, 0x1 ;  /* 0x0000002d07077c11 */ /* 0x000fc6000f8e08ff */
[----:B---3--:R-:W1:Y:S04]  /*b4c0*/  SHFL.IDX PT, R5, R2, RZ, 0x181f ;  /* 0x00181fff02057589 */ /* 0x008e6800000e0000 */
[----:B------:R-:W-:Y:S01]  /*b4d0*/  SHFL.IDX PT, R6, R2, 0x1, 0x181f ;  /* 0x00381f0002067f89 */ /* 0x000fe200000e0000 */
[----:B0-----:R-:W-:-:S03]  /*b4e0*/  IADD3 R4, P0, R14, R3, RZ ;  /* 0x000000030e047210 */ /* 0x001fc60007f1e0ff */
[----:B------:R-:W0:Y:S01]  /*b4f0*/  SHFL.IDX PT, R14, R16, 0x1, 0x181f ;  /* 0x00381f00100e7f89 */ /* 0x000e2200000e0000 */
[----:B-1----:R-:W-:Y:S02]  /*b500*/  IADD3.X R5, RZ, R5, RZ, P0, !PT ;  /* 0x00000005ff057210 */ /* 0x002fe400007fe4ff */
[----:B------:R-:W-:-:S13]  /*b510*/  ISETP.LT.OR P0, PT, R20, 0x1, P2 ;  /* 0x000000011400780c */ /* 0x000fda0001701670 */
[----:B------:R-:W-:Y:S01]  /*b520*/  LDGSTS.E.BYPASS.LTC128B.128 [R7+0x400], desc[UR38][R4.64], !P0 ;  /* 0x0040000004077fae */ /* 0x000fe2000c101d66 */
[----:B------:R-:W-:-:S13]  /*b530*/  ISETP.LT.OR P0, PT, R20, 0x1, P1 ;  /* 0x000000011400780c */ /* 0x000fda0000f01670 */
[----:B------:R1:W-:Y:S01]  /*b540*/  LDGSTS.E.BYPASS.LTC128B.128 [R7+0x4400], desc[UR38][R4.64+0x80], !P0 ;  /* 0x0440008004077fae */ /* 0x0003e2000c101d66 */
[----:B0-----:R-:W-:-:S03]  /*b550*/  IADD3 R12, P0, R14, R3, RZ ;  /* 0x000000030e0c7210 */ /* 0x001fc60007f1e0ff */
[----:B------:R-:W0:Y:S02]  /*b560*/  SHFL.IDX PT, R14, R16, 0x2, 0x181f ;  /* 0x00581f00100e7f89 */ /* 0x000e2400000e0000 */
[----:B------:R-:W-:Y:S01]  /*b570*/  IMAD.X R13, RZ, RZ, R6, P0 ;  /* 0x000000ffff0d7224 */ /* 0x000fe200000e0606 */
[----:B------:R-:W-:Y:S01]  /*b580*/  ISETP.LT.OR P0, PT, R20, 0x11, P2 ;  /* 0x000000111400780c */ /* 0x000fe20001701670 */
[----:B------:R-:W3:-:S12]  /*b590*/  SHFL.IDX PT, R6, R2, 0x2, 0x181f ;  /* 0x00581f0002067f89 */ /* 0x000ed800000e0000 */
[----:B------:R-:W-:Y:S01]  /*b5a0*/  LDGSTS.E.BYPASS.LTC128B.128 [R7+0xc00], desc[UR38][R12.64], !P0 ;  /* 0x00c000000c077fae */ /* 0x000fe2000c101d66 */
[----:B------:R-:W-:-:S13]  /*b5b0*/  ISETP.LT.OR P0, PT, R20, 0x11, P1 ;  /* 0x000000111400780c */ /* 0x000fda0000f01670 */
[----:B------:R4:W-:Y:S01]  /*b5c0*/  LDGSTS.E.BYPASS.LTC128B.128 [R7+0x4c00], desc[UR38][R12.64+0x80], !P0 ;  /* 0x04c000800c077fae */ /* 0x0009e2000c101d66 */
[----:B0-----:R-:W-:-:S03]  /*b5d0*/  IADD3 R10, P0, R14, R3, RZ ;  /* 0x000000030e0a7210 */ /* 0x001fc60007f1e0ff */
[----:B------:R-:W1:Y:S02]  /*b5e0*/  SHFL.IDX PT, R14, R16, 0x3, 0x181f ;  /* 0x00781f00100e7f89 */ /* 0x000e6400000e0000 */
[----:B---3--:R-:W-:Y:S01]  /*b5f0*/  IMAD.X R11, RZ, RZ, R6, P0 ;  /* 0x000000ffff0b7224 */ /* 0x008fe200000e0606 */
[----:B------:R-:W-:Y:S01]  /*b600*/  ISETP.LT.OR P0, PT, R20, 0x21, P2 ;  /* 0x000000211400780c */ /* 0x000fe20001701670 */
[----:B------:R-:W0:-:S12]  /*b610*/  SHFL.IDX PT, R6, R2, 0x3, 0x181f ;  /* 0x00781f0002067f89 */ /* 0x000e1800000e0000 */
[----:B------:R-:W-:Y:S01]  /*b620*/  LDGSTS.E.BYPASS.LTC128B.128 [R7+0x1400], desc[UR38][R10.64], !P0 ;  /* 0x014000000a077fae */ /* 0x000fe2000c101d66 */
[----:B------:R-:W-:-:S13]  /*b630*/  ISETP.LT.OR P0, PT, R20, 0x21, P1 ;  /* 0x000000211400780c */ /* 0x000fda0000f01670 */
[----:B------:R3:W-:Y:S01]  /*b640*/  LDGSTS.E.BYPASS.LTC128B.128 [R7+0x5400], desc[UR38][R10.64+0x80], !P0 ;  /* 0x054000800a077fae */ /* 0x0007e2000c101d66 */
[----:B-1----:R-:W-:-:S03]  /*b650*/  IADD3 R4, P0, R14, R3, RZ ;  /* 0x000000030e047210 */ /* 0x002fc60007f1e0ff */
[----:B------:R-:W4:Y:S01]  /*b660*/  SHFL.IDX PT, R14, R16, 0x4, 0x181f ;  /* 0x00981f00100e7f89 */ /* 0x000f2200000e0000 */
[----:B0-----:R-:W-:Y:S02]  /*b670*/  IADD3.X R5, RZ, R6, RZ, P0, !PT ;  /* 0x00000006ff057210 */ /* 0x001fe400007fe4ff */
[----:B------:R-:W-:Y:S01]  /*b680*/  ISETP.LT.OR P0, PT, R20, 0x31, P2 ;  /* 0x000000311400780c */ /* 0x000fe20001701670 */
[----:B------:R-:W0:-:S12]  /*b690*/  SHFL.IDX PT, R6, R2, 0x4, 0x181f ;  /* 0x00981f0002067f89 */ /* 0x000e1800000e0000 */
[----:B------:R-:W-:Y:S01]  /*b6a0*/  LDGSTS.E.BYPASS.LTC128B.128 [R7+0x1c00], desc[UR38][R4.64], !P0 ;  /* 0x01c0000004077fae */ /* 0x000fe2000c101d66 */
[----:B------:R-:W-:-:S13]  /*b6b0*/  ISETP.LT.OR P0, PT, R20, 0x31, P1 ;  /* 0x000000311400780c */ /* 0x000fda0000f01670 */
[----:B------:R1:W-:Y:S01]  /*b6c0*/  LDGSTS.E.BYPASS.LTC128B.128 [R7+0x5c00], desc[UR38][R4.64+0x80], !P0 ;  /* 0x05c0008004077fae */ /* 0x0003e2000c101d66 */
[----:B----4-:R-:W-:-:S03]  /*b6d0*/  IADD3 R12, P0, R14, R3, RZ ;  /* 0x000000030e0c7210 */ /* 0x010fc60007f1e0ff */
[----:B------:R-:W3:Y:S02]  /*b6e0*/  SHFL.IDX PT, R14, R16, 0x5, 0x181f ;  /* 0x00b81f00100e7f89 */ /* 0x000ee400000e0000 */
[----:B0-----:R-:W-:Y:S01]  /*b6f0*/  IMAD.X R13, RZ, RZ, R6, P0 ;  /* 0x000000ffff0d7224 */ /* 0x001fe200000e0606 */
[----:B------:R-:W-:Y:S01]  /*b700*/  ISETP.LT.OR P0, PT, R20, 0x41, P2 ;  /* 0x000000411400780c */ /* 0x000fe20001701670 */
[----:B------:R-:W0:-:S12]  /*b710*/  SHFL.IDX PT, R6, R2, 0x5, 0x181f ;  /* 0x00b81f0002067f89 */ /* 0x000e1800000e0000 */
[----:B------:R4:W-:Y:S01]  /*b720*/  LDGSTS.E.BYPASS.LTC128B.128 [R7+0x2400], desc[UR38][R12.64], !P0 ;  /* 0x024000000c077fae */ /* 0x0009e2000c101d66 */
[----:B------:R-:W-:-:S13]  /*b730*/  ISETP.LT.OR P0, PT, R20, 0x41, P1 ;  /* 0x000000411400780c */ /* 0x000fda0000f01670 */
[----:B------:R4:W-:Y:S01]  /*b740*/  LDGSTS.E.BYPASS.LTC128B.128 [R7+0x6400], desc[UR38][R12.64+0x80], !P0 ;  /* 0x064000800c077fae */ /* 0x0009e2000c101d66 */
[----:B---3--:R-:W-:-:S03]  /*b750*/  IADD3 R10, P0, R14, R3, RZ ;  /* 0x000000030e0a7210 */ /* 0x008fc60007f1e0ff */
[----:B------:R-:W1:Y:S02]  /*b760*/  SHFL.IDX PT, R14, R16, 0x6, 0x181f ;  /* 0x00d81f00100e7f89 */ /* 0x000e6400000e0000 */
[----:B0-----:R-:W-:Y:S01]  /*b770*/  IMAD.X R11, RZ, RZ, R6, P0 ;  /* 0x000000ffff0b7224 */ /* 0x001fe200000e0606 */
[----:B------:R-:W-:Y:S01]  /*b780*/  ISETP.LT.OR P0, PT, R20, 0x51, P2 ;  /* 0x000000511400780c */ /* 0x000fe20001701670 */
[----:B------:R-:W0:-:S12]  /*b790*/  SHFL.IDX PT, R6, R2, 0x6, 0x181f ;  /* 0x00d81f0002067f89 */ /* 0x000e1800000e0000 */
[----:B------:R4:W-:Y:S01]  /*b7a0*/  LDGSTS.E.BYPASS.LTC128B.128 [R7+0x2c00], desc[UR38][R10.64], !P0 ;  /* 0x02c000000a077fae */ /* 0x0009e2000c101d66 */
[----:B------:R-:W-:-:S13]  /*b7b0*/  ISETP.LT.OR P0, PT, R20, 0x51, P1 ;  /* 0x000000511400780c */ /* 0x000fda0000f01670 */
[----:B------:R4:W-:Y:S01]  /*b7c0*/  LDGSTS.E.BYPASS.LTC128B.128 [R7+0x6c00], desc[UR38][R10.64+0x80], !P0 ;  /* 0x06c000800a077fae */ /* 0x0009e2000c101d66 */
[----:B-1----:R-:W-:-:S03]  /*b7d0*/  IADD3 R4, P0, R14, R3, RZ ;  /* 0x000000030e047210 */ /* 0x002fc60007f1e0ff */
[----:B------:R4:W1:Y:S01]  /*b7e0*/  SHFL.IDX PT, R14, R16, 0x7, 0x181f ;  /* 0x00f81f00100e7f89 */ /* 0x00086200000e0000 */
[----:B0-----:R-:W-:Y:S02]  /*b7f0*/  IADD3.X R5, RZ, R6, RZ, P0, !PT ;  /* 0x00000006ff057210 */ /* 0x001fe400007fe4ff */
[----:B------:R-:W-:Y:S01]  /*b800*/  ISETP.LT.OR P0, PT, R20, 0x61, P2 ;  /* 0x000000611400780c */ /* 0x000fe20001701670 */
[----:B------:R4:W3:-:S12]  /*b810*/  SHFL.IDX PT, R6, R2, 0x7, 0x181f ;  /* 0x00f81f0002067f89 */ /* 0x0008d800000e0000 */
[----:B------:R4:W-:Y:S01]  /*b820*/  LDGSTS.E.BYPASS.LTC128B.128 [R7+0x3400], desc[UR38][R4.64], !P0 ;  /* 0x0340000004077fae */ /* 0x0009e2000c101d66 */
[----:B------:R-:W-:-:S13]  /*b830*/  ISETP.LT.OR P0, PT, R20, 0x61, P1 ;  /* 0x000000611400780c */ /* 0x000fda0000f01670 */
[----:B-1-3--:R4:W-:Y:S02]  /*b840*/  LDGSTS.E.BYPASS.LTC128B.128 [R7+0x7400], desc[UR38][R4.64+0x80], !P0 ;  /* 0x0740008004077fae */ /* 0x00a9e4000c101d66 */
.L_x_162:
[----:B----4-:R-:W-:Y:S01]  /*b850*/  IADD3 R2, P0, R14, R3, RZ ;  /* 0x000000030e027210 */ /* 0x010fe20007f1e0ff */
[----:B------:R-:W-:Y:S02]  /*b860*/  ULDC.64 UR4, c[0x0][0x328] ;  /* 0x0000ca0000047ab9 */ /* 0x000fe40000000a00 */
[----:B------:R-:W-:Y:S02]  /*b870*/  IMAD R35, R35, UR4, RZ ;  /* 0x0000000423237c24 */ /* 0x000fe4000f8e02ff */
[----:B------:R-:W-:Y:S01]  /*b880*/  IMAD.X R3, RZ, RZ, R6, P0 ;  /* 0x000000ffff037224 */ /* 0x000fe200000e0606 */
[----:B------:R-:W-:Y:S01]  /*b890*/  ISETP.LT.OR P0, PT, R20, 0x71, P2 ;  /* 0x000000711400780c */ /* 0x000fe20001701670 */
[C---:B------:R-:W-:Y:S02]  /*b8a0*/  IMAD R35, R34.reuse, UR5, R35 ;  /* 0x0000000522237c24 */ /* 0x040fe4000f8e0223 */
[----:B0-----:R-:W-:Y:S01]  /*b8b0*/  IMAD.WIDE.U32 R4, R34, UR4, RZ ;  /* 0x0000000422047c25 */ /* 0x001fe2000f8e00ff */
[----:B------:R-:W-:-:S03]  /*b8c0*/  ULDC.64 UR4, c[0x0][0x338] ;  /* 0x0000ce0000047ab9 */ /* 0x000fc60000000a00 */
[----:B------:R-:W-:Y:S02]  /*b8d0*/  IMAD.IADD R5, R5, 0x1, R35 ;  /* 0x0000000105057824 */ /* 0x000fe400078e0223 */
[----:B------:R-:W-:Y:S02]  /*b8e0*/  IMAD R11, R32, UR4, RZ ;  /* 0x00000004200b7c24 */ /* 0x000fe4000f8e02ff */
[----:B------:R-:W-:Y:S02]  /*b8f0*/  IMAD.WIDE.U32 R4, R28, UR4, R4 ;  /* 0x000000041c047c25 */ /* 0x000fe4000f8e0004 */
[----:B------:R-:W-:Y:S01]  /*b900*/  @!PT LDS RZ, [RZ] ;  /* 0x00000000fffff984 */ /* 0x000fe20000000800 */
[----:B------:R-:W-:Y:S01]  /*b910*/  @!PT LDS RZ, [RZ] ;  /* 0x00000000fffff984 */ /* 0x000fe20000000800 */
[----:B------:R-:W-:Y:S01]  /*b920*/  @!PT LDS RZ, [RZ] ;  /* 0x00000000fffff984 */ /* 0x000fe20000000800 */
[----:B------:R0:W-:Y:S01]  /*b930*/  LDGSTS.E.BYPASS.LTC128B.128 [R7+0x3c00], desc[UR38][R2.64], !P0 ;  /* 0x03c0000002077fae */ /* 0x0001e2000c101d66 */
[----:B------:R-:W-:Y:S01]  /*b940*/  ISETP.LT.OR P0, PT, R20, 0x71, P1 ;  /* 0x000000711400780c */ /* 0x000fe20000f01670 */
[----:B------:R-:W-:-:S05]  /*b950*/  IMAD R11, R28, UR5, R11 ;  /* 0x000000051c0b7c24 */ /* 0x000fca000f8e020b */
[----:B------:R-:W-:-:S07]  /*b960*/  IADD3 R11, R5, R11, RZ ;  /* 0x0000000b050b7210 */ /* 0x000fce0007ffe0ff */
[----:B------:R0:W-:Y:S01]  /*b970*/  LDGSTS.E.BYPASS.LTC128B.128 [R7+0x7c00], desc[UR38][R2.64+0x80], !P0 ;  /* 0x07c0008002077fae */ /* 0x0001e2000c101d66 */
[----:B------:R-:W-:Y:S01]  /*b980*/  PLOP3.LUT P0, PT, PT, PT, PT, 0x80, 0x0 ;  /* 0x000000000000781c */ /* 0x000fe20003f0f070 */
[----:B------:R-:W-:-:S12]  /*b990*/  NOP ;  /* 0x0000000000007918 */ /* 0x000fd80000000000 */
.L_x_66:
        /* <DEDUP_REMOVED lines=10> */
.L_x_67:
[----:B------:R-:W-:Y:S01]  /*ba40*/  R2UR UR4, R24 ;  /* 0x00000000180472ca */ /* 0x000fe200000e0000 */
[----:B------:R-:W-:Y:S01]  /*ba50*/  ULDC.64 UR6, c[0x0][0x330] ;  /* 0x0000cc0000067ab9 */ /* 0x000fe20000000a00 */
[----:B------:R-:W-:Y:S01]  /*ba60*/  IMAD.MOV.U32 R5, RZ, RZ, R11 ;  /* 0x000000ffff057224 */ /* 0x000fe200078e000b */
[----:B------:R1:W-:Y:S01]  /*ba70*/  SYNCS.ARRIVE.TRANS64.A1T0 RZ, [R0+URZ+0x28850], RZ ;  /* 0x028850ff00ff79a7 */ /* 0x0003e2000810003f */
[----:B0-----:R-:W-:Y:S01]  /*ba80*/  IMAD.U32 R3, RZ, RZ, UR6 ;  /* 0x00000006ff037e24 */ /* 0x001fe2000f8e00ff */
[----:B------:R-:W-:Y:S01]  /*ba90*/  IADD3 R18, R18, -0x80, RZ ;  /* 0xffffff8012127810 */ /* 0x000fe20007ffe0ff */
[----:B------:R-:W-:Y:S02]  /*baa0*/  VIADD R22, R22, 0xffffffff ;  /* 0xffffffff16167836 */ /* 0x000fe40000000000 */
[----:B------:R-:W-:-:S04]  /*bab0*/  IMAD.WIDE.U32 R4, R3, UR42, R4 ;  /* 0x0000002a03047c25 */ /* 0x000fc8000f8e0004 */
[----:B------:R-:W-:Y:S01]  /*bac0*/  VIADD R20, R20, 0x80 ;  /* 0x0000008014147836 */ /* 0x000fe20000000000 */
[----:B------:R-:W-:Y:S01]  /*bad0*/  UIMAD UR4, UR4, UR6, URZ ;  /* 0x00000006040472a4 */ /* 0x000fe2000f8e023f */
[----:B------:R-:W-:Y:S02]  /*bae0*/  IMAD.MOV.U32 R21, RZ, RZ, R9 ;  /* 0x000000ffff157224 */ /* 0x000fe400078e0009 */
[----:B------:R-:W-:Y:S01]  /*baf0*/  IMAD.MOV.U32 R10, RZ, RZ, R8 ;  /* 0x000000ffff0a7224 */ /* 0x000fe200078e0008 */
[----:B------:R-:W-:-:S03]  /*bb00*/  UIMAD UR4, UR42, UR7, UR4 ;  /* 0x000000072a0472a4 */ /* 0x000fc6000f8e0204 */
[----:B------:R-:W-:Y:S02]  /*bb10*/  ULDC.64 UR6, c[0x0][0x318] ;  /* 0x0000c60000067ab9 */ /* 0x000fe40000000a00 */
[----:B------:R-:W-:Y:S02]  /*bb20*/  LEA R16, P0, R4, UR6, 0x1 ;  /* 0x0000000604107c11 */ /* 0x000fe4000f8008ff */
[----:B------:R-:W-:-:S04]  /*bb30*/  IADD3 R3, R5, UR4, RZ ;  /* 0x0000000405037c10 */ /* 0x000fc8000fffe0ff */
[----:B------:R-:W-:Y:S02]  /*bb40*/  LEA.HI.X R2, R4, UR7, R3, 0x1, P0 ;  /* 0x0000000704027c11 */ /* 0x000fe400080f0c03 */
[----:B------:R-:W-:-:S13]  /*bb50*/  ISETP.GT.AND P0, PT, R22, UR48, PT ;  /* 0x0000003016007c0c */ /* 0x000fda000bf04270 */
[----:B-1----:R-:W-:Y:S05]  /*bb60*/  @P0 BRA `(.L_x_68) ;  /* 0xfffffff000240947 */ /* 0x002fea000383ffff */
[----:B------:R-:W-:Y:S05]  /*bb70*/  BSYNC B0 ;  /* 0x0000000000007941 */ /* 0x000fea0003800000 */
.L_x_55:
[----:B------:R-:W-:-:S13]  /*bb80*/  ISETP.NE.AND P0, PT, R19, 0x3, PT ;  /* 0x000000031300780c */ /* 0x000fda0003f05270 */
[----:B------:R-:W-:Y:S05]  /*bb90*/  @!P0 BRA `(.L_x_69) ;  /* 0x0000000000048947 */ /* 0x000fea0003800000 */
[----:B------:R-:W-:Y:S01]  /*bba0*/  BPT.TRAP 0x1 ;  /* 0x000000040000795c */ /* 0x000fe20000300000 */
.L_x_69:
[C---:B0-----:R-:W-:Y:S01]  /*bbb0*/  LEA R0, R9.reuse, UR45, 0x3 ;  /* 0x0000002d09007c11 */ /* 0x041fe2000f8e18ff */
[----:B------:R-:W-:Y:S01]  /*bbc0*/  BSSY B0, `(.L_x_70) ;  /* 0x0000008000007945 */ /* 0x000fe20003800000 */
[----:B------:R-:W-:Y:S02]  /*bbd0*/  SHF.L.U32 R5, R8, 0x1f, RZ ;  /* 0x0000001f08057819 */ /* 0x000fe400000006ff */
[----:B------:R-:W-:Y:S02]  /*bbe0*/  MOV R3, 0xffffff80 ;  /* 0xffffff8000037802 */ /* 0x000fe40000000f00 */
[----:B------:R-:W0:Y:S03]  /*bbf0*/  SYNCS.PHASECHK.TRANS64.TRYWAIT P0, [R0+URZ+0x28860], R5 ;  /* 0x02886005000075a7 */ /* 0x000e26000800017f */
[----:B------:R-:W-:Y:S02]  /*bc00*/  IMAD R22, R22, R3, UR43 ;  /* 0x0000002b16167e24 */ /* 0x000fe4000f8e0203 */
[----:B------:R-:W-:-:S02]  /*bc10*/  IMAD R3, R9, 0x4000, R36 ;  /* 0x0000400009037824 */ /* 0x000fc400078e0224 */
[----:B------:R-:W-:Y:S01]  /*bc20*/  IMAD.IADD R29, R22, 0x1, -R29 ;  /* 0x00000001161d7824 */ /* 0x000fe200078e0a1d */
[----:B0-----:R-:W-:Y:S06]  /*bc30*/  @!P0 BRA `(.L_x_71) ;  /* 0x0000003400448947 */ /* 0x001fec0003800000 */
.L_x_163:
[----:B------:R-:W-:Y:S05]  /*bc40*/  BSYNC B0 ;  /* 0x0000000000007941 */ /* 0x000fea0003800000 */
.L_x_70:
[----:B------:R-:W-:-:S03]  /*bc50*/  UMOV UR4, 0xffffffff ;  /* 0xffffffff00047882 */ /* 0x000fc60000000000 */
[----:B------:R-:W-:Y:S05]  /*bc60*/  BRA.DIV UR4, `(.L_x_72) ;  /* 0x00000036044c7947 */ /* 0x000fea000b800000 */
[----:B------:R-:W1:Y:S01]  /*bc70*/  SHFL.IDX PT, R4, R16, RZ, 0x181f ;  /* 0x00181fff10047589 */ /* 0x000e6200000e0000 */
[----:B------:R-:W-:Y:S01]  /*bc80*/  ULDC UR4, c[0x0][0x2f4] ;  /* 0x0000bd0000047ab9 */ /* 0x000fe20000000800 */
[----:B------:R-:W-:Y:S02]  /*bc90*/  LEA R3, R3, UR45, 0x1 ;  /* 0x0000002d03037c11 */ /* 0x000fe4000f8e08ff */
[----:B0-----:R-:W0:Y:S01]  /*bca0*/  SHFL.IDX PT, R5, R2, RZ, 0x181f ;  /* 0x00181fff02057589 */ /* 0x001e2200000e0000 */
[----:B------:R-:W-:Y:S02]  /*bcb0*/  ISETP.GE.AND P1, PT, R26, UR4, PT ;  /* 0x000000041a007c0c */ /* 0x000fe4000bf26270 */
[----:B------:R-:W-:Y:S01]  /*bcc0*/  ISETP.GE.AND P0, PT, R25, UR4, PT ;  /* 0x0000000419007c0c */ /* 0x000fe2000bf06270 */
[----:B------:R-:W3:Y:S01]  /*bcd0*/  SHFL.IDX PT, R20, R2, 0x1, 0x181f ;  /* 0x00381f0002147f89 */ /* 0x000ee200000e0000 */
[C---:B------:R-:W-:Y:S02]  /*bce0*/  ISETP.LT.OR P4, PT, R29.reuse, 0x1, P1 ;  /* 0x000000011d00780c */ /* 0x040fe40000f81670 */
[C---:B------:R-:W-:Y:S01]  /*bcf0*/  ISETP.LT.OR P5, PT, R29.reuse, 0x1, P0 ;  /* 0x000000011d00780c */ /* 0x040fe200007a1670 */
[----:B------:R-:W4:Y:S01]  /*bd00*/  SHFL.IDX PT, R14, R16, 0x1, 0x181f ;  /* 0x00381f00100e7f89 */ /* 0x000f2200000e0000 */
[----:B------:R-:W-:-:S02]  /*bd10*/  ISETP.LT.OR P2, PT, R29, 0x11, P1 ;  /* 0x000000111d00780c */ /* 0x000fc40000f41670 */
[----:B------:R-:W-:Y:S01]  /*bd20*/  ISETP.LT.OR P3, PT, R29, 0x11, P0 ;  /* 0x000000111d00780c */ /* 0x000fe20000761670 */
[----:B------:R-:W5:Y:S04]  /*bd30*/  SHFL.IDX PT, R22, R16, 0x2, 0x181f ;  /* 0x00581f0010167f89 */ /* 0x000f6800000e0000 */
[----:B------:R-:W2:Y:S01]  /*bd40*/  SHFL.IDX PT, R21, R2, 0x2, 0x181f ;  /* 0x00581f0002157f89 */ /* 0x000ea200000e0000 */
[----:B-1----:R-:W-:-:S03]  /*bd50*/  MOV R6, R4 ;  /* 0x0000000400067202 */ /* 0x002fc60000000f00 */
[----:B------:R-:W1:Y:S01]  /*bd60*/  SHFL.IDX PT, R10, R2, 0x3, 0x181f ;  /* 0x00781f00020a7f89 */ /* 0x000e6200000e0000 */
[----:B0-----:R-:W-:-:S03]  /*bd70*/  IMAD.MOV.U32 R7, RZ, RZ, R5 ;  /* 0x000000ffff077224 */ /* 0x001fc600078e0005 */
[----:B------:R-:W0:Y:S01]  /*bd80*/  SHFL.IDX PT, R23, R16, 0x3, 0x181f ;  /* 0x00781f0010177f89 */ /* 0x000e2200000e0000 */
[----:B------:R-:W-:-:S03]  /*bd90*/  IMAD.WIDE.U32 R6, R26, 0x2, R6 ;  /* 0x000000021a067825 */ /* 0x000fc600078e0006 */
[----:B------:R-:W0:Y:S01]  /*bda0*/  SHFL.IDX PT, R18, R2, 0x4, 0x181f ;  /* 0x00981f0002127f89 */ /* 0x000e2200000e0000 */
[----:B---3--:R-:W-:Y:S01]  /*bdb0*/  MOV R5, R20 ;  /* 0x0000001400057202 */ /* 0x008fe20000000f00 */
[----:B----4-:R-:W-:Y:S02]  /*bdc0*/  IMAD.MOV.U32 R4, RZ, RZ, R14 ;  /* 0x000000ffff047224 */ /* 0x010fe400078e000e */
[----:B------:R-:W3:Y:S01]  /*bdd0*/  SHFL.IDX PT, R25, R16, 0x4, 0x181f ;  /* 0x00981f0010197f89 */ /* 0x000ee200000e0000 */
[----:B-----5:R-:W-:-:S03]  /*bde0*/  IMAD.MOV.U32 R20, RZ, RZ, R22 ;  /* 0x000000ffff147224 */ /* 0x020fc600078e0016 */
[----:B------:R-:W-:Y:S01]  /*bdf0*/  LDGSTS.E.BYPASS.LTC128B.128 [R3+0x400], desc[UR38][R6.64], !P4 ;  /* 0x0040000006037fae */ /* 0x000fe2000e101d66 */
[C---:B------:R-:W-:Y:S01]  /*be00*/  ISETP.LT.OR P4, PT, R29.reuse, 0x21, P1 ;  /* 0x000000211d00780c */ /* 0x040fe20000f81670 */
[C---:B------:R-:W-:Y:S02]  /*be10*/  IMAD.WIDE.U32 R4, R26.reuse, 0x2, R4 ;  /* 0x000000021a047825 */ /* 0x040fe400078e0004 */
[----:B------:R4:W-:Y:S01]  /*be20*/  LDGSTS.E.BYPASS.LTC128B.128 [R3+0x4400], desc[UR38][R6.64+0x80], !P5 ;  /* 0x0440008006037fae */ /* 0x0009e2000e901d66 */
[----:B------:R-:W-:Y:S01]  /*be30*/  ISETP.LT.OR P5, PT, R29, 0x21, P0 ;  /* 0x000000211d00780c */ /* 0x000fe200007a1670 */
[----:B--2---:R-:W-:Y:S02]  /*be40*/  IMAD.WIDE.U32 R20, R26, 0x2, R20 ;  /* 0x000000021a147825 */ /* 0x004fe400078e0014 */
[----:B------:R-:W4:Y:S01]  /*be50*/  SHFL.IDX PT, R14, R16, 0x5, 0x181f ;  /* 0x00b81f00100e7f89 */ /* 0x000f2200000e0000 */
[----:B-1----:R-:W-:-:S03]  /*be60*/  MOV R13, R10 ;  /* 0x0000000a000d7202 */ /* 0x002fc60000000f00 */
[----:B------:R-:W1:Y:S01]  /*be70*/  SHFL.IDX PT, R24, R2, 0x5, 0x181f ;  /* 0x00b81f0002187f89 */ /* 0x000e6200000e0000 */
[----:B0-----:R-:W-:-:S03]  /*be80*/  IMAD.MOV.U32 R12, RZ, RZ, R23 ;  /* 0x000000ffff0c7224 */ /* 0x001fc600078e0017 */
[----:B------:R-:W0:Y:S01]  /*be90*/  SHFL.IDX PT, R22, R2, 0x6, 0x181f ;  /* 0x00d81f0002167f89 */ /* 0x000e2200000e0000 */
[----:B------:R-:W-:Y:S02]  /*bea0*/  IMAD.MOV.U32 R11, RZ, RZ, R18 ;  /* 0x000000ffff0b7224 */ /* 0x000fe400078e0012 */
[C---:B------:R-:W-:Y:S01]  /*beb0*/  IMAD.WIDE.U32 R12, R26.reuse, 0x2, R12 ;  /* 0x000000021a0c7825 */ /* 0x040fe200078e000c */
[----:B------:R-:W2:Y:S03]  /*bec0*/  SHFL.IDX PT, R27, R16, 0x6, 0x181f ;  /* 0x00d81f00101b7f89 */ /* 0x000ea600000e0000 */
[----:B---3--:R-:W-:Y:S01]  /*bed0*/  IMAD.MOV.U32 R10, RZ, RZ, R25 ;  /* 0x000000ffff0a7224 */ /* 0x008fe200078e0019 */
[----:B------:R-:W-:Y:S01]  /*bee0*/  LDGSTS.E.BYPASS.LTC128B.128 [R3+0xc00], desc[UR38][R4.64], !P2 ;  /* 0x00c0000004037fae */ /* 0x000fe2000d101d66 */
[C---:B------:R-:W-:Y:S02]  /*bef0*/  ISETP.LT.OR P2, PT, R29.reuse, 0x31, P1 ;  /* 0x000000311d00780c */ /* 0x040fe40000f41670 */
[----:B------:R-:W-:Y:S01]  /*bf00*/  IMAD.WIDE.U32 R10, R26, 0x2, R10 ;  /* 0x000000021a0a7825 */ /* 0x000fe200078e000a */
[----:B------:R0:W-:Y:S01]  /*bf10*/  LDGSTS.E.BYPASS.LTC128B.128 [R3+0x4c00], desc[UR38][R4.64+0x80], !P3 ;  /* 0x04c0008004037fae */ /* 0x0001e2000d901d66 */
[----:B------:R-:W-:-:S03]  /*bf20*/  ISETP.LT.OR P3, PT, R29, 0x31, P0 ;  /* 0x000000311d00780c */ /* 0x000fc60000761670 */
[----:B------:R-:W-:Y:S01]  /*bf30*/  LDGSTS.E.BYPASS.LTC128B.128 [R3+0x1400], desc[UR38][R20.64], !P4 ;  /* 0x0140000014037fae */ /* 0x000fe2000e101d66 */
[C---:B------:R-:W-:Y:S02]  /*bf40*/  ISETP.LT.OR P4, PT, R29.reuse, 0x41, P1 ;  /* 0x000000411d00780c */ /* 0x040fe40000f81670 */
[----:B----4-:R-:W-:Y:S01]  /*bf50*/  MOV R6, R14 ;  /* 0x0000000e00067202 */ /* 0x010fe20000000f00 */
[----:B------:R-:W-:Y:S01]  /*bf60*/  LDGSTS.E.BYPASS.LTC128B.128 [R3+0x5400], desc[UR38][R20.64+0x80], !P5 ;  /* 0x0540008014037fae */ /* 0x000fe2000e901d66 */
[C---:B------:R-:W-:Y:S01]  /*bf70*/  ISETP.LT.OR P5, PT, R29.reuse, 0x41, P0 ;  /* 0x000000411d00780c */ /* 0x040fe200007a1670 */
[----:B-1----:R-:W-:Y:S02]  /*bf80*/  IMAD.MOV.U32 R7, RZ, RZ, R24 ;  /* 0x000000ffff077224 */ /* 0x002fe400078e0018 */
[----:B------:R-:W-:Y:S01]  /*bf90*/  LDGSTS.E.BYPASS.LTC128B.128 [R3+0x1c00], desc[UR38][R12.64], !P2 ;  /* 0x01c000000c037fae */ /* 0x000fe2000d101d66 */
[C---:B------:R-:W-:Y:S01]  /*bfa0*/  ISETP.LT.OR P2, PT, R29.reuse, 0x51, P1 ;  /* 0x000000511d00780c */ /* 0x040fe20000f41670 */
[----:B------:R-:W-:Y:S01]  /*bfb0*/  IMAD.WIDE.U32 R6, R26, 0x2, R6 ;  /* 0x000000021a067825 */ /* 0x000fe200078e0006 */
[----:B0-----:R-:W-:Y:S01]  /*bfc0*/  MOV R5, R22 ;  /* 0x0000001600057202 */ /* 0x001fe20000000f00 */
[----:B------:R-:W-:Y:S01]  /*bfd0*/  LDGSTS.E.BYPASS.LTC128B.128 [R3+0x5c00], desc[UR38][R12.64+0x80], !P3 ;  /* 0x05c000800c037fae */ /* 0x000fe2000d901d66 */
[----:B------:R-:W-:Y:S01]  /*bfe0*/  ISETP.LT.OR P3, PT, R29, 0x51, P0 ;  /* 0x000000511d00780c */ /* 0x000fe20000761670 */
[----:B--2---:R-:W-:-:S02]  /*bff0*/  IMAD.MOV.U32 R4, RZ, RZ, R27 ;  /* 0x000000ffff047224 */ /* 0x004fc400078e001b */
[----:B------:R-:W-:Y:S01]  /*c000*/  LDGSTS.E.BYPASS.LTC128B.128 [R3+0x2400], desc[UR38][R10.64], !P4 ;  /* 0x024000000a037fae */ /* 0x000fe2000e101d66 */
[C---:B------:R-:W-:Y:S01]  /*c010*/  ISETP.LT.OR P4, PT, R29.reuse, 0x61, P1 ;  /* 0x000000611d00780c */ /* 0x040fe20000f81670 */
[----:B------:R-:W-:Y:S02]  /*c020*/  IMAD.WIDE.U32 R4, R26, 0x2, R4 ;  /* 0x000000021a047825 */ /* 0x000fe400078e0004 */
[----:B------:R0:W-:Y:S01]  /*c030*/  LDGSTS.E.BYPASS.LTC128B.128 [R3+0x6400], desc[UR38][R10.64+0x80], !P5 ;  /* 0x064000800a037fae */ /* 0x0001e2000e901d66 */
[----:B------:R-:W-:-:S03]  /*c040*/  ISETP.LT.OR P5, PT, R29, 0x61, P0 ;  /* 0x000000611d00780c */ /* 0x000fc600007a1670 */
[----:B------:R1:W-:Y:S04]  /*c050*/  LDGSTS.E.BYPASS.LTC128B.128 [R3+0x2c00], desc[UR38][R6.64], !P2 ;  /* 0x02c0000006037fae */ /* 0x0003e8000d101d66 */
[----:B------:R1:W-:Y:S04]  /*c060*/  LDGSTS.E.BYPASS.LTC128B.128 [R3+0x6c00], desc[UR38][R6.64+0x80], !P3 ;  /* 0x06c0008006037fae */ /* 0x0003e8000d901d66 */
[----:B------:R1:W-:Y:S01]  /*c070*/  LDGSTS.E.BYPASS.LTC128B.128 [R3+0x3400], desc[UR38][R4.64], !P4 ;  /* 0x0340000004037fae */ /* 0x0003e2000e101d66 */
[----:B0-----:R-:W-:-:S03]  /*c080*/  IMAD.MOV.U32 R10, RZ, RZ, RZ ;  /* 0x000000ffff0a7224 */ /* 0x001fc600078e00ff */
[----:B------:R-:W0:Y:S04]  /*c090*/  SHFL.IDX PT, R2, R2, 0x7, 0x181f ;  /* 0x00f81f0002027f89 */ /* 0x000e2800000e0000 */
[----:B------:R1:W2:Y:S04]  /*c0a0*/  SHFL.IDX PT, R14, R16, 0x7, 0x181f ;  /* 0x00f81f00100e7f89 */ /* 0x0002a800000e0000 */
[----:B------:R1:W-:Y:S02]  /*c0b0*/  LDGSTS.E.BYPASS.LTC128B.128 [R3+0x7400], desc[UR38][R4.64+0x80], !P5 ;  /* 0x0740008004037fae */ /* 0x0003e4000e901d66 */
.L_x_181:
[C---:B------:R-:W-:Y:S01]  /*c0c0*/  ISETP.LT.OR P1, PT, R29.reuse, 0x71, P1 ;  /* 0x000000711d00780c */ /* 0x040fe20000f21670 */
[----:B-12---:R-:W-:Y:S01]  /*c0d0*/  IMAD.MOV.U32 R4, RZ, RZ, R14 ;  /* 0x000000ffff047224 */ /* 0x006fe200078e000e */
[----:B------:R-:W-:Y:S02]  /*c0e0*/  ISETP.LT.OR P0, PT, R29, 0x71, P0 ;  /* 0x000000711d00780c */ /* 0x000fe40000701670 */
[----:B0-----:R-:W-:-:S03]  /*c0f0*/  MOV R5, R2 ;  /* 0x0000000200057202 */ /* 0x001fc60000000f00 */
[----:B------:R-:W-:-:S06]  /*c100*/  IMAD.WIDE.U32 R4, R26, 0x2, R4 ;  /* 0x000000021a047825 */ /* 0x000fcc00078e0004 */
[----:B------:R-:W-:Y:S01]  /*c110*/  @!PT LDS RZ, [RZ] ;  /* 0x00000000fffff984 */ /* 0x000fe20000000800 */
[----:B------:R-:W-:Y:S01]  /*c120*/  @!PT LDS RZ, [RZ] ;  /* 0x00000000fffff984 */ /* 0x000fe20000000800 */
[----:B------:R-:W-:Y:S01]  /*c130*/  @!PT LDS RZ, [RZ] ;  /* 0x00000000fffff984 */ /* 0x000fe20000000800 */
[----:B------:R0:W-:Y:S04]  /*c140*/  LDGSTS.E.BYPASS.LTC128B.128 [R3+0x3c00], desc[UR38][R4.64], !P1 ;  /* 0x03c0000004037fae */ /* 0x0001e8000c901d66 */
[----:B------:R0:W-:Y:S01]  /*c150*/  LDGSTS.E.BYPASS.LTC128B.128 [R3+0x7c00], desc[UR38][R4.64+0x80], !P0 ;  /* 0x07c0008004037fae */ /* 0x0001e2000c101d66 */
[----:B------:R-:W-:Y:S01]  /*c160*/  PLOP3.LUT P0, PT, PT, PT, PT, 0x80, 0x0 ;  /* 0x000000000000781c */ /* 0x000fe20003f0f070 */
[----:B------:R-:W-:-:S12]  /*c170*/  NOP ;  /* 0x0000000000007918 */ /* 0x000fd80000000000 */
.L_x_73:
        /* <DEDUP_REMOVED lines=10> */
.L_x_74:
[----:B------:R1:W-:Y:S02]  /*c220*/  SYNCS.ARRIVE.TRANS64.A1T0 RZ, [R0+URZ+0x28850], RZ ;  /* 0x028850ff00ff79a7 */ /* 0x0003e4000810003f */
[----:B-1----:R-:W-:-:S05]  /*c230*/  VIADD R0, R9, 0x1 ;  /* 0x0000000109007836 */ /* 0x002fca0000000000 */
[----:B------:R-:W-:-:S04]  /*c240*/  ISETP.NE.AND P0, PT, R0, 0x2, PT ;  /* 0x000000020000780c */ /* 0x000fc80003f05270 */
[----:B0-----:R-:W-:Y:S02]  /*c250*/  SEL R3, RZ, 0x1, P0 ;  /* 0x00000001ff037807 */ /* 0x001fe40000000000 */
[----:B------:R-:W-:Y:S02]  /*c260*/  SEL R0, R0, RZ, P0 ;  /* 0x000000ff00007207 */ /* 0x000fe40000000000 */
[----:B------:R-:W-:-:S07]  /*c270*/  LOP3.LUT R8, R8, R3, RZ, 0x3c, !PT ;  /* 0x0000000308087212 */ /* 0x000fce00078e3cff */
.L_x_40:
[----:B------:R-:W0:Y:S01]  /*c280*/  S2R R3, SR_CgaCtaId ;  /* 0x0000000000037919 */ /* 0x000e220000008800 */
[----:B------:R-:W-:Y:S02]  /*c290*/  MOV R2, 0x400 ;  /* 0x0000040000027802 */ /* 0x000fe40000000f00 */
[----:B------:R-:W-:Y:S02]  /*c2a0*/  SHF.L.U32 R10, R10, 0x1f, RZ ;  /* 0x0000001f0a0a7819 */ /* 0x000fe400000006ff */
[----:B0-----:R-:W-:-:S04]  /*c2b0*/  LEA R7, R3, R2, 0x18 ;  /* 0x0000000203077211 */ /* 0x001fc800078ec0ff */
[----:B------:R-:W0:Y:S02]  /*c2c0*/  SYNCS.PHASECHK.TRANS64.TRYWAIT P0, [R7+URZ+0x28820], R10 ;  /* 0x0288200a070075a7 */ /* 0x000e24000800017f */
[----:B0-----:R-:W-:Y:S05]  /*c2d0*/  @!P0 BRA `(.L_x_75) ;  /* 0x0000003800488947 */ /* 0x001fea0003800000 */
.L_x_182:
[----:B------:R-:W-:-:S03]  /*c2e0*/  UMOV UR4, 0xffffffff ;  /* 0xffffffff00047882 */ /* 0x000fc60000000000 */
[----:B------:R-:W-:Y:S05]  /*c2f0*/  BRA.DIV UR4, `(.L_x_76) ;  /* 0x0000003a04547947 */ /* 0x000fea000b800000 */
[----:B------:R1:W2:Y:S02]  /*c300*/  SHFL.IDX PT, R14, R17, RZ, 0x1f ;  /* 0x00001fff110e7589 */ /* 0x0002a400000e0000 */
.L_x_185:
[----:B--2---:R-:W-:-:S13]  /*c310*/  ISETP.NE.AND P0, PT, R14, RZ, PT ;  /* 0x000000ff0e00720c */ /* 0x004fda0003f05270 */
[----:B------:R-:W-:Y:S05]  /*c320*/  @P0 BRA `(.L_x_8) ;  /* 0x0000000000880947 */ /* 0x000fea0003800000 */
[----:B------:R-:W-:-:S03]  /*c330*/  UMOV UR4, 0xffffffff ;  /* 0xffffffff00047882 */ /* 0x000fc60000000000 */
[----:B------:R-:W-:Y:S05]  /*c340*/  BRA.DIV UR4, `(.L_x_77) ;  /* 0x0000003a04687947 */ /* 0x000fea000b800000 */
[----:B------:R-:W-:-:S13]  /*c350*/  ELECT P6, URZ, PT ;  /* 0x00000000003f782f */ /* 0x000fda00038c0000 */
.L_x_188:
[----:B------:R-:W-:Y:S05]  /*c360*/  @!P6 BRA `(.L_x_8) ;  /* 0x000000000078e947 */ /* 0x000fea0003800000 */
[----:B------:R-:W-:-:S06]  /*c370*/  ULOP3.LUT UR4, UR40, 0x2, URZ, 0xfc, !UPT ;  /* 0x0000000228047892 */ /* 0x000fcc000f8efc3f */
[----:B------:R-:W-:-:S05]  /*c380*/  IMAD.U32 R2, RZ, RZ, UR4 ;  /* 0x00000004ff027e24 */ /* 0x000fca000f8e00ff */
[----:B------:R-:W-:-:S13]  /*c390*/  ISETP.NE.AND P0, PT, R2, 0x3, PT ;  /* 0x000000030200780c */ /* 0x000fda0003f05270 */
[----:B------:R-:W-:Y:S05]  /*c3a0*/  @!P0 BRA `(.L_x_78) ;  /* 0x0000000000048947 */ /* 0x000fea0003800000 */
[----:B------:R-:W-:Y:S01]  /*c3b0*/  BPT.TRAP 0x1 ;  /* 0x000000040000795c */ /* 0x000fe20000300000 */
.L_x_78:
[C---:B------:R-:W-:Y:S01]  /*c3c0*/  LEA R5, R0.reuse, R7, 0x3 ;  /* 0x0000000700057211 */ /* 0x040fe200078e18ff */
[----:B------:R-:W-:Y:S01]  /*c3d0*/  VIADD R0, R0, 0x1 ;  /* 0x0000000100007836 */ /* 0x000fe20000000000 */
[----:B------:R-:W-:-:S04]  /*c3e0*/  SHF.L.U32 R2, R8, 0x1f, RZ ;  /* 0x0000001f08027819 */ /* 0x000fc800000006ff */
[----:B------:R-:W2:Y:S01]  /*c3f0*/  SYNCS.PHASECHK.TRANS64.TRYWAIT P1, [R5+URZ+0x28840], R2 ;  /* 0x02884002050075a7 */ /* 0x000ea2000802017f */
[----:B------:R-:W-:-:S04]  /*c400*/  ISETP.NE.AND P2, PT, R0, 0x2, PT ;  /* 0x000000020000780c */ /* 0x000fc80003f45270 */
[----:B------:R-:W-:Y:S01]  /*c410*/  SEL R3, RZ, 0x1, P2 ;  /* 0x00000001ff037807 */ /* 0x000fe20001000000 */
[----:B--2---:R-:W-:Y:S08]  /*c420*/  @!P1 BRA `(.L_x_79) ;  /* 0x0000003800509947 */ /* 0x004ff00003800000 */
.L_x_189:
[----:B------:R-:W-:Y:S02]  /*c430*/  SEL R0, R0, RZ, P2 ;  /* 0x000000ff00007207 */ /* 0x000fe40001000000 */
[----:B------:R-:W-:Y:S01]  /*c440*/  LOP3.LUT R3, R8, R3, RZ, 0x3c, !PT ;  /* 0x0000000308037212 */ /* 0x000fe200078e3cff */
[----:B------:R-:W-:Y:S06]  /*c450*/  @!P0 BRA `(.L_x_80) ;  /* 0x0000000000048947 */ /* 0x000fec0003800000 */
[----:B------:R-:W-:Y:S01]  /*c460*/  BPT.TRAP 0x1 ;  /* 0x000000040000795c */ /* 0x000fe20000300000 */
.L_x_80:
[----:B0-----:R-:W-:Y:S01]  /*c470*/  IMAD R7, R0, 0x8, R7 ;  /* 0x0000000800077824 */ /* 0x001fe200078e0207 */
[----:B------:R-:W-:-:S04]  /*c480*/  SHF.L.U32 R0, R3, 0x1f, RZ ;  /* 0x0000001f03007819 */ /* 0x000fc800000006ff */
[----:B------:R-:W0:Y:S02]  /*c490*/  SYNCS.PHASECHK.TRANS64.TRYWAIT P1, [R7+URZ+0x28840], R0 ;  /* 0x02884000070075a7 */ /* 0x000e24000802017f */
[----:B0-----:R-:W-:Y:S05]  /*c4a0*/  @!P1 BRA `(.L_x_81) ;  /* 0x0000003800449947 */ /* 0x001fea0003800000 */
.L_x_190:
[----:B------:R-:W-:Y:S05]  /*c4b0*/  @!P0 BRA `(.L_x_82) ;  /* 0x0000000000048947 */ /* 0x000fea0003800000 */
[----:B------:R-:W-:Y:S01]  /*c4c0*/  BPT.TRAP 0x1 ;  /* 0x000000040000795c */ /* 0x000fe20000300000 */
.L_x_82:
[----:B------:R-:W3:Y:S02]  /*c4d0*/  SYNCS.PHASECHK.TRANS64.TRYWAIT P1, [R5+URZ+0x28860], R2 ;  /* 0x02886002050075a7 */ /* 0x000ee4000802017f */
[----:B---3--:R-:W-:Y:S05]  /*c4e0*/  @!P1 BRA `(.L_x_83) ;  /* 0x0000003800489947 */ /* 0x008fea0003800000 */
.L_x_191:
[----:B------:R-:W-:Y:S05]  /*c4f0*/  @!P0 BRA `(.L_x_84) ;  /* 0x0000000000048947 */ /* 0x000fea0003800000 */
[----:B------:R-:W-:Y:S01]  /*c500*/  BPT.TRAP 0x1 ;  /* 0x000000040000795c */ /* 0x000fe20000300000 */
.L_x_84:
[----:B----4-:R4:W0:Y:S02]  /*c510*/  SYNCS.PHASECHK.TRANS64.TRYWAIT P0, [R7+URZ+0x28860], R0 ;  /* 0x02886000070075a7 */ /* 0x010824000800017f */
[----:B0-----:R-:W-:Y:S05]  /*c520*/  @!P0 NANOSLEEP.SYNCS 0x989680 ;  /* 0x009896800000895d */ /* 0x001fea0003900000 */
[----:B------:R-:W0:Y:S02]  /*c530*/  @!P0 SYNCS.PHASECHK.TRANS64 P0, [R7+URZ+0x28860], R0 ;  /* 0x02886000070085a7 */ /* 0x000e24000800007f */
[----:B0-----:R-:W-:Y:S05]  /*c540*/  @!P0 BRA `(.L_x_84) ;  /* 0xfffffffc00f08947 */ /* 0x001fea000383ffff */
.L_x_8:
[----:B------:R-:W-:Y:S05]  /*c550*/  BSYNC B6 ;  /* 0x0000000000067941 */ /* 0x000fea0003800000 */
.L_x_5:
[----:B------:R-:W-:Y:S05]  /*c560*/  EXIT ;  /* 0x000000000000794d */ /* 0x000fea0003800000 */
.L_x_12:
[----:B0-----:R-:W-:-:S04]  /*c570*/  MOV R0, UR36 ;  /* 0x0000002400007c02 */ /* 0x001fc80008000f00 */
[----:B------:R0:W1:Y:S03]  /*c580*/  SYNCS.PHASECHK.TRANS64.TRYWAIT P0, [R0+URZ+0x28800], R3 ;  /* 0x02880003000075a7 */ /* 0x000066000800017f */
[----:B-1----:R-:W-:Y:S05]  /*c590*/  @!P0 NANOSLEEP.SYNCS 0x989680 ;  /* 0x009896800000895d */ /* 0x002fea0003900000 */
[----:B------:R-:W1:Y:S02]  /*c5a0*/  @!P0 SYNCS.PHASECHK.TRANS64 P0, [R0+URZ+0x28800], R3 ;  /* 0x02880003000085a7 */ /* 0x000e64000800007f */
[----:B-1----:R-:W-:Y:S05]  /*c5b0*/  @!P0 BRA `(.L_x_12) ;  /* 0xfffffffc00ec8947 */ /* 0x002fea000383ffff */
[----:B------:R-:W-:Y:S05]  /*c5c0*/  BRA `(.L_x_85) ;  /* 0xffffff4c00007947 */ /* 0x000fea000383ffff */
.L_x_16:
[----:B-1----:R-:W-:-:S04]  /*c5d0*/  IMAD.U32 R4, RZ, RZ, UR36 ;  /* 0x00000024ff047e24 */ /* 0x002fc8000f8e00ff */
[----:B------:R1:W2:Y:S03]  /*c5e0*/  SYNCS.PHASECHK.TRANS64.TRYWAIT P1, [R4+URZ+0x28830], R3 ;  /* 0x02883003040075a7 */ /* 0x0002a6000802017f */
[----:B--2---:R-:W-:Y:S05]  /*c5f0*/  @!P1 NANOSLEEP.SYNCS 0x989680 ;  /* 0x009896800000995d */ /* 0x004fea0003900000 */
[----:B------:R-:W2:Y:S02]  /*c600*/  @!P1 SYNCS.PHASECHK.TRANS64 P1, [R4+URZ+0x28830], R3 ;  /* 0x02883003040095a7 */ /* 0x000ea4000802007f */
[----:B--2---:R-:W-:Y:S05]  /*c610*/  @!P1 BRA `(.L_x_16) ;  /* 0xfffffffc00ec9947 */ /* 0x004fea000383ffff */
[----:B------:R-:W-:Y:S05]  /*c620*/  BRA `(.L_x_15) ;  /* 0xffffff4c001c7947 */ /* 0x000fea000383ffff */
.L_x_22:
[----:B-1----:R-:W-:-:S04]  /*c630*/  IMAD.U32 R9, RZ, RZ, UR10 ;  /* 0x0000000aff097e24 */ /* 0x002fc8000f8e00ff */
[----:B------:R1:W2:Y:S03]  /*c640*/  SYNCS.PHASECHK.TRANS64.TRYWAIT P1, [R9+URZ+0x28830], R0 ;  /* 0x02883000090075a7 */ /* 0x0002a6000802017f */
[----:B--2---:R-:W-:Y:S05]  /*c650*/  @!P1 NANOSLEEP.SYNCS 0x989680 ;  /* 0x009896800000995d */ /* 0x004fea0003900000 */
[----:B------:R-:W2:Y:S02]  /*c660*/  @!P1 SYNCS.PHASECHK.TRANS64 P1, [R9+URZ+0x28830], R0 ;  /* 0x02883000090095a7 */ /* 0x000ea4000802007f */
[----:B--2---:R-:W-:Y:S05]  /*c670*/  @!P1 BRA `(.L_x_22) ;  /* 0xfffffffc00ec9947 */ /* 0x004fea000383ffff */
[----:B------:R-:W-:Y:S05]  /*c680*/  BRA `(.L_x_19) ;  /* 0xffffff7800747947 */ /* 0x000fea000383ffff */
.L_x_26:
[----:B-1----:R-:W-:-:S04]  /*c690*/  MOV R10, UR10 ;  /* 0x0000000a000a7c02 */ /* 0x002fc80008000f00 */
[----:B------:R1:W2:Y:S03]  /*c6a0*/  SYNCS.PHASECHK.TRANS64.TRYWAIT P1, [R10+URZ+0x28850], R9 ;  /* 0x028850090a0075a7 */ /* 0x0002a6000802017f */
[----:B--2---:R-:W-:Y:S05]  /*c6b0*/  @!P1 NANOSLEEP.SYNCS 0x989680 ;  /* 0x009896800000995d */ /* 0x004fea0003900000 */
[----:B------:R-:W2:Y:S02]  /*c6c0*/  @!P1 SYNCS.PHASECHK.TRANS64 P1, [R10+URZ+0x28850], R9 ;  /* 0x028850090a0095a7 */ /* 0x000ea4000802007f */
[----:B--2---:R-:W-:Y:S05]  /*c6d0*/  @!P1 BRA `(.L_x_26) ;  /* 0xfffffffc00ec9947 */ /* 0x004fea000383ffff */
[----:B------:R-:W-:Y:S05]  /*c6e0*/  BRA `(.L_x_23) ;  /* 0xffffff7c004c7947 */ /* 0x000fea000383ffff */
.L_x_33:
[----:B-1----:R-:W-:-:S04]  /*c6f0*/  IMAD.U32 R3, RZ, RZ, UR5 ;  /* 0x00000005ff037e24 */ /* 0x002fc8000f8e00ff */
[----:B------:R1:W2:Y:S03]  /*c700*/  SYNCS.PHASECHK.TRANS64.TRYWAIT P1, [R3+URZ+0x28850], R2 ;  /* 0x02885002030075a7 */ /* 0x0002a6000802017f */
[----:B--2---:R-:W-:Y:S05]  /*c710*/  @!P1 NANOSLEEP.SYNCS 0x989680 ;  /* 0x009896800000995d */ /* 0x004fea0003900000 */
[----:B------:R-:W2:Y:S02]  /*c720*/  @!P1 SYNCS.PHASECHK.TRANS64 P1, [R3+URZ+0x28850], R2 ;  /* 0x02885002030095a7 */ /* 0x000ea4000802007f */
[----:B--2---:R-:W-:Y:S05]  /*c730*/  @!P1 BRA `(.L_x_33) ;  /* 0xfffffffc00ec9947 */ /* 0x004fea000383ffff */
[----:B------:R-:W-:Y:S05]  /*c740*/  BRA `(.L_x_32) ;  /* 0xffffffa000407947 */ /* 0x000fea000383ffff */
.L_x_45:
[----:B------:R-:W-:Y:S01]  /*c750*/  IMAD.MOV.U32 R13, RZ, RZ, R17 ;  /* 0x000000ffff0d7224 */ /* 0x000fe200078e0011 */
[----:B------:R-:W-:Y:S01]  /*c760*/  MOV R12, RZ ;  /* 0x000000ff000c7202 */ /* 0x000fe20000000f00 */
[----:B------:R-:W-:Y:S02]  /*c770*/  IMAD.MOV.U32 R11, RZ, RZ, 0x1f ;  /* 0x0000001fff0b7424 */ /* 0x000fe400078e00ff */
[----:B------:R-:W-:-:S07]  /*c780*/  IMAD.MOV.U32 R15, RZ, RZ, -0x1 ;  /* 0xffffffffff0f7424 */ /* 0x000fce00078e00ff */
[----:B-----5:R-:W-:Y:S05]  /*c790*/  WARPSYNC.COLLECTIVE R15, `(.L_x_86) ;  /* 0x000000000f087348 */ /* 0x020fea0003c00000 */
[----:B------:R0:W1:Y:S02]  /*c7a0*/  SHFL.IDX P6, R14, R13, R12, R11 ;  /* 0x0000000c0d0e7389 */ /* 0x00006400000c000b */
[----:B01---5:R-:W-:Y:S01]  /*c7b0*/  ENDCOLLECTIVE ;  /* 0x000000000000791b */ /* 0x023fe20003800000 */
.L_x_86:
[----:B------:R-:W-:Y:S05]  /*c7c0*/  BRA `(.L_x_87) ;  /* 0xffffffcc00e07947 */ /* 0x000fea000383ffff */
.L_x_47:
[----:B0-----:R-:W-:-:S04]  /*c7d0*/  MOV R3, UR45 ;  /* 0x0000002d00037c02 */ /* 0x001fc80008000f00 */
[----:B------:R0:W1:Y:S03]  /*c7e0*/  SYNCS.PHASECHK.TRANS64.TRYWAIT P0, [R3+URZ+0x28840], R8 ;  /* 0x02884008030075a7 */ /* 0x000066000800017f */
[----:B-1----:R-:W-:Y:S05]  /*c7f0*/  @!P0 NANOSLEEP.SYNCS 0x989680 ;  /* 0x009896800000895d */ /* 0x002fea0003900000 */
[----:B------:R-:W1:Y:S02]  /*c800*/  @!P0 SYNCS.PHASECHK.TRANS64 P0, [R3+URZ+0x28840], R8 ;  /* 0x02884008030085a7 */ /* 0x000e64000800007f */
[----:B-1----:R-:W-:Y:S05]  /*c810*/  @!P0 BRA `(.L_x_47) ;  /* 0xfffffffc00ec8947 */ /* 0x002fea000383ffff */
[----:B------:R-:W-:Y:S05]  /*c820*/  BRA `(.L_x_88) ;  /* 0xffffffd0005c7947 */ /* 0x000fea000383ffff */
.L_x_48:
[----:B------:R-:W-:Y:S01]  /*c830*/  BSSY B0, `(.L_x_89) ;  /* 0x0000008000007945 */ /* 0x000fe20003800000 */
[----:B------:R-:W-:Y:S01]  /*c840*/  IMAD.MOV.U32 R13, RZ, RZ, R3 ;  /* 0x000000ffff0d7224 */ /* 0x000fe200078e0003 */
[----:B------:R-:W-:Y:S01]  /*c850*/  MOV R11, 0x181f ;  /* 0x0000181f000b7802 */ /* 0x000fe20000000f00 */
[----:B------:R-:W-:Y:S02]  /*c860*/  IMAD.MOV.U32 R12, RZ, RZ, RZ ;  /* 0x000000ffff0c7224 */ /* 0x000fe400078e00ff */
[----:B------:R-:W-:-:S07]  /*c870*/  IMAD.MOV.U32 R15, RZ, RZ, -0x1 ;  /* 0xffffffffff0f7424 */ /* 0x000fce00078e00ff */
[----:B------:R-:W-:Y:S05]  /*c880*/  WARPSYNC.COLLECTIVE R15, `(.L_x_90) ;  /* 0x000000000f087348 */ /* 0x000fea0003c00000 */
[----:B------:R0:W1:Y:S02]  /*c890*/  SHFL.IDX P6, R14, R13, R12, R11 ;  /* 0x0000000c0d0e7389 */ /* 0x00006400000c000b */
[----:B01----:R-:W-:Y:S01]  /*c8a0*/  ENDCOLLECTIVE ;  /* 0x000000000000791b */ /* 0x003fe20003800000 */
.L_x_90:
[----:B------:R-:W-:Y:S05]  /*c8b0*/  BSYNC B0 ;  /* 0x0000000000007941 */ /* 0x000fea0003800000 */
.L_x_89:
[----:B------:R-:W-:Y:S01]  /*c8c0*/  MOV R13, R0 ;  /* 0x00000000000d7202 */ /* 0x000fe20000000f00 */
[----:B------:R-:W-:Y:S01]  /*c8d0*/  IMAD.MOV.U32 R12, RZ, RZ, RZ ;  /* 0x000000ffff0c7224 */ /* 0x000fe200078e00ff */
[----:B------:R-:W-:Y:S01]  /*c8e0*/  MOV R15, 0xffffffff ;  /* 0xffffffff000f7802 */ /* 0x000fe20000000f00 */
[----:B------:R-:W-:Y:S01]  /*c8f0*/  IMAD.MOV.U32 R11, RZ, RZ, 0x181f ;  /* 0x0000181fff0b7424 */ /* 0x000fe200078e00ff */
[----:B------:R-:W-:Y:S01]  /*c900*/  @P0 LEA R9, R36, UR45, 0x1 ;  /* 0x0000002d24090c11 */ /* 0x000fe2000f8e08ff */
[----:B------:R-:W-:-:S07]  /*c910*/  IMAD.MOV.U32 R5, RZ, RZ, R14 ;  /* 0x000000ffff057224 */ /* 0x000fce00078e000e */
[----:B------:R-:W-:Y:S05]  /*c920*/  WARPSYNC.COLLECTIVE R15, `(.L_x_91) ;  /* 0x000000000f087348 */ /* 0x000fea0003c00000 */
[----:B------:R0:W1:Y:S02]  /*c930*/  SHFL.IDX P6, R14, R13, R12, R11 ;  /* 0x0000000c0d0e7389 */ /* 0x00006400000c000b */
[----:B01----:R-:W-:Y:S01]  /*c940*/  ENDCOLLECTIVE ;  /* 0x000000000000791b */ /* 0x003fe20003800000 */
.L_x_91:
[----:B------:R-:W-:Y:S01]  /*c950*/  IMAD.MOV.U32 R13, RZ, RZ, R3 ;  /* 0x000000ffff0d7224 */ /* 0x000fe200078e0003 */
[----:B------:R-:W-:Y:S01]  /*c960*/  MOV R12, 0x1 ;  /* 0x00000001000c7802 */ /* 0x000fe20000000f00 */
[----:B------:R-:W-:-:S07]  /*c970*/  IMAD.MOV.U32 R4, RZ, RZ, R14 ;  /* 0x000000ffff047224 */ /* 0x000fce00078e000e */
[----:B------:R-:W-:Y:S05]  /*c980*/  WARPSYNC.COLLECTIVE R15, `(.L_x_92) ;  /* 0x000000000f087348 */ /* 0x000fea0003c00000 */
[----:B------:R0:W1:Y:S02]  /*c990*/  SHFL.IDX P6, R14, R13, R12, R11 ;  /* 0x0000000c0d0e7389 */ /* 0x00006400000c000b */
[----:B01----:R-:W-:Y:S01]  /*c9a0*/  ENDCOLLECTIVE ;  /* 0x000000000000791b */ /* 0x003fe20003800000 */
.L_x_92:
[----:B------:R-:W-:-:S05]  /*c9b0*/  @P0 IMAD.WIDE.U32 R4, R26, 0x2, R4 ;  /* 0x000000021a040825 */ /* 0x000fca00078e0004 */
[----:B------:R-:W-:Y:S01]  /*c9c0*/  @!PT LDS RZ, [RZ] ;  /* 0x00000000fffff984 */ /* 0x000fe20000000800 */
[----:B------:R-:W-:Y:S01]  /*c9d0*/  @!PT LDS RZ, [RZ] ;  /* 0x00000000fffff984 */ /* 0x000fe20000000800 */
[----:B------:R-:W-:Y:S01]  /*c9e0*/  @!PT LDS RZ, [RZ] ;  /* 0x00000000fffff984 */ /* 0x000fe20000000800 */
[----:B------:R0:W-:Y:S04]  /*c9f0*/  @P0 LDGSTS.E.BYPASS.LTC128B.128 [R9+0x18400], desc[UR38][R4.64], !P3 ;  /* 0x1840000004090fae */ /* 0x0001e8000d901d66 */
[----:B------:R0:W-:Y:S01]  /*ca00*/  @P0 LDGSTS.E.BYPASS.LTC128B.128 [R9+0x1c400], desc[UR38][R4.64+0x80], !P2 ;  /* 0x1c40008004090fae */ /* 0x0001e2000d101d66 */
[----:B------:R-:W-:Y:S01]  /*ca10*/  ISETP.GE.AND P0, PT, R6, 0x11, PT ;  /* 0x000000110600780c */ /* 0x000fe20003f06270 */
[----:B------:R-:W-:Y:S02]  /*ca20*/  IMAD.MOV.U32 R13, RZ, RZ, R0 ;  /* 0x000000ffff0d7224 */ /* 0x000fe400078e0000 */
[----:B------:R-:W-:-:S10]  /*ca30*/  IMAD.MOV.U32 R10, RZ, RZ, R14 ;  /* 0x000000ffff0a7224 */ /* 0x000fd400078e000e */
[----:B0-----:R-:W-:-:S07]  /*ca40*/  @P0 LEA R18, R36, UR45, 0x1 ;  /* 0x0000002d24120c11 */ /* 0x001fce000f8e08ff */
[----:B------:R-:W-:Y:S05]  /*ca50*/  WARPSYNC.COLLECTIVE R15, `(.L_x_93) ;  /* 0x000000000f087348 */ /* 0x000fea0003c00000 */
[----:B------:R0:W1:Y:S02]  /*ca60*/  SHFL.IDX P6, R14, R13, R12, R11 ;  /* 0x0000000c0d0e7389 */ /* 0x00006400000c000b */
[----:B01----:R-:W-:Y:S01]  /*ca70*/  ENDCOLLECTIVE ;  /* 0x000000000000791b */ /* 0x003fe20003800000 */
.L_x_93:
[----:B------:R-:W-:Y:S01]  /*ca80*/  IMAD.MOV.U32 R5, RZ, RZ, R10 ;  /* 0x000000ffff057224 */ /* 0x000fe200078e000a */
[----:B------:R-:W-:Y:S01]  /*ca90*/  MOV R13, R3 ;  /* 0x00000003000d7202 */ /* 0x000fe20000000f00 */
[----:B------:R-:W-:Y:S01]  /*caa0*/  IMAD.MOV.U32 R12, RZ, RZ, 0x2 ;  /* 0x00000002ff0c7424 */ /* 0x000fe200078e00ff */
[----:B------:R-:W-:-:S07]  /*cab0*/  MOV R21, R14 ;  /* 0x0000000e00157202 */ /* 0x000fce0000000f00 */
[----:B------:R-:W-:Y:S05]  /*cac0*/  WARPSYNC.COLLECTIVE R15, `(.L_x_94) ;  /* 0x000000000f087348 */ /* 0x000fea0003c00000 */
[----:B------:R0:W1:Y:S02]  /*cad0*/  SHFL.IDX P6, R14, R13, R12, R11 ;  /* 0x0000000c0d0e7389 */ /* 0x00006400000c000b */
[----:B01----:R-:W-:Y:S01]  /*cae0*/  ENDCOLLECTIVE ;  /* 0x000000000000791b */ /* 0x003fe20003800000 */
.L_x_94:
[----:B------:R-:W-:-:S04]  /*caf0*/  IMAD.MOV.U32 R4, RZ, RZ, R21 ;  /* 0x000000ffff047224 */ /* 0x000fc800078e0015 */
[----:B------:R-:W-:-:S05]  /*cb00*/  @P0 IMAD.WIDE.U32 R20, R26, 0x2, R4 ;  /* 0x000000021a140825 */ /* 0x000fca00078e0004 */
[----:B------:R-:W-:Y:S01]  /*cb10*/  @!PT LDS RZ, [RZ] ;  /* 0x00000000fffff984 */ /* 0x000fe20000000800 */
[----:B------:R-:W-:Y:S01]  /*cb20*/  @!PT LDS RZ, [RZ] ;  /* 0x00000000fffff984 */ /* 0x000fe20000000800 */
[----:B------:R-:W-:Y:S01]  /*cb30*/  @!PT LDS RZ, [RZ] ;  /* 0x00000000fffff984 */ /* 0x000fe20000000800 */
[----:B------:R0:W-:Y:S01]  /*cb40*/  @P0 LDGSTS.E.BYPASS.LTC128B.128 [R18+0x18c00], desc[UR38][R20.64], !P3 ;  /* 0x18c0000014120fae */ /* 0x0001e2000d901d66 */
[----:B------:R-:W-:-:S03]  /*cb50*/  MOV R13, R0 ;  /* 0x00000000000d7202 */ /* 0x000fc60000000f00 */
[----:B------:R0:W-:Y:S01]  /*cb60*/  @P0 LDGSTS.E.BYPASS.LTC128B.128 [R18+0x1cc00], desc[UR38][R20.64+0x80], !P2 ;  /* 0x1cc0008014120fae */ /* 0x0001e2000d101d66 */
[----:B------:R-:W-:Y:S01]  /*cb70*/  ISETP.GE.AND P0, PT, R6, 0x21, PT ;  /* 0x000000210600780c */ /* 0x000fe20003f06270 */
[----:B------:R-:W-:-:S12]  /*cb80*/  IMAD.MOV.U32 R8, RZ, RZ, R14 ;  /* 0x000000ffff087224 */ /* 0x000fd800078e000e */
[----:B0-----:R-:W-:Y:S05]  /*cb90*/  WARPSYNC.COLLECTIVE R15, `(.L_x_95) ;  /* 0x000000000f087348 */ /* 0x001fea0003c00000 */
[----:B------:R1:W2:Y:S02]  /*cba0*/  SHFL.IDX P6, R14, R13, R12, R11 ;  /* 0x0000000c0d0e7389 */ /* 0x0002a400000c000b */
[----:B012---:R-:W-:Y:S01]  /*cbb0*/  ENDCOLLECTIVE ;  /* 0x000000000000791b */ /* 0x007fe20003800000 */
.L_x_95:
[----:B------:R-:W-:Y:S01]  /*cbc0*/  MOV R5, R8 ;  /* 0x0000000800057202 */ /* 0x000fe20000000f00 */
[----:B------:R-:W-:Y:S02]  /*cbd0*/  IMAD.MOV.U32 R13, RZ, RZ, R3 ;  /* 0x000000ffff0d7224 */ /* 0x000fe400078e0003 */
[----:B------:R-:W-:Y:S02]  /*cbe0*/  IMAD.MOV.U32 R12, RZ, RZ, 0x3 ;  /* 0x00000003ff0c7424 */ /* 0x000fe400078e00ff */
[----:B------:R-:W-:-:S07]  /*cbf0*/  IMAD.MOV.U32 R37, RZ, RZ, R14 ;  /* 0x000000ffff257224 */ /* 0x000fce00078e000e */
[----:B------:R-:W-:Y:S05]  /*cc00*/  WARPSYNC.COLLECTIVE R15, `(.L_x_96) ;  /* 0x000000000f087348 */ /* 0x000fea0003c00000 */
[----:B------:R0:W1:Y:S02]  /*cc10*/  SHFL.IDX P6, R14, R13, R12, R11 ;  /* 0x0000000c0d0e7389 */ /* 0x00006400000c000b */
[----:B01----:R-:W-:Y:S01]  /*cc20*/  ENDCOLLECTIVE ;  /* 0x000000000000791b */ /* 0x003fe20003800000 */
.L_x_96:
[----:B------:R-:W-:-:S04]  /*cc30*/  IMAD.MOV.U32 R4, RZ, RZ, R37 ;  /* 0x000000ffff047224 */ /* 0x000fc800078e0025 */
[----:B------:R-:W-:Y:S01]  /*cc40*/  @P0 IMAD.WIDE.U32 R8, R26, 0x2, R4 ;  /* 0x000000021a080825 */ /* 0x000fe200078e0004 */
[----:B------:R-:W-:-:S05]  /*cc50*/  @P0 LEA R5, R36, UR45, 0x1 ;  /* 0x0000002d24050c11 */ /* 0x000fca000f8e08ff */
[----:B------:R-:W-:Y:S01]  /*cc60*/  @!PT LDS RZ, [RZ] ;  /* 0x00000000fffff984 */ /* 0x000fe20000000800 */
[----:B------:R-:W-:Y:S01]  /*cc70*/  @!PT LDS RZ, [RZ] ;  /* 0x00000000fffff984 */ /* 0x000fe20000000800 */
[----:B------:R-:W-:Y:S01]  /*cc80*/  @!PT LDS RZ, [RZ] ;  /* 0x00000000fffff984 */ /* 0x000fe20000000800 */
[----:B------:R0:W-:Y:S01]  /*cc90*/  @P0 LDGSTS.E.BYPASS.LTC128B.128 [R5+0x19400], desc[UR38][R8.64], !P3 ;  /* 0x1940000008050fae */ /* 0x0001e2000d901d66 */
[----:B------:R-:W-:-:S03]  /*cca0*/  IMAD.MOV.U32 R13, RZ, RZ, R0 ;  /* 0x000000ffff0d7224 */ /* 0x000fc600078e0000 */
[----:B------:R0:W-:Y:S01]  /*ccb0*/  @P0 LDGSTS.E.BYPASS.LTC128B.128 [R5+0x1d400], desc[UR38][R8.64+0x80], !P2 ;  /* 0x1d40008008050fae */ /* 0x0001e2000d101d66 */
[----:B------:R-:W-:Y:S02]  /*ccc0*/  ISETP.GE.AND P0, PT, R6, 0x31, PT ;  /* 0x000000310600780c */ /* 0x000fe40003f06270 */
[----:B------:R-:W-:-:S11]  /*ccd0*/  MOV R7, R14 ;  /* 0x0000000e00077202 */ /* 0x000fd60000000f00 */
[----:B0-----:R-:W-:Y:S05]  /*cce0*/  WARPSYNC.COLLECTIVE R15, `(.L_x_97) ;  /* 0x000000000f087348 */ /* 0x001fea0003c00000 */
[----:B------:R1:W2:Y:S02]  /*ccf0*/  SHFL.IDX P6, R14, R13, R12, R11 ;  /* 0x0000000c0d0e7389 */ /* 0x0002a400000c000b */
[----:B012---:R-:W-:Y:S01]  /*cd00*/  ENDCOLLECTIVE ;  /* 0x000000000000791b */ /* 0x007fe20003800000 */
.L_x_97:
[----:B------:R-:W-:Y:S02]  /*cd10*/  MOV R5, R7 ;  /* 0x0000000700057202 */ /* 0x000fe40000000f00 */
[----:B------:R-:W-:Y:S01]  /*cd20*/  @P0 LEA R7, R36, UR45, 0x1 ;  /* 0x0000002d24070c11 */ /* 0x000fe2000f8e08ff */
[----:B------:R-:W-:Y:S02]  /*cd30*/  IMAD.MOV.U32 R13, RZ, RZ, R3 ;  /* 0x000000ffff0d7224 */ /* 0x000fe400078e0003 */
[----:B------:R-:W-:Y:S02]  /*cd40*/  IMAD.MOV.U32 R12, RZ, RZ, 0x4 ;  /* 0x00000004ff0c7424 */ /* 0x000fe400078e00ff */
[----:B------:R-:W-:-:S07]  /*cd50*/  IMAD.MOV.U32 R4, RZ, RZ, R14 ;  /* 0x000000ffff047224 */ /* 0x000fce00078e000e */
[----:B------:R-:W-:Y:S05]  /*cd60*/  WARPSYNC.COLLECTIVE R15, `(.L_x_98) ;  /* 0x000000000f087348 */ /* 0x000fea0003c00000 */
[----:B------:R0:W1:Y:S02]  /*cd70*/  SHFL.IDX P6, R14, R13, R12, R11 ;  /* 0x0000000c0d0e7389 */ /* 0x00006400000c000b */
[----:B01----:R-:W-:Y:S01]  /*cd80*/  ENDCOLLECTIVE ;  /* 0x000000000000791b */ /* 0x003fe20003800000 */
.L_x_98:
[----:B------:R-:W-:-:S05]  /*cd90*/  @P0 IMAD.WIDE.U32 R4, R26, 0x2, R4 ;  /* 0x000000021a040825 */ /* 0x000fca00078e0004 */
[----:B------:R-:W-:Y:S01]  /*cda0*/  @!PT LDS RZ, [RZ] ;  /* 0x00000000fffff984 */ /* 0x000fe20000000800 */
[----:B------:R-:W-:Y:S01]  /*cdb0*/  @!PT LDS RZ, [RZ] ;  /* 0x00000000fffff984 */ /* 0x000fe20000000800 */
[----:B------:R-:W-:Y:S01]  /*cdc0*/  @!PT LDS RZ, [RZ] ;  /* 0x00000000fffff984 */ /* 0x000fe20000000800 */
[----:B------:R0:W-:Y:S04]  /*cdd0*/  @P0 LDGSTS.E.BYPASS.LTC128B.128 [R7+0x19c00], desc[UR38][R4.64], !P3 ;  /* 0x19c0000004070fae */ /* 0x0001e8000d901d66 */
[----:B------:R0:W-:Y:S01]  /*cde0*/  @P0 LDGSTS.E.BYPASS.LTC128B.128 [R7+0x1dc00], desc[UR38][R4.64+0x80], !P2 ;  /* 0x1dc0008004070fae */ /* 0x0001e2000d101d66 */
[----:B------:R-:W-:Y:S01]  /*cdf0*/  ISETP.GE.AND P0, PT, R6, 0x41, PT ;  /* 0x000000410600780c */ /* 0x000fe20003f06270 */
[----:B------:R-:W-:Y:S01]  /*ce00*/  IMAD.MOV.U32 R13, RZ, RZ, R0 ;  /* 0x000000ffff0d7224 */ /* 0x000fe200078e0000 */
[----:B------:R-:W-:-:S11]  /*ce10*/  MOV R10, R14 ;  /* 0x0000000e000a7202 */ /* 0x000fd60000000f00 */
[----:B0-----:R-:W-:Y:S05]  /*ce20*/  WARPSYNC.COLLECTIVE R15, `(.L_x_99) ;  /* 0x000000000f087348 */ /* 0x001fea0003c00000 */
[----:B------:R1:W2:Y:S02]  /*ce30*/  SHFL.IDX P6, R14, R13, R12, R11 ;  /* 0x0000000c0d0e7389 */ /* 0x0002a400000c000b */
[----:B012---:R-:W-:Y:S01]  /*ce40*/  ENDCOLLECTIVE ;  /* 0x000000000000791b */ /* 0x007fe20003800000 */
.L_x_99:
[----:B------:R-:W-:Y:S02]  /*ce50*/  IMAD.MOV.U32 R5, RZ, RZ, R10 ;  /* 0x000000ffff057224 */ /* 0x000fe400078e000a */
[----:B------:R-:W-:Y:S01]  /*ce60*/  IMAD.MOV.U32 R13, RZ, RZ, R3 ;  /* 0x000000ffff0d7224 */ /* 0x000fe200078e0003 */
[----:B------:R-:W-:Y:S01]  /*ce70*/  MOV R12, 0x5 ;  /* 0x00000005000c7802 */ /* 0x000fe20000000f00 */
[----:B------:R-:W-:-:S07]  /*ce80*/  IMAD.MOV.U32 R37, RZ, RZ, R14 ;  /* 0x000000ffff257224 */ /* 0x000fce00078e000e */
[----:B------:R-:W-:Y:S05]  /*ce90*/  WARPSYNC.COLLECTIVE R15, `(.L_x_100) ;  /* 0x000000000f087348 */ /* 0x000fea0003c00000 */
[----:B------:R0:W1:Y:S02]  /*cea0*/  SHFL.IDX P6, R14, R13, R12, R11 ;  /* 0x0000000c0d0e7389 */ /* 0x00006400000c000b */
[----:B01----:R-:W-:Y:S01]  /*ceb0*/  ENDCOLLECTIVE ;  /* 0x000000000000791b */ /* 0x003fe20003800000 */
.L_x_100:
[----:B------:R-:W-:Y:S02]  /*cec0*/  MOV R4, R37 ;  /* 0x0000002500047202 */ /* 0x000fe40000000f00 */
[----:B------:R-:W-:-:S03]  /*ced0*/  @P0 LEA R37, R36, UR45, 0x1 ;  /* 0x0000002d24250c11 */ /* 0x000fc6000f8e08ff */
[----:B------:R-:W-:-:S05]  /*cee0*/  @P0 IMAD.WIDE.U32 R20, R26, 0x2, R4 ;  /* 0x000000021a140825 */ /* 0x000fca00078e0004 */
[----:B------:R-:W-:Y:S01]  /*cef0*/  @!PT LDS RZ, [RZ] ;  /* 0x00000000fffff984 */ /* 0x000fe20000000800 */
[----:B------:R-:W-:Y:S01]  /*cf00*/  @!PT LDS RZ, [RZ] ;  /* 0x00000000fffff984 */ /* 0x000fe20000000800 */
[----:B------:R-:W-:Y:S01]  /*cf10*/  @!PT LDS RZ, [RZ] ;  /* 0x00000000fffff984 */ /* 0x000fe20000000800 */
[----:B------:R0:W-:Y:S01]  /*cf20*/  @P0 LDGSTS.E.BYPASS.LTC128B.128 [R37+0x1a400], desc[UR38][R20.64], !P3 ;  /* 0x1a40000014250fae */ /* 0x0001e2000d901d66 */
[----:B------:R-:W-:-:S03]  /*cf30*/  IMAD.MOV.U32 R13, RZ, RZ, R0 ;  /* 0x000000ffff0d7224 */ /* 0x000fc600078e0000 */
[----:B------:R0:W-:Y:S01]  /*cf40*/  @P0 LDGSTS.E.BYPASS.LTC128B.128 [R37+0x1e400], desc[UR38][R20.64+0x80], !P2 ;  /* 0x1e40008014250fae */ /* 0x0001e2000d101d66 */
[----:B------:R-:W-:Y:S01]  /*cf50*/  ISETP.GE.AND P0, PT, R6, 0x51, PT ;  /* 0x000000510600780c */ /* 0x000fe20003f06270 */
[----:B------:R-:W-:-:S12]  /*cf60*/  IMAD.MOV.U32 R18, RZ, RZ, R14 ;  /* 0x000000ffff127224 */ /* 0x000fd800078e000e */
[----:B0-----:R-:W-:Y:S05]  /*cf70*/  WARPSYNC.COLLECTIVE R15, `(.L_x_101) ;  /* 0x000000000f087348 */ /* 0x001fea0003c00000 */
[----:B------:R1:W2:Y:S02]  /*cf80*/  SHFL.IDX P6, R14, R13, R12, R11 ;  /* 0x0000000c0d0e7389 */ /* 0x0002a400000c000b */
[----:B012---:R-:W-:Y:S01]  /*cf90*/  ENDCOLLECTIVE ;  /* 0x000000000000791b */ /* 0x007fe20003800000 */
.L_x_101:
[----:B------:R-:W-:Y:S01]  /*cfa0*/  IMAD.MOV.U32 R5, RZ, RZ, R18 ;  /* 0x000000ffff057224 */ /* 0x000fe200078e0012 */
[----:B------:R-:W-:Y:S02]  /*cfb0*/  @P0 LEA R10, R36, UR45, 0x1 ;  /* 0x0000002d240a0c11 */ /* 0x000fe4000f8e08ff */
[----:B------:R-:W-:Y:S01]  /*cfc0*/  MOV R13, R3 ;  /* 0x00000003000d7202 */ /* 0x000fe20000000f00 */
[----:B------:R-:W-:Y:S01]  /*cfd0*/  IMAD.MOV.U32 R12, RZ, RZ, 0x6 ;  /* 0x00000006ff0c7424 */ /* 0x000fe200078e00ff */
[----:B------:R-:W-:-:S07]  /*cfe0*/  MOV R9, R14 ;  /* 0x0000000e00097202 */ /* 0x000fce0000000f00 */
[----:B------:R-:W-:Y:S05]  /*cff0*/  WARPSYNC.COLLECTIVE R15, `(.L_x_102) ;  /* 0x000000000f087348 */ /* 0x000fea0003c00000 */
[----:B------:R0:W1:Y:S02]  /*d000*/  SHFL.IDX P6, R14, R13, R12, R11 ;  /* 0x0000000c0d0e7389 */ /* 0x00006400000c000b */
[----:B01----:R-:W-:Y:S01]  /*d010*/  ENDCOLLECTIVE ;  /* 0x000000000000791b */ /* 0x003fe20003800000 */
.L_x_102:
        /* <DEDUP_REMOVED lines=13> */
.L_x_103:
[----:B------:R-:W-:Y:S01]  /*d0f0*/  IMAD.MOV.U32 R5, RZ, RZ, R7 ;  /* 0x000000ffff057224 */ /* 0x000fe200078e0007 */
[----:B------:R-:W-:Y:S02]  /*d100*/  @P0 LEA R7, R36, UR45, 0x1 ;  /* 0x0000002d24070c11 */ /* 0x000fe4000f8e08ff */
[----:B------:R-:W-:Y:S01]  /*d110*/  MOV R13, R3 ;  /* 0x00000003000d7202 */ /* 0x000fe20000000f00 */
[----:B------:R-:W-:Y:S02]  /*d120*/  IMAD.MOV.U32 R12, RZ, RZ, 0x7 ;  /* 0x00000007ff0c7424 */ /* 0x000fe400078e00ff */
[----:B------:R-:W-:-:S07]  /*d130*/  IMAD.MOV.U32 R4, RZ, RZ, R14 ;  /* 0x000000ffff047224 */ /* 0x000fce00078e000e */
[----:B------:R-:W-:Y:S05]  /*d140*/  WARPSYNC.COLLECTIVE R15, `(.L_x_104) ;  /* 0x000000000f087348 */ /* 0x000fea0003c00000 */
[----:B------:R0:W1:Y:S02]  /*d150*/  SHFL.IDX P6, R14, R13, R12, R11 ;  /* 0x0000000c0d0e7389 */ /* 0x00006400000c000b */
[----:B01----:R-:W-:Y:S01]  /*d160*/  ENDCOLLECTIVE ;  /* 0x000000000000791b */ /* 0x003fe20003800000 */
.L_x_104:
[----:B------:R-:W-:-:S05]  /*d170*/  @P0 IMAD.WIDE.U32 R4, R26, 0x2, R4 ;  /* 0x000000021a040825 */ /* 0x000fca00078e0004 */
[----:B------:R-:W-:Y:S01]  /*d180*/  @!PT LDS RZ, [RZ] ;  /* 0x00000000fffff984 */ /* 0x000fe20000000800 */
[----:B------:R-:W-:Y:S01]  /*d190*/  @!PT LDS RZ, [RZ] ;  /* 0x00000000fffff984 */ /* 0x000fe20000000800 */
[----:B------:R-:W-:Y:S01]  /*d1a0*/  @!PT LDS RZ, [RZ] ;  /* 0x00000000fffff984 */ /* 0x000fe20000000800 */
[----:B------:R0:W-:Y:S04]  /*d1b0*/  @P0 LDGSTS.E.BYPASS.LTC128B.128 [R7+0x1b400], desc[UR38][R4.64], !P3 ;  /* 0x1b40000004070fae */ /* 0x0001e8000d901d66 */
[----:B------:R0:W-:Y:S01]  /*d1c0*/  @P0 LDGSTS.E.BYPASS.LTC128B.128 [R7+0x1f400], desc[UR38][R4.64+0x80], !P2 ;  /* 0x1f40008004070fae */ /* 0x0001e2000d101d66 */
[----:B------:R-:W-:Y:S01]  /*d1d0*/  MOV R13, R0 ;  /* 0x00000000000d7202 */ /* 0x000fe20000000f00 */
[----:B------:R-:W-:-:S07]  /*d1e0*/  IMAD.MOV.U32 R3, RZ, RZ, R14 ;  /* 0x000000ffff037224 */ /* 0x000fce00078e000e */
[----:B0-----:R-:W-:Y:S05]  /*d1f0*/  WARPSYNC.COLLECTIVE R15, `(.L_x_105) ;  /* 0x000000000f087348 */ /* 0x001fea0003c00000 */
[----:B------:R1:W2:Y:S02]  /*d200*/  SHFL.IDX P6, R14, R13, R12, R11 ;  /* 0x0000000c0d0e7389 */ /* 0x0002a400000c000b */
[----:B012---:R-:W-:Y:S01]  /*d210*/  ENDCOLLECTIVE ;  /* 0x000000000000791b */ /* 0x007fe20003800000 */
.L_x_105:
[----:B------:R-:W-:Y:S05]  /*d220*/  BRA `(.L_x_106) ;  /* 0xffffffcc00587947 */ /* 0x000fea000383ffff */
.L_x_51:
[----:B------:R-:W-:Y:S01]  /*d230*/  IMAD.MOV.U32 R13, RZ, RZ, R7 ;  /* 0x000000ffff0d7224 */ /* 0x000fe200078e0007 */
[----:B------:R-:W-:Y:S01]  /*d240*/  MOV R11, 0x181f ;  /* 0x0000181f000b7802 */ /* 0x000fe20000000f00 */
[----:B------:R-:W-:Y:S02]  /*d250*/  IMAD.MOV.U32 R12, RZ, RZ, RZ ;  /* 0x000000ffff0c7224 */ /* 0x000fe400078e00ff */
[----:B------:R-:W-:Y:S02]  /*d260*/  IMAD.MOV.U32 R15, RZ, RZ, -0x1 ;  /* 0xffffffffff0f7424 */ /* 0x000fe400078e00ff */
[----:B------:R-:W-:-:S07]  /*d270*/  IMAD R3, R34, 0x80, R29 ;  /* 0x0000008022037824 */ /* 0x000fce00078e021d */
[----:B------:R-:W-:Y:S05]  /*d280*/  WARPSYNC.COLLECTIVE R15, `(.L_x_107) ;  /* 0x000000000f087348 */ /* 0x000fea0003c00000 */
[----:B------:R0:W1:Y:S02]  /*d290*/  SHFL.IDX P6, R14, R13, R12, R11 ;  /* 0x0000000c0d0e7389 */ /* 0x00006400000c000b */
[----:B01----:R-:W-:Y:S01]  /*d2a0*/  ENDCOLLECTIVE ;  /* 0x000000000000791b */ /* 0x003fe20003800000 */
.L_x_107:
[----:B------:R-:W-:Y:S02]  /*d2b0*/  IADD3 R9, R3, 0x10, RZ ;  /* 0x0000001003097810 */ /* 0x000fe40007ffe0ff */
[----:B------:R-:W-:Y:S01]  /*d2c0*/  MOV R13, R6 ;  /* 0x00000006000d7202 */ /* 0x000fe20000000f00 */
[----:B------:R-:W-:-:S07]  /*d2d0*/  IMAD.MOV.U32 R5, RZ, RZ, R14 ;  /* 0x000000ffff057224 */ /* 0x000fce00078e000e */
[----:B------:R-:W-:Y:S05]  /*d2e0*/  WARPSYNC.COLLECTIVE R15, `(.L_x_108) ;  /* 0x000000000f087348 */ /* 0x000fea0003c00000 */
[----:B------:R0:W1:Y:S02]  /*d2f0*/  SHFL.IDX P6, R14, R13, R12, R11 ;  /* 0x0000000c0d0e7389 */ /* 0x00006400000c000b */
[----:B01----:R-:W-:Y:S01]  /*d300*/  ENDCOLLECTIVE ;  /* 0x000000000000791b */ /* 0x003fe20003800000 */
.L_x_108:
[----:B------:R-:W-:Y:S02]  /*d310*/  ULDC UR4, c[0x0][0x288] ;  /* 0x0000a20000047ab9 */ /* 0x000fe40000000800 */
[----:B------:R-:W-:-:S05]  /*d320*/  IMAD R0, R0, UR4, RZ ;  /* 0x0000000400007c24 */ /* 0x000fca000f8e02ff */
[----:B------:R-:W-:Y:S01]  /*d330*/  ISETP.GE.AND P2, PT, R3, R0, PT ;  /* 0x000000000300720c */ /* 0x000fe20003f46270 */
[----:B------:R-:W-:Y:S02]  /*d340*/  IMAD.MOV.U32 R13, RZ, RZ, R7 ;  /* 0x000000ffff0d7224 */ /* 0x000fe400078e0007 */
[----:B------:R-:W-:-:S10]  /*d350*/  IMAD.MOV.U32 R12, RZ, RZ, 0x1 ;  /* 0x00000001ff0c7424 */ /* 0x000fd400078e00ff */
[----:B------:R-:W-:Y:S01]  /*d360*/  @!P2 LEA R21, R36, UR45, 0x1 ;  /* 0x0000002d2415ac11 */ /* 0x000fe2000f8e08ff */
[----:B------:R-:W-:-:S07]  /*d370*/  IMAD.MOV.U32 R4, RZ, RZ, R14 ;  /* 0x000000ffff047224 */ /* 0x000fce00078e000e */
[----:B------:R-:W-:Y:S05]  /*d380*/  WARPSYNC.COLLECTIVE R15, `(.L_x_109) ;  /* 0x000000000f087348 */ /* 0x000fea0003c00000 */
[----:B------:R0:W1:Y:S02]  /*d390*/  SHFL.IDX P6, R14, R13, R12, R11 ;  /* 0x0000000c0d0e7389 */ /* 0x00006400000c000b */
[----:B01----:R-:W-:Y:S01]  /*d3a0*/  ENDCOLLECTIVE ;  /* 0x000000000000791b */ /* 0x003fe20003800000 */
.L_x_109:
[----:B------:R-:W-:-:S05]  /*d3b0*/  @!P2 IMAD.WIDE.U32 R4, R26, 0x2, R4 ;  /* 0x000000021a04a825 */ /* 0x000fca00078e0004 */
[----:B------:R-:W-:Y:S01]  /*d3c0*/  @!PT LDS RZ, [RZ] ;  /* 0x00000000fffff984 */ /* 0x000fe20000000800 */
[----:B------:R-:W-:Y:S01]  /*d3d0*/  @!PT LDS RZ, [RZ] ;  /* 0x00000000fffff984 */ /* 0x000fe20000000800 */
[----:B------:R-:W-:Y:S01]  /*d3e0*/  @!PT LDS RZ, [RZ] ;  /* 0x00000000fffff984 */ /* 0x000fe20000000800 */
[----:B------:R0:W-:Y:S04]  /*d3f0*/  @!P2 LDGSTS.E.BYPASS.LTC128B.128 [R21+0x10400], desc[UR38][R4.64], !P0 ;  /* 0x104000000415afae */ /* 0x0001e8000c101d66 */
[----:B------:R0:W-:Y:S01]  /*d400*/  @!P2 LDGSTS.E.BYPASS.LTC128B.128 [R21+0x14400], desc[UR38][R4.64+0x80], !P1 ;  /* 0x144000800415afae */ /* 0x0001e2000c901d66 */
[----:B------:R-:W-:Y:S01]  /*d410*/  ISETP.GE.AND P2, PT, R9, R0, PT ;  /* 0x000000000900720c */ /* 0x000fe20003f46270 */
[----:B------:R-:W-:Y:S01]  /*d420*/  IMAD.MOV.U32 R13, RZ, RZ, R6 ;  /* 0x000000ffff0d7224 */ /* 0x000fe200078e0006 */
[----:B------:R-:W-:-:S11]  /*d430*/  MOV R8, R14 ;  /* 0x0000000e00087202 */ /* 0x000fd60000000f00 */
[----:B0-----:R-:W-:Y:S05]  /*d440*/  WARPSYNC.COLLECTIVE R15, `(.L_x_110) ;  /* 0x000000000f087348 */ /* 0x001fea0003c00000 */
[----:B------:R1:W2:Y:S02]  /*d450*/  SHFL.IDX P6, R14, R13, R12, R11 ;  /* 0x0000000c0d0e7389 */ /* 0x0002a400000c000b */
[----:B012---:R-:W-:Y:S01]  /*d460*/  ENDCOLLECTIVE ;  /* 0x000000000000791b */ /* 0x007fe20003800000 */
.L_x_110:
[----:B------:R-:W-:Y:S02]  /*d470*/  @!P2 LEA R35, R36, UR45, 0x1 ;  /* 0x0000002d2423ac11 */ /* 0x000fe4000f8e08ff */
[----:B------:R-:W-:Y:S01]  /*d480*/  MOV R5, R8 ;  /* 0x0000000800057202 */ /* 0x000fe20000000f00 */
[----:B------:R-:W-:Y:S01]  /*d490*/  IMAD.MOV.U32 R13, RZ, RZ, R7 ;  /* 0x000000ffff0d7224 */ /* 0x000fe200078e0007 */
[----:B------:R-:W-:Y:S01]  /*d4a0*/  MOV R12, 0x2 ;  /* 0x00000002000c7802 */ /* 0x000fe20000000f00 */
[----:B------:R-:W-:-:S07]  /*d4b0*/  IMAD.MOV.U32 R4, RZ, RZ, R14 ;  /* 0x000000ffff047224 */ /* 0x000fce00078e000e */
[----:B------:R-:W-:Y:S05]  /*d4c0*/  WARPSYNC.COLLECTIVE R15, `(.L_x_111) ;  /* 0x000000000f087348 */ /* 0x000fea0003c00000 */
[----:B------:R0:W1:Y:S02]  /*d4d0*/  SHFL.IDX P6, R14, R13, R12, R11 ;  /* 0x0000000c0d0e7389 */ /* 0x00006400000c000b */
[----:B01----:R-:W-:Y:S01]  /*d4e0*/  ENDCOLLECTIVE ;  /* 0x000000000000791b */ /* 0x003fe20003800000 */
.L_x_111:
[----:B------:R-:W-:-:S04]  /*d4f0*/  @!P2 IMAD.WIDE.U32 R8, R26, 0x2, R4 ;  /* 0x000000021a08a825 */ /* 0x000fc800078e0004 */
[----:B------:R-:W-:Y:S01]  /*d500*/  VIADD R5, R3, 0x20 ;  /* 0x0000002003057836 */ /* 0x000fe20000000000 */
[----:B------:R-:W-:Y:S01]  /*d510*/  @!PT LDS RZ, [RZ] ;  /* 0x00000000fffff984 */ /* 0x000fe20000000800 */
[----:B------:R-:W-:Y:S01]  /*d520*/  @!PT LDS RZ, [RZ] ;  /* 0x00000000fffff984 */ /* 0x000fe20000000800 */
[----:B------:R-:W-:Y:S01]  /*d530*/  @!PT LDS RZ, [RZ] ;  /* 0x00000000fffff984 */ /* 0x000fe20000000800 */
[----:B------:R-:W-:Y:S04]  /*d540*/  @!P2 LDGSTS.E.BYPASS.LTC128B.128 [R35+0x10c00], desc[UR38][R8.64], !P0 ;  /* 0x10c000000823afae */ /* 0x000fe8000c101d66 */
[----:B------:R0:W-:Y:S01]  /*d550*/  @!P2 LDGSTS.E.BYPASS.LTC128B.128 [R35+0x14c00], desc[UR38][R8.64+0x80], !P1 ;  /* 0x14c000800823afae */ /* 0x0001e2000c901d66 */
[----:B------:R-:W-:Y:S01]  /*d560*/  ISETP.GE.AND P2, PT, R5, R0, PT ;  /* 0x000000000500720c */ /* 0x000fe20003f46270 */
[----:B------:R-:W-:Y:S02]  /*d570*/  IMAD.MOV.U32 R13, RZ, RZ, R6 ;  /* 0x000000ffff0d7224 */ /* 0x000fe400078e0006 */
[----:B0-----:R-:W-:Y:S02]  /*d580*/  VIADD R9, R3, 0x30 ;  /* 0x0000003003097836 */ /* 0x001fe40000000000 */
[----:B------:R-:W-:-:S08]  /*d590*/  IMAD.MOV.U32 R5, RZ, RZ, R14 ;  /* 0x000000ffff057224 */ /* 0x000fd000078e000e */
[----:B------:R-:W-:-:S07]  /*d5a0*/  @!P2 LEA R21, R36, UR45, 0x1 ;  /* 0x0000002d2415ac11 */ /* 0x000fce000f8e08ff */
[----:B------:R-:W-:Y:S05]  /*d5b0*/  WARPSYNC.COLLECTIVE R15, `(.L_x_112) ;  /* 0x000000000f087348 */ /* 0x000fea0003c00000 */
[----:B------:R0:W1:Y:S02]  /*d5c0*/  SHFL.IDX P6, R14, R13, R12, R11 ;  /* 0x0000000c0d0e7389 */ /* 0x00006400000c000b */
[----:B01----:R-:W-:Y:S01]  /*d5d0*/  ENDCOLLECTIVE ;  /* 0x000000000000791b */ /* 0x003fe20003800000 */
.L_x_112:
[----:B------:R-:W-:Y:S01]  /*d5e0*/  IMAD.MOV.U32 R13, RZ, RZ, R7 ;  /* 0x000000ffff0d7224 */ /* 0x000fe200078e0007 */
[----:B------:R-:W-:Y:S02]  /*d5f0*/  MOV R12, 0x3 ;  /* 0x00000003000c7802 */ /* 0x000fe40000000f00 */
[----:B------:R-:W-:-:S07]  /*d600*/  MOV R4, R14 ;  /* 0x0000000e00047202 */ /* 0x000fce0000000f00 */
[----:B------:R-:W-:Y:S05]  /*d610*/  WARPSYNC.COLLECTIVE R15, `(.L_x_113) ;  /* 0x000000000f087348 */ /* 0x000fea0003c00000 */
[----:B------:R0:W1:Y:S02]  /*d620*/  SHFL.IDX P6, R14, R13, R12, R11 ;  /* 0x0000000c0d0e7389 */ /* 0x00006400000c000b */
[----:B01----:R-:W-:Y:S01]  /*d630*/  ENDCOLLECTIVE ;  /* 0x000000000000791b */ /* 0x003fe20003800000 */
.L_x_113:
[----:B------:R-:W-:-:S05]  /*d640*/  @!P2 IMAD.WIDE.U32 R4, R26, 0x2, R4 ;  /* 0x000000021a04a825 */ /* 0x000fca00078e0004 */
[----:B------:R-:W-:Y:S01]  /*d650*/  @!PT LDS RZ, [RZ] ;  /* 0x00000000fffff984 */ /* 0x000fe20000000800 */
[----:B------:R-:W-:Y:S01]  /*d660*/  @!PT LDS RZ, [RZ] ;  /* 0x00000000fffff984 */ /* 0x000fe20000000800 */
[----:B------:R-:W-:Y:S01]  /*d670*/  @!PT LDS RZ, [RZ] ;  /* 0x00000000fffff984 */ /* 0x000fe20000000800 */
[----:B------:R0:W-:Y:S04]  /*d680*/  @!P2 LDGSTS.E.BYPASS.LTC128B.128 [R21+0x11400], desc[UR38][R4.64], !P0 ;  /* 0x114000000415afae */ /* 0x0001e8000c101d66 */
[----:B------:R0:W-:Y:S01]  /*d690*/  @!P2 LDGSTS.E.BYPASS.LTC128B.128 [R21+0x15400], desc[UR38][R4.64+0x80], !P1 ;  /* 0x154000800415afae */ /* 0x0001e2000c901d66 */
[----:B------:R-:W-:Y:S01]  /*d6a0*/  ISETP.GE.AND P2, PT, R9, R0, PT ;  /* 0x000000000900720c */ /* 0x000fe20003f46270 */
[----:B------:R-:W-:Y:S02]  /*d6b0*/  IMAD.MOV.U32 R13, RZ, RZ, R6 ;  /* 0x000000ffff0d7224 */ /* 0x000fe400078e0006 */
[----:B------:R-:W-:-:S10]  /*d6c0*/  IMAD.MOV.U32 R10, RZ, RZ, R14 ;  /* 0x000000ffff0a7224 */ /* 0x000fd400078e000e */
[----:B0-----:R-:W-:Y:S05]  /*d6d0*/  WARPSYNC.COLLECTIVE R15, `(.L_x_114) ;  /* 0x000000000f087348 */ /* 0x001fea0003c00000 */
[----:B------:R1:W2:Y:S02]  /*d6e0*/  SHFL.IDX P6, R14, R13, R12, R11 ;  /* 0x0000000c0d0e7389 */ /* 0x0002a400000c000b */
[----:B012---:R-:W-:Y:S01]  /*d6f0*/  ENDCOLLECTIVE ;  /* 0x000000000000791b */ /* 0x007fe20003800000 */
.L_x_114:
[----:B------:R-:W-:Y:S01]  /*d700*/  @!P2 LEA R35, R36, UR45, 0x1 ;  /* 0x0000002d2423ac11 */ /* 0x000fe2000f8e08ff */
[----:B------:R-:W-:Y:S01]  /*d710*/  IMAD.MOV.U32 R5, RZ, RZ, R10 ;  /* 0x000000ffff057224 */ /* 0x000fe200078e000a */
[----:B------:R-:W-:Y:S01]  /*d720*/  MOV R13, R7 ;  /* 0x00000007000d7202 */ /* 0x000fe20000000f00 */
[----:B------:R-:W-:Y:S01]  /*d730*/  IMAD.MOV.U32 R12, RZ, RZ, 0x4 ;  /* 0x00000004ff0c7424 */ /* 0x000fe200078e00ff */
[----:B------:R-:W-:-:S07]  /*d740*/  MOV R4, R14 ;  /* 0x0000000e00047202 */ /* 0x000fce0000000f00 */
[----:B------:R-:W-:Y:S05]  /*d750*/  WARPSYNC.COLLECTIVE R15, `(.L_x_115) ;  /* 0x000000000f087348 */ /* 0x000fea0003c00000 */
[----:B------:R0:W1:Y:S02]  /*d760*/  SHFL.IDX P6, R14, R13, R12, R11 ;  /* 0x0000000c0d0e7389 */ /* 0x00006400000c000b */
[----:B01----:R-:W-:Y:S01]  /*d770*/  ENDCOLLECTIVE ;  /* 0x000000000000791b */ /* 0x003fe20003800000 */
.L_x_115:
[----:B------:R-:W-:-:S04]  /*d780*/  @!P2 IMAD.WIDE.U32 R8, R26, 0x2, R4 ;  /* 0x000000021a08a825 */ /* 0x000fc800078e0004 */
[----:B------:R-:W-:Y:S01]  /*d790*/  VIADD R5, R3, 0x40 ;  /* 0x0000004003057836 */ /* 0x000fe20000000000 */
[----:B------:R-:W-:Y:S01]  /*d7a0*/  @!PT LDS RZ, [RZ] ;  /* 0x00000000fffff984 */ /* 0x000fe20000000800 */
[----:B------:R-:W-:Y:S01]  /*d7b0*/  @!PT LDS RZ, [RZ] ;  /* 0x00000000fffff984 */ /* 0x000fe20000000800 */
[----:B------:R-:W-:Y:S01]  /*d7c0*/  @!PT LDS RZ, [RZ] ;  /* 0x00000000fffff984 */ /* 0x000fe20000000800 */
[----:B------:R0:W-:Y:S04]  /*d7d0*/  @!P2 LDGSTS.E.BYPASS.LTC128B.128 [R35+0x11c00], desc[UR38][R8.64], !P0 ;  /* 0x11c000000823afae */ /* 0x0001e8000c101d66 */
[----:B------:R0:W-:Y:S01]  /*d7e0*/  @!P2 LDGSTS.E.BYPASS.LTC128B.128 [R35+0x15c00], desc[UR38][R8.64+0x80], !P1 ;  /* 0x15c000800823afae */ /* 0x0001e2000c901d66 */
[----:B------:R-:W-:Y:S02]  /*d7f0*/  ISETP.GE.AND P2, PT, R5, R0, PT ;  /* 0x000000000500720c */ /* 0x000fe40003f46270 */
[----:B------:R-:W-:Y:S01]  /*d800*/  MOV R13, R6 ;  /* 0x00000006000d7202 */ /* 0x000fe20000000f00 */
[----:B------:R-:W-:-:S10]  /*d810*/  IMAD.MOV.U32 R5, RZ, RZ, R14 ;  /* 0x000000ffff057224 */ /* 0x000fd400078e000e */
[----:B0-----:R-:W-:Y:S05]  /*d820*/  WARPSYNC.COLLECTIVE R15, `(.L_x_116) ;  /* 0x000000000f087348 */ /* 0x001fea0003c00000 */
[----:B------:R1:W2:Y:S02]  /*d830*/  SHFL.IDX P6, R14, R13, R12, R11 ;  /* 0x0000000c0d0e7389 */ /* 0x0002a400000c000b */
[----:B012---:R-:W-:Y:S01]  /*d840*/  ENDCOLLECTIVE ;  /* 0x000000000000791b */ /* 0x007fe20003800000 */
.L_x_116:
[----:B------:R-:W-:Y:S01]  /*d850*/  @!P2 LEA R21, R36, UR45, 0x1 ;  /* 0x0000002d2415ac11 */ /* 0x000fe2000f8e08ff */
[----:B------:R-:W-:Y:S01]  /*d860*/  VIADD R9, R3, 0x50 ;  /* 0x0000005003097836 */ /* 0x000fe20000000000 */
[----:B------:R-:W-:Y:S01]  /*d870*/  MOV R13, R7 ;  /* 0x00000007000d7202 */ /* 0x000fe20000000f00 */
[----:B------:R-:W-:Y:S02]  /*d880*/  IMAD.MOV.U32 R12, RZ, RZ, 0x5 ;  /* 0x00000005ff0c7424 */ /* 0x000fe400078e00ff */
[----:B------:R-:W-:-:S07]  /*d890*/  IMAD.MOV.U32 R4, RZ, RZ, R14 ;  /* 0x000000ffff047224 */ /* 0x000fce00078e000e */
[----:B------:R-:W-:Y:S05]  /*d8a0*/  WARPSYNC.COLLECTIVE R15, `(.L_x_117) ;  /* 0x000000000f087348 */ /* 0x000fea0003c00000 */
[----:B------:R0:W1:Y:S02]  /*d8b0*/  SHFL.IDX P6, R14, R13, R12, R11 ;  /* 0x0000000c0d0e7389 */ /* 0x00006400000c000b */
[----:B01----:R-:W-:Y:S01]  /*d8c0*/  ENDCOLLECTIVE ;  /* 0x000000000000791b */ /* 0x003fe20003800000 */
.L_x_117:
[----:B------:R-:W-:-:S05]  /*d8d0*/  @!P2 IMAD.WIDE.U32 R4, R26, 0x2, R4 ;  /* 0x000000021a04a825 */ /* 0x000fca00078e0004 */
        /* <DEDUP_REMOVED lines=8> */
[----:B0-----:R-:W-:-:S07]  /*d960*/  @!P2 LEA R35, R36, UR45, 0x1 ;  /* 0x0000002d2423ac11 */ /* 0x001fce000f8e08ff */
[----:B------:R-:W-:Y:S05]  /*d970*/  WARPSYNC.COLLECTIVE R15, `(.L_x_118) ;  /* 0x000000000f087348 */ /* 0x000fea0003c00000 */
[----:B------:R0:W1:Y:S02]  /*d980*/  SHFL.IDX P6, R14, R13, R12, R11 ;  /* 0x0000000c0d0e7389 */ /* 0x00006400000c000b */
[----:B01----:R-:W-:Y:S01]  /*d990*/  ENDCOLLECTIVE ;  /* 0x000000000000791b */ /* 0x003fe20003800000 */
.L_x_118:
[----:B------:R-:W-:Y:S02]  /*d9a0*/  IMAD.MOV.U32 R5, RZ, RZ, R10 ;  /* 0x000000ffff057224 */ /* 0x000fe400078e000a */
[----:B------:R-:W-:Y:S02]  /*d9b0*/  IMAD.MOV.U32 R13, RZ, RZ, R7 ;  /* 0x000000ffff0d7224 */ /* 0x000fe400078e0007 */
[----:B------:R-:W-:Y:S02]  /*d9c0*/  IMAD.MOV.U32 R12, RZ, RZ, 0x6 ;  /* 0x00000006ff0c7424 */ /* 0x000fe400078e00ff */
[----:B------:R-:W-:-:S07]  /*d9d0*/  IMAD.MOV.U32 R4, RZ, RZ, R14 ;  /* 0x000000ffff047224 */ /* 0x000fce00078e000e */
[----:B------:R-:W-:Y:S05]  /*d9e0*/  WARPSYNC.COLLECTIVE R15, `(.L_x_119) ;  /* 0x000000000f087348 */ /* 0x000fea0003c00000 */
[----:B------:R0:W1:Y:S02]  /*d9f0*/  SHFL.IDX P6, R14, R13, R12, R11 ;  /* 0x0000000c0d0e7389 */ /* 0x00006400000c000b */
[----:B01----:R-:W-:Y:S01]  /*da00*/  ENDCOLLECTIVE ;  /* 0x000000000000791b */ /* 0x003fe20003800000 */
.L_x_119:
[----:B------:R-:W-:Y:S01]  /*da10*/  @!P2 IMAD.WIDE.U32 R8, R26, 0x2, R4 ;  /* 0x000000021a08a825 */ /* 0x000fe200078e0004 */
[----:B------:R-:W-:-:S04]  /*da20*/  IADD3 R5, R3, 0x60, RZ ;  /* 0x0000006003057810 */ /* 0x000fc80007ffe0ff */
        /* <DEDUP_REMOVED lines=11> */
.L_x_120:
[----:B------:R-:W-:Y:S02]  /*dae0*/  @!P2 LEA R21, R36, UR45, 0x1 ;  /* 0x0000002d2415ac11 */ /* 0x000fe4000f8e08ff */
[----:B------:R-:W-:Y:S01]  /*daf0*/  MOV R13, R7 ;  /* 0x00000007000d7202 */ /* 0x000fe20000000f00 */
[----:B------:R-:W-:Y:S02]  /*db00*/  IMAD.MOV.U32 R12, RZ, RZ, 0x7 ;  /* 0x00000007ff0c7424 */ /* 0x000fe400078e00ff */
[----:B------:R-:W-:-:S07]  /*db10*/  IMAD.MOV.U32 R4, RZ, RZ, R14 ;  /* 0x000000ffff047224 */ /* 0x000fce00078e000e */
[----:B------:R-:W-:Y:S05]  /*db20*/  WARPSYNC.COLLECTIVE R15, `(.L_x_121) ;  /* 0x000000000f087348 */ /* 0x000fea0003c00000 */
[----:B------:R0:W1:Y:S02]  /*db30*/  SHFL.IDX P6, R14, R13, R12, R11 ;  /* 0x0000000c0d0e7389 */ /* 0x00006400000c000b */
[----:B01----:R-:W-:Y:S01]  /*db40*/  ENDCOLLECTIVE ;  /* 0x000000000000791b */ /* 0x003fe20003800000 */
.L_x_121:
[----:B------:R-:W-:-:S05]  /*db50*/  @!P2 IMAD.WIDE.U32 R4, R26, 0x2, R4 ;  /* 0x000000021a04a825 */ /* 0x000fca00078e0004 */
[----:B------:R-:W-:Y:S01]  /*db60*/  @!PT LDS RZ, [RZ] ;  /* 0x00000000fffff984 */ /* 0x000fe20000000800 */
[----:B------:R-:W-:Y:S01]  /*db70*/  @!PT LDS RZ, [RZ] ;  /* 0x00000000fffff984 */ /* 0x000fe20000000800 */
[----:B------:R-:W-:Y:S01]  /*db80*/  @!PT LDS RZ, [RZ] ;  /* 0x00000000fffff984 */ /* 0x000fe20000000800 */
[----:B------:R0:W-:Y:S04]  /*db90*/  @!P2 LDGSTS.E.BYPASS.LTC128B.128 [R21+0x13400], desc[UR38][R4.64], !P0 ;  /* 0x134000000415afae */ /* 0x0001e8000c101d66 */
[----:B------:R0:W-:Y:S01]  /*dba0*/  @!P2 LDGSTS.E.BYPASS.LTC128B.128 [R21+0x17400], desc[UR38][R4.64+0x80], !P1 ;  /* 0x174000800415afae */ /* 0x0001e2000c901d66 */
[----:B------:R-:W-:Y:S01]  /*dbb0*/  MOV R13, R6 ;  /* 0x00000006000d7202 */ /* 0x000fe20000000f00 */
[----:B------:R-:W-:-:S07]  /*dbc0*/  IMAD.MOV.U32 R10, RZ, RZ, R14 ;  /* 0x000000ffff0a7224 */ /* 0x000fce00078e000e */
[----:B0-----:R-:W-:Y:S05]  /*dbd0*/  WARPSYNC.COLLECTIVE R15, `(.L_x_122) ;  /* 0x000000000f087348 */ /* 0x001fea0003c00000 */
[----:B------:R1:W2:Y:S02]  /*dbe0*/  SHFL.IDX P6, R14, R13, R12, R11 ;  /* 0x0000000c0d0e7389 */ /* 0x0002a400000c000b */
[----:B012---:R-:W-:Y:S01]  /*dbf0*/  ENDCOLLECTIVE ;  /* 0x000000000000791b */ /* 0x007fe20003800000 */
.L_x_122:
[----:B------:R-:W-:Y:S05]  /*dc00*/  BRA `(.L_x_123) ;  /* 0xffffffcc00447947 */ /* 0x000fea000383ffff */
.L_x_54:
[----:B0-----:R-:W-:-:S04]  /*dc10*/  IMAD.U32 R3, RZ, RZ, UR45 ;  /* 0x0000002dff037e24 */ /* 0x001fc8000f8e00ff */
[----:B------:R0:W1:Y:S03]  /*dc20*/  SYNCS.PHASECHK.TRANS64.TRYWAIT P0, [R3+URZ+0x28820], R0 ;  /* 0x02882000030075a7 */ /* 0x000066000800017f */
[----:B-1----:R-:W-:Y:S05]  /*dc30*/  @!P0 NANOSLEEP.SYNCS 0x989680 ;  /* 0x009896800000895d */ /* 0x002fea0003900000 */
[----:B------:R-:W1:Y:S02]  /*dc40*/  @!P0 SYNCS.PHASECHK.TRANS64 P0, [R3+URZ+0x28820], R0 ;  /* 0x02882000030085a7 */ /* 0x000e64000800007f */
[----:B-1----:R-:W-:Y:S05]  /*dc50*/  @!P0 BRA `(.L_x_54) ;  /* 0xfffffffc00ec8947 */ /* 0x002fea000383ffff */
[----:B------:R-:W-:Y:S05]  /*dc60*/  BRA `(.L_x_124) ;  /* 0xffffffcc00907947 */ /* 0x000fea000383ffff */
.L_x_58:
[----:B0-----:R0:W1:Y:S02]  /*dc70*/  SYNCS.PHASECHK.TRANS64.TRYWAIT P0, [R33+URZ+0x28840], R0 ;  /* 0x02884000210075a7 */ /* 0x001064000800017f */
[----:B-1----:R-:W-:Y:S05]  /*dc80*/  @!P0 NANOSLEEP.SYNCS 0x989680 ;  /* 0x009896800000895d */ /* 0x002fea0003900000 */
[----:B------:R-:W1:Y:S02]  /*dc90*/  @!P0 SYNCS.PHASECHK.TRANS64 P0, [R33+URZ+0x28840], R0 ;  /* 0x02884000210085a7 */ /* 0x000e64000800007f */
[----:B-1----:R-:W-:Y:S05]  /*dca0*/  @!P0 BRA `(.L_x_58) ;  /* 0xfffffffc00f08947 */ /* 0x002fea000383ffff */
[----:B------:R-:W-:Y:S05]  /*dcb0*/  BRA `(.L_x_125) ;  /* 0xffffffd0004c7947 */ /* 0x000fea000383ffff */
.L_x_59:
[----:B------:R-:W-:Y:S01]  /*dcc0*/  BSSY B1, `(.L_x_126) ;  /* 0x0000008000017945 */ /* 0x000fe20003800000 */
[----:B------:R-:W-:Y:S01]  /*dcd0*/  IMAD.MOV.U32 R13, RZ, RZ, R5 ;  /* 0x000000ffff0d7224 */ /* 0x000fe200078e0005 */
[----:B------:R-:W-:Y:S01]  /*dce0*/  MOV R12, RZ ;  /* 0x000000ff000c7202 */ /* 0x000fe20000000f00 */
[----:B------:R-:W-:Y:S02]  /*dcf0*/  IMAD.MOV.U32 R11, RZ, RZ, 0x181f ;  /* 0x0000181fff0b7424 */ /* 0x000fe400078e00ff */
[----:B------:R-:W-:-:S07]  /*dd00*/  IMAD.MOV.U32 R15, RZ, RZ, -0x1 ;  /* 0xffffffffff0f7424 */ /* 0x000fce00078e00ff */
[----:B0-----:R-:W-:Y:S05]  /*dd10*/  WARPSYNC.COLLECTIVE R15, `(.L_x_127) ;  /* 0x000000000f087348 */ /* 0x001fea0003c00000 */
[----:B------:R1:W2:Y:S02]  /*dd20*/  SHFL.IDX P6, R14, R13, R12, R11 ;  /* 0x0000000c0d0e7389 */ /* 0x0002a400000c000b */
[----:B012---:R-:W-:Y:S01]  /*dd30*/  ENDCOLLECTIVE ;  /* 0x000000000000791b */ /* 0x007fe20003800000 */
.L_x_127:
[----:B------:R-:W-:Y:S05]  /*dd40*/  BSYNC B1 ;  /* 0x0000000000017941 */ /* 0x000fea0003800000 */
.L_x_126:
[----:B------:R-:W-:Y:S01]  /*dd50*/  IMAD.MOV.U32 R13, RZ, RZ, R6 ;  /* 0x000000ffff0d7224 */ /* 0x000fe200078e0006 */
[----:B------:R-:W-:Y:S01]  /*dd60*/  MOV R11, 0x181f ;  /* 0x0000181f000b7802 */ /* 0x000fe20000000f00 */
[----:B------:R-:W-:Y:S01]  /*dd70*/  IMAD.MOV.U32 R12, RZ, RZ, RZ ;  /* 0x000000ffff0c7224 */ /* 0x000fe200078e00ff */
[----:B------:R-:W-:Y:S01]  /*dd80*/  MOV R0, R14 ;  /* 0x0000000e00007202 */ /* 0x000fe20000000f00 */
[----:B------:R-:W-:Y:S01]  /*dd90*/  IMAD.MOV.U32 R15, RZ, RZ, -0x1 ;  /* 0xffffffffff0f7424 */ /* 0x000fe200078e00ff */
[----:B------:R-:W-:Y:S01]  /*dda0*/  LEA R4, R4, UR45, 0x1 ;  /* 0x0000002d04047c11 */ /* 0x000fe2000f8e08ff */
[----:B------:R-:W-:-:S07]  /*ddb0*/  IMAD.SHL.U32 R3, R26, 0x2, RZ ;  /* 0x000000021a037824 */ /* 0x000fce00078e00ff */
[----:B------:R-:W-:Y:S05]  /*ddc0*/  WARPSYNC.COLLECTIVE R15, `(.L_x_128) ;  /* 0x000000000f087348 */ /* 0x000fea0003c00000 */
[----:B------:R0:W1:Y:S02]  /*ddd0*/  SHFL.IDX P6, R14, R13, R12, R11 ;  /* 0x0000000c0d0e7389 */ /* 0x00006400000c000b */
[----:B01----:R-:W-:Y:S01]  /*dde0*/  ENDCOLLECTIVE ;  /* 0x000000000000791b */ /* 0x003fe20003800000 */
.L_x_128:
[----:B------:R-:W-:Y:S01]  /*ddf0*/  IMAD.MOV.U32 R13, RZ, RZ, R5 ;  /* 0x000000ffff0d7224 */ /* 0x000fe200078e0005 */
[----:B------:R-:W-:Y:S02]  /*de00*/  MOV R12, 0x1 ;  /* 0x00000001000c7802 */ /* 0x000fe40000000f00 */
[----:B------:R-:W-:-:S04]  /*de10*/  IADD3 R14, P0, R14, R3, RZ ;  /* 0x000000030e0e7210 */ /* 0x000fc80007f1e0ff */
[----:B------:R-:W-:-:S05]  /*de20*/  IADD3.X R15, RZ, R0, RZ, P0, !PT ;  /* 0x00000000ff0f7210 */ /* 0x000fca00007fe4ff */
[----:B------:R-:W-:Y:S01]  /*de30*/  @!PT LDS RZ, [RZ] ;  /* 0x00000000fffff984 */ /* 0x000fe20000000800 */
[----:B------:R-:W-:Y:S01]  /*de40*/  @!PT LDS RZ, [RZ] ;  /* 0x00000000fffff984 */ /* 0x000fe20000000800 */
[----:B------:R-:W-:Y:S01]  /*de50*/  @!PT LDS RZ, [RZ] ;  /* 0x00000000fffff984 */ /* 0x000fe20000000800 */
[----:B------:R-:W-:Y:S04]  /*de60*/  LDGSTS.E.BYPASS.LTC128B.128 [R4+0x18400], desc[UR38][R14.64], !P4 ;  /* 0x184000000e047fae */ /* 0x000fe8000e101d66 */
[----:B------:R0:W-:Y:S02]  /*de70*/  LDGSTS.E.BYPASS.LTC128B.128 [R4+0x1c400], desc[UR38][R14.64+0x80], !P3 ;  /* 0x1c4000800e047fae */ /* 0x0001e4000d901d66 */
[----:B0-----:R-:W-:-:S07]  /*de80*/  IMAD.MOV.U32 R15, RZ, RZ, -0x1 ;  /* 0xffffffffff0f7424 */ /* 0x001fce00078e00ff */
[----:B------:R-:W-:Y:S05]  /*de90*/  WARPSYNC.COLLECTIVE R15, `(.L_x_129) ;  /* 0x000000000f087348 */ /* 0x000fea0003c00000 */
[----:B------:R0:W1:Y:S02]  /*dea0*/  SHFL.IDX P6, R14, R13, R12, R11 ;  /* 0x0000000c0d0e7389 */ /* 0x00006400000c000b */
[----:B01----:R-:W-:Y:S01]  /*deb0*/  ENDCOLLECTIVE ;  /* 0x000000000000791b */ /* 0x003fe20003800000 */
.L_x_129:
[----:B------:R-:W-:Y:S01]  /*dec0*/  IMAD.MOV.U32 R13, RZ, RZ, R6 ;  /* 0x000000ffff0d7224 */ /* 0x000fe200078e0006 */
[----:B------:R-:W-:-:S07]  /*ded0*/  MOV R0, R14 ;  /* 0x0000000e00007202 */ /* 0x000fce0000000f00 */
[----:B------:R-:W-:Y:S05]  /*dee0*/  WARPSYNC.COLLECTIVE R15, `(.L_x_130) ;  /* 0x000000000f087348 */ /* 0x000fea0003c00000 */
[----:B------:R0:W1:Y:S02]  /*def0*/  SHFL.IDX P6, R14, R13, R12, R11 ;  /* 0x0000000c0d0e7389 */ /* 0x00006400000c000b */
[----:B01----:R-:W-:Y:S01]  /*df00*/  ENDCOLLECTIVE ;  /* 0x000000000000791b */ /* 0x003fe20003800000 */
.L_x_130:
[----:B------:R-:W-:Y:S01]  /*df10*/  MOV R13, R5 ;  /* 0x00000005000d7202 */ /* 0x000fe20000000f00 */
[----:B------:R-:W-:Y:S01]  /*df20*/  IMAD.MOV.U32 R12, RZ, RZ, 0x2 ;  /* 0x00000002ff0c7424 */ /* 0x000fe200078e00ff */
[----:B------:R-:W-:-:S04]  /*df30*/  MOV R37, R14 ;  /* 0x0000000e00257202 */ /* 0x000fc80000000f00 */
[----:B------:R-:W-:-:S05]  /*df40*/  IADD3 R14, P0, R37, R3, RZ ;  /* 0x00000003250e7210 */ /* 0x000fca0007f1e0ff */
[----:B------:R-:W-:-:S05]  /*df50*/  IMAD.X R15, RZ, RZ, R0, P0 ;  /* 0x000000ffff0f7224 */ /* 0x000fca00000e0600 */
[----:B------:R-:W-:Y:S01]  /*df60*/  @!PT LDS RZ, [RZ] ;  /* 0x00000000fffff984 */ /* 0x000fe20000000800 */
[----:B------:R-:W-:Y:S01]  /*df70*/  @!PT LDS RZ, [RZ] ;  /* 0x00000000fffff984 */ /* 0x000fe20000000800 */
[----:B------:R-:W-:Y:S01]  /*df80*/  @!PT LDS RZ, [RZ] ;  /* 0x00000000fffff984 */ /* 0x000fe20000000800 */
[----:B------:R-:W-:Y:S04]  /*df90*/  LDGSTS.E.BYPASS.LTC128B.128 [R4+0x18c00], desc[UR38][R14.64], !P4 ;  /* 0x18c000000e047fae */ /* 0x000fe8000e101d66 */
[----:B------:R0:W-:Y:S02]  /*dfa0*/  LDGSTS.E.BYPASS.LTC128B.128 [R4+0x1cc00], desc[UR38][R14.64+0x80], !P3 ;  /* 0x1cc000800e047fae */ /* 0x0001e4000d901d66 */
[----:B0-----:R-:W-:-:S07]  /*dfb0*/  MOV R15, 0xffffffff ;  /* 0xffffffff000f7802 */ /* 0x001fce0000000f00 */
[----:B------:R-:W-:Y:S05]  /*dfc0*/  WARPSYNC.COLLECTIVE R15, `(.L_x_131) ;  /* 0x000000000f087348 */ /* 0x000fea0003c00000 */
[----:B------:R0:W1:Y:S02]  /*dfd0*/  SHFL.IDX P6, R14, R13, R12, R11 ;  /* 0x0000000c0d0e7389 */ /* 0x00006400000c000b */
[----:B01----:R-:W-:Y:S01]  /*dfe0*/  ENDCOLLECTIVE ;  /* 0x000000000000791b */ /* 0x003fe20003800000 */
.L_x_131:
[----:B------:R-:W-:Y:S01]  /*dff0*/  MOV R13, R6 ;  /* 0x00000006000d7202 */ /* 0x000fe20000000f00 */
[----:B------:R-:W-:-:S07]  /*e000*/  IMAD.MOV.U32 R7, RZ, RZ, R14 ;  /* 0x000000ffff077224 */ /* 0x000fce00078e000e */
[----:B------:R-:W-:Y:S05]  /*e010*/  WARPSYNC.COLLECTIVE R15, `(.L_x_132) ;  /* 0x000000000f087348 */ /* 0x000fea0003c00000 */
[----:B------:R0:W1:Y:S02]  /*e020*/  SHFL.IDX P6, R14, R13, R12, R11 ;  /* 0x0000000c0d0e7389 */ /* 0x00006400000c000b */
[----:B01----:R-:W-:Y:S01]  /*e030*/  ENDCOLLECTIVE ;  /* 0x000000000000791b */ /* 0x003fe20003800000 */
.L_x_132:
[----:B------:R-:W-:Y:S01]  /*e040*/  MOV R13, R5 ;  /* 0x00000005000d7202 */ /* 0x000fe20000000f00 */
[----:B------:R-:W-:Y:S01]  /*e050*/  IMAD.MOV.U32 R12, RZ, RZ, 0x3 ;  /* 0x00000003ff0c7424 */ /* 0x000fe200078e00ff */
        /* <DEDUP_REMOVED lines=11> */
.L_x_133:
[----:B------:R-:W-:Y:S01]  /*e110*/  MOV R13, R6 ;  /* 0x00000006000d7202 */ /* 0x000fe20000000f00 */
[----:B------:R-:W-:-:S07]  /*e120*/  IMAD.MOV.U32 R0, RZ, RZ, R14 ;  /* 0x000000ffff007224 */ /* 0x000fce00078e000e */
[----:B------:R-:W-:Y:S05]  /*e130*/  WARPSYNC.COLLECTIVE R15, `(.L_x_134) ;  /* 0x000000000f087348 */ /* 0x000fea0003c00000 */
[----:B------:R0:W1:Y:S02]  /*e140*/  SHFL.IDX P6, R14, R13, R12, R11 ;  /* 0x0000000c0d0e7389 */ /* 0x00006400000c000b */
[----:B01----:R-:W-:Y:S01]  /*e150*/  ENDCOLLECTIVE ;  /* 0x000000000000791b */ /* 0x003fe20003800000 */
.L_x_134:
[----:B------:R-:W-:Y:S01]  /*e160*/  IMAD.MOV.U32 R13, RZ, RZ, R5 ;  /* 0x000000ffff0d7224 */ /* 0x000fe200078e0005 */
[----:B------:R-:W-:Y:S01]  /*e170*/  MOV R12, 0x4 ;  /* 0x00000004000c7802 */ /* 0x000fe20000000f00 */
[----:B------:R-:W-:-:S05]  /*e180*/  IMAD.MOV.U32 R37, RZ, RZ, R14 ;  /* 0x000000ffff257224 */ /* 0x000fca00078e000e */
        /* <DEDUP_REMOVED lines=11> */
.L_x_135:
[----:B------:R-:W-:Y:S01]  /*e240*/  IMAD.MOV.U32 R13, RZ, RZ, R6 ;  /* 0x000000ffff0d7224 */ /* 0x000fe200078e0006 */
[----:B------:R-:W-:-:S07]  /*e250*/  MOV R0, R14 ;  /* 0x0000000e00007202 */ /* 0x000fce0000000f00 */
[----:B------:R-:W-:Y:S05]  /*e260*/  WARPSYNC.COLLECTIVE R15, `(.L_x_136) ;  /* 0x000000000f087348 */ /* 0x000fea0003c00000 */
[----:B------:R0:W1:Y:S02]  /*e270*/  SHFL.IDX P6, R14, R13, R12, R11 ;  /* 0x0000000c0d0e7389 */ /* 0x00006400000c000b */
[----:B01----:R-:W-:Y:S01]  /*e280*/  ENDCOLLECTIVE ;  /* 0x000000000000791b */ /* 0x003fe20003800000 */
.L_x_136:
        /* <DEDUP_REMOVED lines=14> */
.L_x_137:
[----:B------:R-:W-:Y:S01]  /*e370*/  MOV R13, R6 ;  /* 0x00000006000d7202 */ /* 0x000fe20000000f00 */
[----:B------:R-:W-:-:S07]  /*e380*/  IMAD.MOV.U32 R7, RZ, RZ, R14 ;  /* 0x000000ffff077224 */ /* 0x000fce00078e000e */
[----:B------:R-:W-:Y:S05]  /*e390*/  WARPSYNC.COLLECTIVE R15, `(.L_x_138) ;  /* 0x000000000f087348 */ /* 0x000fea0003c00000 */
[----:B------:R0:W1:Y:S02]  /*e3a0*/  SHFL.IDX P6, R14, R13, R12, R11 ;  /* 0x0000000c0d0e7389 */ /* 0x00006400000c000b */
[----:B01----:R-:W-:Y:S01]  /*e3b0*/  ENDCOLLECTIVE ;  /* 0x000000000000791b */ /* 0x003fe20003800000 */
.L_x_138:
        /* <DEDUP_REMOVED lines=13> */
.L_x_139:
[----:B------:R-:W-:Y:S01]  /*e490*/  MOV R13, R6 ;  /* 0x00000006000d7202 */ /* 0x000fe20000000f00 */
[----:B------:R-:W-:-:S07]  /*e4a0*/  IMAD.MOV.U32 R0, RZ, RZ, R14 ;  /* 0x000000ffff007224 */ /* 0x000fce00078e000e */
[----:B------:R-:W-:Y:S05]  /*e4b0*/  WARPSYNC.COLLECTIVE R15, `(.L_x_140) ;  /* 0x000000000f087348 */ /* 0x000fea0003c00000 */
[----:B------:R0:W1:Y:S02]  /*e4c0*/  SHFL.IDX P6, R14, R13, R12, R11 ;  /* 0x0000000c0d0e7389 */ /* 0x00006400000c000b */
[----:B01----:R-:W-:Y:S01]  /*e4d0*/  ENDCOLLECTIVE ;  /* 0x000000000000791b */ /* 0x003fe20003800000 */
.L_x_140:
        /* <DEDUP_REMOVED lines=14> */
.L_x_141:
[----:B------:R-:W-:Y:S01]  /*e5c0*/  IMAD.MOV.U32 R13, RZ, RZ, R6 ;  /* 0x000000ffff0d7224 */ /* 0x000fe200078e0006 */
[----:B------:R-:W-:-:S07]  /*e5d0*/  MOV R5, R14 ;  /* 0x0000000e00057202 */ /* 0x000fce0000000f00 */
[----:B------:R-:W-:Y:S05]  /*e5e0*/  WARPSYNC.COLLECTIVE R15, `(.L_x_142) ;  /* 0x000000000f087348 */ /* 0x000fea0003c00000 */
[----:B------:R0:W1:Y:S02]  /*e5f0*/  SHFL.IDX P6, R14, R13, R12, R11 ;  /* 0x0000000c0d0e7389 */ /* 0x00006400000c000b */
[----:B01----:R-:W-:Y:S01]  /*e600*/  ENDCOLLECTIVE ;  /* 0x000000000000791b */ /* 0x003fe20003800000 */
.L_x_142:
[----:B------:R-:W-:Y:S01]  /*e610*/  MOV R6, R14 ;  /* 0x0000000e00067202 */ /* 0x000fe20000000f00 */
[----:B------:R-:W-:Y:S06]  /*e620*/  BRA `(.L_x_143) ;  /* 0xffffffcc00207947 */ /* 0x000fec000383ffff */
.L_x_64:
[----:B---3--:R3:W4:Y:S02]  /*e630*/  SYNCS.PHASECHK.TRANS64.TRYWAIT P0, [R0+URZ+0x28860], R5 ;  /* 0x02886005000075a7 */ /* 0x008724000800017f */
[----:B----4-:R-:W-:Y:S05]  /*e640*/  @!P0 NANOSLEEP.SYNCS 0x989680 ;  /* 0x009896800000895d */ /* 0x010fea0003900000 */
[----:B------:R-:W4:Y:S02]  /*e650*/  @!P0 SYNCS.PHASECHK.TRANS64 P0, [R0+URZ+0x28860], R5 ;  /* 0x02886005000085a7 */ /* 0x000f24000800007f */
[----:B----4-:R-:W-:Y:S05]  /*e660*/  @!P0 BRA `(.L_x_64) ;  /* 0xfffffffc00f08947 */ /* 0x010fea000383ffff */
[----:B------:R-:W-:Y:S05]  /*e670*/  BRA `(.L_x_144) ;  /* 0xffffffcc00787947 */ /* 0x000fea000383ffff */
.L_x_65:
[----:B------:R-:W-:Y:S01]  /*e680*/  BSSY B1, `(.L_x_145) ;  /* 0x0000008000017945 */ /* 0x000fe20003800000 */
[----:B0-----:R-:W-:Y:S01]  /*e690*/  IMAD.MOV.U32 R13, RZ, RZ, R2 ;  /* 0x000000ffff0d7224 */ /* 0x001fe200078e0002 */
[----:B------:R-:W-:Y:S01]  /*e6a0*/  MOV R12, RZ ;  /* 0x000000ff000c7202 */ /* 0x000fe20000000f00 */
[----:B------:R-:W-:Y:S01]  /*e6b0*/  IMAD.MOV.U32 R11, RZ, RZ, 0x181f ;  /* 0x0000181fff0b7424 */ /* 0x000fe200078e00ff */
[----:B------:R-:W-:-:S07]  /*e6c0*/  MOV R15, 0xffffffff ;  /* 0xffffffff000f7802 */ /* 0x000fce0000000f00 */
[----:B--23--:R-:W-:Y:S05]  /*e6d0*/  WARPSYNC.COLLECTIVE R15, `(.L_x_146) ;  /* 0x000000000f087348 */ /* 0x00cfea0003c00000 */
[----:B------:R0:W1:Y:S02]  /*e6e0*/  SHFL.IDX P6, R14, R13, R12, R11 ;  /* 0x0000000c0d0e7389 */ /* 0x00006400000c000b */
[----:B0123--:R-:W-:Y:S01]  /*e6f0*/  ENDCOLLECTIVE ;  /* 0x000000000000791b */ /* 0x00ffe20003800000 */
.L_x_146:
[----:B------:R-:W-:Y:S05]  /*e700*/  BSYNC B1 ;  /* 0x0000000000017941 */ /* 0x000fea0003800000 */
.L_x_145:
[----:B------:R-:W-:Y:S01]  /*e710*/  MOV R13, R16 ;  /* 0x00000010000d7202 */ /* 0x000fe20000000f00 */
[----:B------:R-:W-:Y:S01]  /*e720*/  IMAD.MOV.U32 R12, RZ, RZ, RZ ;  /* 0x000000ffff0c7224 */ /* 0x000fe200078e00ff */
[----:B------:R-:W-:Y:S01]  /*e730*/  MOV R11, 0x181f ;  /* 0x0000181f000b7802 */ /* 0x000fe20000000f00 */
[----:B------:R-:W-:Y:S01]  /*e740*/  IMAD.MOV.U32 R15, RZ, RZ, -0x1 ;  /* 0xffffffffff0f7424 */ /* 0x000fe200078e00ff */
[----:B------:R-:W-:Y:S01]  /*e750*/  LEA R7, R7, UR45, 0x1 ;  /* 0x0000002d07077c11 */ /* 0x000fe2000f8e08ff */
[----:B------:R-:W-:-:S07]  /*e760*/  IMAD.MOV.U32 R5, RZ, RZ, R14 ;  /* 0x000000ffff057224 */ /* 0x000fce00078e000e */
[----:B------:R-:W-:Y:S05]  /*e770*/  WARPSYNC.COLLECTIVE R15, `(.L_x_147) ;  /* 0x000000000f087348 */ /* 0x000fea0003c00000 */
[----:B------:R0:W1:Y:S02]  /*e780*/  SHFL.IDX P6, R14, R13, R12, R11 ;  /* 0x0000000c0d0e7389 */ /* 0x00006400000c000b */
[----:B01----:R-:W-:Y:S01]  /*e790*/  ENDCOLLECTIVE ;  /* 0x000000000000791b */ /* 0x003fe20003800000 */
.L_x_147:
[----:B------:R-:W-:Y:S01]  /*e7a0*/  IMAD.MOV.U32 R13, RZ, RZ, R2 ;  /* 0x000000ffff0d7224 */ /* 0x000fe200078e0002 */
[----:B------:R-:W-:Y:S02]  /*e7b0*/  MOV R12, 0x1 ;  /* 0x00000001000c7802 */ /* 0x000fe40000000f00 */
[----:B------:R-:W-:-:S13]  /*e7c0*/  IADD3 R4, P0, R14, R3, RZ ;  /* 0x000000030e047210 */ /* 0x000fda0007f1e0ff */
[----:B------:R-:W-:Y:S05]  /*e7d0*/  WARPSYNC.COLLECTIVE R15, `(.L_x_148) ;  /* 0x000000000f087348 */ /* 0x000fea0003c00000 */
[----:B------:R0:W1:Y:S02]  /*e7e0*/  SHFL.IDX P6, R14, R13, R12, R11 ;  /* 0x0000000c0d0e7389 */ /* 0x00006400000c000b */
[----:B01----:R-:W-:Y:S01]  /*e7f0*/  ENDCOLLECTIVE ;  /* 0x000000000000791b */ /* 0x003fe20003800000 */
.L_x_148:
[----:B------:R-:W-:Y:S02]  /*e800*/  IADD3.X R5, RZ, R5, RZ, P0, !PT ;  /* 0x00000005ff057210 */ /* 0x000fe400007fe4ff */
[----:B------:R-:W-:Y:S02]  /*e810*/  ISETP.LT.OR P0, PT, R20, 0x1, P2 ;  /* 0x000000011400780c */ /* 0x000fe40001701670 */
[----:B------:R-:W-:-:S11]  /*e820*/  MOV R13, R16 ;  /* 0x00000010000d7202 */ /* 0x000fd60000000f00 */
[----:B------:R-:W-:Y:S01]  /*e830*/  @!PT LDS RZ, [RZ] ;  /* 0x00000000fffff984 */ /* 0x000fe20000000800 */
[----:B------:R-:W-:Y:S01]  /*e840*/  @!PT LDS RZ, [RZ] ;  /* 0x00000000fffff984 */ /* 0x000fe20000000800 */
[----:B------:R-:W-:Y:S01]  /*e850*/  @!PT LDS RZ, [RZ] ;  /* 0x00000000fffff984 */ /* 0x000fe20000000800 */
[----:B------:R0:W-:Y:S01]  /*e860*/  LDGSTS.E.BYPASS.LTC128B.128 [R7+0x400], desc[UR38][R4.64], !P0 ;  /* 0x0040000004077fae */ /* 0x0001e2000c101d66 */
[----:B------:R-:W-:Y:S01]  /*e870*/  ISETP.LT.OR P0, PT, R20, 0x1, P1 ;  /* 0x000000011400780c */ /* 0x000fe20000f01670 */
[----:B------:R-:W-:-:S12]  /*e880*/  IMAD.MOV.U32 R6, RZ, RZ, R14 ;  /* 0x000000ffff067224 */ /* 0x000fd800078e000e */
[----:B0-----:R-:W-:Y:S05]  /*e890*/  WARPSYNC.COLLECTIVE R15, `(.L_x_149) ;  /* 0x000000000f087348 */ /* 0x001fea0003c00000 */
[----:B------:R1:W2:Y:S02]  /*e8a0*/  SHFL.IDX P6, R14, R13, R12, R11 ;  /* 0x0000000c0d0e7389 */ /* 0x0002a400000c000b */
[----:B012---:R-:W-:Y:S01]  /*e8b0*/  ENDCOLLECTIVE ;  /* 0x000000000000791b */ /* 0x007fe20003800000 */
.L_x_149:
[----:B------:R-:W-:Y:S01]  /*e8c0*/  @!PT LDS RZ, [RZ] ;  /* 0x00000000fffff984 */ /* 0x000fe20000000800 */
[----:B------:R-:W-:Y:S01]  /*e8d0*/  @!PT LDS RZ, [RZ] ;  /* 0x00000000fffff984 */ /* 0x000fe20000000800 */
[----:B------:R-:W-:Y:S01]  /*e8e0*/  @!PT LDS RZ, [RZ] ;  /* 0x00000000fffff984 */ /* 0x000fe20000000800 */
[----:B------:R0:W-:Y:S01]  /*e8f0*/  LDGSTS.E.BYPASS.LTC128B.128 [R7+0x4400], desc[UR38][R4.64+0x80], !P0 ;  /* 0x0440008004077fae */ /* 0x0001e2000c101d66 */
[----:B------:R-:W-:Y:S01]  /*e900*/  MOV R13, R2 ;  /* 0x00000002000d7202 */ /* 0x000fe20000000f00 */
[----:B------:R-:W-:Y:S01]  /*e910*/  IMAD.MOV.U32 R12, RZ, RZ, 0x2 ;  /* 0x00000002ff0c7424 */ /* 0x000fe200078e00ff */
[----:B0-----:R-:W-:-:S13]  /*e920*/  IADD3 R4, P0, R14, R3, RZ ;  /* 0x000000030e047210 */ /* 0x001fda0007f1e0ff */
[----:B------:R-:W-:Y:S05]  /*e930*/  WARPSYNC.COLLECTIVE R15, `(.L_x_150) ;  /* 0x000000000f087348 */ /* 0x000fea0003c00000 */
[----:B------:R0:W1:Y:S02]  /*e940*/  SHFL.IDX P6, R14, R13, R12, R11 ;  /* 0x0000000c0d0e7389 */ /* 0x00006400000c000b */
[----:B01----:R-:W-:Y:S01]  /*e950*/  ENDCOLLECTIVE ;  /* 0x000000000000791b */ /* 0x003fe20003800000 */
.L_x_150:
[----:B------:R-:W-:Y:S01]  /*e960*/  IMAD.X R5, RZ, RZ, R6, P0 ;  /* 0x000000ffff057224 */ /* 0x000fe200000e0606 */
[----:B------:R-:W-:Y:S01]  /*e970*/  ISETP.LT.OR P0, PT, R20, 0x11, P2 ;  /* 0x000000111400780c */ /* 0x000fe20001701670 */
[----:B------:R-:W-:-:S12]  /*e980*/  IMAD.MOV.U32 R13, RZ, RZ, R16 ;  /* 0x000000ffff0d7224 */ /* 0x000fd800078e0010 */
[----:B------:R-:W-:Y:S01]  /*e990*/  @!PT LDS RZ, [RZ] ;  /* 0x00000000fffff984 */ /* 0x000fe20000000800 */
[----:B------:R-:W-:Y:S01]  /*e9a0*/  @!PT LDS RZ, [RZ] ;  /* 0x00000000fffff984 */ /* 0x000fe20000000800 */
[----:B------:R-:W-:Y:S01]  /*e9b0*/  @!PT LDS RZ, [RZ] ;  /* 0x00000000fffff984 */ /* 0x000fe20000000800 */
[----:B------:R0:W-:Y:S01]  /*e9c0*/  LDGSTS.E.BYPASS.LTC128B.128 [R7+0xc00], desc[UR38][R4.64], !P0 ;  /* 0x00c0000004077fae */ /* 0x0001e2000c101d66 */
[----:B------:R-:W-:Y:S02]  /*e9d0*/  ISETP.LT.OR P0, PT, R20, 0x11, P1 ;  /* 0x000000111400780c */ /* 0x000fe40000f01670 */
[----:B------:R-:W-:-:S11]  /*e9e0*/  MOV R6, R14 ;  /* 0x0000000e00067202 */ /* 0x000fd60000000f00 */
[----:B0-----:R-:W-:Y:S05]  /*e9f0*/  WARPSYNC.COLLECTIVE R15, `(.L_x_151) ;  /* 0x000000000f087348 */ /* 0x001fea0003c00000 */
[----:B------:R1:W2:Y:S02]  /*ea00*/  SHFL.IDX P6, R14, R13, R12, R11 ;  /* 0x0000000c0d0e7389 */ /* 0x0002a400000c000b */
[----:B012---:R-:W-:Y:S01]  /*ea10*/  ENDCOLLECTIVE ;  /* 0x000000000000791b */ /* 0x007fe20003800000 */
.L_x_151:
[----:B------:R-:W-:Y:S01]  /*ea20*/  @!PT LDS RZ, [RZ] ;  /* 0x00000000fffff984 */ /* 0x000fe20000000800 */
[----:B------:R-:W-:Y:S01]  /*ea30*/  @!PT LDS RZ, [RZ] ;  /* 0x00000000fffff984 */ /* 0x000fe20000000800 */
[----:B------:R-:W-:Y:S01]  /*ea40*/  @!PT LDS RZ, [RZ] ;  /* 0x00000000fffff984 */ /* 0x000fe20000000800 */
[----:B------:R0:W-:Y:S01]  /*ea50*/  LDGSTS.E.BYPASS.LTC128B.128 [R7+0x4c00], desc[UR38][R4.64+0x80], !P0 ;  /* 0x04c0008004077fae */ /* 0x0001e2000c101d66 */
[----:B------:R-:W-:Y:S01]  /*ea60*/  IMAD.MOV.U32 R13, RZ, RZ, R2 ;  /* 0x000000ffff0d7224 */ /* 0x000fe200078e0002 */
[----:B------:R-:W-:Y:S02]  /*ea70*/  MOV R12, 0x3 ;  /* 0x00000003000c7802 */ /* 0x000fe40000000f00 */
[----:B0-----:R-:W-:-:S13]  /*ea80*/  IADD3 R4, P0, R14, R3, RZ ;  /* 0x000000030e047210 */ /* 0x001fda0007f1e0ff */
[----:B------:R-:W-:Y:S05]  /*ea90*/  WARPSYNC.COLLECTIVE R15, `(.L_x_152) ;  /* 0x000000000f087348 */ /* 0x000fea0003c00000 */
[----:B------:R0:W1:Y:S02]  /*eaa0*/  SHFL.IDX P6, R14, R13, R12, R11 ;  /* 0x0000000c0d0e7389 */ /* 0x00006400000c000b */
[----:B01----:R-:W-:Y:S01]  /*eab0*/  ENDCOLLECTIVE ;  /* 0x000000000000791b */ /* 0x003fe20003800000 */
.L_x_152:
        /* <DEDUP_REMOVED lines=12> */
.L_x_153:
        /* <DEDUP_REMOVED lines=10> */
.L_x_154:
        /* <DEDUP_REMOVED lines=12> */
.L_x_155:
        /* <DEDUP_REMOVED lines=10> */
.L_x_156:
        /* <DEDUP_REMOVED lines=12> */
.L_x_157:
        /* <DEDUP_REMOVED lines=10> */
.L_x_158:
        /* <DEDUP_REMOVED lines=12> */
.L_x_159:
        /* <DEDUP_REMOVED lines=10> */
.L_x_160:
        /* <DEDUP_REMOVED lines=12> */
.L_x_161:
[----:B------:R-:W-:Y:S01]  /*f100*/  @!PT LDS RZ, [RZ] ;  /* 0x00000000fffff984 */ /* 0x000fe20000000800 */
[----:B------:R-:W-:Y:S01]  /*f110*/  @!PT LDS RZ, [RZ] ;  /* 0x00000000fffff984 */ /* 0x000fe20000000800 */
[----:B------:R-:W-:Y:S01]  /*f120*/  @!PT LDS RZ, [RZ] ;  /* 0x00000000fffff984 */ /* 0x000fe20000000800 */
[----:B------:R0:W-:Y:S01]  /*f130*/  LDGSTS.E.BYPASS.LTC128B.128 [R7+0x7400], desc[UR38][R4.64+0x80], !P0 ;  /* 0x0740008004077fae */ /* 0x0001e2000c101d66 */
[----:B------:R-:W-:Y:S05]  /*f140*/  BRA `(.L_x_162) ;  /* 0xffffffc400c07947 */ /* 0x000fea000383ffff */
.L_x_71:
[----:B0-----:R0:W1:Y:S02]  /*f150*/  SYNCS.PHASECHK.TRANS64.TRYWAIT P0, [R0+URZ+0x28860], R5 ;  /* 0x02886005000075a7 */ /* 0x001064000800017f */
[----:B-1----:R-:W-:Y:S05]  /*f160*/  @!P0 NANOSLEEP.SYNCS 0x989680 ;  /* 0x009896800000895d */ /* 0x002fea0003900000 */
[----:B------:R-:W1:Y:S02]  /*f170*/  @!P0 SYNCS.PHASECHK.TRANS64 P0, [R0+URZ+0x28860], R5 ;  /* 0x02886005000085a7 */ /* 0x000e64000800007f */
[----:B-1----:R-:W-:Y:S05]  /*f180*/  @!P0 BRA `(.L_x_71) ;  /* 0xfffffffc00f08947 */ /* 0x002fea000383ffff */
[----:B------:R-:W-:Y:S05]  /*f190*/  BRA `(.L_x_163) ;  /* 0xffffffc800a87947 */ /* 0x000fea000383ffff */
.L_x_72:
[----:B------:R-:W-:Y:S01]  /*f1a0*/  BSSY B0, `(.L_x_164) ;  /* 0x0000008000007945 */ /* 0x000fe20003800000 */
[----:B------:R-:W-:Y:S01]  /*f1b0*/  IMAD.MOV.U32 R13, RZ, RZ, R2 ;  /* 0x000000ffff0d7224 */ /* 0x000fe200078e0002 */
[----:B------:R-:W-:Y:S01]  /*f1c0*/  MOV R12, RZ ;  /* 0x000000ff000c7202 */ /* 0x000fe20000000f00 */
[----:B------:R-:W-:Y:S01]  /*f1d0*/  IMAD.MOV.U32 R11, RZ, RZ, 0x181f ;  /* 0x0000181fff0b7424 */ /* 0x000fe200078e00ff */
[----:B------:R-:W-:-:S07]  /*f1e0*/  MOV R15, 0xffffffff ;  /* 0xffffffff000f7802 */ /* 0x000fce0000000f00 */
[----:B0-2---:R-:W-:Y:S05]  /*f1f0*/  WARPSYNC.COLLECTIVE R15, `(.L_x_165) ;  /* 0x000000000f087348 */ /* 0x005fea0003c00000 */
[----:B------:R1:W3:Y:S02]  /*f200*/  SHFL.IDX P6, R14, R13, R12, R11 ;  /* 0x0000000c0d0e7389 */ /* 0x0002e400000c000b */
[----:B0123--:R-:W-:Y:S01]  /*f210*/  ENDCOLLECTIVE ;  /* 0x000000000000791b */ /* 0x00ffe20003800000 */
.L_x_165:
[----:B------:R-:W-:Y:S05]  /*f220*/  BSYNC B0 ;  /* 0x0000000000007941 */ /* 0x000fea0003800000 */
.L_x_164:
        /* <DEDUP_REMOVED lines=9> */
.L_x_166:
[----:B------:R-:W-:Y:S02]  /*f2c0*/  ULDC UR4, c[0x0][0x2f4] ;  /* 0x0000bd0000047ab9 */ /* 0x000fe40000000800 */
[----:B------:R-:W-:Y:S02]  /*f2d0*/  ISETP.GE.AND P0, PT, R25, UR4, PT ;  /* 0x0000000419007c0c */ /* 0x000fe4000bf06270 */
[----:B------:R-:W-:Y:S02]  /*f2e0*/  ISETP.GE.AND P1, PT, R26, UR4, PT ;  /* 0x000000041a007c0c */ /* 0x000fe4000bf26270 */
[C---:B------:R-:W-:Y:S02]  /*f2f0*/  ISETP.LT.OR P3, PT, R29.reuse, 0x1, P0 ;  /* 0x000000011d00780c */ /* 0x040fe40000761670 */
[----:B------:R-:W-:Y:S01]  /*f300*/  ISETP.LT.OR P2, PT, R29, 0x1, P1 ;  /* 0x000000011d00780c */ /* 0x000fe20000f41670 */
[----:B------:R-:W-:Y:S01]  /*f310*/  IMAD.MOV.U32 R13, RZ, RZ, R2 ;  /* 0x000000ffff0d7224 */ /* 0x000fe200078e0002 */
[----:B------:R-:W-:-:S02]  /*f320*/  MOV R12, 0x1 ;  /* 0x00000001000c7802 */ /* 0x000fc40000000f00 */
[----:B------:R-:W-:-:S09]  /*f330*/  MOV R4, R14 ;  /* 0x0000000e00047202 */ /* 0x000fd20000000f00 */
[----:B------:R-:W-:Y:S05]  /*f340*/  WARPSYNC.COLLECTIVE R15, `(.L_x_167) ;  /* 0x000000000f087348 */ /* 0x000fea0003c00000 */
[----:B------:R0:W1:Y:S02]  /*f350*/  SHFL.IDX P6, R14, R13, R12, R11 ;  /* 0x0000000c0d0e7389 */ /* 0x00006400000c000b */
[----:B01----:R-:W-:Y:S01]  /*f360*/  ENDCOLLECTIVE ;  /* 0x000000000000791b */ /* 0x003fe20003800000 */
.L_x_167:
[----:B------:R-:W-:-:S05]  /*f370*/  IMAD.WIDE.U32 R4, R26, 0x2, R4 ;  /* 0x000000021a047825 */ /* 0x000fca00078e0004 */
[----:B------:R-:W-:Y:S01]  /*f380*/  @!PT LDS RZ, [RZ] ;  /* 0x00000000fffff984 */ /* 0x000fe20000000800 */
[----:B------:R-:W-:Y:S01]  /*f390*/  @!PT LDS RZ, [RZ] ;  /* 0x00000000fffff984 */ /* 0x000fe20000000800 */
[----:B------:R-:W-:Y:S01]  /*f3a0*/  @!PT LDS RZ, [RZ] ;  /* 0x00000000fffff984 */ /* 0x000fe20000000800 */
[----:B------:R0:W-:Y:S01]  /*f3b0*/  LDGSTS.E.BYPASS.LTC128B.128 [R3+0x400], desc[UR38][R4.64], !P2 ;  /* 0x0040000004037fae */ /* 0x0001e2000d101d66 */
[----:B------:R-:W-:-:S03]  /*f3c0*/  ISETP.LT.OR P2, PT, R29, 0x11, P1 ;  /* 0x000000111d00780c */ /* 0x000fc60000f41670 */
[----:B------:R0:W-:Y:S01]  /*f3d0*/  LDGSTS.E.BYPASS.LTC128B.128 [R3+0x4400], desc[UR38][R4.64+0x80], !P3 ;  /* 0x0440008004037fae */ /* 0x0001e2000d901d66 */
[----:B------:R-:W-:Y:S02]  /*f3e0*/  ISETP.LT.OR P3, PT, R29, 0x11, P0 ;  /* 0x000000111d00780c */ /* 0x000fe40000761670 */
[----:B------:R-:W-:Y:S01]  /*f3f0*/  MOV R13, R16 ;  /* 0x00000010000d7202 */ /* 0x000fe20000000f00 */
[----:B------:R-:W-:-:S10]  /*f400*/  IMAD.MOV.U32 R20, RZ, RZ, R14 ;  /* 0x000000ffff147224 */ /* 0x000fd400078e000e */
[----:B0-----:R-:W-:Y:S05]  /*f410*/  WARPSYNC.COLLECTIVE R15, `(.L_x_168) ;  /* 0x000000000f087348 */ /* 0x001fea0003c00000 */
[----:B------:R1:W2:Y:S02]  /*f420*/  SHFL.IDX P6, R14, R13, R12, R11 ;  /* 0x0000000c0d0e7389 */ /* 0x0002a400000c000b */
[----:B012---:R-:W-:Y:S01]  /*f430*/  ENDCOLLECTIVE ;  /* 0x000000000000791b */ /* 0x007fe20003800000 */
.L_x_168:
[----:B------:R-:W-:Y:S01]  /*f440*/  MOV R5, R20 ;  /* 0x0000001400057202 */ /* 0x000fe20000000f00 */
[----:B------:R-:W-:Y:S01]  /*f450*/  IMAD.MOV.U32 R13, RZ, RZ, R2 ;  /* 0x000000ffff0d7224 */ /* 0x000fe200078e0002 */
[----:B------:R-:W-:Y:S01]  /*f460*/  MOV R12, 0x2 ;  /* 0x00000002000c7802 */ /* 0x000fe20000000f00 */
[----:B------:R-:W-:-:S07]  /*f470*/  IMAD.MOV.U32 R4, RZ, RZ, R14 ;  /* 0x000000ffff047224 */ /* 0x000fce00078e000e */
[----:B------:R-:W-:Y:S05]  /*f480*/  WARPSYNC.COLLECTIVE R15, `(.L_x_169) ;  /* 0x000000000f087348 */ /* 0x000fea0003c00000 */
[----:B------:R0:W1:Y:S02]  /*f490*/  SHFL.IDX P6, R14, R13, R12, R11 ;  /* 0x0000000c0d0e7389 */ /* 0x00006400000c000b */
[----:B01----:R-:W-:Y:S01]  /*f4a0*/  ENDCOLLECTIVE ;  /* 0x000000000000791b */ /* 0x003fe20003800000 */
.L_x_169:
        /* <DEDUP_REMOVED lines=13> */
.L_x_170:
[----:B------:R-:W-:Y:S01]  /*f580*/  IMAD.MOV.U32 R5, RZ, RZ, R21 ;  /* 0x000000ffff057224 */ /* 0x000fe200078e0015 */
[----:B------:R-:W-:Y:S01]  /*f590*/  MOV R13, R2 ;  /* 0x00000002000d7202 */ /* 0x000fe20000000f00 */
[----:B------:R-:W-:Y:S02]  /*f5a0*/  IMAD.MOV.U32 R12, RZ, RZ, 0x3 ;  /* 0x00000003ff0c7424 */ /* 0x000fe400078e00ff */
[----:B------:R-:W-:-:S07]  /*f5b0*/  IMAD.MOV.U32 R22, RZ, RZ, R14 ;  /* 0x000000ffff167224 */ /* 0x000fce00078e000e */
[----:B------:R-:W-:Y:S05]  /*f5c0*/  WARPSYNC.COLLECTIVE R15, `(.L_x_171) ;  /* 0x000000000f087348 */ /* 0x000fea0003c00000 */
[----:B------:R0:W1:Y:S02]  /*f5d0*/  SHFL.IDX P6, R14, R13, R12, R11 ;  /* 0x0000000c0d0e7389 */ /* 0x00006400000c000b */
[----:B01----:R-:W-:Y:S01]  /*f5e0*/  ENDCOLLECTIVE ;  /* 0x000000000000791b */ /* 0x003fe20003800000 */
.L_x_171:
[----:B------:R-:W-:-:S05]  /*f5f0*/  MOV R4, R22 ;  /* 0x0000001600047202 */ /* 0x000fca0000000f00 */
[----:B------:R-:W-:-:S05]  /*f600*/  IMAD.WIDE.U32 R4, R26, 0x2, R4 ;  /* 0x000000021a047825 */ /* 0x000fca00078e0004 */
[----:B------:R-:W-:Y:S01]  /*f610*/  @!PT LDS RZ, [RZ] ;  /* 0x00000000fffff984 */ /* 0x000fe20000000800 */
[----:B------:R-:W-:Y:S01]  /*f620*/  @!PT LDS RZ, [RZ] ;  /* 0x00000000fffff984 */ /* 0x000fe20000000800 */
[----:B------:R-:W-:Y:S01]  /*f630*/  @!PT LDS RZ, [RZ] ;  /* 0x00000000fffff984 */ /* 0x000fe20000000800 */
[----:B------:R0:W-:Y:S01]  /*f640*/  LDGSTS.E.BYPASS.LTC128B.128 [R3+0x1400], desc[UR38][R4.64], !P2 ;  /* 0x0140000004037fae */ /* 0x0001e2000d101d66 */
[----:B------:R-:W-:Y:S01]  /*f650*/  IMAD.MOV.U32 R13, RZ, RZ, R16 ;  /* 0x000000ffff0d7224 */ /* 0x000fe200078e0010 */
[C---:B------:R-:W-:Y:S02]  /*f660*/  ISETP.LT.OR P2, PT, R29.reuse, 0x31, P1 ;  /* 0x000000311d00780c */ /* 0x040fe40000f41670 */
[----:B------:R0:W-:Y:S01]  /*f670*/  LDGSTS.E.BYPASS.LTC128B.128 [R3+0x5400], desc[UR38][R4.64+0x80], !P3 ;  /* 0x0540008004037fae */ /* 0x0001e2000d901d66 */
[----:B------:R-:W-:Y:S02]  /*f680*/  ISETP.LT.OR P3, PT, R29, 0x31, P0 ;  /* 0x000000311d00780c */ /* 0x000fe40000761670 */
[----:B------:R-:W-:-:S11]  /*f690*/  MOV R10, R14 ;  /* 0x0000000e000a7202 */ /* 0x000fd60000000f00 */
[----:B0-----:R-:W-:Y:S05]  /*f6a0*/  WARPSYNC.COLLECTIVE R15, `(.L_x_172) ;  /* 0x000000000f087348 */ /* 0x001fea0003c00000 */
[----:B------:R1:W2:Y:S02]  /*f6b0*/  SHFL.IDX P6, R14, R13, R12, R11 ;  /* 0x0000000c0d0e7389 */ /* 0x0002a400000c000b */
[----:B012---:R-:W-:Y:S01]  /*f6c0*/  ENDCOLLECTIVE ;  /* 0x000000000000791b */ /* 0x007fe20003800000 */
.L_x_172:
[----:B------:R-:W-:Y:S01]  /*f6d0*/  MOV R5, R10 ;  /* 0x0000000a00057202 */ /* 0x000fe20000000f00 */
[----:B------:R-:W-:Y:S02]  /*f6e0*/  IMAD.MOV.U32 R10, RZ, RZ, RZ ;  /* 0x000000ffff0a7224 */ /* 0x000fe400078e00ff */
[----:B------:R-:W-:Y:S01]  /*f6f0*/  IMAD.MOV.U32 R13, RZ, RZ, R2 ;  /* 0x000000ffff0d7224 */ /* 0x000fe200078e0002 */
[----:B------:R-:W-:Y:S02]  /*f700*/  MOV R12, 0x4 ;  /* 0x00000004000c7802 */ /* 0x000fe40000000f00 */
[----:B------:R-:W-:-:S07]  /*f710*/  MOV R23, R14 ;  /* 0x0000000e00177202 */ /* 0x000fce0000000f00 */
[----:B------:R-:W-:Y:S05]  /*f720*/  WARPSYNC.COLLECTIVE R15, `(.L_x_173) ;  /* 0x000000000f087348 */ /* 0x000fea0003c00000 */
[----:B------:R0:W1:Y:S02]  /*f730*/  SHFL.IDX P6, R14, R13, R12, R11 ;  /* 0x0000000c0d0e7389 */ /* 0x00006400000c000b */
[----:B01----:R-:W-:Y:S01]  /*f740*/  ENDCOLLECTIVE ;  /* 0x000000000000791b */ /* 0x003fe20003800000 */
.L_x_173:
[----:B------:R-:W-:-:S04]  /*f750*/  IMAD.MOV.U32 R4, RZ, RZ, R23 ;  /* 0x000000ffff047224 */ /* 0x000fc800078e0017 */
[----:B------:R-:W-:-:S05]  /*f760*/  IMAD.WIDE.U32 R4, R26, 0x2, R4 ;  /* 0x000000021a047825 */ /* 0x000fca00078e0004 */
[----:B------:R-:W-:Y:S01]  /*f770*/  @!PT LDS RZ, [RZ] ;  /* 0x00000000fffff984 */ /* 0x000fe20000000800 */
[----:B------:R-:W-:Y:S01]  /*f780*/  @!PT LDS RZ, [RZ] ;  /* 0x00000000fffff984 */ /* 0x000fe20000000800 */
[----:B------:R-:W-:Y:S01]  /*f790*/  @!PT LDS RZ, [RZ] ;  /* 0x00000000fffff984 */ /* 0x000fe20000000800 */
[----:B------:R0:W-:Y:S01]  /*f7a0*/  LDGSTS.E.BYPASS.LTC128B.128 [R3+0x1c00], desc[UR38][R4.64], !P2 ;  /* 0x01c0000004037fae */ /* 0x0001e2000d101d66 */
[C---:B------:R-:W-:Y:S02]  /*f7b0*/  ISETP.LT.OR P2, PT, R29.reuse, 0x41, P1 ;  /* 0x000000411d00780c */ /* 0x040fe40000f41670 */
[----:B------:R-:W-:Y:S01]  /*f7c0*/  MOV R13, R16 ;  /* 0x00000010000d7202 */ /* 0x000fe20000000f00 */
[----:B------:R0:W-:Y:S01]  /*f7d0*/  LDGSTS.E.BYPASS.LTC128B.128 [R3+0x5c00], desc[UR38][R4.64+0x80], !P3 ;  /* 0x05c0008004037fae */ /* 0x0001e2000d901d66 */
[----:B------:R-:W-:Y:S01]  /*f7e0*/  ISETP.LT.OR P3, PT, R29, 0x41, P0 ;  /* 0x000000411d00780c */ /* 0x000fe20000761670 */
[----:B------:R-:W-:-:S12]  /*f7f0*/  IMAD.MOV.U32 R18, RZ, RZ, R14 ;  /* 0x000000ffff127224 */ /* 0x000fd800078e000e */
[----:B0-----:R-:W-:Y:S05]  /*f800*/  WARPSYNC.COLLECTIVE R15, `(.L_x_174) ;  /* 0x000000000f087348 */ /* 0x001fea0003c00000 */
[----:B------:R1:W2:Y:S02]  /*f810*/  SHFL.IDX P6, R14, R13, R12, R11 ;  /* 0x0000000c0d0e7389 */ /* 0x0002a400000c000b */
[----:B012---:R-:W-:Y:S01]  /*f820*/  ENDCOLLECTIVE ;  /* 0x000000000000791b */ /* 0x007fe20003800000 */
.L_x_174:
[----:B------:R-:W-:Y:S01]  /*f830*/  IMAD.MOV.U32 R5, RZ, RZ, R18 ;  /* 0x000000ffff057224 */ /* 0x000fe200078e0012 */
[----:B------:R-:W-:Y:S01]  /*f840*/  MOV R13, R2 ;  /* 0x00000002000d7202 */ /* 0x000fe20000000f00 */
[----:B------:R-:W-:Y:S02]  /*f850*/  IMAD.MOV.U32 R12, RZ, RZ, 0x5 ;  /* 0x00000005ff0c7424 */ /* 0x000fe400078e00ff */
[----:B------:R-:W-:-:S07]  /*f860*/  IMAD.MOV.U32 R25, RZ, RZ, R14 ;  /* 0x000000ffff197224 */ /* 0x000fce00078e000e */
[----:B------:R-:W-:Y:S05]  /*f870*/  WARPSYNC.COLLECTIVE R15, `(.L_x_175) ;  /* 0x000000000f087348 */ /* 0x000fea0003c00000 */
[----:B------:R0:W1:Y:S02]  /*f880*/  SHFL.IDX P6, R14, R13, R12, R11 ;  /* 0x0000000c0d0e7389 */ /* 0x00006400000c000b */
[----:B01----:R-:W-:Y:S01]  /*f890*/  ENDCOLLECTIVE ;  /* 0x000000000000791b */ /* 0x003fe20003800000 */
.L_x_175:
        /* <DEDUP_REMOVED lines=14> */
.L_x_176:
[----:B------:R-:W-:Y:S01]  /*f980*/  IMAD.MOV.U32 R5, RZ, RZ, R24 ;  /* 0x000000ffff057224 */ /* 0x000fe200078e0018 */
[----:B------:R-:W-:Y:S01]  /*f990*/  MOV R13, R2 ;  /* 0x00000002000d7202 */ /* 0x000fe20000000f00 */
[----:B------:R-:W-:Y:S01]  /*f9a0*/  IMAD.MOV.U32 R12, RZ, RZ, 0x6 ;  /* 0x00000006ff0c7424 */ /* 0x000fe200078e00ff */
[----:B------:R-:W-:-:S07]  /*f9b0*/  MOV R4, R14 ;  /* 0x0000000e00047202 */ /* 0x000fce0000000f00 */
[----:B------:R-:W-:Y:S05]  /*f9c0*/  WARPSYNC.COLLECTIVE R15, `(.L_x_177) ;  /* 0x000000000f087348 */ /* 0x000fea0003c00000 */
[----:B------:R0:W1:Y:S02]  /*f9d0*/  SHFL.IDX P6, R14, R13, R12, R11 ;  /* 0x0000000c0d0e7389 */ /* 0x00006400000c000b */
[----:B01----:R-:W-:Y:S01]  /*f9e0*/  ENDCOLLECTIVE ;  /* 0x000000000000791b */ /* 0x003fe20003800000 */
.L_x_177:
[----:B------:R-:W-:-:S05]  /*f9f0*/  IMAD.WIDE.U32 R4, R26, 0x2, R4 ;  /* 0x000000021a047825 */ /* 0x000fca00078e0004 */
[----:B------:R-:W-:Y:S01]  /*fa00*/  @!PT LDS RZ, [RZ] ;  /* 0x00000000fffff984 */ /* 0x000fe20000000800 */
[----:B------:R-:W-:Y:S01]  /*fa10*/  @!PT LDS RZ, [RZ] ;  /* 0x00000000fffff984 */ /* 0x000fe20000000800 */
[----:B------:R-:W-:Y:S01]  /*fa20*/  @!PT LDS RZ, [RZ] ;  /* 0x00000000fffff984 */ /* 0x000fe20000000800 */
[----:B------:R0:W-:Y:S01]  /*fa30*/  LDGSTS.E.BYPASS.LTC128B.128 [R3+0x2c00], desc[UR38][R4.64], !P2 ;  /* 0x02c0000004037fae */ /* 0x0001e2000d101d66 */
[----:B------:R-:W-:-:S03]  /*fa40*/  ISETP.LT.OR P2, PT, R29, 0x61, P1 ;  /* 0x000000611d00780c */ /* 0x000fc60000f41670 */
[----:B------:R0:W-:Y:S01]  /*fa50*/  LDGSTS.E.BYPASS.LTC128B.128 [R3+0x6c00], desc[UR38][R4.64+0x80], !P3 ;  /* 0x06c0008004037fae */ /* 0x0001e2000d901d66 */
[----:B------:R-:W-:Y:S01]  /*fa60*/  ISETP.LT.OR P3, PT, R29, 0x61, P0 ;  /* 0x000000611d00780c */ /* 0x000fe20000761670 */
[----:B------:R-:W-:Y:S01]  /*fa70*/  IMAD.MOV.U32 R13, RZ, RZ, R16 ;  /* 0x000000ffff0d7224 */ /* 0x000fe200078e0010 */
[----:B------:R-:W-:-:S11]  /*fa80*/  MOV R22, R14 ;  /* 0x0000000e00167202 */ /* 0x000fd60000000f00 */
[----:B0-----:R-:W-:Y:S05]  /*fa90*/  WARPSYNC.COLLECTIVE R15, `(.L_x_178) ;  /* 0x000000000f087348 */ /* 0x001fea0003c00000 */
[----:B------:R1:W2:Y:S02]  /*faa0*/  SHFL.IDX P6, R14, R13, R12, R11 ;  /* 0x0000000c0d0e7389 */ /* 0x0002a400000c000b */
[----:B012---:R-:W-:Y:S01]  /*fab0*/  ENDCOLLECTIVE ;  /* 0x000000000000791b */ /* 0x007fe20003800000 */
.L_x_178:
[----:B------:R-:W-:Y:S01]  /*fac0*/  MOV R5, R22 ;  /* 0x0000001600057202 */ /* 0x000fe20000000f00 */
[----:B------:R-:W-:Y:S01]  /*fad0*/  IMAD.MOV.U32 R13, RZ, RZ, R2 ;  /* 0x000000ffff0d7224 */ /* 0x000fe200078e0002 */
[----:B------:R-:W-:Y:S02]  /*fae0*/  MOV R12, 0x7 ;  /* 0x00000007000c7802 */ /* 0x000fe40000000f00 */
[----:B------:R-:W-:-:S07]  /*faf0*/  MOV R27, R14 ;  /* 0x0000000e001b7202 */ /* 0x000fce0000000f00 */
[----:B------:R-:W-:Y:S05]  /*fb00*/  WARPSYNC.COLLECTIVE R15, `(.L_x_179) ;  /* 0x000000000f087348 */ /* 0x000fea0003c00000 */
[----:B------:R0:W1:Y:S02]  /*fb10*/  SHFL.IDX P6, R14, R13, R12, R11 ;  /* 0x0000000c0d0e7389 */ /* 0x00006400000c000b */
[----:B01----:R-:W-:Y:S01]  /*fb20*/  ENDCOLLECTIVE ;  /* 0x000000000000791b */ /* 0x003fe20003800000 */
.L_x_179:
[----:B------:R-:W-:-:S04]  /*fb30*/  IMAD.MOV.U32 R4, RZ, RZ, R27 ;  /* 0x000000ffff047224 */ /* 0x000fc800078e001b */
[----:B------:R-:W-:-:S05]  /*fb40*/  IMAD.WIDE.U32 R4, R26, 0x2, R4 ;  /* 0x000000021a047825 */ /* 0x000fca00078e0004 */
[----:B------:R-:W-:Y:S01]  /*fb50*/  @!PT LDS RZ, [RZ] ;  /* 0x00000000fffff984 */ /* 0x000fe20000000800 */
[----:B------:R-:W-:Y:S01]  /*fb60*/  @!PT LDS RZ, [RZ] ;  /* 0x00000000fffff984 */ /* 0x000fe20000000800 */
[----:B------:R-:W-:Y:S01]  /*fb70*/  @!PT LDS RZ, [RZ] ;  /* 0x00000000fffff984 */ /* 0x000fe20000000800 */
[----:B------:R0:W-:Y:S01]  /*fb80*/  LDGSTS.E.BYPASS.LTC128B.128 [R3+0x3400], desc[UR38][R4.64], !P2 ;  /* 0x0340000004037fae */ /* 0x0001e2000d101d66 */
[----:B------:R-:W-:-:S03]  /*fb90*/  MOV R13, R16 ;  /* 0x00000010000d7202 */ /* 0x000fc60000000f00 */
[----:B------:R0:W-:Y:S01]  /*fba0*/  LDGSTS.E.BYPASS.LTC128B.128 [R3+0x7400], desc[UR38][R4.64+0x80], !P3 ;  /* 0x0740008004037fae */ /* 0x0001e2000d901d66 */
[----:B------:R-:W-:-:S07]  /*fbb0*/  IMAD.MOV.U32 R2, RZ, RZ, R14 ;  /* 0x000000ffff027224 */ /* 0x000fce00078e000e */
[----:B0-----:R-:W-:Y:S05]  /*fbc0*/  WARPSYNC.COLLECTIVE R15, `(.L_x_180) ;  /* 0x000000000f087348 */ /* 0x001fea0003c00000 */
[----:B------:R1:W2:Y:S02]  /*fbd0*/  SHFL.IDX P6, R14, R13, R12, R11 ;  /* 0x0000000c0d0e7389 */ /* 0x0002a400000c000b */
[----:B012---:R-:W-:Y:S01]  /*fbe0*/  ENDCOLLECTIVE ;  /* 0x000000000000791b */ /* 0x007fe20003800000 */
.L_x_180:
[----:B------:R-:W-:Y:S05]  /*fbf0*/  BRA `(.L_x_181) ;  /* 0xffffffc400307947 */ /* 0x000fea000383ffff */
.L_x_75:
[----:B0-----:R0:W1:Y:S02]  /*fc00*/  SYNCS.PHASECHK.TRANS64.TRYWAIT P0, [R7+URZ+0x28820], R10 ;  /* 0x0288200a070075a7 */ /* 0x001064000800017f */
[----:B-1----:R-:W-:Y:S05]  /*fc10*/  @!P0 NANOSLEEP.SYNCS 0x989680 ;  /* 0x009896800000895d */ /* 0x002fea0003900000 */
[----:B------:R-:W1:Y:S02]  /*fc20*/  @!P0 SYNCS.PHASECHK.TRANS64 P0, [R7+URZ+0x28820], R10 ;  /* 0x0288200a070085a7 */ /* 0x000e64000800007f */
[----:B-1----:R-:W-:Y:S05]  /*fc30*/  @!P0 BRA `(.L_x_75) ;  /* 0xfffffffc00f08947 */ /* 0x002fea000383ffff */
[----:B------:R-:W-:Y:S05]  /*fc40*/  BRA `(.L_x_182) ;  /* 0xffffffc400a47947 */ /* 0x000fea000383ffff */
.L_x_76:
[----:B------:R-:W-:Y:S01]  /*fc50*/  BSSY B0, `(.L_x_183) ;  /* 0x0000008000007945 */ /* 0x000fe20003800000 */
[----:B------:R-:W-:Y:S01]  /*fc60*/  MOV R13, R17 ;  /* 0x00000011000d7202 */ /* 0x000fe20000000f00 */
[----:B------:R-:W-:Y:S01]  /*fc70*/  IMAD.MOV.U32 R12, RZ, RZ, RZ ;  /* 0x000000ffff0c7224 */ /* 0x000fe200078e00ff */
[----:B------:R-:W-:Y:S01]  /*fc80*/  MOV R11, 0x1f ;  /* 0x0000001f000b7802 */ /* 0x000fe20000000f00 */
[----:B------:R-:W-:-:S07]  /*fc90*/  IMAD.MOV.U32 R15, RZ, RZ, -0x1 ;  /* 0xffffffffff0f7424 */ /* 0x000fce00078e00ff */
[----:B0----5:R-:W-:Y:S05]  /*fca0*/  WARPSYNC.COLLECTIVE R15, `(.L_x_184) ;  /* 0x000000000f087348 */ /* 0x021fea0003c00000 */
[----:B------:R1:W2:Y:S02]  /*fcb0*/  SHFL.IDX P6, R14, R13, R12, R11 ;  /* 0x0000000c0d0e7389 */ /* 0x0002a400000c000b */
[----:B012--5:R-:W-:Y:S01]  /*fcc0*/  ENDCOLLECTIVE ;  /* 0x000000000000791b */ /* 0x027fe20003800000 */
.L_x_184:
[----:B------:R-:W-:Y:S05]  /*fcd0*/  BSYNC B0 ;  /* 0x0000000000007941 */ /* 0x000fea0003800000 */
.L_x_183:
[----:B------:R-:W-:Y:S05]  /*fce0*/  BRA `(.L_x_185) ;  /* 0xffffffc400887947 */ /* 0x000fea000383ffff */
.L_x_77:
[----:B------:R-:W-:Y:S01]  /*fcf0*/  BSSY B0, `(.L_x_186) ;  /* 0x0000006000007945 */ /* 0x000fe20003800000 */
[----:B------:R-:W-:-:S07]  /*fd00*/  MOV R15, 0xffffffff ;  /* 0xffffffff000f7802 */ /* 0x000fce0000000f00 */
[----:B01---5:R-:W-:Y:S05]  /*fd10*/  WARPSYNC.COLLECTIVE R15, `(.L_x_187) ;  /* 0x000000000f0c7348 */ /* 0x023fea0003c00000 */
[----:B------:R-:W-:Y:S02]  /*fd20*/  ELECT P6, UR62, PT ;  /* 0x00000000003e782f */ /* 0x000fe400038c0000 */
[----:B------:R-:W-:Y:S01]  /*fd30*/  MOV R14, UR62 ;  /* 0x0000003e000e7c02 */ /* 0x000fe20008000f00 */
[----:B01---5:R-:W-:Y:S10]  /*fd40*/  ENDCOLLECTIVE ;  /* 0x000000000000791b */ /* 0x023ff40003800000 */
.L_x_187:
[----:B------:R-:W-:Y:S05]  /*fd50*/  BSYNC B0 ;  /* 0x0000000000007941 */ /* 0x000fea0003800000 */
.L_x_186:
[----:B------:R-:W-:Y:S05]  /*fd60*/  BRA `(.L_x_188) ;  /* 0xffffffc4007c7947 */ /* 0x000fea000383ffff */
.L_x_79:
[----:B--2---:R2:W3:Y:S02]  /*fd70*/  SYNCS.PHASECHK.TRANS64.TRYWAIT P1, [R5+URZ+0x28840], R2 ;  /* 0x02884002050075a7 */ /* 0x0044e4000802017f */
[----:B---3--:R-:W-:Y:S05]  /*fd80*/  @!P1 NANOSLEEP.SYNCS 0x989680 ;  /* 0x009896800000995d */ /* 0x008fea0003900000 */
[----:B------:R-:W3:Y:S02]  /*fd90*/  @!P1 SYNCS.PHASECHK.TRANS64 P1, [R5+URZ+0x28840], R2 ;  /* 0x02884002050095a7 */ /* 0x000ee4000802007f */
[----:B---3--:R-:W-:Y:S05]  /*fda0*/  @!P1 BRA `(.L_x_79) ;  /* 0xfffffffc00f09947 */ /* 0x008fea000383ffff */
[----:B------:R-:W-:Y:S05]  /*fdb0*/  BRA `(.L_x_189) ;  /* 0xffffffc4009c7947 */ /* 0x000fea000383ffff */
.L_x_81:
[----:B0-----:R0:W3:Y:S02]  /*fdc0*/  SYNCS.PHASECHK.TRANS64.TRYWAIT P1, [R7+URZ+0x28840], R0 ;  /* 0x02884000070075a7 */ /* 0x0010e4000802017f */
[----:B---3--:R-:W-:Y:S05]  /*fdd0*/  @!P1 NANOSLEEP.SYNCS 0x989680 ;  /* 0x009896800000995d */ /* 0x008fea0003900000 */
[----:B------:R-:W3:Y:S02]  /*fde0*/  @!P1 SYNCS.PHASECHK.TRANS64 P1, [R7+URZ+0x28840], R0 ;  /* 0x02884000070095a7 */ /* 0x000ee4000802007f */
[----:B---3--:R-:W-:Y:S05]  /*fdf0*/  @!P1 BRA `(.L_x_81) ;  /* 0xfffffffc00f09947 */ /* 0x008fea000383ffff */
[----:B------:R-:W-:Y:S05]  /*fe00*/  BRA `(.L_x_190) ;  /* 0xffffffc400a87947 */ /* 0x000fea000383ffff */
.L_x_83:
[----:B---3--:R3:W4:Y:S02]  /*fe10*/  SYNCS.PHASECHK.TRANS64.TRYWAIT P1, [R5+URZ+0x28860], R2 ;  /* 0x02886002050075a7 */ /* 0x008724000802017f */
[----:B----4-:R-:W-:Y:S05]  /*fe20*/  @!P1 NANOSLEEP.SYNCS 0x989680 ;  /* 0x009896800000995d */ /* 0x010fea0003900000 */
[----:B------:R-:W4:Y:S02]  /*fe30*/  @!P1 SYNCS.PHASECHK.TRANS64 P1, [R5+URZ+0x28860], R2 ;  /* 0x02886002050095a7 */ /* 0x000f24000802007f */
[----:B----4-:R-:W-:Y:S05]  /*fe40*/  @!P1 BRA `(.L_x_83) ;  /* 0xfffffffc00f09947 */ /* 0x010fea000383ffff */
[----:B------:R-:W-:Y:S05]  /*fe50*/  BRA `(.L_x_191) ;  /* 0xffffffc400a47947 */ /* 0x000fea000383ffff */
.L_x_192:
[----:B------:R-:W-:-:S00]  /*fe60*/  BRA `(.L_x_192) ;  /* 0xfffffffc00fc7947 */ /* 0x000fc0000383ffff */
[----:B------:R-:W-:-:S00]  /*fe70*/  NOP ;  /* 0x0000000000007918 */ /* 0x000fc00000000000 */
        /* <DEDUP_REMOVED lines=8> */
.L_x_3542:


//--------------------- .text._ZN7cutlass13device_kernelIN5flash11enable_sm90INS1_16FlashAttnFwdSm90INS1_25CollectiveMainloopFwdSm90ILi2EN4cute5tupleIJNS5_1CILi1EEES8_S8_EEENS6_IJNS7_ILi128EEESA_SA_EEELi128ENS_6half_tEfNS_4arch4Sm90ELb0ELb0ELb1ELb1ELb1ELb0ELb0ELb1ELb1ELb1ELb1ELb0EEENS1_21CollectiveEpilogueFwdISB_S9_SC_SE_Li256ELb1ELb1ELb1ELb0EEENS1_36VarlenDynamicPersistentTileSchedulerILi128ELi128ELi256ELi128ELb1ELb1ELb1ELb0ELb1ELb1EEEEEEEEEvNT_6ParamsE --------------------------
	.section	.text._ZN7cutlass13device_kernelIN5flash11enable_sm90INS1_16FlashAttnFwdSm90INS1_25CollectiveMainloopFwdSm90ILi2EN4cute5tupleIJNS5_1CILi1EEES8_S8_EEENS6_IJNS7_ILi128EEESA_SA_EEELi128ENS_6half_tEfNS_4arch4Sm90ELb0ELb0ELb1ELb1ELb1ELb0ELb0ELb1ELb1ELb1ELb1ELb0EEENS1_21CollectiveEpilogueFwdISB_S9_SC_SE_Li256ELb1ELb1ELb1ELb0EEENS1_36VarlenDynamicPersistentTileSchedulerILi128ELi128ELi256ELi128ELb1ELb1ELb1ELb0ELb1ELb1EEEEEEEEEvNT_6ParamsE,"ax",@progbits
	.align	128
.text._ZN7cutlass13device_kernelIN5flash11enable_sm90INS1_16FlashAttnFwdSm90INS1_25CollectiveMainloopFwdSm90ILi2EN4cute5tupleIJNS5_1CILi1EEES8_S8_EEENS6_IJNS7_ILi128EEESA_SA_EEELi128ENS_6half_tEfNS_4arch4Sm90ELb0ELb0ELb1ELb1ELb1ELb0ELb0ELb1ELb1ELb1ELb1ELb0EEENS1_21CollectiveEpilogueFwdISB_S9_SC_SE_Li256ELb1ELb1ELb1ELb0EEENS1_36VarlenDynamicPersistentTileSchedulerILi128ELi128ELi256ELi128ELb1ELb1ELb1ELb0ELb1ELb1EEEEEEEEEvNT_6ParamsE:
        .type           _ZN7cutlass13device_kernelIN5flash11enable_sm90INS1_16FlashAttnFwdSm90INS1_25CollectiveMainloopFwdSm90ILi2EN4cute5tupleIJNS5_1CILi1EEES8_S8_EEENS6_IJNS7_ILi128EEESA_SA_EEELi128ENS_6half_tEfNS_4arch4Sm90ELb0ELb0ELb1ELb1ELb1ELb0ELb0ELb1ELb1ELb1ELb1ELb0EEENS1_21CollectiveEpilogueFwdISB_S9_SC_SE_Li256ELb1ELb1ELb1ELb0EEENS1_36VarlenDynamicPersistentTileSchedulerILi128ELi128ELi256ELi128ELb1ELb1ELb1ELb0ELb1ELb1EEEEEEEEEvNT_6ParamsE,@function
        .size           _ZN7cutlass13device_kernelIN5flash11enable_sm90INS1_16FlashAttnFwdSm90INS1_25CollectiveMainloopFwdSm90ILi2EN4cute5tupleIJNS5_1CILi1EEES8_S8_EEENS6_IJNS7_ILi128EEESA_SA_EEELi128ENS_6half_tEfNS_4arch4Sm90ELb0ELb0ELb1ELb1ELb1ELb0ELb0ELb1ELb1ELb1ELb1ELb0EEENS1_21CollectiveEpilogueFwdISB_S9_SC_SE_Li256ELb1ELb1ELb1ELb0EEENS1_36VarlenDynamicPersistentTileSchedulerILi128ELi128ELi256ELi128ELb1ELb1ELb1ELb0ELb1ELb1EEEEEEEEEvNT_6ParamsE,(.L_x_3543 - _ZN7cutlass13device_kernelIN5flash11enable_sm90INS1_16FlashAttnFwdSm90INS1_25CollectiveMainloopFwdSm90ILi2EN4cute5tupleIJNS5_1CILi1EEES8_S8_EEENS6_IJNS7_ILi128EEESA_SA_EEELi128ENS_6half_tEfNS_4arch4Sm90ELb0ELb0ELb1ELb1ELb1ELb0ELb0ELb1ELb1ELb1ELb1ELb0EEENS1_21CollectiveEpilogueFwdISB_S9_SC_SE_Li256ELb1ELb1ELb1ELb0EEENS1_36VarlenDynamicPersistentTileSchedulerILi128ELi128ELi256ELi128ELb1ELb1ELb1ELb0ELb1ELb1EEEEEEEEEvNT_6ParamsE)
        .other          _ZN7cutlass13device_kernelIN5flash11enable_sm90INS1_16FlashAttnFwdSm90INS1_25CollectiveMainloopFwdSm90ILi2EN4cute5tupleIJNS5_1CILi1EEES8_S8_EEENS6_IJNS7_ILi128EEESA_SA_EEELi128ENS_6half_tEfNS_4arch4Sm90ELb0ELb0ELb1ELb1ELb1ELb0ELb0ELb1ELb1ELb1ELb1ELb0EEENS1_21CollectiveEpilogueFwdISB_S9_SC_SE_Li256ELb1ELb1ELb1ELb0EEENS1_36VarlenDynamicPersistentTileSchedulerILi128ELi128ELi256ELi128ELb1ELb1ELb1ELb0ELb1ELb1EEEEEEEEEvNT_6ParamsE,@"STO_CUDA_ENTRY STV_DEFAULT"
_ZN7cutlass13device_kernelIN5flash11enable_sm90INS1_16FlashAttnFwdSm90INS1_25CollectiveMainloopFwdSm90ILi2EN4cute5tupleIJNS5_1CILi1EEES8_S8_EEENS6_IJNS7_ILi128EEESA_SA_EEELi128ENS_6half_tEfNS_4arch4Sm90ELb0ELb0ELb1ELb1ELb1ELb0ELb0ELb1ELb1ELb1ELb1ELb0EEENS1_21CollectiveEpilogueFwdISB_S9_SC_SE_Li256ELb1ELb1ELb1ELb0EEENS1_36VarlenDynamicPersistentTileSchedulerILi128ELi128ELi256ELi128ELb1ELb1ELb1ELb0ELb1ELb1EEEEEEEEEvNT_6ParamsE:
[----:B------:R-:W0:Y:S02]  /*0000*/  LDC R1, c[0x0][0x28] ;  /* 0x00000a00ff017b82 */ /* 0x000e240000000800 */
[----:B0-----:R-:W-:Y:S01]  /*0010*/  VIADD R1, R1, 0xffffffd8 ;  /* 0xffffffd801017836 */ /* 0x001fe20000000000 */
[----:B------:R-:W0:Y:S01]  /*0020*/  S2R R3, SR_TID.X ;  /* 0x0000000000037919 */ /* 0x000e220000002100 */
[----:B------:R-:W-:Y:S01]  /*0030*/  ELECT P0, URZ, PT ;  /* 0x00000000003f782f */ /* 0x000fe20003800000 */
[----:B------:R-:W-:Y:S01]  /*0040*/  UMOV UR4, 0x80 ;  /* 0x0000008000047882 */ /* 0x000fe20000000000 */
[----:B------:R-:W-:Y:S01]  /*0050*/  UMOV UR7, 0x100 ;  /* 0x0000010000077882 */ /* 0x000fe20000000000 */
[--C-:B0-----:R-:W-:Y:S02]  /*0060*/  SHF.R.U32.HI R0, RZ, 0x5, R3.reuse ;  /* 0x00000005ff007819 */ /* 0x101fe40000011603 */
[----:B------:R-:W-:-:S03]  /*0070*/  SHF.R.U32.HI R3, RZ, 0x7, R3 ;  /* 0x00000007ff037819 */ /* 0x000fc60000011603 */
[----:B------:R-:W0:Y:S02]  /*0080*/  SHFL.IDX PT, R2, R0, RZ, 0x1f ;  /* 0x00001fff00027589 */ /* 0x000e2400000e0000 */
[C---:B0-----:R-:W-:Y:S02]  /*0090*/  ISETP.NE.OR P0, PT, R2.reuse, RZ, !P0 ;  /* 0x000000ff0200720c */ /* 0x041fe40004705670 */
[----:B------:R-:W-:Y:S02]  /*00a0*/  ISETP.NE.AND P1, PT, R2, RZ, PT ;  /* 0x000000ff0200720c */ /* 0x000fe40003f25270 */
[----:B------:R0:W1:Y:S09]  /*00b0*/  SHFL.IDX PT, R2, R3, RZ, 0x1f ;  /* 0x00001fff03027589 */ /* 0x00007200000e0000 */
[----:B------:R-:W-:Y:S01]  /*00c0*/  VOTEU.ALL UP0, P0 ;  /* 0x00000000003f7886 */ /* 0x000fe20000000000 */
[----:B------:R-:W-:-:S04]  /*00d0*/  VOTEU.ALL UP1, P0 ;  /* 0x00000000003f7886 */ /* 0x000fc80000020000 */
[----:B------:R-:W2:Y:S01]  /*00e0*/  @!UP0 S2UR UR8, SR_CgaCtaId ;  /* 0x00000000000889c3 */ /* 0x000ea20000008800 */
[----:B------:R-:W-:Y:S01]  /*00f0*/  @!UP0 UMOV UR6, 0x400 ;  /* 0x0000040000068882 */ /* 0x000fe20000000000 */
[----:B------:R-:W-:-:S04]  /*0100*/  @!UP0 UIADD3 UR4, -UR4, 0x100000, URZ ;  /* 0x0010000004048890 */ /* 0x000fc8000fffe13f */
[----:B------:R-:W-:Y:S02]  /*0110*/  @!UP0 USHF.L.U32 UR5, UR4, 0xb, URZ ;  /* 0x0000000b04058899 */ /* 0x000fe4000800063f */
[----:B------:R-:W-:Y:S02]  /*0120*/  @!UP0 USHF.L.U32 UR4, UR4, 0x1, URZ ;  /* 0x0000000104048899 */ /* 0x000fe4000800063f */
[----:B--2---:R-:W-:Y:S02]  /*0130*/  @!UP0 ULEA UR8, UR8, UR6, 0x18 ;  /* 0x0000000608088291 */ /* 0x004fe4000f8ec03f */
[----:B------:R-:W-:-:S04]  /*0140*/  @!UP0 UIADD3 UR6, -UR7, 0x100000, URZ ;  /* 0x0010000007068890 */ /* 0x000fc8000fffe13f */
[----:B------:R-:W-:Y:S02]  /*0150*/  @!UP0 USHF.L.U32 UR7, UR6, 0xb, URZ ;  /* 0x0000000b06078899 */ /* 0x000fe4000800063f */
[----:B------:R-:W-:Y:S01]  /*0160*/  @!UP0 USHF.L.U32 UR6, UR6, 0x1, URZ ;  /* 0x0000000106068899 */ /* 0x000fe2000800063f */
[----:B------:R-:W-:-:S05]  /*0170*/  VOTEU.ALL UP0, P0 ;  /* 0x00000000003f7886 */ /* 0x000fca0000000000 */
[----:B------:R0:W2:Y:S06]  /*0180*/  @!UP0 SYNCS.EXCH.64 URZ, [UR8+0x28800], UR4 ;  /* 0x02880004083f85b2 */ /* 0x0000ac0008000100 */
[----:B------:R0:W3:Y:S02]  /*0190*/  @!UP1 SYNCS.EXCH.64 URZ, [UR8+0x28820], UR6 ;  /* 0x02882006083f95b2 */ /* 0x0000e40008000100 */
[----:B01----:R-:W-:Y:S05]  /*01a0*/  @P1 BRA `(.L_x_193) ;  /* 0x0000000000481947 */ /* 0x003fea0003800000 */
        /* <DEDUP_REMOVED lines=13> */
[----:B0-----:R0:W1:Y:S08]  /*0280*/  SYNCS.EXCH.64 URZ, [UR8+0x28830], UR4 ;  /* 0x02883004083f75b2 */ /* 0x0010700008000100 */
[----:B------:R0:W4:Y:S01]  /*0290*/  SYNCS.EXCH.64 URZ, [UR8+0x28840], UR6 ;  /* 0x02884006083f75b2 */ /* 0x0001220008000100 */
[----:B------:R0:W0:Y:S01]  /*02a0*/  SYNCS.EXCH.64 URZ, [UR8+0x28838], UR4 ;  /* 0x02883804083f75b2 */ /* 0x0000220008000100 */
[----:B------:R0:W0:Y:S01]  /*02b0*/  SYNCS.EXCH.64 URZ, [UR8+0x28848], UR6 ;  /* 0x02884806083f75b2 */ /* 0x0000220008000100 */
[----:B------:R-:W-:Y:S01]  /*02c0*/  NOP ;  /* 0x0000000000007918 */ /* 0x000fe20000000000 */
.L_x_193:
        /* <DEDUP_REMOVED lines=22> */
.L_x_194:
        /* <DEDUP_REMOVED lines=18> */
.L_x_195:
        /* <DEDUP_REMOVED lines=22> */
.L_x_196:
        /* <DEDUP_REMOVED lines=22> */
.L_x_197:
[----:B------:R-:W-:Y:S01]  /*0810*/  ISETP.NE.AND P0, PT, R2, RZ, PT ;  /* 0x000000ff0200720c */ /* 0x000fe20003f05270 */
[----:B------:R-:W-:Y:S01]  /*0820*/  IMAD.MOV.U32 R2, RZ, RZ, 0x1 ;  /* 0x00000001ff027424 */ /* 0x000fe200078e00ff */
[----:B------:R-:W-:Y:S01]  /*0830*/  NOP ;  /* 0x0000000000007918 */ /* 0x000fe20000000000 */
[----:B------:R-:W-:-:S03]  /*0840*/  ULDC.64 UR36, c[0x0][0x208] ;  /* 0x0000820000247ab9 */ /* 0x000fc60000000a00 */
[----:B------:R-:W-:-:S05]  /*0850*/  SEL R2, R2, 0x2, !P0 ;  /* 0x0000000202027807 */ /* 0x000fca0004000000 */
[----:B------:R0:W-:Y:S02]  /*0860*/  STL [R1+0x4], R2 ;  /* 0x0000040201007387 */ /* 0x0001e40000100800 */
[----:B01234-:R-:W-:Y:S06]  /*0870*/  BAR.SYNC.DEFER_BLOCKING 0x0 ;  /* 0x0000000000007b1d */ /* 0x01ffec0000010000 */
[----:B------:R-:W-:Y:S05]  /*0880*/  @!P0 BRA `(.L_x_198) ;  /* 0x0000009c00388947 */ /* 0x000fea0003800000 */
.L_x_199:
[----:B------:R-:W-:-:S08]  /*0890*/  NOP ;  /* 0x0000000000007918 */ /* 0x000fd00000000000 */
[----:B------:R-:W0:Y:S02]  /*08a0*/  USETMAXREG.TRY_ALLOC.CTAPOOL UP0, 0xe8 ;  /* 0x000000e8000079c8 */ /* 0x000e240008000600 */
[----:B0-----:R-:W-:-:S13]  /*08b0*/  PLOP3.LUT P0, PT, PT, PT, UP0, 0x80, 0x0 ;  /* 0x000000000000781c */ /* 0x001fda0003f0f008 */
[----:B------:R-:W-:Y:S05]  /*08c0*/  @!P0 BRA `(.L_x_199) ;  /* 0xfffffffc00f08947 */ /* 0x000fea000383ffff */
[----:B------:R-:W0:Y:S01]  /*08d0*/  S2R R2, SR_TID.X ;  /* 0x0000000000027919 */ /* 0x000e220000002100 */
[----:B------:R-:W1:Y:S01]  /*08e0*/  S2UR UR5, SR_CgaCtaId ;  /* 0x00000000000579c3 */ /* 0x000e620000008800 */
[----:B------:R-:W-:-:S07]  /*08f0*/  UMOV UR4, 0x400 ;  /* 0x0000040000047882 */ /* 0x000fce0000000000 */
[----:B------:R-:W-:Y:S06]  /*0900*/  BAR.ARV 0x8, 0x180 ;  /* 0x0206000000007b1d */ /* 0x000fec0000002000 */
[----:B-1----:R-:W-:Y:S01]  /*0910*/  ULEA UR4, UR5, UR4, 0x18 ;  /* 0x0000000405047291 */ /* 0x002fe2000f8ec03f */
[----:B0-----:R-:W-:-:S04]  /*0920*/  LOP3.LUT R0, R2, 0xffffff80, RZ, 0xc0, !PT ;  /* 0xffffff8002007812 */ /* 0x001fc800078ec0ff */
[----:B------:R-:W-:-:S13]  /*0930*/  ISETP.NE.AND P0, PT, R0, 0x80, PT ;  /* 0x000000800000780c */ /* 0x000fda0003f05270 */
[----:B------:R-:W-:Y:S08]  /*0940*/  @!P0 BAR.ARV 0x9, 0x100 ;  /* 0x0244000000008b1d */ /* 0x000ff00000002000 */
[----:B------:R-:W-:Y:S06]  /*0950*/  BAR.SYNC.DEFER_BLOCKING 0x5, 0x180 ;  /* 0x0146000000007b1d */ /* 0x000fec0000010000 */
[----:B------:R-:W0:Y:S01]  /*0960*/  LDS.128 R16, [UR4+0x288d0] ;  /* 0x0288d004ff107984 */ /* 0x000e220008000c00 */
[----:B------:R-:W-:Y:S01]  /*0970*/  ULDC UR4, c[0x0][0xc3c] ;  /* 0x00030f0000047ab9 */ /* 0x000fe20000000800 */
[----:B------:R-:W-:Y:S06]  /*0980*/  BAR.ARV 0x4, 0x180 ;  /* 0x0106000000007b1d */ /* 0x000fec0000002000 */
[----:B0-----:R-:W-:-:S13]  /*0990*/  ISETP.GE.AND P0, PT, R19, UR4, PT ;  /* 0x0000000413007c0c */ /* 0x001fda000bf06270 */
[----:B------:R-:W-:Y:S05]  /*09a0*/  @P0 EXIT ;  /* 0x000000000000094d */ /* 0x000fea0003800000 */
[----:B------:R-:W2:Y:S01]  /*09b0*/  LDL.LU R10, [R1+0x4] ;  /* 0x00000400010a7983 */ /* 0x000ea20000300800 */
[----:B------:R-:W-:-:S05]  /*09c0*/  VIADD R228, R2, 0xffffff80 ;  /* 0xffffff8002e47836 */ /* 0x000fca0000000000 */
[----:B------:R-:W-:-:S04]  /*09d0*/  SHF.R.S32.HI R3, RZ, 0x1f, R228 ;  /* 0x0000001fff037819 */ /* 0x000fc800000114e4 */
[----:B------:R-:W-:-:S04]  /*09e0*/  LEA.HI R5, R3, R228, RZ, 0x7 ;  /* 0x000000e403057211 */ /* 0x000fc800078f38ff */
[----:B------:R-:W-:-:S05]  /*09f0*/  LOP3.LUT R7, R5, 0xffffff80, RZ, 0xc0, !PT ;  /* 0xffffff8005077812 */ /* 0x000fca00078ec0ff */
[----:B------:R-:W-:-:S05]  /*0a00*/  IMAD.IADD R206, R228, 0x1, -R7 ;  /* 0x00000001e4ce7824 */ /* 0x000fca00078e0a07 */
[----:B------:R-:W-:-:S04]  /*0a10*/  SHF.R.S32.HI R11, RZ, 0x1f, R206 ;  /* 0x0000001fff0b7819 */ /* 0x000fc800000114ce */
[----:B------:R-:W-:-:S04]  /*0a20*/  LEA.HI R4, R11, R206, RZ, 0x2 ;  /* 0x000000ce0b047211 */ /* 0x000fc800078f10ff */
[--C-:B------:R-:W-:Y:S02]  /*0a30*/  SHF.R.S32.HI R6, RZ, 0x2, R4.reuse ;  /* 0x00000002ff067819 */ /* 0x100fe40000011404 */
[----:B------:R-:W-:Y:S02]  /*0a40*/  SHF.R.S32.HI R9, RZ, 0x1f, R4 ;  /* 0x0000001fff097819 */ /* 0x000fe40000011404 */
[----:B------:R-:W-:Y:S02]  /*0a50*/  LEA.HI R0, R3, R228, RZ, 0x4 ;  /* 0x000000e403007211 */ /* 0x000fe400078f20ff */
[----:B------:R-:W-:Y:S02]  /*0a60*/  LEA.HI R9, R9, R6, RZ, 0x3 ;  /* 0x0000000609097211 */ /* 0x000fe400078f18ff */
[----:B------:R-:W-:Y:S02]  /*0a70*/  LEA.HI R2, R3, R228, RZ, 0x5 ;  /* 0x000000e403027211 */ /* 0x000fe400078f28ff */
[----:B------:R-:W-:-:S02]  /*0a80*/  LOP3.LUT R13, R9, 0xfffffff8, RZ, 0xc0, !PT ;  /* 0xfffffff8090d7812 */ /* 0x000fc400078ec0ff */
[----:B------:R-:W-:Y:S01]  /*0a90*/  SHF.R.S32.HI R9, RZ, 0x4, R0 ;  /* 0x00000004ff097819 */ /* 0x000fe20000011400 */
[----:B------:R-:W-:Y:S01]  /*0aa0*/  IMAD.SHL.U32 R2, R2, 0x20, RZ ;  /* 0x0000002002027824 */ /* 0x000fe200078e00ff */
[C---:B------:R-:W-:Y:S02]  /*0ab0*/  LOP3.LUT R7, R0.reuse, 0x3fffff0, RZ, 0xc0, !PT ;  /* 0x03fffff000077812 */ /* 0x040fe400078ec0ff */
[----:B------:R-:W-:Y:S02]  /*0ac0*/  LEA.HI R0, R0, R9, RZ, 0x1 ;  /* 0x0000000900007211 */ /* 0x000fe400078f08ff */
[----:B------:R-:W-:Y:S01]  /*0ad0*/  LOP3.LUT R2, R2, 0xfffffc00, RZ, 0xc0, !PT ;  /* 0xfffffc0002027812 */ /* 0x000fe200078ec0ff */
[----:B------:R-:W-:Y:S01]  /*0ae0*/  IMAD.IADD R7, R228, 0x1, -R7 ;  /* 0x00000001e4077824 */ /* 0x000fe200078e0a07 */
[----:B------:R-:W-:Y:S02]  /*0af0*/  LOP3.LUT R0, R0, 0x1ffffffe, RZ, 0xc0, !PT ;  /* 0x1ffffffe00007812 */ /* 0x000fe400078ec0ff */
[----:B------:R-:W-:Y:S01]  /*0b00*/  LEA.HI R8, R3, R228, RZ, 0x2 ;  /* 0x000000e403087211 */ /* 0x000fe200078f10ff */
[----:B------:R-:W-:Y:S01]  /*0b10*/  IMAD.IADD R6, R6, 0x1, -R13 ;  /* 0x0000000106067824 */ /* 0x000fe200078e0a0d */
[----:B------:R-:W-:Y:S01]  /*0b20*/  LEA R7, R7, R2, 0x6 ;  /* 0x0000000207077211 */ /* 0x000fe200078e30ff */
[----:B------:R-:W-:Y:S01]  /*0b30*/  IMAD.IADD R0, R9, 0x1, -R0 ;  /* 0x0000000109007824 */ /* 0x000fe200078e0a00 */
[----:B------:R-:W-:-:S02]  /*0b40*/  LOP3.LUT R13, R8, 0xfffffffc, RZ, 0xc0, !PT ;  /* 0xfffffffc080d7812 */ /* 0x000fc400078ec0ff */
[----:B------:R-:W-:Y:S02]  /*0b50*/  LEA.HI R3, R3, R228, RZ, 0x3 ;  /* 0x000000e403037211 */ /* 0x000fe400078f18ff */
[----:B------:R-:W-:Y:S01]  /*0b60*/  SHF.R.S32.HI R222, RZ, 0x7, R5 ;  /* 0x00000007ffde7819 */ /* 0x000fe20000011405 */
[----:B------:R-:W-:Y:S01]  /*0b70*/  IMAD R225, R0, 0x8, R7 ;  /* 0x0000000800e17824 */ /* 0x000fe200078e0207 */
[----:B------:R-:W-:Y:S01]  /*0b80*/  LOP3.LUT R7, R3, 0xfffffff8, RZ, 0xc0, !PT ;  /* 0xfffffff803077812 */ /* 0x000fe200078ec0ff */
[----:B------:R-:W-:Y:S01]  /*0b90*/  IMAD.IADD R13, R228, 0x1, -R13 ;  /* 0x00000001e40d7824 */ /* 0x000fe200078e0a0d */
[----:B------:R-:W-:Y:S02]  /*0ba0*/  LOP3.LUT R9, R4, 0x7ffffffc, RZ, 0xc0, !PT ;  /* 0x7ffffffc04097812 */ /* 0x000fe400078ec0ff */
[----:B------:R-:W-:Y:S02]  /*0bb0*/  LEA.HI R11, R11, R206, RZ, 0x5 ;  /* 0x000000ce0b0b7211 */ /* 0x000fe400078f28ff */
[----:B------:R-:W-:Y:S01]  /*0bc0*/  LEA.HI R5, R5, R222, RZ, 0x1 ;  /* 0x000000de05057211 */ /* 0x000fe200078f08ff */
[----:B------:R-:W-:Y:S01]  /*0bd0*/  IMAD.IADD R154, R228, 0x1, -R7 ;  /* 0x00000001e49a7824 */ /* 0x000fe200078e0a07 */
[----:B------:R-:W-:-:S02]  /*0be0*/  IADD3 R9, R206, -R9, RZ ;  /* 0x80000009ce097210 */ /* 0x000fc40007ffe0ff */
[----:B------:R-:W-:Y:S02]  /*0bf0*/  SHF.R.S32.HI R11, RZ, 0x5, R11 ;  /* 0x00000005ff0b7819 */ /* 0x000fe4000001140b */
[----:B------:R-:W-:Y:S02]  /*0c00*/  LEA.HI R2, R13, R13, RZ, 0x1 ;  /* 0x0000000d0d027211 */ /* 0x000fe400078f08ff */
[----:B------:R-:W-:Y:S01]  /*0c10*/  LOP3.LUT R5, R5, 0x3fffffe, RZ, 0xc0, !PT ;  /* 0x03fffffe05057812 */ /* 0x000fe200078ec0ff */
[----:B------:R-:W-:Y:S01]  /*0c20*/  IMAD.SHL.U32 R153, R154, 0x8, RZ ;  /* 0x000000089a997824 */ /* 0x000fe200078e00ff */
[----:B------:R-:W-:Y:S01]  /*0c30*/  LOP3.LUT R2, R2, 0x1ffffffe, RZ, 0xc0, !PT ;  /* 0x1ffffffe02027812 */ /* 0x000fe200078ec0ff */
[----:B------:R-:W-:Y:S02]  /*0c40*/  IMAD.SHL.U32 R203, R9, 0x2, RZ ;  /* 0x0000000209cb7824 */ /* 0x000fe400078e00ff */
[----:B------:R-:W-:Y:S02]  /*0c50*/  IMAD R6, R11, 0x10, R6 ;  /* 0x000000100b067824 */ /* 0x000fe400078e0206 */
[----:B------:R-:W-:Y:S01]  /*0c60*/  IMAD.IADD R5, R222, 0x1, -R5 ;  /* 0x00000001de057824 */ /* 0x000fe200078e0a05 */
[----:B------:R-:W-:Y:S01]  /*0c70*/  IADD3 R2, R13, -R2, RZ ;  /* 0x800000020d027210 */ /* 0x000fe20007ffe0ff */
[----:B------:R-:W-:Y:S01]  /*0c80*/  VIADD R23, R153, 0x40 ;  /* 0x0000004099177836 */ /* 0x000fe20000000000 */
[C---:B------:R-:W-:Y:S01]  /*0c90*/  IADD3 R197, R203.reuse, 0x20, RZ ;  /* 0x00000020cbc57810 */ /* 0x040fe20007ffe0ff */
[C---:B------:R-:W-:Y:S01]  /*0ca0*/  VIADD R200, R203.reuse, 0x8 ;  /* 0x00000008cbc87836 */ /* 0x040fe20000000000 */
[C---:B------:R-:W-:Y:S01]  /*0cb0*/  IADD3 R190, R203.reuse, 0x58, RZ ;  /* 0x00000058cbbe7810 */ /* 0x040fe20007ffe0ff */
[----:B------:R-:W-:-:S02]  /*0cc0*/  VIADD R199, R203, 0x10 ;  /* 0x00000010cbc77836 */ /* 0x000fc40000000000 */
[C---:B------:R-:W-:Y:S02]  /*0cd0*/  VIADD R198, R203.reuse, 0x18 ;  /* 0x00000018cbc67836 */ /* 0x040fe40000000000 */
[C---:B------:R-:W-:Y:S02]  /*0ce0*/  VIADD R196, R203.reuse, 0x28 ;  /* 0x00000028cbc47836 */ /* 0x040fe40000000000 */
[C---:B------:R-:W-:Y:S02]  /*0cf0*/  VIADD R195, R203.reuse, 0x30 ;  /* 0x00000030cbc37836 */ /* 0x040fe40000000000 */
[C---:B------:R-:W-:Y:S02]  /*0d00*/  VIADD R194, R203.reuse, 0x38 ;  /* 0x00000038cbc27836 */ /* 0x040fe40000000000 */
[C---:B------:R-:W-:Y:S02]  /*0d10*/  VIADD R193, R203.reuse, 0x40 ;  /* 0x00000040cbc17836 */ /* 0x040fe40000000000 */
[----:B------:R-:W-:-:S02]  /*0d20*/  VIADD R192, R203, 0x48 ;  /* 0x00000048cbc07836 */ /* 0x000fc40000000000 */
[C---:B------:R-:W-:Y:S02]  /*0d30*/  VIADD R191, R203.reuse, 0x50 ;  /* 0x00000050cbbf7836 */ /* 0x040fe40000000000 */
[C---:B------:R-:W-:Y:S02]  /*0d40*/  VIADD R189, R203.reuse, 0x60 ;  /* 0x00000060cbbd7836 */ /* 0x040fe40000000000 */
[C---:B------:R-:W-:Y:S02]  /*0d50*/  VIADD R188, R203.reuse, 0x68 ;  /* 0x00000068cbbc7836 */ /* 0x040fe40000000000 */
[C---:B------:R-:W-:Y:S02]  /*0d60*/  VIADD R155, R203.reuse, 0x70 ;  /* 0x00000070cb9b7836 */ /* 0x040fe40000000000 */
[----:B------:R-:W-:Y:S02]  /*0d70*/  VIADD R22, R203, 0x78 ;  /* 0x00000078cb167836 */ /* 0x000fe40000000000 */
[----:B------:R-:W-:Y:S01]  /*0d80*/  IMAD R223, R5, 0x40, R6 ;  /* 0x0000004005df7824 */ /* 0x000fe200078e0206 */
[----:B------:R-:W-:Y:S01]  /*0d90*/  SHF.R.S32.HI R204, RZ, 0x3, R3 ;  /* 0x00000003ffcc7819 */ /* 0x000fe20000011403 */
[----:B------:R-:W-:Y:S01]  /*0da0*/  IMAD.MOV.U32 R5, RZ, RZ, R17 ;  /* 0x000000ffff057224 */ /* 0x000fe200078e0011 */
[----:B------:R-:W-:Y:S01]  /*0db0*/  SHF.R.S32.HI R227, RZ, 0x1f, R153 ;  /* 0x0000001fffe37819 */ /* 0x000fe20000011499 */
[----:B------:R-:W-:Y:S01]  /*0dc0*/  IMAD.MOV.U32 R6, RZ, RZ, R18 ;  /* 0x000000ffff067224 */ /* 0x000fe200078e0012 */
[----:B------:R-:W-:Y:S01]  /*0dd0*/  SHF.R.S32.HI R226, RZ, 0x1f, R23 ;  /* 0x0000001fffe27819 */ /* 0x000fe20000011417 */
[----:B------:R-:W-:Y:S01]  /*0de0*/  IMAD.MOV.U32 R7, RZ, RZ, R19 ;  /* 0x000000ffff077224 */ /* 0x000fe200078e0013 */
[----:B------:R-:W-:Y:S01]  /*0df0*/  SHF.R.S32.HI R221, RZ, 0x1f, R200 ;  /* 0x0000001fffdd7819 */ /* 0x000fe200000114c8 */
[----:B------:R-:W-:Y:S01]  /*0e00*/  IMAD.MOV.U32 R205, RZ, RZ, RZ ;  /* 0x000000ffffcd7224 */ /* 0x000fe200078e00ff */
[----:B------:R-:W-:Y:S01]  /*0e10*/  SHF.R.S32.HI R220, RZ, 0x1f, R199 ;  /* 0x0000001fffdc7819 */ /* 0x000fe200000114c7 */
[----:B------:R-:W-:Y:S01]  /*0e20*/  IMAD R224, R2, 0x8, R223 ;  /* 0x0000000802e07824 */ /* 0x000fe200078e02df */
[----:B------:R-:W-:-:S02]  /*0e30*/  SHF.R.S32.HI R219, RZ, 0x1f, R198 ;  /* 0x0000001fffdb7819 */ /* 0x000fc400000114c6 */
[----:B------:R-:W-:Y:S02]  /*0e40*/  SHF.R.S32.HI R218, RZ, 0x1f, R197 ;  /* 0x0000001fffda7819 */ /* 0x000fe400000114c5 */
[----:B------:R-:W-:Y:S02]  /*0e50*/  SHF.R.S32.HI R217, RZ, 0x1f, R196 ;  /* 0x0000001fffd97819 */ /* 0x000fe400000114c4 */
[----:B------:R-:W-:Y:S02]  /*0e60*/  SHF.R.S32.HI R216, RZ, 0x1f, R195 ;  /* 0x0000001fffd87819 */ /* 0x000fe400000114c3 */
[----:B------:R-:W-:Y:S02]  /*0e70*/  SHF.R.S32.HI R215, RZ, 0x1f, R194 ;  /* 0x0000001fffd77819 */ /* 0x000fe400000114c2 */
[----:B------:R-:W-:Y:S02]  /*0e80*/  SHF.R.S32.HI R214, RZ, 0x1f, R193 ;  /* 0x0000001fffd67819 */ /* 0x000fe400000114c1 */
[----:B------:R-:W-:-:S02]  /*0e90*/  SHF.R.S32.HI R213, RZ, 0x1f, R192 ;  /* 0x0000001fffd57819 */ /* 0x000fc400000114c0 */
[----:B------:R-:W-:Y:S02]  /*0ea0*/  SHF.R.S32.HI R212, RZ, 0x1f, R191 ;  /* 0x0000001fffd47819 */ /* 0x000fe400000114bf */
[----:B------:R-:W-:Y:S02]  /*0eb0*/  SHF.R.S32.HI R211, RZ, 0x1f, R190 ;  /* 0x0000001fffd37819 */ /* 0x000fe400000114be */
[----:B------:R-:W-:Y:S02]  /*0ec0*/  SHF.R.S32.HI R210, RZ, 0x1f, R189 ;  /* 0x0000001fffd27819 */ /* 0x000fe400000114bd */
[----:B------:R-:W-:Y:S02]  /*0ed0*/  SHF.R.S32.HI R209, RZ, 0x1f, R188 ;  /* 0x0000001fffd17819 */ /* 0x000fe400000114bc */
[----:B------:R-:W-:Y:S02]  /*0ee0*/  SHF.R.S32.HI R208, RZ, 0x1f, R155 ;  /* 0x0000001fffd07819 */ /* 0x000fe4000001149b */
[----:B------:R-:W-:Y:S01]  /*0ef0*/  SHF.R.S32.HI R207, RZ, 0x1f, R22 ;  /* 0x0000001fffcf7819 */ /* 0x000fe20000011416 */
[----:B------:R-:W-:Y:S01]  /*0f00*/  UMOV UR38, URZ ;  /* 0x0000003f00267c82 */ /* 0x000fe20008000000 */
[----:B------:R-:W-:Y:S01]  /*0f10*/  UMOV UR39, URZ ;  /* 0x0000003f00277c82 */ /* 0x000fe20008000000 */
[----:B--2---:R-:W-:-:S07]  /*0f20*/  LOP3.LUT R152, R10, 0x1, RZ, 0xfc, !PT ;  /* 0x000000010a987812 */ /* 0x004fce00078efcff */
.L_x_249:
[----:B0--34-:R-:W0:Y:S01]  /*0f30*/  LDC.64 R2, c[0x0][0xc88] ;  /* 0x00032200ff027b82 */ /* 0x019e220000000a00 */
[----:B------:R-:W-:-:S07]  /*0f40*/  ULDC.64 UR4, c[0x0][0xa28] ;  /* 0x00028a0000047ab9 */ /* 0x000fce0000000a00 */
[----:B--2---:R-:W1:Y:S08]  /*0f50*/  LDC.64 R10, c[0x0][0x418] ;  /* 0x00010600ff0a7b82 */ /* 0x004e700000000a00 */
[----:B------:R-:W2:Y:S01]  /*0f60*/  LDC R0, c[0x0][0x424] ;  /* 0x00010900ff007b82 */ /* 0x000ea20000000800 */
[----:B0-----:R-:W-:-:S07]  /*0f70*/  IMAD.WIDE R2, R7, 0x4, R2 ;  /* 0x0000000407027825 */ /* 0x001fce00078e0202 */
[----:B------:R-:W0:Y:S01]  /*0f80*/  LDC R13, c[0x0][0x2f0] ;  /* 0x0000bc00ff0d7b82 */ /* 0x000e220000000800 */
[----:B------:R-:W3:Y:S01]  /*0f90*/  LDG.E R19, desc[UR36][R2.64] ;  /* 0x0000002402137981 */ /* 0x000ee2000c1e1900 */
[----:B------:R-:W-:Y:S01]  /*0fa0*/  ISETP.NE.U32.AND P0, PT, RZ, UR4, PT ;  /* 0x00000004ff007c0c */ /* 0x000fe2000bf05070 */
[----:B------:R-:W-:-:S03]  /*0fb0*/  IMAD.MOV.U32 R7, RZ, RZ, RZ ;  /* 0x000000ffff077224 */ /* 0x000fc600078e00ff */
[----:B------:R-:W-:Y:S02]  /*0fc0*/  ISETP.NE.AND.EX P0, PT, RZ, UR5, PT, P0 ;  /* 0x00000005ff007c0c */ /* 0x000fe4000bf05300 */
[----:B---3--:R-:W-:-:S11]  /*0fd0*/  SHF.R.S32.HI R202, RZ, 0x1f, R19 ;  /* 0x0000001fffca7819 */ /* 0x008fd60000011413 */
[----:B------:R-:W-:-:S04]  /*0fe0*/  @P0 LEA R8, P1, R19, UR4, 0x2 ;  /* 0x0000000413080c11 */ /* 0x000fc8000f8210ff */
[----:B------:R-:W-:Y:S01]  /*0ff0*/  @P0 LEA.HI.X R9, R19, UR5, R202, 0x2, P1 ;  /* 0x0000000513090c11 */ /* 0x000fe200088f14ca */
[----:B------:R-:W-:Y:S02]  /*1000*/  ULDC.64 UR4, c[0x0][0xa20] ;  /* 0x0002880000047ab9 */ /* 0x000fe40000000a00 */
[----:B------:R-:W-:Y:S02]  /*1010*/  ISETP.NE.U32.AND P1, PT, RZ, UR4, PT ;  /* 0x00000004ff007c0c */ /* 0x000fe4000bf25070 */
[----:B------:R3:W5:Y:S01]  /*1020*/  @P0 LDG.E R7, desc[UR36][R8.64] ;  /* 0x0000002408070981 */ /* 0x000762000c1e1900 */
[----:B-1----:R-:W-:Y:S02]  /*1030*/  ISETP.NE.U32.AND P0, PT, R10, RZ, PT ;  /* 0x000000ff0a00720c */ /* 0x002fe40003f05070 */
[----:B------:R-:W-:Y:S02]  /*1040*/  ISETP.NE.AND.EX P1, PT, RZ, UR5, PT, P1 ;  /* 0x00000005ff007c0c */ /* 0x000fe4000bf25310 */
[----:B------:R-:W-:-:S04]  /*1050*/  ISETP.NE.AND.EX P0, PT, R11, RZ, PT, P0 ;  /* 0x000000ff0b00720c */ /* 0x000fc80003f05300 */
[----:B--2---:R-:W-:-:S05]  /*1060*/  SEL R0, R0, 0x1, P0 ;  /* 0x0000000100007807 */ /* 0x004fca0000000000 */
[----:B0-----:R-:W-:Y:S02]  /*1070*/  IMAD R92, R0, R13, RZ ;  /* 0x0000000d005c7224 */ /* 0x001fe400078e02ff */
[----:B------:R-:W-:-:S04]  /*1080*/  @P1 LEA R2, P2, R19, UR4, 0x2 ;  /* 0x0000000413021c11 */ /* 0x000fc8000f8410ff */
[----:B------:R-:W-:-:S05]  /*1090*/  @P1 LEA.HI.X R3, R19, UR5, R202, 0x2, P2 ;  /* 0x0000000513031c11 */ /* 0x000fca00090f14ca */
[----:B------:R3:W5:Y:S01]  /*10a0*/  @P1 LDG.E R92, desc[UR36][R2.64] ;  /* 0x00000024025c1981 */ /* 0x000762000c1e1900 */
[----:B------:R-:W-:Y:S05]  /*10b0*/  @P1 BRA `(.L_x_200) ;  /* 0x0000000000241947 */ /* 0x000fea0003800000 */
[----:B------:R-:W-:Y:S02]  /*10c0*/  ULDC.64 UR4, c[0x0][0xa08] ;  /* 0x0002820000047ab9 */ /* 0x000fe40000000a00 */
[----:B------:R-:W-:-:S04]  /*10d0*/  ISETP.NE.U32.AND P0, PT, RZ, UR4, PT ;  /* 0x00000004ff007c0c */ /* 0x000fc8000bf05070 */
[----:B------:R-:W-:-:S13]  /*10e0*/  ISETP.NE.AND.EX P0, PT, RZ, UR5, PT, P0 ;  /* 0x00000005ff007c0c */ /* 0x000fda000bf05300 */
[----:B------:R-:W-:Y:S05]  /*10f0*/  @!P0 BRA `(.L_x_200) ;  /* 0x0000000000148947 */ /* 0x000fea0003800000 */
[----:B---3--:R-:W0:Y:S02]  /*1100*/  LDC.64 R2, c[0x0][0xa08] ;  /* 0x00028200ff027b82 */ /* 0x008e240000000a00 */
[----:B0-----:R-:W-:-:S05]  /*1110*/  IMAD.WIDE R2, R19, 0x4, R2 ;  /* 0x0000000413027825 */ /* 0x001fca00078e0202 */
[----:B-----5:R-:W2:Y:S04]  /*1120*/  LDG.E R92, desc[UR36][R2.64] ;  /* 0x00000024025c7981 */ /* 0x020ea8000c1e1900 */
[----:B------:R-:W2:Y:S02]  /*1130*/  LDG.E R9, desc[UR36][R2.64+0x4] ;  /* 0x0000042402097981 */ /* 0x000ea4000c1e1900 */
[----:B--2---:R-:W-:-:S07]  /*1140*/  IADD3 R92, -R92, R9, RZ ;  /* 0x000000095c5c7210 */ /* 0x004fce0007ffe1ff */
.L_x_200:
[----:B-----5:R-:W-:Y:S01]  /*1150*/  IMAD.IADD R92, R92, 0x1, -R7 ;  /* 0x000000015c5c7824 */ /* 0x020fe200078e0a07 */
[C---:B---3--:R-:W-:Y:S01]  /*1160*/  LOP3.LUT R2, R6.reuse, 0xff000000, RZ, 0xc0, !PT ;  /* 0xff00000006027812 */ /* 0x048fe200078ec0ff */
[----:B------:R-:W-:Y:S01]  /*1170*/  IMAD.MOV.U32 R88, RZ, RZ, RZ ;  /* 0x000000ffff587224 */ /* 0x000fe200078e00ff */
[----:B------:R-:W-:Y:S01]  /*1180*/  LOP3.LUT R0, R6, 0xff0000, RZ, 0xc0, !PT ;  /* 0x00ff000006007812 */ /* 0x000fe200078ec0ff */
[C---:B------:R-:W-:Y:S01]  /*1190*/  VIADD R4, R92.reuse, 0x7f ;  /* 0x0000007f5c047836 */ /* 0x040fe20000000000 */
[----:B------:R-:W-:Y:S02]  /*11a0*/  ISETP.GE.AND P0, PT, R92, 0x1, PT ;  /* 0x000000015c00780c */ /* 0x000fe40003f06270 */
[----:B------:R-:W-:Y:S02]  /*11b0*/  SHF.R.U32.HI R3, RZ, 0x8, R2 ;  /* 0x00000008ff037819 */ /* 0x000fe40000011602 */
[----:B------:R-:W-:Y:S02]  /*11c0*/  SHF.R.S32.HI R7, RZ, 0x1f, R4 ;  /* 0x0000001fff077819 */ /* 0x000fe40000011404 */
[----:B------:R-:W-:-:S02]  /*11d0*/  LEA.HI R0, R0, R3, RZ, 0x10 ;  /* 0x0000000300007211 */ /* 0x000fc400078f80ff */
[----:B------:R-:W-:Y:S02]  /*11e0*/  LEA.HI R7, R7, R4, RZ, 0x7 ;  /* 0x0000000407077211 */ /* 0x000fe400078f38ff */
[----:B------:R-:W-:Y:S02]  /*11f0*/  LOP3.LUT R201, R0, 0xff, RZ, 0xc0, !PT ;  /* 0x000000ff00c97812 */ /* 0x000fe400078ec0ff */
[----:B------:R-:W-:Y:S02]  /*1200*/  SHF.R.U32.HI R18, RZ, 0x10, R0 ;  /* 0x00000010ff127819 */ /* 0x000fe40000011600 */
[----:B------:R-:W-:Y:S01]  /*1210*/  SHF.R.S32.HI R8, RZ, 0x7, R7 ;  /* 0x00000007ff087819 */ /* 0x000fe20000011407 */
[----:B------:R-:W-:Y:S06]  /*1220*/  @!P0 BRA `(.L_x_201) ;  /* 0x0000000000788947 */ /* 0x000fec0003800000 */
[----:B------:R-:W0:Y:S01]  /*1230*/  LDC R3, c[0x0][0x9f0] ;  /* 0x00027c00ff037b82 */ /* 0x000e220000000800 */
[----:B------:R-:W-:-:S04]  /*1240*/  ISETP.NE.AND P0, PT, R18, RZ, PT ;  /* 0x000000ff1200720c */ /* 0x000fc80003f05270 */
[----:B0-----:R-:W-:-:S04]  /*1250*/  SEL R11, R18, R3, P0 ;  /* 0x00000003120b7207 */ /* 0x001fc80000000000 */
[-C--:B------:R-:W-:Y:S02]  /*1260*/  IABS R7, R11.reuse ;  /* 0x0000000b00077213 */ /* 0x080fe40000000000 */
[----:B------:R-:W-:Y:S02]  /*1270*/  IADD3 R0, R8, -0x1, R11 ;  /* 0xffffffff08007810 */ /* 0x000fe40007ffe00b */
[----:B------:R-:W0:Y:S01]  /*1280*/  I2F.RP R4, R7 ;  /* 0x0000000700047306 */ /* 0x000e220000209400 */
[----:B------:R-:W-:-:S05]  /*1290*/  IABS R12, R11 ;  /* 0x0000000b000c7213 */ /* 0x000fca0000000000 */
[----:B------:R-:W-:Y:S02]  /*12a0*/  IMAD.MOV R12, RZ, RZ, -R12 ;  /* 0x000000ffff0c7224 */ /* 0x000fe400078e0a0c */
[----:B0-----:R-:W0:Y:S02]  /*12b0*/  MUFU.RCP R4, R4 ;  /* 0x0000000400047308 */ /* 0x001e240000001000 */
[----:B0-----:R-:W-:Y:S01]  /*12c0*/  VIADD R2, R4, 0xffffffe ;  /* 0x0ffffffe04027836 */ /* 0x001fe20000000000 */
[----:B------:R-:W-:Y:S02]  /*12d0*/  IABS R4, R0 ;  /* 0x0000000000047213 */ /* 0x000fe40000000000 */
[----:B------:R-:W-:-:S03]  /*12e0*/  LOP3.LUT R0, R0, R11, RZ, 0x3c, !PT ;  /* 0x0000000b00007212 */ /* 0x000fc600078e3cff */
[----:B------:R0:W1:Y:S01]  /*12f0*/  F2I.FTZ.U32.TRUNC.NTZ R3, R2 ;  /* 0x0000000200037305 */ /* 0x000062000021f000 */
[----:B------:R-:W-:Y:S02]  /*1300*/  ISETP.GE.AND P2, PT, R0, RZ, PT ;  /* 0x000000ff0000720c */ /* 0x000fe40003f46270 */
[----:B0-----:R-:W-:Y:S01]  /*1310*/  MOV R2, RZ ;  /* 0x000000ff00027202 */ /* 0x001fe20000000f00 */
[----:B-1----:R-:W-:-:S04]  /*1320*/  IMAD.MOV R10, RZ, RZ, -R3 ;  /* 0x000000ffff0a7224 */ /* 0x002fc800078e0a03 */
[----:B------:R-:W-:-:S04]  /*1330*/  IMAD R9, R10, R7, RZ ;  /* 0x000000070a097224 */ /* 0x000fc800078e02ff */
[----:B------:R-:W-:-:S04]  /*1340*/  IMAD.HI.U32 R3, R3, R9, R2 ;  /* 0x0000000903037227 */ /* 0x000fc800078e0002 */
[----:B------:R-:W-:Y:S02]  /*1350*/  IMAD.MOV.U32 R2, RZ, RZ, R12 ;  /* 0x000000ffff027224 */ /* 0x000fe400078e000c */
[----:B------:R-:W-:-:S04]  /*1360*/  IMAD.HI.U32 R3, R3, R4, RZ ;  /* 0x0000000403037227 */ /* 0x000fc800078e00ff */
[----:B------:R-:W-:-:S05]  /*1370*/  IMAD R2, R3, R2, R4 ;  /* 0x0000000203027224 */ /* 0x000fca00078e0204 */
[----:B------:R-:W-:-:S13]  /*1380*/  ISETP.GT.U32.AND P1, PT, R7, R2, PT ;  /* 0x000000020700720c */ /* 0x000fda0003f24070 */
[----:B------:R-:W-:Y:S02]  /*1390*/  @!P1 IMAD.IADD R2, R2, 0x1, -R7 ;  /* 0x0000000102029824 */ /* 0x000fe400078e0a07 */
[----:B------:R-:W-:Y:S01]  /*13a0*/  @!P1 VIADD R3, R3, 0x1 ;  /* 0x0000000103039836 */ /* 0x000fe20000000000 */
[----:B------:R-:W-:Y:S02]  /*13b0*/  ISETP.NE.AND P1, PT, R11, RZ, PT ;  /* 0x000000ff0b00720c */ /* 0x000fe40003f25270 */
[----:B------:R-:W-:-:S13]  /*13c0*/  ISETP.GE.U32.AND P0, PT, R2, R7, PT ;  /* 0x000000070200720c */ /* 0x000fda0003f06070 */
[----:B------:R-:W-:-:S04]  /*13d0*/  @P0 VIADD R3, R3, 0x1 ;  /* 0x0000000103030836 */ /* 0x000fc80000000000 */
[----:B------:R-:W-:Y:S01]  /*13e0*/  @!P2 IMAD.MOV R3, RZ, RZ, -R3 ;  /* 0x000000ffff03a224 */ /* 0x000fe200078e0a03 */
[----:B------:R-:W-:-:S05]  /*13f0*/  @!P1 LOP3.LUT R3, RZ, R11, RZ, 0x33, !PT ;  /* 0x0000000bff039212 */ /* 0x000fca00078e33ff */
[----:B------:R-:W-:-:S07]  /*1400*/  IMAD.MOV.U32 R88, RZ, RZ, R3 ;  /* 0x000000ffff587224 */ /* 0x000fce00078e0003 */
.L_x_201:
[-C--:B------:R-:W-:Y:S01]  /*1410*/  IMAD R17, R201, R88.reuse, RZ ;  /* 0x00000058c9117224 */ /* 0x080fe200078e02ff */
[----:B------:R-:W-:Y:S01]  /*1420*/  MOV R16, R5 ;  /* 0x0000000500107202 */ /* 0x000fe20000000f00 */
[----:B------:R-:W-:Y:S01]  /*1430*/  IMAD.MOV.U32 R3, RZ, RZ, RZ ;  /* 0x000000ffff037224 */ /* 0x000fe200078e00ff */
[----:B------:R-:W-:Y:S01]  /*1440*/  LOP3.LUT R2, R6, 0xffff, RZ, 0xc0, !PT ;  /* 0x0000ffff06027812 */ /* 0x000fe200078ec0ff */
[----:B------:R-:W-:Y:S01]  /*1450*/  IMAD.MOV.U32 R0, RZ, RZ, RZ ;  /* 0x000000ffff007224 */ /* 0x000fe200078e00ff */
[----:B------:R-:W-:Y:S02]  /*1460*/  VIADDMNMX R88, R17, R88, R8, PT ;  /* 0x0000005811587246 */ /* 0x000fe40003800108 */
[----:B------:R-:W-:Y:S02]  /*1470*/  CS2R R150, SRZ ;  /* 0x0000000000967805 */ /* 0x000fe4000001ff00 */
[----:B------:R-:W-:Y:S02]  /*1480*/  PLOP3.LUT P0, PT, PT, PT, PT, 0x80, 0x0 ;  /* 0x000000000000781c */ /* 0x000fe40003f0f070 */
[----:B------:R-:W-:-:S02]  /*1490*/  CS2R R64, SRZ ;  /* 0x0000000000407805 */ /* 0x000fc4000001ff00 */
[----:B------:R-:W-:Y:S02]  /*14a0*/  ISETP.GT.AND P1, PT, R88, R17, PT ;  /* 0x000000115800720c */ /* 0x000fe40003f24270 */
        /* <DEDUP_REMOVED lines=31> */
[----:B------:R-:W0:Y:S01]  /*16a0*/  SHFL.IDX PT, R0, R222, RZ, 0x1f ;  /* 0x00001fffde007589 */ /* 0x000e2200000e0000 */
[----:B------:R-:W1:Y:S01]  /*16b0*/  S2UR UR40, SR_CgaCtaId ;  /* 0x00000000002879c3 */ /* 0x000e620000008800 */
[----:B------:R-:W-:Y:S01]  /*16c0*/  UMOV UR5, 0x400 ;  /* 0x0000040000057882 */ /* 0x000fe20000000000 */
[----:B0-----:R-:W-:Y:S01]  /*16d0*/  R2UR UR41, R0 ;  /* 0x00000000002972ca */ /* 0x001fe200000e0000 */
[----:B-1----:R-:W-:-:S04]  /*16e0*/  ULEA UR42, UR40, UR5, 0x18 ;  /* 0x00000005282a7291 */ /* 0x002fc8000f8ec03f */
[----:B------:R-:W-:-:S04]  /*16f0*/  UIADD3 UR5, UR42, 0x10400, URZ ;  /* 0x000104002a057890 */ /* 0x000fc8000fffe03f */
[----:B------:R-:W-:-:S04]  /*1700*/  ULOP3.LUT UP0, URZ, UR5, 0x3ff, URZ, 0xc0, !UPT ;  /* 0x000003ff053f7892 */ /* 0x000fc8000f80c03f */
[----:B------:R-:W-:Y:S02]  /*1710*/  ULEA.HI UR4, UR41, UR41, URZ, 0x1 ;  /* 0x0000002929047291 */ /* 0x000fe4000f8f083f */
[----:B------:R-:W-:Y:S02]  /*1720*/  PLOP3.LUT P0, PT, PT, PT, UP0, 0x80, 0x0 ;  /* 0x000000000000781c */ /* 0x000fe40003f0f008 */
        /* <DEDUP_REMOVED lines=14> */
[----:B------:R-:W-:Y:S02]  /*1810*/  IMAD.U32 R6, RZ, RZ, UR4 ;  /* 0x00000004ff067e24 */ /* 0x000fe4000f8e00ff */
[----:B------:R-:W-:-:S02]  /*1820*/  IMAD.U32 R7, RZ, RZ, UR5 ;  /* 0x00000005ff077e24 */ /* 0x000fc4000f8e00ff */
[----:B------:R-:W-:Y:S02]  /*1830*/  IMAD.U32 R11, RZ, RZ, UR7 ;  /* 0x00000007ff0b7e24 */ /* 0x000fe4000f8e00ff */
[----:B------:R-:W-:Y:S02]  /*1840*/  IMAD.MOV.U32 R8, RZ, RZ, 0x70 ;  /* 0x00000070ff087424 */ /* 0x000fe400078e00ff */
[----:B------:R-:W-:Y:S02]  /*1850*/  IMAD.MOV.U32 R12, RZ, RZ, 0x1 ;  /* 0x00000001ff0c7424 */ /* 0x000fe400078e00ff */
[----:B0-----:R-:W-:-:S07]  /*1860*/  IMAD.MOV.U32 R13, RZ, RZ, RZ ;  /* 0x000000ffff0d7224 */ /* 0x001fce00078e00ff */
[----:B------:R-:W-:-:S07]  /*1870*/  LEPC R20, `(.L_x_203) ;  /* 0x000000001014794e */ /* 0x000fce0000000000 */
[----:B-1----:R-:W-:Y:S05]  /*1880*/  CALL.ABS.NOINC R14 ;  /* 0x000000000e007343 */ /* 0x002fea0003c00000 */
.L_x_203:
[----:B------:R-:W-:Y:S02]  /*1890*/  LEA.HI R0, R205, R205, RZ, 0x1 ;  /* 0x000000cdcd007211 */ /* 0x000fe400078f08ff */
[----:B------:R-:W-:Y:S02]  /*18a0*/  ISETP.NE.AND P0, PT, R152, 0x3, PT ;  /* 0x000000039800780c */ /* 0x000fe40003f05270 */
[----:B------:R-:W-:-:S05]  /*18b0*/  LOP3.LUT R0, R0, 0xfffffffe, RZ, 0xc0, !PT ;  /* 0xfffffffe00007812 */ /* 0x000fca00078ec0ff */
[----:B------:R-:W-:-:S05]  /*18c0*/  IMAD.IADD R0, R205, 0x1, -R0 ;  /* 0x00000001cd007824 */ /* 0x000fca00078e0a00 */
[----:B------:R-:W-:-:S04]  /*18d0*/  SHF.L.U32 R0, R0, 0x1f, RZ ;  /* 0x0000001f00007819 */ /* 0x000fc800000006ff */
[----:B------:R-:W0:Y:S02]  /*18e0*/  SYNCS.PHASECHK.TRANS64.TRYWAIT P1, [UR42+0x28800], R0 ;  /* 0x02880000ff0075a7 */ /* 0x000e24000802016a */
[----:B0-----:R-:W-:Y:S05]  /*18f0*/  @!P1 BRA `(.L_x_204) ;  /* 0x000000e400c09947 */ /* 0x001fea0003800000 */
.L_x_334:
[----:B------:R-:W-:Y:S05]  /*1900*/  @!P0 BRA `(.L_x_205) ;  /* 0x0000000000048947 */ /* 0x000fea0003800000 */
[----:B------:R-:W-:Y:S01]  /*1910*/  BPT.TRAP 0x1 ;  /* 0x000000040000795c */ /* 0x000fe20000300000 */
.L_x_205:
[----:B0-----:R-:W-:Y:S01]  /*1920*/  IMAD.U32 R0, RZ, RZ, UR39 ;  /* 0x00000027ff007e24 */ /* 0x001fe2000f8e00ff */
[----:B------:R-:W-:-:S04]  /*1930*/  MOV R3, UR38 ;  /* 0x0000002600037c02 */ /* 0x000fc80008000f00 */
[----:B------:R-:W-:Y:S02]  /*1940*/  LEA R0, R0, UR42, 0x3 ;  /* 0x0000002a00007c11 */ /* 0x000fe4000f8e18ff */
[----:B------:R-:W-:-:S04]  /*1950*/  SHF.L.U32 R3, R3, 0x1f, RZ ;  /* 0x0000001f03037819 */ /* 0x000fc800000006ff */
[----:B------:R0:W1:Y:S01]  /*1960*/  SYNCS.PHASECHK.TRANS64.TRYWAIT P1, [R0+URZ+0x28830], R3 ;  /* 0x02883003000075a7 */ /* 0x000062000802017f */
[----:B------:R-:W-:Y:S05]  /*1970*/  @!P0 BRA `(.L_x_206) ;  /* 0x0000000000048947 */ /* 0x000fea0003800000 */
[----:B------:R-:W-:Y:S01]  /*1980*/  BPT.TRAP 0x1 ;  /* 0x000000040000795c */ /* 0x000fe20000300000 */
.L_x_206:
[----:B------:R-:W-:Y:S01]  /*1990*/  IMAD.MOV.U32 R151, RZ, RZ, RZ ;  /* 0x000000ffff977224 */ /* 0x000fe200078e00ff */
[----:B-1----:R-:W-:Y:S06]  /*19a0*/  @P1 BRA `(.L_x_207) ;  /* 0x0000000000081947 */ /* 0x002fec0003800000 */
[----:B------:R-:W1:Y:S02]  /*19b0*/  SYNCS.PHASECHK.TRANS64.TRYWAIT P1, [R0+URZ+0x28830], R3 ;  /* 0x02883003000075a7 */ /* 0x000e64000802017f */
[----:B-1----:R-:W-:Y:S05]  /*19c0*/  @!P1 BRA `(.L_x_208) ;  /* 0x000000e400a49947 */ /* 0x002fea0003800000 */
.L_x_207:
[----:B------:R-:W-:Y:S05]  /*19d0*/  WARPSYNC.ALL ;  /* 0x0000000000007948 */ /* 0x000fea0003800000 */
[----:B------:R-:W-:Y:S01]  /*19e0*/  UIADD3 UR4, UR42, 0x18400, URZ ;  /* 0x000184002a047890 */ /* 0x000fe2000fffe03f */
[----:B------:R-:W-:Y:S01]  /*19f0*/  WARPGROUP.ARRIVE ;  /* 0x00000000000079c5 */ /* 0x000fe20000000000 */
[----:B------:R-:W-:Y:S02]  /*1a00*/  ULOP3.LUT UR32, UR43, 0x10000, URZ, 0xfc, !UPT ;  /* 0x000100002b207892 */ /* 0x000fe4000f8efc3f */
[----:B------:R-:W-:Y:S01]  /*1a10*/  USHF.R.U32.HI UR4, URZ, 0x4, UR4 ;  /* 0x000000043f047899 */ /* 0x000fe20008011604 */
[----:B------:R-:W-:Y:S01]  /*1a20*/  UMOV UR33, 0x40000040 ;  /* 0x4000004000217882 */ /* 0x000fe20000000000 */
[----:B------:R-:W-:-:S02]  /*1a30*/  UMOV UR35, 0x40000040 ;  /* 0x4000004000237882 */ /* 0x000fc40000000000 */
[----:B------:R-:W-:Y:S01]  /*1a40*/  ULOP3.LUT UR4, UR4, 0x3fff, URZ, 0xc0, !UPT ;  /* 0x00003fff04047892 */ /* 0x000fe2000f8ec03f */
[----:B------:R-:W-:Y:S01]  /*1a50*/  UMOV UR5, 0x40000040 ;  /* 0x4000004000057882 */ /* 0x000fe20000000000 */
[----:B------:R-:W-:Y:S02]  /*1a60*/  UMOV UR7, 0x40000040 ;  /* 0x4000004000077882 */ /* 0x000fe40000000000 */
[----:B------:R-:W-:Y:S02]  /*1a70*/  ULOP3.LUT UR42, UR4, 0x10000, URZ, 0xfc, !UPT ;  /* 0x00010000042a7892 */ /* 0x000fe4000f8efc3f */
[----:B------:R-:W-:Y:S02]  /*1a80*/  UIADD3 UR4, UR32, 0x2, URZ ;  /* 0x0000000220047890 */ /* 0x000fe4000fffe03f */
[----:B------:R-:W-:Y:S02]  /*1a90*/  ULEA UR34, UR39, UR42, 0xb ;  /* 0x0000002a27227291 */ /* 0x000fe4000f8e583f */
[----:B------:R-:W-:-:S02]  /*1aa0*/  UIADD3 UR8, UR32, 0x4, URZ ;  /* 0x0000000420087890 */ /* 0x000fc4000fffe03f */
[----:B------:R-:W-:Y:S02]  /*1ab0*/  UIADD3 UR6, UR34, 0x2, URZ ;  /* 0x0000000222067890 */ /* 0x000fe4000fffe03f */
[----:B------:R-:W-:Y:S01]  /*1ac0*/  UIADD3 UR10, UR34, 0x4, URZ ;  /* 0x00000004220a7890 */ /* 0x000fe2000fffe03f */
[----:B------:R-:W-:Y:S02]  /*1ad0*/  UMOV UR9, 0x40000040 ;  /* 0x4000004000097882 */ /* 0x000fe40000000000 */
[----:B------:R-:W-:Y:S01]  /*1ae0*/  HGMMA.64x128x16.F32 R24, gdesc[UR32], RZ, !UPT, gsb0 ;  /* 0x01e00000201879f0 */ /* 0x000fe2000c0008ff */
        /* <DEDUP_REMOVED lines=43> */
[----:B------:R-:W-:Y:S05]  /*1da0*/  @!P0 BRA `(.L_x_209) ;  /* 0x0000000000048947 */ /* 0x000fea0003800000 */
[----:B------:R-:W-:Y:S01]  /*1db0*/  BPT.TRAP 0x1 ;  /* 0x000000040000795c */ /* 0x000fe20000300000 */
.L_x_209:
[----:B------:R-:W-:Y:S01]  /*1dc0*/  ULDC UR6, c[0x0][0x9d8] ;  /* 0x0002760000067ab9 */ /* 0x000fe20000000800 */
[----:B------:R-:W-:Y:S01]  /*1dd0*/  ULDC UR7, c[0x0][0x988] ;  /* 0x0002620000077ab9 */ /* 0x000fe20000000800 */
[----:B------:R-:W-:Y:S01]  /*1de0*/  FMUL.FTZ R5, R24, UR6 ;  /* 0x0000000618057c20 */ /* 0x000fe20008410000 */
[----:B------:R-:W-:Y:S01]  /*1df0*/  FMUL.FTZ R6, R25, UR6 ;  /* 0x0000000619067c20 */ /* 0x000fe20008410000 */
[----:B------:R-:W-:Y:S01]  /*1e00*/  FMUL.FTZ R11, R28, UR6 ;  /* 0x000000061c0b7c20 */ /* 0x000fe20008410000 */
[----:B------:R-:W-:Y:S01]  /*1e10*/  FMUL.FTZ R12, R29, UR6 ;  /* 0x000000061d0c7c20 */ /* 0x000fe20008410000 */
[----:B------:R-:W-:Y:S01]  /*1e20*/  FMUL.FTZ R54, R54, UR6 ;  /* 0x0000000636367c20 */ /* 0x000fe20008410000 */
[----:B------:R-:W-:Y:S01]  /*1e30*/  IADD3 R25, R92, 0x80, -R203 ;  /* 0x000000805c197810 */ /* 0x000fe20007ffe8cb */
[----:B------:R-:W2:Y:S01]  /*1e40*/  MUFU.TANH R5, R5 ;  /* 0x0000000500057308 */ /* 0x000ea20000002400 */
[----:B------:R-:W-:Y:S01]  /*1e50*/  FMUL.FTZ R32, R32, UR6 ;  /* 0x0000000620207c20 */ /* 0x000fe20008410000 */
[----:B------:R-:W-:Y:S01]  /*1e60*/  FMUL.FTZ R10, R35, UR6 ;  /* 0x00000006230a7c20 */ /* 0x000fe20008410000 */
[----:B01----:R-:W-:Y:S01]  /*1e70*/  FMUL.FTZ R3, R26, UR6 ;  /* 0x000000061a037c20 */ /* 0x003fe20008410000 */
[----:B------:R-:W-:Y:S01]  /*1e80*/  FMUL.FTZ R15, R33, UR6 ;  /* 0x00000006210f7c20 */ /* 0x000fe20008410000 */
[----:B------:R-:W-:Y:S01]  /*1e90*/  FMUL.FTZ R71, R71, UR6 ;  /* 0x0000000647477c20 */ /* 0x000fe20008410000 */
[----:B------:R-:W-:Y:S01]  /*1ea0*/  FMUL.FTZ R4, R27, UR6 ;  /* 0x000000061b047c20 */ /* 0x000fe20008410000 */
[----:B------:R-:W-:Y:S01]  /*1eb0*/  FMUL.FTZ R36, R36, UR6 ;  /* 0x0000000624247c20 */ /* 0x000fe20008410000 */
[----:B------:R-:W-:Y:S01]  /*1ec0*/  MUFU.TANH R6, R6 ;  /* 0x0000000600067308 */ /* 0x000fe20000002400 */
[----:B------:R-:W-:Y:S01]  /*1ed0*/  FMUL.FTZ R26, R46, UR6 ;  /* 0x000000062e1a7c20 */ /* 0x000fe20008410000 */
[----:B------:R-:W-:Y:S01]  /*1ee0*/  FMUL.FTZ R7, R30, UR6 ;  /* 0x000000061e077c20 */ /* 0x000fe20008410000 */
[----:B------:R-:W-:Y:S01]  /*1ef0*/  FMUL.FTZ R73, R73, UR6 ;  /* 0x0000000649497c20 */ /* 0x000fe20008410000 */
        /* <DEDUP_REMOVED lines=12> */
[----:B------:R0:W-:Y:S01]  /*1fc0*/  MUFU.TANH R35, R54 ;  /* 0x0000003600237308 */ /* 0x0001e20000002400 */
        /* <DEDUP_REMOVED lines=8> */
[----:B0-----:R-:W-:-:S02]  /*2050*/  IMAD R54, R88, -0x80, R25 ;  /* 0xffffff8058367824 */ /* 0x001fc400078e0219 */
[----:B------:R-:W-:Y:S01]  /*2060*/  FMUL.FTZ R56, R56, UR6 ;  /* 0x0000000638387c20 */ /* 0x000fe20008410000 */
[----:B------:R-:W-:Y:S01]  /*2070*/  FMUL.FTZ R31, R50, UR6 ;  /* 0x00000006321f7c20 */ /* 0x000fe20008410000 */
[----:B------:R-:W-:Y:S01]  /*2080*/  FMUL.FTZ R57, R57, UR6 ;  /* 0x0000000639397c20 */ /* 0x000fe20008410000 */
[----:B------:R-:W-:Y:S01]  /*2090*/  FMUL.FTZ R28, R51, UR6 ;  /* 0x00000006331c7c20 */ /* 0x000fe20008410000 */
[----:B------:R-:W-:Y:S01]  /*20a0*/  ISETP.GT.AND P2, PT, R54, RZ, PT ;  /* 0x000000ff3600720c */ /* 0x000fe20003f44270 */
[----:B------:R-:W-:Y:S01]  /*20b0*/  FMUL.FTZ R60, R60, UR6 ;  /* 0x000000063c3c7c20 */ /* 0x000fe20008410000 */
[----:B------:R-:W0:Y:S01]  /*20c0*/  MUFU.TANH R32, R32 ;  /* 0x0000002000207308 */ /* 0x000e220000002400 */
[C---:B------:R-:W-:Y:S01]  /*20d0*/  ISETP.GT.AND P1, PT, R54.reuse, 0x1, PT ;  /* 0x000000013600780c */ /* 0x040fe20003f24270 */
[----:B------:R-:W-:Y:S01]  /*20e0*/  FMUL.FTZ R61, R61, UR6 ;  /* 0x000000063d3d7c20 */ /* 0x000fe20008410000 */
[C---:B------:R-:W-:Y:S01]  /*20f0*/  ISETP.GT.AND P6, PT, R54.reuse, 0x8, PT ;  /* 0x000000083600780c */ /* 0x040fe20003fc4270 */
[----:B------:R-:W-:Y:S01]  /*2100*/  FMUL.FTZ R75, R75, UR6 ;  /* 0x000000064b4b7c20 */ /* 0x000fe20008410000 */
[----:B--2---:R-:W-:Y:S01]  /*2110*/  FSEL R30, R5, -INF , P2 ;  /* 0xff800000051e7808 */ /* 0x004fe20001000000 */
[----:B------:R-:W-:Y:S01]  /*2120*/  FMUL.FTZ R39, R55, UR6 ;  /* 0x0000000637277c20 */ /* 0x000fe20008410000 */
[C---:B------:R-:W-:Y:S01]  /*2130*/  ISETP.GT.AND P5, PT, R54.reuse, 0x9, PT ;  /* 0x000000093600780c */ /* 0x040fe20003fa4270 */
[----:B------:R-:W1:Y:S01]  /*2140*/  MUFU.TANH R3, R3 ;  /* 0x0000000300037308 */ /* 0x000e620000002400 */
[----:B------:R-:W-:Y:S01]  /*2150*/  ISETP.GT.AND P4, PT, R54, 0x10, PT ;  /* 0x000000103600780c */ /* 0x000fe20003f84270 */
        /* <DEDUP_REMOVED lines=10> */
[----:B------:R-:W-:Y:S01]  /*2200*/  FMUL.FTZ R69, R69, UR6 ;  /* 0x0000000645457c20 */ /* 0x000fe20008410000 */
[----:B------:R-:W-:Y:S01]  /*2210*/  FMUL.FTZ R63, R63, UR6 ;  /* 0x000000063f3f7c20 */ /* 0x000fe20008410000 */
[----:B------:R-:W-:Y:S01]  /*2220*/  FMUL.FTZ R72, R72, UR6 ;  /* 0x0000000648487c20 */ /* 0x000fe20008410000 */
[----:B------:R-:W-:Y:S01]  /*2230*/  FMUL.FTZ R66, R66, UR6 ;  /* 0x0000000642427c20 */ /* 0x000fe20008410000 */
[----:B------:R0:W-:Y:S01]  /*2240*/  MUFU.TANH R46, R71 ;  /* 0x00000047002e7308 */ /* 0x0001e20000002400 */
        /* <DEDUP_REMOVED lines=8> */
[----:B0-----:R-:W-:Y:S01]  /*22d0*/  FSEL R71, R6, -INF , P1 ;  /* 0xff80000006477808 */ /* 0x001fe20000800000 */
[----:B------:R-:W-:Y:S01]  /*22e0*/  FMUL.FTZ R84, R84, UR6 ;  /* 0x0000000654547c20 */ /* 0x000fe20008410000 */
[----:B--2---:R-:W-:Y:S01]  /*22f0*/  FSEL R89, R15, -INF , P3 ;  /* 0xff8000000f597808 */ /* 0x004fe20001800000 */
[----:B------:R-:W-:Y:S01]  /*2300*/  FMUL.FTZ R78, R78, UR6 ;  /* 0x000000064e4e7c20 */ /* 0x000fe20008410000 */
[----:B------:R-:W-:Y:S01]  /*2310*/  FMNMX.FTZ R6, R30, R71, !PT ;  /* 0x000000471e067209 */ /* 0x000fe20007810000 */
[----:B------:R-:W-:Y:S01]  /*2320*/  FMUL.FTZ R79, R79, UR6 ;  /* 0x000000064f4f7c20 */ /* 0x000fe20008410000 */
[----:B------:R-:W-:Y:S01]  /*2330*/  FMUL.FTZ R82, R82, UR6 ;  /* 0x0000000652527c20 */ /* 0x000fe20008410000 */
[----:B------:R-:W0:Y:S01]  /*2340*/  MUFU.TANH R36, R36 ;  /* 0x0000002400247308 */ /* 0x000e220000002400 */
[----:B------:R-:W-:Y:S01]  /*2350*/  P2R R90, PR, RZ, 0x1 ;  /* 0x00000001ff5a7803 */ /* 0x000fe20000000000 */
[----:B------:R-:W-:Y:S01]  /*2360*/  FMUL.FTZ R83, R83, UR6 ;  /* 0x0000000653537c20 */ /* 0x000fe20008410000 */
[----:B------:R-:W-:Y:S01]  /*2370*/  FMUL.FTZ R86, R86, UR6 ;  /* 0x0000000656567c20 */ /* 0x000fe20008410000 */
[----:B------:R-:W-:Y:S01]  /*2380*/  FMUL.FTZ R87, R87, UR6 ;  /* 0x0000000657577c20 */ /* 0x000fe20008410000 */
[----:B------:R-:W-:Y:S01]  /*2390*/  R2UR UR6, R0 ;  /* 0x00000000000672ca */ /* 0x000fe200000e0000 */
[--C-:B------:R-:W-:Y:S01]  /*23a0*/  IMAD.MOV.U32 R150, RZ, RZ, R151.reuse ;  /* 0x000000ffff967224 */ /* 0x100fe200078e0097 */
[-C--:B------:R-:W-:Y:S01]  /*23b0*/  MOV R147, R151.reuse ;  /* 0x0000009700937202 */ /* 0x080fe20000000f00 */
[----:B------:R2:W-:Y:S01]  /*23c0*/  MUFU.TANH R115, R73 ;  /* 0x0000004900737308 */ /* 0x0005e20000002400 */
        /* <DEDUP_REMOVED lines=9> */
[----:B------:R-:W-:Y:S01]  /*2460*/  UIADD3 UR6, UR6, 0x28840, URZ ;  /* 0x0002884006067890 */ /* 0x000fe2000fffe03f */
[----:B0-----:R-:W-:Y:S01]  /*2470*/  FSEL R105, R36, -INF , P2 ;  /* 0xff80000024697808 */ /* 0x001fe20001000000 */
[----:B------:R-:W-:Y:S01]  /*2480*/  IMAD.U32 R36, RZ, RZ, UR7 ;  /* 0x00000007ff247e24 */ /* 0x000fe2000f8e00ff */
[----:B------:R-:W-:Y:S01]  /*2490*/  FMNMX.FTZ R6, R73, R6, !PT ;  /* 0x0000000649067209 */ /* 0x000fe20007810000 */
[----:B------:R-:W-:Y:S01]  /*24a0*/  UPRMT UR6, UR40, 0x654, UR6 ;  /* 0x0000065428067896 */ /* 0x000fe20008000006 */
[--C-:B------:R-:W-:Y:S01]  /*24b0*/  IMAD.MOV.U32 R145, RZ, RZ, R151.reuse ;  /* 0x000000ffff917224 */ /* 0x100fe200078e0097 */
[----:B------:R-:W0:Y:S01]  /*24c0*/  MUFU.TANH R37, R37 ;  /* 0x0000002500257308 */ /* 0x000e220000002400 */
[--C-:B------:R-:W-:Y:S01]  /*24d0*/  IMAD.MOV.U32 R144, RZ, RZ, R151.reuse ;  /* 0x000000ffff907224 */ /* 0x100fe200078e0097 */
[-C--:B------:R-:W-:Y:S01]  /*24e0*/  MOV R126, R151.reuse ;  /* 0x00000097007e7202 */ /* 0x080fe20000000f00 */
[--C-:B------:R-:W-:Y:S01]  /*24f0*/  IMAD.MOV.U32 R143, RZ, RZ, R151.reuse ;  /* 0x000000ffff8f7224 */ /* 0x100fe200078e0097 */
[-C--:B------:R-:W-:Y:S01]  /*2500*/  MOV R112, R151.reuse ;  /* 0x0000009700707202 */ /* 0x080fe20000000f00 */
[--C-:B------:R-:W-:Y:S01]  /*2510*/  IMAD.MOV.U32 R142, RZ, RZ, R151.reuse ;  /* 0x000000ffff8e7224 */ /* 0x100fe200078e0097 */
[----:B------:R-:W-:Y:S01]  /*2520*/  MOV R98, R151 ;  /* 0x0000009700627202 */ /* 0x000fe20000000f00 */
[----:B------:R-:W-:Y:S01]  /*2530*/  SYNCS.ARRIVE.TRANS64.RED.A1T0 RZ, [UR6], RZ ;  /* 0x000000ffffff79a7 */ /* 0x000fe20008100406 */
[----:B------:R2:W-:Y:S01]  /*2540*/  MUFU.TANH R123, R81 ;  /* 0x00000051007b7308 */ /* 0x0005e20000002400 */
[----:B-1----:R-:W-:Y:S01]  /*2550*/  FSEL R7, R7, -INF , P6 ;  /* 0xff80000007077808 */ /* 0x002fe20003000000 */
[--C-:B------:R-:W-:Y:S01]  /*2560*/  IMAD.MOV.U32 R141, RZ, RZ, R151.reuse ;  /* 0x000000ffff8d7224 */ /* 0x100fe200078e0097 */
[----:B------:R-:W-:Y:S01]  /*2570*/  ISETP.GT.AND P6, PT, R54, 0x20, PT ;  /* 0x000000203600780c */ /* 0x000fe20003fc4270 */
[----:B------:R-:W-:-:S02]  /*2580*/  IMAD.MOV.U32 R139, RZ, RZ, R151 ;  /* 0x000000ffff8b7224 */ /* 0x000fc400078e0097 */
[--C-:B------:R-:W-:Y:S02]  /*2590*/  IMAD.MOV.U32 R138, RZ, RZ, R151.reuse ;  /* 0x000000ffff8a7224 */ /* 0x100fe400078e0097 */
[----:B------:R-:W1:Y:S01]  /*25a0*/  MUFU.TANH R8, R8 ;  /* 0x0000000800087308 */ /* 0x000e620000002400 */
[----:B--2---:R-:W-:Y:S01]  /*25b0*/  FSEL R81, R12, -INF , P5 ;  /* 0xff8000000c517808 */ /* 0x004fe20002800000 */
[--C-:B------:R-:W-:Y:S01]  /*25c0*/  IMAD.MOV.U32 R137, RZ, RZ, R151.reuse ;  /* 0x000000ffff897224 */ /* 0x100fe200078e0097 */
[----:B0-----:R-:W-:Y:S01]  /*25d0*/  FSEL R93, R37, -INF , P1 ;  /* 0xff800000255d7808 */ /* 0x001fe20000800000 */
[--C-:B------:R-:W-:Y:S01]  /*25e0*/  IMAD.MOV.U32 R136, RZ, RZ, R151.reuse ;  /* 0x000000ffff887224 */ /* 0x100fe200078e0097 */
[----:B------:R-:W-:Y:S01]  /*25f0*/  FMNMX.FTZ R6, R81, R6, !PT ;  /* 0x0000000651067209 */ /* 0x000fe20007810000 */
[--C-:B------:R-:W-:Y:S02]  /*2600*/  IMAD.MOV.U32 R135, RZ, RZ, R151.reuse ;  /* 0x000000ffff877224 */ /* 0x100fe400078e0097 */
[----:B------:R-:W0:Y:S01]  /*2610*/  MUFU.TANH R40, R40 ;  /* 0x0000002800287308 */ /* 0x000e220000002400 */
[----:B------:R-:W-:Y:S01]  /*2620*/  FMNMX.FTZ R6, R107, R6, !PT ;  /* 0x000000066b067209 */ /* 0x000fe20007810000 */
[----:B------:R-:W-:-:S02]  /*2630*/  IMAD.MOV.U32 R134, RZ, RZ, R151 ;  /* 0x000000ffff867224 */ /* 0x000fc400078e0097 */
[--C-:B------:R-:W-:Y:S01]  /*2640*/  IMAD.MOV.U32 R132, RZ, RZ, R151.reuse ;  /* 0x000000ffff847224 */ /* 0x100fe200078e0097 */
[----:B------:R-:W-:Y:S01]  /*2650*/  FMNMX.FTZ R6, R89, R6, !PT ;  /* 0x0000000659067209 */ /* 0x000fe20007810000 */
[--C-:B------:R-:W-:Y:S02]  /*2660*/  IMAD.MOV.U32 R131, RZ, RZ, R151.reuse ;  /* 0x000000ffff837224 */ /* 0x100fe400078e0097 */
[----:B------:R-:W2:Y:S01]  /*2670*/  MUFU.TANH R9, R9 ;  /* 0x0000000900097308 */ /* 0x000ea20000002400 */
[----:B------:R-:W-:Y:S01]  /*2680*/  FMNMX.FTZ R6, R105, R6, !PT ;  /* 0x0000000669067209 */ /* 0x000fe20007810000 */
[--C-:B------:R-:W-:Y:S01]  /*2690*/  IMAD.MOV.U32 R130, RZ, RZ, R151.reuse ;  /* 0x000000ffff827224 */ /* 0x100fe200078e0097 */
[----:B-1----:R-:W-:Y:S01]  /*26a0*/  FSEL R5, R8, -INF , P5 ;  /* 0xff80000008057808 */ /* 0x002fe20002800000 */
[--C-:B------:R-:W-:Y:S01]  /*26b0*/  IMAD.MOV.U32 R129, RZ, RZ, R151.reuse ;  /* 0x000000ffff817224 */ /* 0x100fe200078e0097 */
[----:B------:R-:W-:Y:S01]  /*26c0*/  ISETP.GT.AND P5, PT, R54, 0x21, PT ;  /* 0x000000213600780c */ /* 0x000fe20003fa4270 */
[--C-:B------:R-:W-:Y:S01]  /*26d0*/  IMAD.MOV.U32 R128, RZ, RZ, R151.reuse ;  /* 0x000000ffff807224 */ /* 0x100fe200078e0097 */
[----:B------:R-:W-:Y:S01]  /*26e0*/  FMNMX.FTZ R6, R93, R6, !PT ;  /* 0x000000065d067209 */ /* 0x000fe20007810000 */
[----:B------:R-:W-:Y:S01]  /*26f0*/  MUFU.TANH R41, R41 ;  /* 0x0000002900297308 */ /* 0x000fe20000002400 */
[----:B0-----:R-:W-:Y:S01]  /*2700*/  FSEL R103, R40, -INF , P6 ;  /* 0xff80000028677808 */ /* 0x001fe20003000000 */
[----:B------:R-:W-:-:S02]  /*2710*/  IMAD.MOV.U32 R124, RZ, RZ, R151 ;  /* 0x000000ffff7c7224 */ /* 0x000fc400078e0097 */
[--C-:B------:R-:W-:Y:S01]  /*2720*/  IMAD.MOV.U32 R122, RZ, RZ, R151.reuse ;  /* 0x000000ffff7a7224 */ /* 0x100fe200078e0097 */
[----:B------:R-:W-:Y:S01]  /*2730*/  FMNMX.FTZ R6, R103, R6, !PT ;  /* 0x0000000667067209 */ /* 0x000fe20007810000 */
[--C-:B------:R-:W-:Y:S02]  /*2740*/  IMAD.MOV.U32 R120, RZ, RZ, R151.reuse ;  /* 0x000000ffff787224 */ /* 0x100fe400078e0097 */
[----:B------:R-:W0:Y:S01]  /*2750*/  MUFU.TANH R10, R10 ;  /* 0x0000000a000a7308 */ /* 0x000e220000002400 */
[----:B--2---:R-:W-:Y:S01]  /*2760*/  FSEL R9, R9, -INF , P4 ;  /* 0xff80000009097808 */ /* 0x004fe20002000000 */
[--C-:B------:R-:W-:Y:S01]  /*2770*/  IMAD.MOV.U32 R118, RZ, RZ, R151.reuse ;  /* 0x000000ffff767224 */ /* 0x100fe200078e0097 */
[----:B------:R-:W-:Y:S01]  /*2780*/  ISETP.GT.AND P4, PT, R54, 0x28, PT ;  /* 0x000000283600780c */ /* 0x000fe20003f84270 */
[--C-:B------:R-:W-:Y:S02]  /*2790*/  IMAD.MOV.U32 R116, RZ, RZ, R151.reuse ;  /* 0x000000ffff747224 */ /* 0x100fe400078e0097 */
[----:B------:R-:W-:-:S02]  /*27a0*/  IMAD.MOV.U32 R114, RZ, RZ, R151 ;  /* 0x000000ffff727224 */ /* 0x000fc400078e0097 */
[----:B------:R-:W1:Y:S01]  /*27b0*/  MUFU.TANH R44, R44 ;  /* 0x0000002c002c7308 */ /* 0x000e620000002400 */
[--C-:B------:R-:W-:Y:S02]  /*27c0*/  IMAD.MOV.U32 R110, RZ, RZ, R151.reuse ;  /* 0x000000ffff6e7224 */ /* 0x100fe400078e0097 */
[--C-:B------:R-:W-:Y:S02]  /*27d0*/  IMAD.MOV.U32 R108, RZ, RZ, R151.reuse ;  /* 0x000000ffff6c7224 */ /* 0x100fe400078e0097 */
[--C-:B------:R-:W-:Y:S02]  /*27e0*/  IMAD.MOV.U32 R106, RZ, RZ, R151.reuse ;  /* 0x000000ffff6a7224 */ /* 0x100fe400078e0097 */
[--C-:B------:R-:W-:Y:S01]  /*27f0*/  IMAD.MOV.U32 R104, RZ, RZ, R151.reuse ;  /* 0x000000ffff687224 */ /* 0x100fe200078e0097 */
[----:B------:R-:W2:Y:S01]  /*2800*/  MUFU.TANH R13, R13 ;  /* 0x0000000d000d7308 */ /* 0x000ea20000002400 */
[----:B0-----:R-:W-:Y:S01]  /*2810*/  FSEL R11, R10, -INF , P3 ;  /* 0xff8000000a0b7808 */ /* 0x001fe20001800000 */
[--C-:B------:R-:W-:Y:S01]  /*2820*/  IMAD.MOV.U32 R102, RZ, RZ, R151.reuse ;  /* 0x000000ffff667224 */ /* 0x100fe200078e0097 */
[----:B------:R-:W-:Y:S01]  /*2830*/  ISETP.GT.AND P3, PT, R54, 0x29, PT ;  /* 0x000000293600780c */ /* 0x000fe20003f64270 */
[----:B------:R-:W-:-:S02]  /*2840*/  IMAD.MOV.U32 R100, RZ, RZ, R151 ;  /* 0x000000ffff647224 */ /* 0x000fc400078e0097 */
[--C-:B------:R-:W-:Y:S02]  /*2850*/  IMAD.MOV.U32 R96, RZ, RZ, R151.reuse ;  /* 0x000000ffff607224 */ /* 0x100fe400078e0097 */
[----:B------:R-:W0:Y:S01]  /*2860*/  MUFU.TANH R45, R45 ;  /* 0x0000002d002d7308 */ /* 0x000e220000002400 */
[----:B-1----:R-:W-:Y:S01]  /*2870*/  FSEL R101, R44, -INF , P4 ;  /* 0xff8000002c657808 */ /* 0x002fe20002000000 */
[--C-:B------:R-:W-:Y:S02]  /*2880*/  IMAD.MOV.U32 R94, RZ, RZ, R151.reuse ;  /* 0x000000ffff5e7224 */ /* 0x100fe400078e0097 */
[----:B------:R-:W-:-:S04]  /*2890*/  IMAD.MOV.U32 R92, RZ, RZ, R151 ;  /* 0x000000ffff5c7224 */ /* 0x000fc800078e0097 */
[----:B------:R-:W1:Y:S01]  /*28a0*/  MUFU.TANH R14, R14 ;  /* 0x0000000e000e7308 */ /* 0x000e620000002400 */
[----:B--2---:R-:W-:Y:S02]  /*28b0*/  FSEL R13, R13, -INF , P2 ;  /* 0xff8000000d0d7808 */ /* 0x004fe40001000000 */
[----:B------:R-:W-:-:S05]  /*28c0*/  ISETP.GT.AND P2, PT, R54, 0x30, PT ;  /* 0x000000303600780c */ /* 0x000fca0003f44270 */
[----:B------:R-:W2:Y:S01]  /*28d0*/  MUFU.TANH R48, R48 ;  /* 0x0000003000307308 */ /* 0x000ea20000002400 */
[----:B0-----:R-:W-:-:S07]  /*28e0*/  FSEL R91, R45, -INF , P3 ;  /* 0xff8000002d5b7808 */ /* 0x001fce0001800000 */
[----:B------:R-:W0:Y:S01]  /*28f0*/  MUFU.TANH R20, R20 ;  /* 0x0000001400147308 */ /* 0x000e220000002400 */
[----:B-1----:R-:W-:Y:S02]  /*2900*/  FSEL R15, R14, -INF , P1 ;  /* 0xff8000000e0f7808 */ /* 0x002fe40000800000 */
[----:B------:R-:W-:Y:S02]  /*2910*/  ISETP.GT.AND P1, PT, R54, 0x31, PT ;  /* 0x000000313600780c */ /* 0x000fe40003f24270 */
[----:B------:R-:W-:-:S03]  /*2920*/  FMNMX.FTZ R14, R3, R4, !PT ;  /* 0x00000004030e7209 */ /* 0x000fc60007810000 */
[----:B------:R-:W1:Y:S01]  /*2930*/  MUFU.TANH R49, R49 ;  /* 0x0000003100317308 */ /* 0x000e620000002400 */
[----:B--2---:R-:W-:Y:S02]  /*2940*/  FSEL R99, R48, -INF , P2 ;  /* 0xff80000030637808 */ /* 0x004fe40001000000 */
[----:B------:R-:W-:-:S04]  /*2950*/  FMNMX.FTZ R14, R7, R14, !PT ;  /* 0x0000000e070e7209 */ /* 0x000fc80007810000 */
[----:B------:R-:W-:Y:S01]  /*2960*/  FMNMX.FTZ R14, R5, R14, !PT ;  /* 0x0000000e050e7209 */ /* 0x000fe20007810000 */
[----:B------:R2:W-:Y:S01]  /*2970*/  MUFU.TANH R127, R85 ;  /* 0x00000055007f7308 */ /* 0x0005e20000002400 */
[----:B0-----:R-:W-:Y:S02]  /*2980*/  FSEL R25, R20, -INF , P6 ;  /* 0xff80000014197808 */ /* 0x001fe40003000000 */
[----:B------:R-:W-:Y:S02]  /*2990*/  ISETP.GT.AND P6, PT, R54, 0x38, PT ;  /* 0x000000383600780c */ /* 0x000fe40003fc4270 */
[----:B------:R-:W-:Y:S02]  /*29a0*/  FMNMX.FTZ R14, R9, R14, !PT ;  /* 0x0000000e090e7209 */ /* 0x000fe40007810000 */
[----:B------:R-:W-:Y:S01]  /*29b0*/  FSEL R35, R35, -INF , P6 ;  /* 0xff80000023237808 */ /* 0x000fe20003000000 */
[----:B------:R-:W0:Y:S01]  /*29c0*/  MUFU.TANH R21, R21 ;  /* 0x0000001500157308 */ /* 0x000e220000002400 */
[----:B--2---:R-:W-:-:S02]  /*29d0*/  FSEL R85, R41, -INF , P5 ;  /* 0xff80000029557808 */ /* 0x004fc40002800000 */
[----:B-1----:R-:W-:Y:S02]  /*29e0*/  FSEL R95, R49, -INF , P1 ;  /* 0xff800000315f7808 */ /* 0x002fe40000800000 */
[----:B------:R-:W-:Y:S02]  /*29f0*/  FMNMX.FTZ R6, R85, R6, !PT ;  /* 0x0000000655067209 */ /* 0x000fe40007810000 */
[----:B------:R-:W-:Y:S01]  /*2a00*/  FMNMX.FTZ R14, R11, R14, !PT ;  /* 0x0000000e0b0e7209 */ /* 0x000fe20007810000 */
[----:B------:R-:W1:Y:S01]  /*2a10*/  MUFU.TANH R52, R52 ;  /* 0x0000003400347308 */ /* 0x000e620000002400 */
[----:B------:R-:W-:Y:S02]  /*2a20*/  FMNMX.FTZ R6, R101, R6, !PT ;  /* 0x0000000665067209 */ /* 0x000fe40007810000 */
[----:B------:R-:W-:Y:S02]  /*2a30*/  FMNMX.FTZ R14, R13, R14, !PT ;  /* 0x0000000e0d0e7209 */ /* 0x000fe40007810000 */
[----:B------:R-:W-:-:S02]  /*2a40*/  FMNMX.FTZ R6, R91, R6, !PT ;  /* 0x000000065b067209 */ /* 0x000fc40007810000 */
[----:B------:R-:W-:Y:S01]  /*2a50*/  FMNMX.FTZ R14, R15, R14, !PT ;  /* 0x0000000e0f0e7209 */ /* 0x000fe20007810000 */
[----:B------:R-:W2:Y:S01]  /*2a60*/  MUFU.TANH R26, R26 ;  /* 0x0000001a001a7308 */ /* 0x000ea20000002400 */
[----:B------:R-:W-:Y:S02]  /*2a70*/  FMNMX.FTZ R6, R99, R6, !PT ;  /* 0x0000000663067209 */ /* 0x000fe40007810000 */
[----:B0-----:R-:W-:Y:S02]  /*2a80*/  FSEL R21, R21, -INF , P5 ;  /* 0xff80000015157808 */ /* 0x001fe40002800000 */
[----:B------:R-:W-:Y:S02]  /*2a90*/  ISETP.GT.AND P5, PT, R54, 0x39, PT ;  /* 0x000000393600780c */ /* 0x000fe40003fa4270 */
[----:B------:R-:W-:Y:S01]  /*2aa0*/  FMNMX.FTZ R6, R95, R6, !PT ;  /* 0x000000065f067209 */ /* 0x000fe20007810000 */
[----:B------:R-:W-:Y:S01]  /*2ab0*/  MUFU.TANH R53, R53 ;  /* 0x0000003500357308 */ /* 0x000fe20000002400 */
[----:B-1----:R-:W-:-:S02]  /*2ac0*/  FSEL R97, R52, -INF , P6 ;  /* 0xff80000034617808 */ /* 0x002fc40003000000 */
[----:B------:R-:W-:Y:S02]  /*2ad0*/  ISETP.GT.AND P6, PT, R54, 0x50, PT ;  /* 0x000000503600780c */ /* 0x000fe40003fc4270 */
[----:B------:R-:W-:Y:S02]  /*2ae0*/  FMNMX.FTZ R6, R97, R6, !PT ;  /* 0x0000000661067209 */ /* 0x000fe40007810000 */
[----:B------:R-:W-:Y:S01]  /*2af0*/  FMNMX.FTZ R14, R25, R14, !PT ;  /* 0x0000000e190e7209 */ /* 0x000fe20007810000 */
[----:B------:R-:W0:Y:S01]  /*2b00*/  MUFU.TANH R24, R24 ;  /* 0x0000001800187308 */ /* 0x000e220000002400 */
[----:B--2---:R-:W-:Y:S02]  /*2b10*/  FSEL R27, R26, -INF , P4 ;  /* 0xff8000001a1b7808 */ /* 0x004fe40002000000 */
[----:B------:R-:W-:Y:S02]  /*2b20*/  ISETP.GT.AND P4, PT, R54, 0x40, PT ;  /* 0x000000403600780c */ /* 0x000fe40003f84270 */
[----:B------:R-:W-:-:S03]  /*2b30*/  FMNMX.FTZ R14, R21, R14, !PT ;  /* 0x0000000e150e7209 */ /* 0x000fc60007810000 */
[----:B------:R-:W-:Y:S01]  /*2b40*/  MUFU.TANH R56, R56 ;  /* 0x0000003800387308 */ /* 0x000fe20000002400 */
[----:B------:R-:W-:-:S07]  /*2b50*/  FMNMX.FTZ R14, R27, R14, !PT ;  /* 0x0000000e1b0e7209 */ /* 0x000fce0007810000 */
[----:B------:R-:W1:Y:S01]  /*2b60*/  MUFU.TANH R31, R31 ;  /* 0x0000001f001f7308 */ /* 0x000e620000002400 */
[----:B0-----:R-:W-:Y:S02]  /*2b70*/  FSEL R29, R24, -INF , P3 ;  /* 0xff800000181d7808 */ /* 0x001fe40001800000 */
[----:B------:R-:W-:Y:S02]  /*2b80*/  ISETP.GT.AND P3, PT, R54, 0x41, PT ;  /* 0x000000413600780c */ /* 0x000fe40003f64270 */
[----:B------:R-:W-:-:S03]  /*2b90*/  FMNMX.FTZ R14, R29, R14, !PT ;  /* 0x0000000e1d0e7209 */ /* 0x000fc60007810000 */
[----:B------:R-:W0:Y:S08]  /*2ba0*/  MUFU.TANH R57, R57 ;  /* 0x0000003900397308 */ /* 0x000e300000002400 */
[----:B------:R-:W2:Y:S01]  /*2bb0*/  MUFU.TANH R28, R28 ;  /* 0x0000001c001c7308 */ /* 0x000ea20000002400 */
[----:B-1----:R-:W-:Y:S02]  /*2bc0*/  FSEL R31, R31, -INF , P2 ;  /* 0xff8000001f1f7808 */ /* 0x002fe40001000000 */
[----:B------:R-:W-:-:S02]  /*2bd0*/  ISETP.GT.AND P2, PT, R54, 0x48, PT ;  /* 0x000000483600780c */ /* 0x000fc40003f44270 */
[----:B------:R-:W-:-:S03]  /*2be0*/  FMNMX.FTZ R14, R31, R14, !PT ;  /* 0x0000000e1f0e7209 */ /* 0x000fc60007810000 */
[----:B------:R-:W1:Y:S01]  /*2bf0*/  MUFU.TANH R60, R60 ;  /* 0x0000003c003c7308 */ /* 0x000e620000002400 */
[----:B0-----:R-:W-:-:S07]  /*2c00*/  FSEL R45, R57, -INF , P3 ;  /* 0xff800000392d7808 */ /* 0x001fce0001800000 */
[----:B------:R1:W-:Y:S01]  /*2c10*/  MUFU.TANH R34, R61 ;  /* 0x0000003d00227308 */ /* 0x0003e20000002400 */
[----:B--2---:R-:W-:Y:S02]  /*2c20*/  FSEL R33, R28, -INF , P1 ;  /* 0xff8000001c217808 */ /* 0x004fe40000800000 */
[----:B------:R-:W-:Y:S02]  /*2c30*/  ISETP.GT.AND P1, PT, R54, 0x49, PT ;  /* 0x000000493600780c */ /* 0x000fe40003f24270 */
[----:B------:R-:W-:-:S03]  /*2c40*/  FMNMX.FTZ R14, R33, R14, !PT ;  /* 0x0000000e210e7209 */ /* 0x000fc60007810000 */
[----:B------:R0:W-:Y:S01]  /*2c50*/  MUFU.TANH R50, R75 ;  /* 0x0000004b00327308 */ /* 0x0001e20000002400 */
[----:B-1----:R-:W-:Y:S02]  /*2c60*/  FSEL R61, R60, -INF , P2 ;  /* 0xff8000003c3d7808 */ /* 0x002fe40001000000 */
[----:B------:R-:W-:-:S05]  /*2c70*/  FMNMX.FTZ R14, R35, R14, !PT ;  /* 0x0000000e230e7209 */ /* 0x000fca0007810000 */
[----:B------:R-:W1:Y:S01]  /*2c80*/  MUFU.TANH R39, R39 ;  /* 0x0000002700277308 */ /* 0x000e620000002400 */
[----:B0-----:R-:W-:-:S04]  /*2c90*/  FSEL R75, R53, -INF , P5 ;  /* 0xff800000354b7808 */ /* 0x001fc80002800000 */
[----:B------:R-:W-:-:S03]  /*2ca0*/  FMNMX.FTZ R6, R75, R6, !PT ;  /* 0x000000064b067209 */ /* 0x000fc60007810000 */
[----:B------:R-:W-:Y:S08]  /*2cb0*/  MUFU.TANH R64, R64 ;  /* 0x0000004000407308 */ /* 0x000ff00000002400 */
[----:B------:R0:W2:Y:S01]  /*2cc0*/  MUFU.TANH R42, R67 ;  /* 0x00000043002a7308 */ /* 0x0000a20000002400 */
[----:B-1----:R-:W-:Y:S02]  /*2cd0*/  FSEL R39, R39, -INF , P5 ;  /* 0xff80000027277808 */ /* 0x002fe40002800000 */
[----:B------:R-:W-:-:S02]  /*2ce0*/  ISETP.GT.AND P5, PT, R54, 0x51, PT ;  /* 0x000000513600780c */ /* 0x000fc40003fa4270 */
[----:B------:R-:W-:-:S03]  /*2cf0*/  FMNMX.FTZ R14, R39, R14, !PT ;  /* 0x0000000e270e7209 */ /* 0x000fc60007810000 */
[----:B------:R-:W1:Y:S01]  /*2d00*/  MUFU.TANH R58, R58 ;  /* 0x0000003a003a7308 */ /* 0x000e620000002400 */
[----:B0-----:R-:W-:-:S04]  /*2d10*/  FSEL R67, R56, -INF , P4 ;  /* 0xff80000038437808 */ /* 0x001fc80002000000 */
[----:B------:R-:W-:-:S03]  /*2d20*/  FMNMX.FTZ R6, R67, R6, !PT ;  /* 0x0000000643067209 */ /* 0x000fc60007810000 */
[----:B------:R0:W-:Y:S01]  /*2d30*/  MUFU.TANH R38, R65 ;  /* 0x0000004100267308 */ /* 0x0001e20000002400 */
[----:B------:R-:W-:Y:S02]  /*2d40*/  FMNMX.FTZ R6, R45, R6, !PT ;  /* 0x000000062d067209 */ /* 0x000fe40007810000 */
[----:B--2---:R-:W-:Y:S02]  /*2d50*/  FSEL R53, R42, -INF , P5 ;  /* 0xff8000002a357808 */ /* 0x004fe40002800000 */
[----:B------:R-:W-:-:S03]  /*2d60*/  FMNMX.FTZ R6, R61, R6, !PT ;  /* 0x000000063d067209 */ /* 0x000fc60007810000 */
[----:B------:R-:W2:Y:S01]  /*2d70*/  MUFU.TANH R43, R59 ;  /* 0x0000003b002b7308 */ /* 0x000ea20000002400 */
[----:B0-----:R-:W-:Y:S02]  /*2d80*/  FSEL R65, R34, -INF , P1 ;  /* 0xff80000022417808 */ /* 0x001fe40000800000 */
[----:B-1----:R-:W-:Y:S02]  /*2d90*/  FSEL R41, R58, -INF , P4 ;  /* 0xff8000003a297808 */ /* 0x002fe40002000000 */
[----:B------:R-:W-:Y:S02]  /*2da0*/  FMNMX.FTZ R6, R65, R6, !PT ;  /* 0x0000000641067209 */ /* 0x000fe40007810000 */
[----:B------:R-:W-:Y:S01]  /*2db0*/  ISETP.GT.AND P4, PT, R54, 0x58, PT ;  /* 0x000000583600780c */ /* 0x000fe20003f84270 */
[----:B------:R-:W0:Y:S01]  /*2dc0*/  MUFU.TANH R68, R68 ;  /* 0x0000004400447308 */ /* 0x000e220000002400 */
[----:B------:R-:W-:-:S07]  /*2dd0*/  FMNMX.FTZ R14, R41, R14, !PT ;  /* 0x0000000e290e7209 */ /* 0x000fce0007810000 */
[----:B------:R-:W1:Y:S01]  /*2de0*/  MUFU.TANH R47, R62 ;  /* 0x0000003e002f7308 */ /* 0x000e620000002400 */
[----:B--2---:R-:W-:Y:S02]  /*2df0*/  FSEL R43, R43, -INF , P3 ;  /* 0xff8000002b2b7808 */ /* 0x004fe40001800000 */
[----:B------:R-:W-:Y:S02]  /*2e00*/  ISETP.GT.AND P3, PT, R54, 0x59, PT ;  /* 0x000000593600780c */ /* 0x000fe40003f64270 */
[----:B------:R-:W-:Y:S02]  /*2e10*/  FMNMX.FTZ R14, R43, R14, !PT ;  /* 0x0000000e2b0e7209 */ /* 0x000fe40007810000 */
[----:B------:R-:W-:Y:S01]  /*2e20*/  FSEL R57, R46, -INF , P3 ;  /* 0xff8000002e397808 */ /* 0x000fe20001800000 */
[----:B------:R2:W3:Y:S01]  /*2e30*/  MUFU.TANH R111, R69 ;  /* 0x00000045006f7308 */ /* 0x0004e20000002400 */
[----:B0-----:R-:W-:-:S07]  /*2e40*/  FSEL R109, R68, -INF , P4 ;  /* 0xff800000446d7808 */ /* 0x001fce0002000000 */
[----:B------:R-:W0:Y:S01]  /*2e50*/  MUFU.TANH R63, R63 ;  /* 0x0000003f003f7308 */ /* 0x000e220000002400 */
[----:B--2---:R-:W-:Y:S02]  /*2e60*/  FSEL R69, R64, -INF , P6 ;  /* 0xff80000040457808 */ /* 0x004fe40003000000 */
[----:B-1----:R-:W-:Y:S02]  /*2e70*/  FSEL R47, R47, -INF , P2 ;  /* 0xff8000002f2f7808 */ /* 0x002fe40001000000 */
[----:B------:R-:W-:Y:S02]  /*2e80*/  FMNMX.FTZ R6, R69, R6, !PT ;  /* 0x0000000645067209 */ /* 0x000fe40007810000 */
[C---:B------:R-:W-:Y:S01]  /*2e90*/  ISETP.GT.AND P2, PT, R54.reuse, 0x60, PT ;  /* 0x000000603600780c */ /* 0x040fe20003f44270 */
[----:B------:R-:W1:Y:S01]  /*2ea0*/  MUFU.TANH R72, R72 ;  /* 0x0000004800487308 */ /* 0x000e620000002400 */
[----:B---3--:R-:W-:Y:S02]  /*2eb0*/  FSEL R111, R111, -INF , P3 ;  /* 0xff8000006f6f7808 */ /* 0x008fe40001800000 */
[----:B------:R-:W-:-:S02]  /*2ec0*/  ISETP.GT.AND P3, PT, R54, 0x71, PT ;  /* 0x000000713600780c */ /* 0x000fc40003f64270 */
[----:B------:R-:W-:Y:S02]  /*2ed0*/  FMNMX.FTZ R14, R47, R14, !PT ;  /* 0x0000000e2f0e7209 */ /* 0x000fe40007810000 */
[----:B------:R-:W-:Y:S01]  /*2ee0*/  FSEL R123, R123, -INF , P3 ;  /* 0xff8000007b7b7808 */ /* 0x000fe20001800000 */
[----:B------:R-:W2:Y:S01]  /*2ef0*/  MUFU.TANH R51, R66 ;  /* 0x0000004200337308 */ /* 0x000ea20000002400 */
[----:B0-----:R-:W-:Y:S02]  /*2f00*/  FSEL R49, R63, -INF , P1 ;  /* 0xff8000003f317808 */ /* 0x001fe40000800000 */
[----:B------:R-:W-:Y:S02]  /*2f10*/  ISETP.GT.AND P1, PT, R54, 0x61, PT ;  /* 0x000000613600780c */ /* 0x000fe40003f24270 */
[----:B------:R-:W-:Y:S02]  /*2f20*/  FMNMX.FTZ R14, R49, R14, !PT ;  /* 0x0000000e310e7209 */ /* 0x000fe40007810000 */
[----:B------:R-:W-:Y:S01]  /*2f30*/  FSEL R115, R115, -INF , P1 ;  /* 0xff80000073737808 */ /* 0x000fe20000800000 */
[----:B------:R0:W3:Y:S01]  /*2f40*/  MUFU.TANH R119, R77 ;  /* 0x0000004d00777308 */ /* 0x0000e20000002400 */
[----:B-1----:R-:W-:-:S02]  /*2f50*/  FSEL R113, R72, -INF , P2 ;  /* 0xff80000048717808 */ /* 0x002fc40001000000 */
[----:B------:R-:W-:Y:S02]  /*2f60*/  FSEL R63, R50, -INF , P1 ;  /* 0xff800000323f7808 */ /* 0x000fe40000800000 */
[----:B------:R-:W-:-:S03]  /*2f70*/  ISETP.GT.AND P1, PT, R54, 0x79, PT ;  /* 0x000000793600780c */ /* 0x000fc60003f24270 */
[----:B------:R-:W1:Y:S01]  /*2f80*/  MUFU.TANH R76, R76 ;  /* 0x0000004c004c7308 */ /* 0x000e620000002400 */
[----:B0-----:R-:W-:Y:S02]  /*2f90*/  FSEL R77, R38, -INF , P5 ;  /* 0xff800000264d7808 */ /* 0x001fe40002800000 */
[----:B--2---:R-:W-:Y:S02]  /*2fa0*/  FSEL R51, R51, -INF , P6 ;  /* 0xff80000033337808 */ /* 0x004fe40003000000 */
[----:B------:R-:W-:Y:S02]  /*2fb0*/  FMNMX.FTZ R6, R77, R6, !PT ;  /* 0x000000064d067209 */ /* 0x000fe40007810000 */
[C---:B------:R-:W-:Y:S01]  /*2fc0*/  ISETP.GT.AND P6, PT, R54.reuse, 0x68, PT ;  /* 0x000000683600780c */ /* 0x040fe20003fc4270 */
[----:B------:R-:W0:Y:S01]  /*2fd0*/  MUFU.TANH R55, R70 ;  /* 0x0000004600377308 */ /* 0x000e220000002400 */
[----:B------:R-:W-:Y:S02]  /*2fe0*/  FMNMX.FTZ R6, R109, R6, !PT ;  /* 0x000000066d067209 */ /* 0x000fe40007810000 */
[----:B------:R-:W-:-:S02]  /*2ff0*/  ISETP.GT.AND P5, PT, R54, 0x69, PT ;  /* 0x000000693600780c */ /* 0x000fc40003fa4270 */
[----:B------:R-:W-:Y:S02]  /*3000*/  FMNMX.FTZ R6, R111, R6, !PT ;  /* 0x000000066f067209 */ /* 0x000fe40007810000 */
[----:B---3--:R-:W-:Y:S01]  /*3010*/  FSEL R119, R119, -INF , P5 ;  /* 0xff80000077777808 */ /* 0x008fe20002800000 */
[----:B------:R-:W2:Y:S01]  /*3020*/  MUFU.TANH R80, R80 ;  /* 0x0000005000507308 */ /* 0x000ea20000002400 */
[----:B------:R-:W-:Y:S02]  /*3030*/  FMNMX.FTZ R6, R113, R6, !PT ;  /* 0x0000000671067209 */ /* 0x000fe40007810000 */
[----:B-1----:R-:W-:Y:S02]  /*3040*/  FSEL R117, R76, -INF , P6 ;  /* 0xff8000004c757808 */ /* 0x002fe40003000000 */
[----:B------:R-:W-:Y:S02]  /*3050*/  FMNMX.FTZ R6, R115, R6, !PT ;  /* 0x0000000673067209 */ /* 0x000fe40007810000 */
[----:B------:R-:W-:Y:S01]  /*3060*/  FSEL R127, R127, -INF , P1 ;  /* 0xff8000007f7f7808 */ /* 0x000fe20000800000 */
[----:B------:R-:W1:Y:S01]  /*3070*/  MUFU.TANH R59, R74 ;  /* 0x0000004a003b7308 */ /* 0x000e620000002400 */
[----:B0-----:R-:W-:-:S02]  /*3080*/  FSEL R55, R55, -INF , P4 ;  /* 0xff80000037377808 */ /* 0x001fc40002000000 */
[----:B------:R-:W-:Y:S02]  /*3090*/  ISETP.GT.AND P4, PT, R54, 0x70, PT ;  /* 0x000000703600780c */ /* 0x000fe40003f84270 */
[----:B------:R-:W-:Y:S02]  /*30a0*/  FMNMX.FTZ R6, R117, R6, !PT ;  /* 0x0000000675067209 */ /* 0x000fe40007810000 */
[----:B------:R-:W-:Y:S01]  /*30b0*/  FMNMX.FTZ R14, R51, R14, !PT ;  /* 0x0000000e330e7209 */ /* 0x000fe20007810000 */
[----:B------:R-:W0:Y:S01]  /*30c0*/  MUFU.TANH R84, R84 ;  /* 0x0000005400547308 */ /* 0x000e220000002400 */
[----:B--2---:R-:W-:Y:S02]  /*30d0*/  FSEL R121, R80, -INF , P4 ;  /* 0xff80000050797808 */ /* 0x004fe40002000000 */
[----:B------:R-:W-:Y:S02]  /*30e0*/  FMNMX.FTZ R6, R119, R6, !PT ;  /* 0x0000000677067209 */ /* 0x000fe40007810000 */
[----:B------:R-:W-:-:S02]  /*30f0*/  FMNMX.FTZ R14, R53, R14, !PT ;  /* 0x0000000e350e7209 */ /* 0x000fc40007810000 */
[----:B------:R-:W-:Y:S01]  /*3100*/  FMNMX.FTZ R6, R121, R6, !PT ;  /* 0x0000000679067209 */ /* 0x000fe20007810000 */
[----:B------:R-:W2:Y:S01]  /*3110*/  MUFU.TANH R78, R78 ;  /* 0x0000004e004e7308 */ /* 0x000ea20000002400 */
[----:B-1----:R-:W-:Y:S02]  /*3120*/  FSEL R59, R59, -INF , P2 ;  /* 0xff8000003b3b7808 */ /* 0x002fe40001000000 */
[----:B------:R-:W-:Y:S02]  /*3130*/  ISETP.GT.AND P2, PT, R54, 0x78, PT ;  /* 0x000000783600780c */ /* 0x000fe40003f44270 */
[----:B------:R-:W-:Y:S02]  /*3140*/  FMNMX.FTZ R6, R123, R6, !PT ;  /* 0x000000067b067209 */ /* 0x000fe40007810000 */
[----:B------:R-:W-:Y:S01]  /*3150*/  FMNMX.FTZ R14, R55, R14, !PT ;  /* 0x0000000e370e7209 */ /* 0x000fe20007810000 */
[----:B------:R-:W-:Y:S01]  /*3160*/  MUFU.TANH R82, R82 ;  /* 0x0000005200527308 */ /* 0x000fe20000002400 */
[----:B0-----:R-:W-:-:S02]  /*3170*/  FSEL R125, R84, -INF , P2 ;  /* 0xff800000547d7808 */ /* 0x001fc40001000000 */
[----:B------:R-:W-:Y:S02]  /*3180*/  FMNMX.FTZ R14, R57, R14, !PT ;  /* 0x0000000e390e7209 */ /* 0x000fe40007810000 */
[----:B------:R-:W-:Y:S02]  /*3190*/  FMNMX.FTZ R6, R125, R6, !PT ;  /* 0x000000067d067209 */ /* 0x000fe40007810000 */
[----:B------:R-:W-:Y:S01]  /*31a0*/  FMNMX.FTZ R14, R59, R14, !PT ;  /* 0x0000000e3b0e7209 */ /* 0x000fe20007810000 */
[----:B------:R-:W-:Y:S01]  /*31b0*/  MUFU.TANH R86, R86 ;  /* 0x0000005600567308 */ /* 0x000fe20000002400 */
[----:B------:R-:W-:Y:S02]  /*31c0*/  FMNMX.FTZ R8, R127, R6, !PT ;  /* 0x000000067f087209 */ /* 0x000fe40007810000 */
[----:B------:R-:W-:-:S03]  /*31d0*/  FMNMX.FTZ R14, R63, R14, !PT ;  /* 0x0000000e3f0e7209 */ /* 0x000fc60007810000 */
[----:B------:R-:W0:Y:S02]  /*31e0*/  SHFL.BFLY PT, R37, R8, 0x2, 0x1f ;  /* 0x0c401f0008257f89 */ /* 0x000e2400000e0000 */
[----:B------:R-:W-:Y:S01]  /*31f0*/  MUFU.TANH R12, R87 ;  /* 0x00000057000c7308 */ /* 0x000fe20000002400 */
[----:B0-----:R-:W-:-:S07]  /*3200*/  FMNMX.FTZ R10, R8, R37, !PT ;  /* 0x00000025080a7209 */ /* 0x001fce0007810000 */
[----:B------:R0:W1:Y:S01]  /*3210*/  MUFU.TANH R8, R79 ;  /* 0x0000004f00087308 */ /* 0x0000620000002400 */
[----:B------:R-:W3:Y:S02]  /*3220*/  SHFL.BFLY PT, R37, R10, 0x1, 0x1f ;  /* 0x0c201f000a257f89 */ /* 0x000ee400000e0000 */
[----:B---3--:R-:W-:-:S05]  /*3230*/  FMNMX.FTZ R37, R10, R37, !PT ;  /* 0x000000250a257209 */ /* 0x008fca0007810000 */
[----:B------:R3:W4:Y:S01]  /*3240*/  MUFU.TANH R10, R83 ;  /* 0x00000053000a7308 */ /* 0x0007220000002400 */
[C---:B------:R-:W-:Y:S01]  /*3250*/  FSETP.NEU.FTZ.AND P0, PT, R37.reuse, -INF , PT ;  /* 0xff8000002500780b */ /* 0x040fe20003f1d000 */
[----:B------:R-:W-:-:S05]  /*3260*/  FMUL.FTZ R6, R37, R36 ;  /* 0x0000002425067220 */ /* 0x000fca0000410000 */
[----:B------:R-:W-:Y:S02]  /*3270*/  FSEL R6, R6, RZ, P0 ;  /* 0x000000ff06067208 */ /* 0x000fe40000000000 */
[----:B------:R-:W-:Y:S01]  /*3280*/  ISETP.NE.AND P0, PT, R90, RZ, PT ;  /* 0x000000ff5a00720c */ /* 0x000fe20003f05270 */
[--C-:B------:R-:W-:Y:S02]  /*3290*/  IMAD.MOV.U32 R90, RZ, RZ, R151.reuse ;  /* 0x000000ffff5a7224 */ /* 0x100fe400078e0097 */
[-CC-:B0-----:R-:W-:Y:S01]  /*32a0*/  FFMA.FTZ R79, R89, R36.reuse, -R6.reuse ;  /* 0x00000024594f7223 */ /* 0x181fe20000010806 */
[----:B--2---:R-:W-:Y:S01]  /*32b0*/  FSEL R89, R78, -INF , P6 ;  /* 0xff8000004e597808 */ /* 0x004fe20003000000 */
[-CC-:B---3--:R-:W-:Y:S01]  /*32c0*/  FFMA.FTZ R83, R85, R36.reuse, -R6.reuse ;  /* 0x0000002455537223 */ /* 0x188fe20000010806 */
[-CC-:B------:R-:W-:Y:S01]  /*32d0*/  FFMA.FTZ R85, R91, R36.reuse, -R6.reuse ;  /* 0x000000245b557223 */ /* 0x180fe20000010806 */
[----:B-1----:R-:W-:Y:S01]  /*32e0*/  FSEL R91, R8, -INF , P5 ;  /* 0xff800000085b7808 */ /* 0x002fe20002800000 */
[--C-:B------:R-:W-:Y:S01]  /*32f0*/  FFMA.FTZ R158, R73, R36, -R6.reuse ;  /* 0x00000024499e7223 */ /* 0x100fe20000010806 */
[----:B------:R-:W-:Y:S01]  /*3300*/  FMNMX.FTZ R14, R89, R14, !PT ;  /* 0x0000000e590e7209 */ /* 0x000fe20007810000 */
[-CC-:B------:R-:W-:Y:S01]  /*3310*/  FFMA.FTZ R73, R81, R36.reuse, -R6.reuse ;  /* 0x0000002451497223 */ /* 0x180fe20000010806 */
[-CC-:B------:R-:W-:Y:S01]  /*3320*/  FFMA.FTZ R81, R93, R36.reuse, -R6.reuse ;  /* 0x000000245d517223 */ /* 0x180fe20000010806 */
[----:B------:R-:W-:Y:S01]  /*3330*/  FSEL R93, R82, -INF , P4 ;  /* 0xff800000525d7808 */ /* 0x000fe20002000000 */
[--C-:B------:R-:W-:Y:S01]  /*3340*/  FFMA.FTZ R87, R95, R36, -R6.reuse ;  /* 0x000000245f577223 */ /* 0x100fe20000010806 */
[----:B------:R-:W-:Y:S01]  /*3350*/  FMNMX.FTZ R14, R91, R14, !PT ;  /* 0x0000000e5b0e7209 */ /* 0x000fe20007810000 */
[-CC-:B------:R-:W-:Y:S01]  /*3360*/  FFMA.FTZ R170, R97, R36.reuse, -R6.reuse ;  /* 0x0000002461aa7223 */ /* 0x180fe20000010806 */
[----:B----4-:R-:W-:Y:S01]  /*3370*/  FSEL R95, R10, -INF , P3 ;  /* 0xff8000000a5f7808 */ /* 0x010fe20001800000 */
[--C-:B------:R-:W-:Y:S01]  /*3380*/  FFMA.FTZ R168, R99, R36, -R6.reuse ;  /* 0x0000002463a87223 */ /* 0x100fe20000010806 */
[----:B------:R-:W-:Y:S01]  /*3390*/  FMNMX.FTZ R14, R93, R14, !PT ;  /* 0x0000000e5d0e7209 */ /* 0x000fe20007810000 */
[-CC-:B------:R-:W-:Y:S01]  /*33a0*/  FFMA.FTZ R172, R67, R36.reuse, -R6.reuse ;  /* 0x0000002443ac7223 */ /* 0x180fe20000010806 */
[----:B------:R-:W-:Y:S01]  /*33b0*/  FSEL R97, R86, -INF , P2 ;  /* 0xff80000056617808 */ /* 0x000fe20001000000 */
[--C-:B------:R-:W-:Y:S01]  /*33c0*/  FFMA.FTZ R67, R45, R36, -R6.reuse ;  /* 0x000000242d437223 */ /* 0x100fe20000010806 */
[----:B------:R-:W-:Y:S01]  /*33d0*/  FMNMX.FTZ R14, R95, R14, !PT ;  /* 0x0000000e5f0e7209 */ /* 0x000fe20007810000 */
[-CC-:B------:R-:W-:Y:S01]  /*33e0*/  FFMA.FTZ R156, R30, R36.reuse, -R6.reuse ;  /* 0x000000241e9c7223 */ /* 0x180fe20000010806 */
[----:B------:R-:W-:Y:S01]  /*33f0*/  FSEL R99, R12, -INF , P1 ;  /* 0xff8000000c637808 */ /* 0x000fe20000800000 */
[--C-:B------:R-:W-:Y:S01]  /*3400*/  FFMA.FTZ R71, R71, R36, -R6.reuse ;  /* 0x0000002447477223 */ /* 0x100fe20000010806 */
[----:B------:R-:W-:Y:S01]  /*3410*/  FMNMX.FTZ R14, R97, R14, !PT ;  /* 0x0000000e610e7209 */ /* 0x000fe20007810000 */
[----:B------:R-:W-:Y:S01]  /*3420*/  MUFU.EX2 R158, R158 ;  /* 0x0000009e009e7308 */ /* 0x000fe20000000800 */
[-CC-:B------:R-:W-:Y:S01]  /*3430*/  FFMA.FTZ R160, R107, R36.reuse, -R6.reuse ;  /* 0x000000246ba07223 */ /* 0x180fe20000010806 */
[--C-:B------:R-:W-:Y:S01]  /*3440*/  FFMA.FTZ R162, R105, R36, -R6.reuse ;  /* 0x0000002469a27223 */ /* 0x100fe20000010806 */
[----:B------:R-:W-:Y:S01]  /*3450*/  FMNMX.FTZ R14, R99, R14, !PT ;  /* 0x0000000e630e7209 */ /* 0x000fe20007810000 */
[-CC-:B------:R-:W-:Y:S01]  /*3460*/  FFMA.FTZ R174, R61, R36.reuse, -R6.reuse ;  /* 0x000000243dae7223 */ /* 0x180fe20000010806 */
[-CC-:B------:R-:W-:Y:S01]  /*3470*/  FFMA.FTZ R61, R65, R36.reuse, -R6.reuse ;  /* 0x00000024413d7223 */ /* 0x180fe20000010806 */
[-CC-:B------:R-:W-:Y:S01]  /*3480*/  FFMA.FTZ R164, R103, R36.reuse, -R6.reuse ;  /* 0x0000002467a47223 */ /* 0x180fe20000010806 */
[-CC-:B------:R-:W-:Y:S01]  /*3490*/  FFMA.FTZ R166, R101, R36.reuse, -R6.reuse ;  /* 0x0000002465a67223 */ /* 0x180fe20000010806 */
[----:B------:R-:W0:Y:S01]  /*34a0*/  SHFL.BFLY PT, R45, R14, 0x2, 0x1f ;  /* 0x0c401f000e2d7f89 */ /* 0x000e2200000e0000 */
        /* <DEDUP_REMOVED lines=8> */
[----:B------:R-:W1:Y:S01]  /*3530*/  MUFU.EX2 R71, R71 ;  /* 0x0000004700477308 */ /* 0x000e620000000800 */
[-CC-:B------:R-:W-:Y:S01]  /*3540*/  FFMA.FTZ R182, R117, R36.reuse, -R6.reuse ;  /* 0x0000002475b67223 */ /* 0x180fe20000010806 */
[-CC-:B------:R-:W-:Y:S01]  /*3550*/  FFMA.FTZ R101, R119, R36.reuse, -R6.reuse ;  /* 0x0000002477657223 */ /* 0x180fe20000010806 */
[-CC-:B------:R-:W-:Y:S01]  /*3560*/  FFMA.FTZ R184, R121, R36.reuse, -R6.reuse ;  /* 0x0000002479b87223 */ /* 0x180fe20000010806 */
[-CC-:B------:R-:W-:Y:S01]  /*3570*/  FFMA.FTZ R103, R123, R36.reuse, -R6.reuse ;  /* 0x000000247b677223 */ /* 0x180fe20000010806 */
[-CC-:B------:R-:W-:Y:S01]  /*3580*/  FFMA.FTZ R186, R125, R36.reuse, -R6.reuse ;  /* 0x000000247dba7223 */ /* 0x180fe20000010806 */
[----:B------:R-:W-:Y:S01]  /*3590*/  FFMA.FTZ R105, R127, R36, -R6 ;  /* 0x000000247f697223 */ /* 0x000fe20000010806 */
[--C-:B------:R-:W-:Y:S01]  /*35a0*/  IMAD.MOV.U32 R127, RZ, RZ, R151.reuse ;  /* 0x000000ffff7f7224 */ /* 0x100fe200078e0097 */
[----:B------:R-:W2:Y:S01]  /*35b0*/  MUFU.EX2 R73, R73 ;  /* 0x0000004900497308 */ /* 0x000ea20000000800 */
[--C-:B------:R-:W-:Y:S01]  /*35c0*/  IMAD.MOV.U32 R125, RZ, RZ, R151.reuse ;  /* 0x000000ffff7d7224 */ /* 0x100fe200078e0097 */
[----:B------:R-:W-:Y:S01]  /*35d0*/  MOV R119, R151 ;  /* 0x0000009700777202 */ /* 0x000fe20000000f00 */
[----:B------:R-:W-:-:S02]  /*35e0*/  IMAD.MOV.U32 R123, RZ, RZ, R151 ;  /* 0x000000ffff7b7224 */ /* 0x000fc400078e0097 */
[--C-:B------:R-:W-:Y:S01]  /*35f0*/  IMAD.MOV.U32 R121, RZ, RZ, R151.reuse ;  /* 0x000000ffff797224 */ /* 0x100fe200078e0097 */
[----:B0-----:R-:W-:Y:S02]  /*3600*/  FMNMX.FTZ R8, R14, R45, !PT ;  /* 0x0000002d0e087209 */ /* 0x001fe40007810000 */
[----:B------:R-:W0:Y:S01]  /*3610*/  MUFU.EX2 R160, R160 ;  /* 0x000000a000a07308 */ /* 0x000e220000000800 */
[--C-:B------:R-:W-:Y:S02]  /*3620*/  IMAD.MOV.U32 R117, RZ, RZ, R151.reuse ;  /* 0x000000ffff757224 */ /* 0x100fe400078e0097 */
[--C-:B------:R-:W-:Y:S01]  /*3630*/  IMAD.MOV.U32 R115, RZ, RZ, R151.reuse ;  /* 0x000000ffff737224 */ /* 0x100fe200078e0097 */
[----:B------:R-:W3:Y:S01]  /*3640*/  SHFL.BFLY PT, R45, R8, 0x1, 0x1f ;  /* 0x0c201f00082d7f89 */ /* 0x000ee200000e0000 */
[--C-:B------:R-:W-:Y:S02]  /*3650*/  IMAD.MOV.U32 R113, RZ, RZ, R151.reuse ;  /* 0x000000ffff717224 */ /* 0x100fe400078e0097 */
[--C-:B------:R-:W-:Y:S01]  /*3660*/  IMAD.MOV.U32 R111, RZ, RZ, R151.reuse ;  /* 0x000000ffff6f7224 */ /* 0x100fe200078e0097 */
[----:B------:R-:W4:Y:S01]  /*3670*/  MUFU.EX2 R79, R79 ;  /* 0x0000004f004f7308 */ /* 0x000f220000000800 */
[----:B------:R-:W-:-:S02]  /*3680*/  IMAD.MOV.U32 R109, RZ, RZ, R151 ;  /* 0x000000ffff6d7224 */ /* 0x000fc400078e0097 */
[----:B------:R-:W-:-:S05]  /*3690*/  IMAD.MOV.U32 R107, RZ, RZ, R151 ;  /* 0x000000ffff6b7224 */ /* 0x000fca00078e0097 */
[----:B------:R-:W5:Y:S08]  /*36a0*/  MUFU.EX2 R162, R162 ;  /* 0x000000a200a27308 */ /* 0x000f700000000800 */
[----:B------:R-:W5:Y:S01]  /*36b0*/  MUFU.EX2 R81, R81 ;  /* 0x0000005100517308 */ /* 0x000f620000000800 */
[----:B---3--:R-:W-:-:S04]  /*36c0*/  FMNMX.FTZ R45, R8, R45, !PT ;  /* 0x0000002d082d7209 */ /* 0x008fc80007810000 */
[C---:B------:R-:W-:Y:S01]  /*36d0*/  FSETP.NEU.FTZ.AND P1, PT, R45.reuse, -INF , PT ;  /* 0xff8000002d00780b */ /* 0x040fe20003f3d000 */
[----:B------:R-:W-:Y:S02]  /*36e0*/  FMUL.FTZ R8, R45, R36 ;  /* 0x000000242d087220 */ /* 0x000fe40000410000 */
[----:B------:R-:W-:Y:S03]  /*36f0*/  MUFU.EX2 R164, R164 ;  /* 0x000000a400a47308 */ /* 0x000fe60000000800 */
[----:B------:R-:W-:-:S05]  /*3700*/  FSEL R28, R8, RZ, P1 ;  /* 0x000000ff081c7208 */ /* 0x000fca0000800000 */
[----:B------:R-:W-:Y:S01]  /*3710*/  MUFU.EX2 R83, R83 ;  /* 0x0000005300537308 */ /* 0x000fe20000000800 */
[-CC-:B------:R-:W-:Y:S01]  /*3720*/  FFMA.FTZ R157, R3, R36.reuse, -R28.reuse ;  /* 0x00000024039d7223 */ /* 0x180fe2000001081c */
[-CC-:B------:R-:W-:Y:S01]  /*3730*/  FFMA.FTZ R4, R4, R36.reuse, -R28.reuse ;  /* 0x0000002404047223 */ /* 0x180fe2000001081c */
[-CC-:B------:R-:W-:Y:S01]  /*3740*/  FFMA.FTZ R159, R7, R36.reuse, -R28.reuse ;  /* 0x00000024079f7223 */ /* 0x180fe2000001081c */
[----:B-1----:R-:W-:Y:S01]  /*3750*/  FADD.FTZ R3, R156, R71 ;  /* 0x000000479c037221 */ /* 0x002fe20000010000 */
[-CC-:B------:R-:W-:Y:S01]  /*3760*/  FFMA.FTZ R6, R5, R36.reuse, -R28.reuse ;  /* 0x0000002405067223 */ /* 0x180fe2000001081c */
[-CC-:B------:R-:W-:Y:S01]  /*3770*/  FFMA.FTZ R161, R9, R36.reuse, -R28.reuse ;  /* 0x0000002409a17223 */ /* 0x180fe2000001081c */
[-CC-:B------:R-:W-:Y:S01]  /*3780*/  FFMA.FTZ R8, R11, R36.reuse, -R28.reuse ;  /* 0x000000240b087223 */ /* 0x180fe2000001081c */
[----:B------:R-:W-:Y:S01]  /*3790*/  MUFU.EX2 R157, R157 ;  /* 0x0000009d009d7308 */ /* 0x000fe20000000800 */
[----:B------:R-:W-:Y:S01]  /*37a0*/  FADD.FTZ R26, R158, R3 ;  /* 0x000000039e1a7221 */ /* 0x000fe20000010000 */
[-CC-:B------:R-:W-:Y:S01]  /*37b0*/  FFMA.FTZ R163, R13, R36.reuse, -R28.reuse ;  /* 0x000000240da37223 */ /* 0x180fe2000001081c */
[-CC-:B------:R-:W-:Y:S01]  /*37c0*/  FFMA.FTZ R10, R15, R36.reuse, -R28.reuse ;  /* 0x000000240f0a7223 */ /* 0x180fe2000001081c */
[-C--:B------:R-:W-:Y:S01]  /*37d0*/  FFMA.FTZ R165, R25, R36.reuse, -R28 ;  /* 0x0000002419a57223 */ /* 0x080fe2000001081c */
[----:B--2---:R-:W-:Y:S01]  /*37e0*/  FADD.FTZ R3, R73, R26 ;  /* 0x0000001a49037221 */ /* 0x004fe20000010000 */
[-CC-:B------:R-:W-:Y:S01]  /*37f0*/  FFMA.FTZ R12, R21, R36.reuse, -R28.reuse ;  /* 0x00000024150c7223 */ /* 0x180fe2000001081c */
[-CC-:B------:R-:W-:Y:S01]  /*3800*/  FFMA.FTZ R167, R27, R36.reuse, -R28.reuse ;  /* 0x000000241ba77223 */ /* 0x180fe2000001081c */
[----:B------:R-:W1:Y:S01]  /*3810*/  MUFU.EX2 R4, R4 ;  /* 0x0000000400047308 */ /* 0x000e620000000800 */
[----:B0-----:R-:W-:Y:S01]  /*3820*/  FADD.FTZ R30, R160, R3 ;  /* 0x00000003a01e7221 */ /* 0x001fe20000010000 */
[-CC-:B------:R-:W-:Y:S01]  /*3830*/  FFMA.FTZ R14, R29, R36.reuse, -R28.reuse ;  /* 0x000000241d0e7223 */ /* 0x180fe2000001081c */
[-CC-:B------:R-:W-:Y:S01]  /*3840*/  FFMA.FTZ R169, R31, R36.reuse, -R28.reuse ;  /* 0x000000241fa97223 */ /* 0x180fe2000001081c */
[-C--:B------:R-:W-:Y:S01]  /*3850*/  FFMA.FTZ R20, R33, R36.reuse, -R28 ;  /* 0x0000002421147223 */ /* 0x080fe2000001081c */
[----:B----4-:R-:W-:Y:S01]  /*3860*/  FADD.FTZ R3, R79, R30 ;  /* 0x0000001e4f037221 */ /* 0x010fe20000010000 */
[-CC-:B------:R-:W-:Y:S01]  /*3870*/  FFMA.FTZ R171, R35, R36.reuse, -R28.reuse ;  /* 0x0000002423ab7223 */ /* 0x180fe2000001081c */
[-CC-:B------:R-:W-:Y:S01]  /*3880*/  FFMA.FTZ R24, R39, R36.reuse, -R28.reuse ;  /* 0x0000002427187223 */ /* 0x180fe2000001081c */
[----:B------:R-:W0:Y:S01]  /*3890*/  MUFU.EX2 R159, R159 ;  /* 0x0000009f009f7308 */ /* 0x000e220000000800 */
[----:B-----5:R-:W-:Y:S01]  /*38a0*/  FADD.FTZ R32, R162, R3 ;  /* 0x00000003a2207221 */ /* 0x020fe20000010000 */
[-CC-:B------:R-:W-:Y:S01]  /*38b0*/  FFMA.FTZ R173, R41, R36.reuse, -R28.reuse ;  /* 0x0000002429ad7223 */ /* 0x180fe2000001081c */
[-CC-:B------:R-:W-:Y:S01]  /*38c0*/  FFMA.FTZ R26, R43, R36.reuse, -R28.reuse ;  /* 0x000000242b1a7223 */ /* 0x180fe2000001081c */
[-C--:B------:R-:W-:Y:S01]  /*38d0*/  FFMA.FTZ R175, R47, R36.reuse, -R28 ;  /* 0x000000242faf7223 */ /* 0x080fe2000001081c */
[----:B------:R-:W-:Y:S01]  /*38e0*/  FADD.FTZ R5, R81, R32 ;  /* 0x0000002051057221 */ /* 0x000fe20000010000 */
[-CC-:B------:R-:W-:Y:S01]  /*38f0*/  FFMA.FTZ R49, R49, R36.reuse, -R28.reuse ;  /* 0x0000002431317223 */ /* 0x180fe2000001081c */
[-C--:B------:R-:W-:Y:S01]  /*3900*/  FFMA.FTZ R51, R51, R36.reuse, -R28 ;  /* 0x0000002433337223 */ /* 0x080fe2000001081c */
[----:B------:R-:W2:Y:S01]  /*3910*/  MUFU.EX2 R6, R6 ;  /* 0x0000000600067308 */ /* 0x000ea20000000800 */
[----:B-1----:R-:W-:Y:S01]  /*3920*/  FADD.FTZ R30, R157, R4 ;  /* 0x000000049d1e7221 */ /* 0x002fe20000010000 */
[----:B------:R-:W-:Y:S01]  /*3930*/  FADD.FTZ R34, R164, R5 ;  /* 0x00000005a4227221 */ /* 0x000fe20000010000 */
[-CC-:B------:R-:W-:Y:S01]  /*3940*/  FFMA.FTZ R53, R53, R36.reuse, -R28.reuse ;  /* 0x0000002435357223 */ /* 0x180fe2000001081c */
[-CC-:B------:R-:W-:Y:S01]  /*3950*/  FFMA.FTZ R55, R55, R36.reuse, -R28.reuse ;  /* 0x0000002437377223 */ /* 0x180fe2000001081c */
[-C--:B------:R-:W-:Y:S01]  /*3960*/  FFMA.FTZ R57, R57, R36.reuse, -R28 ;  /* 0x0000002439397223 */ /* 0x080fe2000001081c */
[----:B------:R-:W-:Y:S01]  /*3970*/  FADD.FTZ R5, R83, R34 ;  /* 0x0000002253057221 */ /* 0x000fe20000010000 */
[-C--:B------:R-:W-:Y:S01]  /*3980*/  FFMA.FTZ R59, R59, R36.reuse, -R28 ;  /* 0x000000243b3b7223 */ /* 0x080fe2000001081c */
[----:B------:R-:W1:Y:S01]  /*3990*/  MUFU.EX2 R161, R161 ;  /* 0x000000a100a17308 */ /* 0x000e620000000800 */
[----:B0-----:R-:W-:Y:S01]  /*39a0*/  FADD.FTZ R3, R159, R30 ;  /* 0x0000001e9f037221 */ /* 0x001fe20000010000 */
[-CC-:B------:R-:W-:Y:S01]  /*39b0*/  FFMA.FTZ R63, R63, R36.reuse, -R28.reuse ;  /* 0x000000243f3f7223 */ /* 0x180fe2000001081c */
[-CC-:B------:R-:W-:Y:S01]  /*39c0*/  FFMA.FTZ R89, R89, R36.reuse, -R28.reuse ;  /* 0x0000002459597223 */ /* 0x180fe2000001081c */
[-CC-:B------:R-:W-:Y:S01]  /*39d0*/  FFMA.FTZ R91, R91, R36.reuse, -R28.reuse ;  /* 0x000000245b5b7223 */ /* 0x180fe2000001081c */
[-CC-:B------:R-:W-:Y:S01]  /*39e0*/  FFMA.FTZ R93, R93, R36.reuse, -R28.reuse ;  /* 0x000000245d5d7223 */ /* 0x180fe2000001081c */
[-CC-:B------:R-:W-:Y:S01]  /*39f0*/  FFMA.FTZ R95, R95, R36.reuse, -R28.reuse ;  /* 0x000000245f5f7223 */ /* 0x180fe2000001081c */
[-CC-:B------:R-:W-:Y:S01]  /*3a00*/  FFMA.FTZ R97, R97, R36.reuse, -R28.reuse ;  /* 0x0000002461617223 */ /* 0x180fe2000001081c */
[----:B------:R-:W0:Y:S01]  /*3a10*/  MUFU.EX2 R8, R8 ;  /* 0x0000000800087308 */ /* 0x000e220000000800 */
[C---:B--2---:R-:W-:Y:S01]  /*3a20*/  FADD.FTZ R32, R6.reuse, R3 ;  /* 0x0000000306207221 */ /* 0x044fe20000010000 */
[----:B------:R-:W-:Y:S01]  /*3a30*/  FFMA.FTZ R99, R99, R36, -R28 ;  /* 0x0000002463637223 */ /* 0x000fe2000001081c */
[----:B------:R-:W-:-:S02]  /*3a40*/  F2FP.F16.F32.PACK_AB R159, R6, R159 ;  /* 0x0000009f069f723e */ /* 0x000fc400000000ff */
[----:B------:R-:W-:Y:S02]  /*3a50*/  F2FP.F16.F32.PACK_AB R157, R4, R157 ;  /* 0x0000009d049d723e */ /* 0x000fe400000000ff */
[----:B------:R-:W-:Y:S01]  /*3a60*/  F2FP.F16.F32.PACK_AB R156, R71, R156 ;  /* 0x0000009c479c723e */ /* 0x000fe200000000ff */
[----:B------:R-:W2:Y:S01]  /*3a70*/  MUFU.EX2 R166, R166 ;  /* 0x000000a600a67308 */ /* 0x000ea20000000800 */
[----:B-1----:R-:W-:Y:S01]  /*3a80*/  FADD.FTZ R3, R161, R32 ;  /* 0x00000020a1037221 */ /* 0x002fe20000010000 */
[----:B------:R-:W-:Y:S02]  /*3a90*/  F2FP.F16.F32.PACK_AB R158, R73, R158 ;  /* 0x0000009e499e723e */ /* 0x000fe400000000ff */
[----:B------:R-:W-:Y:S02]  /*3aa0*/  F2FP.F16.F32.PACK_AB R160, R79, R160 ;  /* 0x000000a04fa0723e */ /* 0x000fe400000000ff */
[----:B------:R-:W-:Y:S02]  /*3ab0*/  F2FP.F16.F32.PACK_AB R162, R81, R162 ;  /* 0x000000a251a2723e */ /* 0x000fe400000000ff */
[----:B------:R-:W1:Y:S01]  /*3ac0*/  MUFU.EX2 R163, R163 ;  /* 0x000000a300a37308 */ /* 0x000e620000000800 */
[----:B0-----:R-:W-:Y:S01]  /*3ad0*/  FADD.FTZ R32, R8, R3 ;  /* 0x0000000308207221 */ /* 0x001fe20000010000 */
[----:B------:R-:W-:-:S02]  /*3ae0*/  F2FP.F16.F32.PACK_AB R164, R83, R164 ;  /* 0x000000a453a4723e */ /* 0x000fc400000000ff */
[----:B------:R-:W-:-:S04]  /*3af0*/  F2FP.F16.F32.PACK_AB R161, R8, R161 ;  /* 0x000000a108a1723e */ /* 0x000fc800000000ff */
[----:B------:R-:W0:Y:S01]  /*3b00*/  MUFU.EX2 R85, R85 ;  /* 0x0000005500557308 */ /* 0x000e220000000800 */
[----:B--2---:R-:W-:-:S07]  /*3b10*/  FADD.FTZ R34, R166, R5 ;  /* 0x00000005a6227221 */ /* 0x004fce0000010000 */
[----:B------:R-:W2:Y:S01]  /*3b20*/  MUFU.EX2 R10, R10 ;  /* 0x0000000a000a7308 */ /* 0x000ea20000000800 */
[----:B-1----:R-:W-:-:S07]  /*3b30*/  FADD.FTZ R3, R163, R32 ;  /* 0x00000020a3037221 */ /* 0x002fce0000010000 */
[----:B------:R-:W1:Y:S01]  /*3b40*/  MUFU.EX2 R168, R168 ;  /* 0x000000a800a87308 */ /* 0x000e620000000800 */
[C---:B0-----:R-:W-:Y:S01]  /*3b50*/  FADD.FTZ R5, R85.reuse, R34 ;  /* 0x0000002255057221 */ /* 0x041fe20000010000 */
[----:B------:R-:W-:-:S06]  /*3b60*/  F2FP.F16.F32.PACK_AB R166, R85, R166 ;  /* 0x000000a655a6723e */ /* 0x000fcc00000000ff */
[----:B------:R-:W0:Y:S01]  /*3b70*/  MUFU.EX2 R165, R165 ;  /* 0x000000a500a57308 */ /* 0x000e220000000800 */
[C---:B--2---:R-:W-:Y:S01]  /*3b80*/  FADD.FTZ R34, R10.reuse, R3 ;  /* 0x000000030a227221 */ /* 0x044fe20000010000 */
[----:B------:R-:W-:-:S06]  /*3b90*/  F2FP.F16.F32.PACK_AB R163, R10, R163 ;  /* 0x000000a30aa3723e */ /* 0x000fcc00000000ff */
        /* <DEDUP_REMOVED lines=8> */
[C---:B-1----:R-:W-:Y:S01]  /*3c20*/  FADD.FTZ R0, R12.reuse, R3 ;  /* 0x000000030c007221 */ /* 0x042fe20000010000 */
[----:B------:R-:W-:-:S06]  /*3c30*/  F2FP.F16.F32.PACK_AB R165, R12, R165 ;  /* 0x000000a50ca5723e */ /* 0x000fcc00000000ff */
[----:B------:R-:W1:Y:S01]  /*3c40*/  MUFU.EX2 R75, R75 ;  /* 0x0000004b004b7308 */ /* 0x000e620000000800 */
[----:B0-----:R-:W-:-:S07]  /*3c50*/  FADD.FTZ R34, R170, R5 ;  /* 0x00000005aa227221 */ /* 0x001fce0000010000 */
[----:B------:R-:W0:Y:S01]  /*3c60*/  MUFU.EX2 R14, R14 ;  /* 0x0000000e000e7308 */ /* 0x000e220000000800 */
[----:B--2---:R-:W-:-:S07]  /*3c70*/  FADD.FTZ R3, R167, R0 ;  /* 0x00000000a7037221 */ /* 0x004fce0000010000 */
[----:B------:R-:W2:Y:S01]  /*3c80*/  MUFU.EX2 R172, R172 ;  /* 0x000000ac00ac7308 */ /* 0x000ea20000000800 */
[C---:B-1----:R-:W-:Y:S01]  /*3c90*/  FADD.FTZ R5, R75.reuse, R34 ;  /* 0x000000224b057221 */ /* 0x042fe20000010000 */
[----:B------:R-:W-:-:S06]  /*3ca0*/  F2FP.F16.F32.PACK_AB R170, R75, R170 ;  /* 0x000000aa4baa723e */ /* 0x000fcc00000000ff */
[----:B------:R-:W1:Y:S01]  /*3cb0*/  MUFU.EX2 R169, R169 ;  /* 0x000000a900a97308 */ /* 0x000e620000000800 */
[C---:B0-----:R-:W-:Y:S01]  /*3cc0*/  FADD.FTZ R0, R14.reuse, R3 ;  /* 0x000000030e007221 */ /* 0x041fe20000010000 */
[----:B------:R-:W-:-:S06]  /*3cd0*/  F2FP.F16.F32.PACK_AB R167, R14, R167 ;  /* 0x000000a70ea7723e */ /* 0x000fcc00000000ff */
        /* <DEDUP_REMOVED lines=56> */
[----:B------:R-:W-:Y:S01]  /*4060*/  F2FP.F16.F32.PACK_AB R182, R101, R182 ;  /* 0x000000b665b6723e */ /* 0x000fe200000000ff */
[----:B------:R-:W-:-:S05]  /*4070*/  IMAD.MOV.U32 R101, RZ, RZ, R151 ;  /* 0x000000ffff657224 */ /* 0x000fca00078e0097 */
        /* <DEDUP_REMOVED lines=9> */
[----:B------:R-:W-:Y:S01]  /*4110*/  F2FP.F16.F32.PACK_AB R184, R103, R184 ;  /* 0x000000b867b8723e */ /* 0x000fe200000000ff */
[----:B------:R-:W-:-:S05]  /*4120*/  IMAD.MOV.U32 R103, RZ, RZ, R151 ;  /* 0x000000ffff677224 */ /* 0x000fca00078e0097 */
[----:B------:R0:W3:Y:S01]  /*4130*/  MUFU.EX2 R38, R91 ;  /* 0x0000005b00267308 */ /* 0x0000e20000000800 */
[C---:B--2---:R-:W-:Y:S01]  /*4140*/  FADD.FTZ R42, R28.reuse, R3 ;  /* 0x000000031c2a7221 */ /* 0x044fe20000010000 */
[----:B------:R-:W-:-:S06]  /*4150*/  F2FP.F16.F32.PACK_AB R181, R28, R59 ;  /* 0x0000003b1cb5723e */ /* 0x000fcc00000000ff */
[----:B------:R-:W2:Y:S01]  /*4160*/  MUFU.EX2 R93, R93 ;  /* 0x0000005d005d7308 */ /* 0x000ea20000000800 */
[----:B-1----:R-:W-:Y:S01]  /*4170*/  FADD.FTZ R3, R89, R42 ;  /* 0x0000002a59037221 */ /* 0x002fe20000010000 */
[----:B0-----:R-:W-:-:S06]  /*4180*/  MOV R91, R151 ;  /* 0x00000097005b7202 */ /* 0x001fcc0000000f00 */
[----:B------:R0:W1:Y:S01]  /*4190*/  MUFU.EX2 R40, R95 ;  /* 0x0000005f00287308 */ /* 0x0000620000000800 */
[C---:B---3--:R-:W-:Y:S01]  /*41a0*/  FADD.FTZ R6, R38.reuse, R3 ;  /* 0x0000000326067221 */ /* 0x048fe20000010000 */
[----:B------:R-:W-:Y:S01]  /*41b0*/  F2FP.F16.F32.PACK_AB R183, R38, R89 ;  /* 0x0000005926b7723e */ /* 0x000fe200000000ff */
[----:B------:R-:W-:-:S05]  /*41c0*/  IMAD.MOV.U32 R89, RZ, RZ, R151 ;  /* 0x000000ffff597224 */ /* 0x000fca00078e0097 */
[----:B------:R-:W3:Y:S01]  /*41d0*/  MUFU.EX2 R97, R97 ;  /* 0x0000006100617308 */ /* 0x000ee20000000800 */
[----:B--2---:R-:W-:Y:S01]  /*41e0*/  FADD.FTZ R3, R93, R6 ;  /* 0x000000065d037221 */ /* 0x004fe20000010000 */
[----:B0-----:R-:W-:-:S06]  /*41f0*/  IMAD.MOV.U32 R95, RZ, RZ, R151 ;  /* 0x000000ffff5f7224 */ /* 0x001fcc00078e0097 */
[----:B------:R-:W0:Y:S01]  /*4200*/  MUFU.EX2 R186, R186 ;  /* 0x000000ba00ba7308 */ /* 0x000e220000000800 */
[C---:B-1----:R-:W-:Y:S01]  /*4210*/  FADD.FTZ R6, R40.reuse, R3 ;  /* 0x0000000328067221 */ /* 0x042fe20000010000 */
[----:B------:R-:W-:Y:S01]  /*4220*/  F2FP.F16.F32.PACK_AB R185, R40, R93 ;  /* 0x0000005d28b9723e */ /* 0x000fe200000000ff */
[----:B------:R-:W-:-:S05]  /*4230*/  IMAD.MOV.U32 R93, RZ, RZ, R151 ;  /* 0x000000ffff5d7224 */ /* 0x000fca00078e0097 */
[----:B------:R-:W1:Y:S01]  /*4240*/  MUFU.EX2 R105, R105 ;  /* 0x0000006900697308 */ /* 0x000e620000000800 */
[----:B---3--:R-:W-:Y:S01]  /*4250*/  FADD.FTZ R3, R97, R6 ;  /* 0x0000000661037221 */ /* 0x008fe20000010000 */
[----:B------:R-:W-:Y:S02]  /*4260*/  VIADD R6, R88, 0xfffffffe ;  /* 0xfffffffe58067836 */ /* 0x000fe40000000000 */
[----:B------:R-:W-:-:S03]  /*4270*/  IMAD.MOV.U32 R88, RZ, RZ, R151 ;  /* 0x000000ffff587224 */ /* 0x000fc600078e0097 */
[----:B------:R-:W-:Y:S01]  /*4280*/  ISETP.GE.AND P1, PT, R6, R17, PT ;  /* 0x000000110600720c */ /* 0x000fe20003f26270 */
[----:B------:R2:W3:Y:S01]  /*4290*/  MUFU.EX2 R4, R99 ;  /* 0x0000006300047308 */ /* 0x0004e20000000800 */
[----:B0-----:R-:W-:-:S04]  /*42a0*/  FADD.FTZ R0, R186, R5 ;  /* 0x00000005ba007221 */ /* 0x001fc80000010000 */
[C---:B-1----:R-:W-:Y:S01]  /*42b0*/  FADD.FTZ R0, R105.reuse, R0 ;  /* 0x0000000069007221 */ /* 0x042fe20000010000 */
[----:B------:R-:W-:Y:S01]  /*42c0*/  F2FP.F16.F32.PACK_AB R186, R105, R186 ;  /* 0x000000ba69ba723e */ /* 0x000fe200000000ff */
[----:B--2---:R-:W-:Y:S01]  /*42d0*/  IMAD.MOV.U32 R99, RZ, RZ, R151 ;  /* 0x000000ffff637224 */ /* 0x004fe200078e0097 */
[----:B------:R-:W-:Y:S02]  /*42e0*/  MOV R105, R151 ;  /* 0x0000009700697202 */ /* 0x000fe40000000f00 */
[C---:B---3--:R-:W-:Y:S01]  /*42f0*/  F2FP.F16.F32.PACK_AB R187, R4.reuse, R97 ;  /* 0x0000006104bb723e */ /* 0x048fe200000000ff */
[----:B------:R-:W-:Y:S01]  /*4300*/  FADD.FTZ R3, R4, R3 ;  /* 0x0000000304037221 */ /* 0x000fe20000010000 */
[----:B------:R-:W-:Y:S01]  /*4310*/  IMAD.MOV.U32 R97, RZ, RZ, R151 ;  /* 0x000000ffff617224 */ /* 0x000fe200078e0097 */
        /* <DEDUP_REMOVED lines=35> */
[----:B------:R-:W-:Y:S01]  /*4550*/  UMOV UR43, UR38 ;  /* 0x00000026002b7c82 */ /* 0x000fe20008000000 */
[----:B------:R-:W-:Y:S01]  /*4560*/  UMOV UR40, UR39 ;  /* 0x0000002700287c82 */ /* 0x000fe20008000000 */
[----:B------:R-:W-:-:S05]  /*4570*/  ULDC UR44, c[0x0][0x9d8] ;  /* 0x00027600002c7ab9 */ /* 0x000fca0000000800 */
.L_x_221:
[----:B------:R-:W-:Y:S01]  /*4580*/  ISETP.NE.AND P2, PT, RZ, UR41, PT ;  /* 0x00000029ff007c0c */ /* 0x000fe2000bf45270 */
[----:B------:R-:W-:-:S04]  /*4590*/  UISETP.NE.AND UP0, UPT, UR40, 0x1, UPT ;  /* 0x000000012800788c */ /* 0x000fc8000bf05270 */
[----:B------:R-:W-:-:S04]  /*45a0*/  USEL UR38, URZ, 0x1, UP0 ;  /* 0x000000013f267887 */ /* 0x000fc80008000000 */
[----:B------:R-:W-:-:S04]  /*45b0*/  ULOP3.LUT UR38, UR43, UR38, URZ, 0x3c, !UPT ;  /* 0x000000262b267292 */ /* 0x000fc8000f8e3c3f */
[----:B------:R-:W-:Y:S08]  /*45c0*/  @P2 BRA `(.L_x_211) ;  /* 0x0000000000442947 */ /* 0x000ff00003800000 */
[----:B------:R-:W-:Y:S05]  /*45d0*/  @!P0 BRA `(.L_x_212) ;  /* 0x0000000000048947 */ /* 0x000fea0003800000 */
[----:B------:R-:W-:Y:S01]  /*45e0*/  BPT.TRAP 0x1 ;  /* 0x000000040000795c */ /* 0x000fe20000300000 */
.L_x_212:
[----:B------:R-:W0:Y:S01]  /*45f0*/  S2UR UR10, SR_CgaCtaId ;  /* 0x00000000000a79c3 */ /* 0x000e220000008800 */
[----:B------:R-:W-:Y:S01]  /*4600*/  UIADD3 UR6, UR40, 0x1, URZ ;  /* 0x0000000128067890 */ /* 0x000fe2000fffe03f */
[----:B------:R-:W-:Y:S01]  /*4610*/  IMAD.U32 R7, RZ, RZ, UR38 ;  /* 0x00000026ff077e24 */ /* 0x000fe2000f8e00ff */
[----:B------:R-:W-:Y:S02]  /*4620*/  UMOV UR7, 0x400 ;  /* 0x0000040000077882 */ /* 0x000fe40000000000 */
[----:B------:R-:W-:Y:S02]  /*4630*/  UISETP.NE.AND UP0, UPT, UR6, 0x2, UPT ;  /* 0x000000020600788c */ /* 0x000fe4000bf05270 */
[----:B------:R-:W-:Y:S02]  /*4640*/  SHF.L.U32 R7, R7, 0x1f, RZ ;  /* 0x0000001f07077819 */ /* 0x000fe400000006ff */
[----:B------:R-:W-:Y:S02]  /*4650*/  USEL UR6, UR6, URZ, UP0 ;  /* 0x0000003f06067287 */ /* 0x000fe40008000000 */
[----:B0-----:R-:W-:-:S04]  /*4660*/  ULEA UR7, UR10, UR7, 0x18 ;  /* 0x000000070a077291 */ /* 0x001fc8000f8ec03f */
[----:B------:R-:W-:-:S09]  /*4670*/  ULEA UR6, UR6, UR7, 0x3 ;  /* 0x0000000706067291 */ /* 0x000fd2000f8e183f */
[----:B------:R0:W1:Y:S01]  /*4680*/  SYNCS.PHASECHK.TRANS64.TRYWAIT P1, [UR6+0x28830], R7 ;  /* 0x02883007ff0075a7 */ /* 0x0000620008020146 */
[----:B------:R-:W-:Y:S05]  /*4690*/  @!P0 BRA `(.L_x_213) ;  /* 0x0000000000048947 */ /* 0x000fea0003800000 */
[----:B------:R-:W-:Y:S01]  /*46a0*/  BPT.TRAP 0x1 ;  /* 0x000000040000795c */ /* 0x000fe20000300000 */
.L_x_213:
[----:B-1----:R-:W-:Y:S05]  /*46b0*/  @P1 BRA `(.L_x_211) ;  /* 0x0000000000081947 */ /* 0x002fea0003800000 */
[----:B------:R-:W1:Y:S02]  /*46c0*/  SYNCS.PHASECHK.TRANS64.TRYWAIT P1, [UR6+0x28830], R7 ;  /* 0x02883007ff0075a7 */ /* 0x000e640008020146 */
[----:B-1----:R-:W-:Y:S05]  /*46d0*/  @!P1 BRA `(.L_x_214) ;  /* 0x000000b800749947 */ /* 0x002fea0003800000 */
.L_x_211:
[----:B-1----:R-:W1:Y:S01]  /*46e0*/  S2R R8, SR_TID.X ;  /* 0x0000000000087919 */ /* 0x002e620000002100 */
[----:B------:R-:W-:Y:S01]  /*46f0*/  UIADD3 UR39, UR40, 0x1, URZ ;  /* 0x0000000128277890 */ /* 0x000fe2000fffe03f */
[----:B------:R-:W-:Y:S01]  /*4700*/  UMOV UR35, 0x40000040 ;  /* 0x4000004000237882 */ /* 0x000fe20000000000 */
[----:B------:R-:W-:Y:S02]  /*4710*/  UMOV UR7, 0x40000040 ;  /* 0x4000004000077882 */ /* 0x000fe40000000000 */
[----:B------:R-:W-:Y:S01]  /*4720*/  UISETP.NE.AND UP0, UPT, UR39, 0x2, UPT ;  /* 0x000000022700788c */ /* 0x000fe2000bf05270 */
[----:B------:R-:W-:Y:S01]  /*4730*/  UMOV UR11, 0x40000040 ;  /* 0x40000040000b7882 */ /* 0x000fe20000000000 */
[----:B------:R-:W-:Y:S02]  /*4740*/  UMOV UR15, 0x40000040 ;  /* 0x40000040000f7882 */ /* 0x000fe40000000000 */
[----:B------:R-:W-:Y:S01]  /*4750*/  USEL UR39, UR39, URZ, UP0 ;  /* 0x0000003f27277287 */ /* 0x000fe20008000000 */
[----:B------:R-:W-:Y:S01]  /*4760*/  UMOV UR19, 0x40000040 ;  /* 0x4000004000137882 */ /* 0x000fe20000000000 */
[----:B------:R-:W-:-:S02]  /*4770*/  UMOV UR23, 0x40000040 ;  /* 0x4000004000177882 */ /* 0x000fc40000000000 */
[----:B------:R-:W-:Y:S01]  /*4780*/  ULEA UR34, UR39, UR42, 0xb ;  /* 0x0000002a27227291 */ /* 0x000fe2000f8e583f */
[----:B------:R-:W-:Y:S01]  /*4790*/  UMOV UR27, 0x40000040 ;  /* 0x40000040001b7882 */ /* 0x000fe20000000000 */
[----:B------:R-:W-:Y:S02]  /*47a0*/  UMOV UR31, 0x40000040 ;  /* 0x40000040001f7882 */ /* 0x000fe40000000000 */
[----:B------:R-:W-:Y:S02]  /*47b0*/  UIADD3 UR6, UR34, 0x2, URZ ;  /* 0x0000000222067890 */ /* 0x000fe4000fffe03f */
[----:B------:R-:W-:Y:S02]  /*47c0*/  UIADD3 UR10, UR34, 0x4, URZ ;  /* 0x00000004220a7890 */ /* 0x000fe4000fffe03f */
[----:B------:R-:W-:Y:S02]  /*47d0*/  UIADD3 UR14, UR34, 0x6, URZ ;  /* 0x00000006220e7890 */ /* 0x000fe4000fffe03f */
[----:B------:R-:W-:-:S02]  /*47e0*/  UIADD3 UR18, UR34, 0x400, URZ ;  /* 0x0000040022127890 */ /* 0x000fc4000fffe03f */
[----:B------:R-:W-:Y:S02]  /*47f0*/  UIADD3 UR22, UR34, 0x402, URZ ;  /* 0x0000040222167890 */ /* 0x000fe4000fffe03f */
[----:B------:R-:W-:Y:S02]  /*4800*/  UIADD3 UR26, UR34, 0x404, URZ ;  /* 0x00000404221a7890 */ /* 0x000fe4000fffe03f */
[----:B------:R-:W-:Y:S01]  /*4810*/  UIADD3 UR30, UR34, 0x406, URZ ;  /* 0x00000406221e7890 */ /* 0x000fe2000fffe03f */
[----:B-1----:R-:W-:-:S04]  /*4820*/  SHF.R.U32.HI R8, RZ, 0x7, R8 ;  /* 0x00000007ff087819 */ /* 0x002fc80000011608 */
[----:B0-----:R-:W-:-:S05]  /*4830*/  IADD3 R7, R8, 0x8, RZ ;  /* 0x0000000808077810 */ /* 0x001fca0007ffe0ff */
[----:B------:R0:W-:Y:S06]  /*4840*/  BAR.SYNC.DEFER_BLOCKING R7, 0x100 ;  /* 0x000400070000751d */ /* 0x0001ec0000010000 */
[----:B------:R-:W-:-:S06]  /*4850*/  WARPGROUP.ARRIVE ;  /* 0x00000000000079c5 */ /* 0x000fcc0000000000 */
[----:B------:R-:W-:Y:S03]  /*4860*/  HGMMA.64x128x16.F32 R24, gdesc[UR32], RZ, !UPT, gsb0 ;  /* 0x01e00000201879f0 */ /* 0x000fe6000c0008ff */
        /* <DEDUP_REMOVED lines=22> */
[----:B0-----:R-:W-:Y:S05]  /*49d0*/  @P2 BRA `(.L_x_215) ;  /* 0x0000000000382947 */ /* 0x001fea0003800000 */
[----:B------:R-:W-:Y:S05]  /*49e0*/  @!P0 BRA `(.L_x_216) ;  /* 0x0000000000048947 */ /* 0x000fea0003800000 */
[----:B------:R-:W-:Y:S01]  /*49f0*/  BPT.TRAP 0x1 ;  /* 0x000000040000795c */ /* 0x000fe20000300000 */
.L_x_216:
[----:B------:R-:W0:Y:S01]  /*4a00*/  S2UR UR7, SR_CgaCtaId ;  /* 0x00000000000779c3 */ /* 0x000e220000008800 */
[----:B------:R-:W-:Y:S01]  /*4a10*/  UMOV UR6, 0x400 ;  /* 0x0000040000067882 */ /* 0x000fe20000000000 */
[----:B------:R-:W-:-:S05]  /*4a20*/  IMAD.U32 R7, RZ, RZ, UR43 ;  /* 0x0000002bff077e24 */ /* 0x000fca000f8e00ff */
[----:B------:R-:W-:Y:S01]  /*4a30*/  SHF.L.U32 R7, R7, 0x1f, RZ ;  /* 0x0000001f07077819 */ /* 0x000fe200000006ff */
[----:B0-----:R-:W-:-:S04]  /*4a40*/  ULEA UR6, UR7, UR6, 0x18 ;  /* 0x0000000607067291 */ /* 0x001fc8000f8ec03f */
[----:B------:R-:W-:-:S09]  /*4a50*/  ULEA UR6, UR40, UR6, 0x3 ;  /* 0x0000000628067291 */ /* 0x000fd2000f8e183f */
[----:B------:R0:W1:Y:S01]  /*4a60*/  SYNCS.PHASECHK.TRANS64.TRYWAIT P1, [UR6+0x28850], R7 ;  /* 0x02885007ff0075a7 */ /* 0x0000620008020146 */
[----:B------:R-:W-:Y:S05]  /*4a70*/  @!P0 BRA `(.L_x_217) ;  /* 0x0000000000048947 */ /* 0x000fea0003800000 */
[----:B------:R-:W-:Y:S01]  /*4a80*/  BPT.TRAP 0x1 ;  /* 0x000000040000795c */ /* 0x000fe20000300000 */
.L_x_217:
[----:B-1----:R-:W-:Y:S05]  /*4a90*/  @P1 BRA `(.L_x_215) ;  /* 0x0000000000081947 */ /* 0x002fea0003800000 */
[----:B------:R-:W1:Y:S02]  /*4aa0*/  SYNCS.PHASECHK.TRANS64.TRYWAIT P1, [UR6+0x28850], R7 ;  /* 0x02885007ff0075a7 */ /* 0x000e640008020146 */
[----:B-1----:R-:W-:Y:S05]  /*4ab0*/  @!P1 BRA `(.L_x_218) ;  /* 0x000000b400949947 */ /* 0x002fea0003800000 */
.L_x_215:
[----:B------:R-:W2:Y:S01]  /*4ac0*/  S2UR UR6, SR_CgaCtaId ;  /* 0x00000000000679c3 */ /* 0x000ea20000008800 */
[----:B------:R-:W-:Y:S01]  /*4ad0*/  UMOV UR7, 0x400 ;  /* 0x0000040000077882 */ /* 0x000fe20000000000 */
[----:B------:R-:W-:Y:S01]  /*4ae0*/  WARPGROUP.ARRIVE ;  /* 0x00000000000079c5 */ /* 0x000fe20000000000 */
[----:B------:R-:W-:-:S05]  /*4af0*/  UMOV UR15, 0x40000040 ;  /* 0x40000040000f7882 */ /* 0x000fca0000000000 */
[----:B-1----:R-:W1:Y:S01]  /*4b00*/  S2R R8, SR_TID.X ;  /* 0x0000000000087919 */ /* 0x002e620000002100 */
[----:B--2---:R-:W-:-:S04]  /*4b10*/  ULEA UR11, UR6, UR7, 0x18 ;  /* 0x00000007060b7291 */ /* 0x004fc8000f8ec03f */
[----:B------:R-:W-:-:S04]  /*4b20*/  UIADD3 UR7, UR11, 0x400, URZ ;  /* 0x000004000b077890 */ /* 0x000fc8000fffe03f */
[----:B------:R-:W-:-:S04]  /*4b30*/  USHF.R.U32.HI UR7, URZ, 0x4, UR7 ;  /* 0x000000043f077899 */ /* 0x000fc80008011607 */
[----:B------:R-:W-:Y:S01]  /*4b40*/  ULOP3.LUT UR7, UR7, 0x3fff, URZ, 0xc0, !UPT ;  /* 0x00003fff07077892 */ /* 0x000fe2000f8ec03f */
[----:B-1----:R-:W-:-:S03]  /*4b50*/  SHF.R.U32.HI R8, RZ, 0x7, R8 ;  /* 0x00000007ff087819 */ /* 0x002fc60000011608 */
[----:B------:R-:W-:Y:S01]  /*4b60*/  ULOP3.LUT UR7, UR7, 0x4000000, URZ, 0xfc, !UPT ;  /* 0x0400000007077892 */ /* 0x000fe2000f8efc3f */
[----:B0-----:R-:W-:-:S03]  /*4b70*/  IADD3 R7, -R8, 0xb, RZ ;  /* 0x0000000b08077810 */ /* 0x001fc60007ffe1ff */
        /* <DEDUP_REMOVED lines=43> */
.L_x_219:
[----:B0-----:R-:W-:Y:S01]  /*4e30*/  FMUL.FTZ R7, R24, UR44 ;  /* 0x0000002c18077c20 */ /* 0x001fe20008410000 */
        /* <DEDUP_REMOVED lines=81> */
[----:B------:R-:W-:-:S04]  /*5350*/  ULEA UR7, UR39, UR11, 0x3 ;  /* 0x0000000b27077291 */ /* 0x000fc8000f8e183f */
[----:B------:R-:W1:Y:S01]  /*5360*/  MUFU.TANH R21, R21 ;  /* 0x0000001500157308 */ /* 0x000e620000002400 */
[----:B--2---:R-:W-:Y:S01]  /*5370*/  FMNMX.FTZ R38, R14, R45, !PT ;  /* 0x0000002d0e267209 */ /* 0x004fe20007810000 */
[----:B------:R-:W-:-:S04]  /*5380*/  UIADD3 UR7, UR7, 0x28840, URZ ;  /* 0x0002884007077890 */ /* 0x000fc8000fffe03f */
[----:B------:R-:W-:Y:S02]  /*5390*/  UPRMT UR7, UR6, 0x654, UR7 ;  /* 0x0000065406077896 */ /* 0x000fe40008000007 */
[----:B------:R-:W2:Y:S01]  /*53a0*/  MUFU.TANH R25, R25 ;  /* 0x0000001900197308 */ /* 0x000ea20000002400 */
[----:B0-----:R-:W-:-:S06]  /*53b0*/  FMNMX.FTZ R36, R20, R37, !PT ;  /* 0x0000002514247209 */ /* 0x001fcc0007810000 */
[----:B------:R-:W-:Y:S01]  /*53c0*/  SYNCS.ARRIVE.TRANS64.RED.A1T0 RZ, [UR7], RZ ;  /* 0x000000ffffff79a7 */ /* 0x000fe20008100407 */
        /* <DEDUP_REMOVED lines=87> */
[----:B--2---:R-:W-:Y:S02]  /*5940*/  FMNMX.FTZ R37, R77, R36, !PT ;  /* 0x000000244d257209 */ /* 0x004fe40007810000 */
[----:B------:R-:W2:Y:S05]  /*5950*/  LDC R36, c[0x0][0x988] ;  /* 0x00026200ff247b82 */ /* 0x000eaa0000000800 */
[----:B------:R-:W3:Y:S01]  /*5960*/  MUFU.TANH R73, R73 ;  /* 0x0000004900497308 */ /* 0x000ee20000002400 */
[----:B0-----:R-:W-:-:S07]  /*5970*/  FMNMX.FTZ R38, R71, R38, !PT ;  /* 0x0000002647267209 */ /* 0x001fce0007810000 */
[----:B------:R-:W0:Y:S01]  /*5980*/  MUFU.TANH R44, R44 ;  /* 0x0000002c002c7308 */ /* 0x000e220000002400 */
[----:B-1----:R-:W-:-:S07]  /*5990*/  FMNMX.FTZ R37, R42, R37, !PT ;  /* 0x000000252a257209 */ /* 0x002fce0007810000 */
[----:B------:R-:W1:Y:S01]  /*59a0*/  MUFU.TANH R79, R79 ;  /* 0x0000004f004f7308 */ /* 0x000e620000002400 */
[----:B---3--:R-:W-:-:S07]  /*59b0*/  FMNMX.FTZ R38, R73, R38, !PT ;  /* 0x0000002649267209 */ /* 0x008fce0007810000 */
        /* <DEDUP_REMOVED lines=9> */
[----:B-1----:R-:W-:-:S05]  /*5a50*/  FMNMX.FTZ R40, R48, R37, !PT ;  /* 0x0000002530287209 */ /* 0x002fca0007810000 */
[----:B------:R-:W1:Y:S01]  /*5a60*/  SHFL.BFLY PT, R37, R40, 0x2, 0x1f ;  /* 0x0c401f0028257f89 */ /* 0x000e6200000e0000 */
[----:B---3--:R-:W-:-:S04]  /*5a70*/  FMNMX.FTZ R38, R83, R38, !PT ;  /* 0x0000002653267209 */ /* 0x008fc80007810000 */
[----:B0-----:R-:W-:-:S05]  /*5a80*/  FMNMX.FTZ R38, R85, R38, !PT ;  /* 0x0000002655267209 */ /* 0x001fca0007810000 */
[----:B------:R-:W0:Y:S01]  /*5a90*/  SHFL.BFLY PT, R45, R38, 0x2, 0x1f ;  /* 0x0c401f00262d7f89 */ /* 0x000e2200000e0000 */
[----:B-1----:R-:W-:-:S05]  /*5aa0*/  FMNMX.FTZ R52, R40, R37, !PT ;  /* 0x0000002528347209 */ /* 0x002fca0007810000 */
[----:B------:R-:W1:Y:S01]  /*5ab0*/  SHFL.BFLY PT, R37, R52, 0x1, 0x1f ;  /* 0x0c201f0034257f89 */ /* 0x000e6200000e0000 */
[----:B0-----:R-:W-:-:S05]  /*5ac0*/  FMNMX.FTZ R54, R38, R45, !PT ;  /* 0x0000002d26367209 */ /* 0x001fca0007810000 */
[----:B------:R-:W0:Y:S01]  /*5ad0*/  SHFL.BFLY PT, R45, R54, 0x1, 0x1f ;  /* 0x0c201f00362d7f89 */ /* 0x000e2200000e0000 */
[----:B-1----:R-:W-:-:S05]  /*5ae0*/  FMNMX.FTZ R37, R52, R37, !PT ;  /* 0x0000002534257209 */ /* 0x002fca0007810000 */
[C---:B--2---:R-:W-:Y:S01]  /*5af0*/  FMUL.FTZ R50, R37.reuse, R36 ;  /* 0x0000002425327220 */ /* 0x044fe20000410000 */
[----:B------:R-:W-:-:S03]  /*5b00*/  FADD.FTZ R87, -R37, R4 ;  /* 0x0000000425577221 */ /* 0x000fc60000010100 */
[-CC-:B------:R-:W-:Y:S01]  /*5b10*/  FFMA.FTZ R38, R12, R36.reuse, -R50.reuse ;  /* 0x000000240c267223 */ /* 0x180fe20000010832 */
[-CC-:B------:R-:W-:Y:S01]  /*5b20*/  FFMA.FTZ R12, R26, R36.reuse, -R50.reuse ;  /* 0x000000241a0c7223 */ /* 0x180fe20000010832 */
[-CC-:B------:R-:W-:Y:S01]  /*5b30*/  FFMA.FTZ R168, R157, R36.reuse, -R50.reuse ;  /* 0x000000249da87223 */ /* 0x180fe20000010832 */
[-CC-:B------:R-:W-:Y:S01]  /*5b40*/  FFMA.FTZ R156, R7, R36.reuse, -R50.reuse ;  /* 0x00000024079c7223 */ /* 0x180fe20000010832 */
[-C--:B------:R-:W-:Y:S01]  /*5b50*/  FMUL.FTZ R87, R87, R36.reuse ;  /* 0x0000002457577220 */ /* 0x080fe20000410000 */
[-CC-:B------:R-:W-:Y:S01]  /*5b60*/  FFMA.FTZ R40, R8, R36.reuse, -R50.reuse ;  /* 0x0000002408287223 */ /* 0x180fe20000010832 */
[-CC-:B------:R-:W-:Y:S01]  /*5b70*/  FFMA.FTZ R187, R159, R36.reuse, -R50.reuse ;  /* 0x000000249fbb7223 */ /* 0x180fe20000010832 */
[----:B0-----:R-:W-:Y:S01]  /*5b80*/  FMNMX.FTZ R45, R54, R45, !PT ;  /* 0x0000002d362d7209 */ /* 0x001fe20007810000 */
[-CC-:B------:R-:W-:Y:S01]  /*5b90*/  FFMA.FTZ R158, R11, R36.reuse, -R50.reuse ;  /* 0x000000240b9e7223 */ /* 0x180fe20000010832 */
[----:B------:R-:W-:Y:S01]  /*5ba0*/  MUFU.EX2 R156, R156 ;  /* 0x0000009c009c7308 */ /* 0x000fe20000000800 */
[-CC-:B------:R-:W-:Y:S01]  /*5bb0*/  FFMA.FTZ R170, R161, R36.reuse, -R50.reuse ;  /* 0x00000024a1aa7223 */ /* 0x180fe20000010832 */
[-CC-:B------:R-:W-:Y:S01]  /*5bc0*/  FFMA.FTZ R160, R15, R36.reuse, -R50.reuse ;  /* 0x000000240fa07223 */ /* 0x180fe20000010832 */
[C---:B------:R-:W-:Y:S01]  /*5bd0*/  FADD.FTZ R185, -R45.reuse, R5 ;  /* 0x000000052db97221 */ /* 0x040fe20000010100 */
[-C--:B------:R-:W-:Y:S01]  /*5be0*/  FMUL.FTZ R26, R45, R36.reuse ;  /* 0x000000242d1a7220 */ /* 0x080fe20000410000 */
[-CC-:B------:R-:W-:Y:S01]  /*5bf0*/  FFMA.FTZ R20, R20, R36.reuse, -R50.reuse ;  /* 0x0000002414147223 */ /* 0x180fe20000010832 */
[-C--:B------:R-:W-:Y:S01]  /*5c00*/  FFMA.FTZ R162, R25, R36.reuse, -R50 ;  /* 0x0000002419a27223 */ /* 0x080fe20000010832 */
[-C--:B------:R-:W-:Y:S01]  /*5c10*/  FMUL.FTZ R4, R185, R36.reuse ;  /* 0x00000024b9047220 */ /* 0x080fe20000410000 */
[-CC-:B------:R-:W-:Y:S01]  /*5c20*/  FFMA.FTZ R157, R10, R36.reuse, -R26.reuse ;  /* 0x000000240a9d7223 */ /* 0x180fe2000001081a */
[-CC-:B------:R-:W-:Y:S01]  /*5c30*/  FFMA.FTZ R10, R9, R36.reuse, -R26.reuse ;  /* 0x00000024090a7223 */ /* 0x180fe2000001081a */
[----:B------:R0:W1:Y:S01]  /*5c40*/  MUFU.EX2 R5, R87 ;  /* 0x0000005700057308 */ /* 0x0000620000000800 */
[-CC-:B------:R-:W-:Y:S01]  /*5c50*/  FFMA.FTZ R159, R13, R36.reuse, -R26.reuse ;  /* 0x000000240d9f7223 */ /* 0x180fe2000001081a */
[-CC-:B------:R-:W-:Y:S01]  /*5c60*/  FFMA.FTZ R14, R14, R36.reuse, -R26.reuse ;  /* 0x000000240e0e7223 */ /* 0x180fe2000001081a */
[-CC-:B------:R-:W-:Y:S01]  /*5c70*/  FFMA.FTZ R161, R21, R36.reuse, -R26.reuse ;  /* 0x0000002415a17223 */ /* 0x180fe2000001081a */
[-C--:B------:R-:W-:Y:S01]  /*5c80*/  FFMA.FTZ R24, R24, R36.reuse, -R26 ;  /* 0x0000002418187223 */ /* 0x080fe2000001081a */
[-C--:B------:R-:W-:Y:S01]  /*5c90*/  FFMA.FTZ R185, R163, R36.reuse, -R50 ;  /* 0x00000024a3b97223 */ /* 0x080fe20000010832 */
[-CC-:B------:R-:W-:Y:S01]  /*5ca0*/  FFMA.FTZ R163, R27, R36.reuse, -R26.reuse ;  /* 0x000000241ba37223 */ /* 0x180fe2000001081a */
[-C--:B------:R-:W-:Y:S01]  /*5cb0*/  FFMA.FTZ R28, R28, R36.reuse, -R26 ;  /* 0x000000241c1c7223 */ /* 0x080fe2000001081a */
[----:B------:R-:W-:Y:S01]  /*5cc0*/  MUFU.EX2 R4, R4 ;  /* 0x0000000400047308 */ /* 0x000fe20000000800 */
[-CC-:B------:R-:W-:Y:S01]  /*5cd0*/  FFMA.FTZ R172, R165, R36.reuse, -R50.reuse ;  /* 0x00000024a5ac7223 */ /* 0x180fe20000010832 */
[-C--:B------:R-:W-:Y:S01]  /*5ce0*/  FFMA.FTZ R164, R29, R36.reuse, -R50 ;  /* 0x000000241da47223 */ /* 0x080fe20000010832 */
[-C--:B------:R-:W-:Y:S01]  /*5cf0*/  FFMA.FTZ R165, R31, R36.reuse, -R26 ;  /* 0x000000241fa57223 */ /* 0x080fe2000001081a */
[-C--:B------:R-:W-:Y:S01]  /*5d00*/  FFMA.FTZ R8, R30, R36.reuse, -R50 ;  /* 0x000000241e087223 */ /* 0x080fe20000010832 */
[-C--:B------:R-:W-:Y:S01]  /*5d10*/  FFMA.FTZ R30, R32, R36.reuse, -R26 ;  /* 0x00000024201e7223 */ /* 0x080fe2000001081a */
[-CC-:B0-----:R-:W-:Y:S01]  /*5d20*/  FFMA.FTZ R87, R167, R36.reuse, -R50.reuse ;  /* 0x00000024a7577223 */ /* 0x181fe20000010832 */
[----:B------:R-:W-:Y:S01]  /*5d30*/  FFMA.FTZ R166, R33, R36, -R50 ;  /* 0x0000002421a67223 */ /* 0x000fe20000010832 */
[----:B------:R-:W0:Y:S01]  /*5d40*/  MUFU.EX2 R157, R157 ;  /* 0x0000009d009d7308 */ /* 0x000e220000000800 */
[----:B-1----:R-:W-:Y:S01]  /*5d50*/  FFMA.FTZ R9, R5, R0, R156 ;  /* 0x0000000005097223 */ /* 0x002fe2000001009c */
[-C--:B------:R-:W-:Y:S01]  /*5d60*/  FFMA.FTZ R167, R35, R36.reuse, -R26 ;  /* 0x0000002423a77223 */ /* 0x080fe2000001081a */
[-C--:B------:R-:W-:Y:S01]  /*5d70*/  FFMA.FTZ R229, R34, R36.reuse, -R50 ;  /* 0x0000002422e57223 */ /* 0x080fe20000010832 */
[-C--:B------:R-:W-:Y:S01]  /*5d80*/  FFMA.FTZ R32, R39, R36.reuse, -R26 ;  /* 0x0000002427207223 */ /* 0x080fe2000001081a */
[-C--:B------:R-:W-:Y:S01]  /*5d90*/  FFMA.FTZ R174, R169, R36.reuse, -R50 ;  /* 0x00000024a9ae7223 */ /* 0x080fe20000010832 */
[-CC-:B------:R-:W-:Y:S01]  /*5da0*/  FFMA.FTZ R169, R41, R36.reuse, -R26.reuse ;  /* 0x0000002429a97223 */ /* 0x180fe2000001081a */
[-C--:B------:R-:W-:Y:S01]  /*5db0*/  FFMA.FTZ R34, R43, R36.reuse, -R26 ;  /* 0x000000242b227223 */ /* 0x080fe2000001081a */
[----:B------:R-:W1:Y:S01]  /*5dc0*/  MUFU.EX2 R40, R40 ;  /* 0x0000002800287308 */ /* 0x000e620000000800 */
        /* <DEDUP_REMOVED lines=16> */
[----:B-1----:R-:W-:Y:S01]  /*5ed0*/  FADD.FTZ R9, R40, R9 ;  /* 0x0000000928097221 */ /* 0x002fe20000010000 */
[-C--:B------:R-:W-:Y:S01]  /*5ee0*/  FFMA.FTZ R177, R59, R36.reuse, -R26 ;  /* 0x000000243bb17223 */ /* 0x080fe2000001081a */
[-CC-:B------:R-:W-:Y:S01]  /*5ef0*/  FFMA.FTZ R182, R75, R36.reuse, -R50.reuse ;  /* 0x000000244bb67223 */ /* 0x180fe20000010832 */
[-C--:B------:R-:W-:Y:S01]  /*5f00*/  FFMA.FTZ R75, R48, R36.reuse, -R50 ;  /* 0x00000024304b7223 */ /* 0x080fe20000010832 */
[-C--:B------:R-:W-:Y:S01]  /*5f10*/  FFMA.FTZ R48, R61, R36.reuse, -R26 ;  /* 0x000000243d307223 */ /* 0x080fe2000001081a */
[-C--:B------:R-:W-:Y:S01]  /*5f20*/  FFMA.FTZ R25, R179, R36.reuse, -R50 ;  /* 0x00000024b3197223 */ /* 0x080fe20000010832 */
[-C--:B------:R-:W-:Y:S01]  /*5f30*/  FFMA.FTZ R179, R63, R36.reuse, -R26 ;  /* 0x000000243fb37223 */ /* 0x080fe2000001081a */
[----:B------:R-:W1:Y:S01]  /*5f40*/  MUFU.EX2 R159, R159 ;  /* 0x0000009f009f7308 */ /* 0x000e620000000800 */
[----:B--2---:R-:W-:Y:S01]  /*5f50*/  FADD.FTZ R0, R10, R3 ;  /* 0x000000030a007221 */ /* 0x004fe20000010000 */
[-CC-:B------:R-:W-:Y:S01]  /*5f60*/  FFMA.FTZ R180, R181, R36.reuse, -R50.reuse ;  /* 0x00000024b5b47223 */ /* 0x180fe20000010832 */
[-CC-:B------:R-:W-:Y:S01]  /*5f70*/  FFMA.FTZ R15, R183, R36.reuse, -R50.reuse ;  /* 0x00000024b70f7223 */ /* 0x180fe20000010832 */
[-C--:B------:R-:W-:Y:S01]  /*5f80*/  FFMA.FTZ R11, R77, R36.reuse, -R50 ;  /* 0x000000244d0b7223 */ /* 0x080fe20000010832 */
[-CC-:B------:R-:W-:Y:S01]  /*5f90*/  FFMA.FTZ R50, R65, R36.reuse, -R26.reuse ;  /* 0x0000002441327223 */ /* 0x180fe2000001081a */
[-CC-:B------:R-:W-:Y:S01]  /*5fa0*/  FFMA.FTZ R181, R67, R36.reuse, -R26.reuse ;  /* 0x0000002443b57223 */ /* 0x180fe2000001081a */
[----:B------:R-:W-:Y:S01]  /*5fb0*/  FFMA.FTZ R183, R71, R36, -R26 ;  /* 0x0000002447b77223 */ /* 0x000fe2000001081a */
[----:B------:R-:W2:Y:S01]  /*5fc0*/  MUFU.EX2 R38, R38 ;  /* 0x0000002600267308 */ /* 0x000ea20000000800 */
[----:B0-----:R-:W-:-:S07]  /*5fd0*/  FADD.FTZ R9, R158, R9 ;  /* 0x000000099e097221 */ /* 0x001fce0000010000 */
[----:B------:R-:W0:Y:S01]  /*5fe0*/  MUFU.EX2 R14, R14 ;  /* 0x0000000e000e7308 */ /* 0x000e220000000800 */
[----:B-1----:R-:W-:-:S07]  /*5ff0*/  FADD.FTZ R3, R159, R0 ;  /* 0x000000009f037221 */ /* 0x002fce0000010000 */
[----:B------:R-:W1:Y:S01]  /*6000*/  MUFU.EX2 R160, R160 ;  /* 0x000000a000a07308 */ /* 0x000e620000000800 */
[----:B--2---:R-:W-:-:S07]  /*6010*/  FADD.FTZ R9, R38, R9 ;  /* 0x0000000926097221 */ /* 0x004fce0000010000 */
        /* <DEDUP_REMOVED lines=39> */
[----:B-1----:R-:W-:Y:S01]  /*6290*/  FADD.FTZ R9, R187, R52 ;  /* 0x00000034bb097221 */ /* 0x002fe20000010000 */
[----:B------:R-:W-:-:S06]  /*62a0*/  FFMA.FTZ R52, R69, R36, -R26 ;  /* 0x0000002445347223 */ /* 0x000fcc000001081a */
        /* <DEDUP_REMOVED lines=15> */
[----:B0-----:R-:W-:Y:S01]  /*63a0*/  FADD.FTZ R9, R87, R54 ;  /* 0x0000003657097221 */ /* 0x001fe20000010000 */
[----:B------:R-:W-:-:S06]  /*63b0*/  FFMA.FTZ R54, R73, R36, -R26 ;  /* 0x0000002449367223 */ /* 0x000fcc000001081a */
[----:B------:R-:W0:Y:S01]  /*63c0*/  MUFU.EX2 R175, R175 ;  /* 0x000000af00af7308 */ /* 0x000e220000000800 */
[----:B-1----:R-:W-:-:S07]  /*63d0*/  FADD.FTZ R0, R44, R3 ;  /* 0x000000032c007221 */ /* 0x002fce0000010000 */
[----:B------:R-:W1:Y:S01]  /*63e0*/  MUFU.EX2 R33, R33 ;  /* 0x0000002100217308 */ /* 0x000e620000000800 */
[----:B--2---:R-:W-:Y:S01]  /*63f0*/  FADD.FTZ R56, R174, R9 ;  /* 0x00000009ae387221 */ /* 0x004fe20000010000 */
[----:B------:R-:W-:-:S06]  /*6400*/  FFMA.FTZ R9, R79, R36, -R26 ;  /* 0x000000244f097223 */ /* 0x000fcc000001081a */
        /* <DEDUP_REMOVED lines=16> */
[----:B-1----:R-:W-:Y:S01]  /*6510*/  FADD.FTZ R58, R178, R13 ;  /* 0x0000000db23a7221 */ /* 0x002fe20000010000 */
[-CC-:B------:R-:W-:Y:S01]  /*6520*/  FFMA.FTZ R13, R83, R36.reuse, -R26.reuse ;  /* 0x00000024530d7223 */ /* 0x180fe2000001081a */
[----:B------:R-:W-:-:S05]  /*6530*/  FFMA.FTZ R26, R85, R36, -R26 ;  /* 0x00000024551a7223 */ /* 0x000fca000001081a */
        /* <DEDUP_REMOVED lines=34> */
[----:B-1----:R-:W-:-:S03]  /*6760*/  FADD.FTZ R0, R75, R58 ;  /* 0x0000003a4b007221 */ /* 0x002fc60000010000 */
[----:B--2---:R-:W-:Y:S01]  /*6770*/  FADD.FTZ R3, R26, R3 ;  /* 0x000000031a037221 */ /* 0x004fe20000010000 */
[----:B------:R-:W-:Y:S06]  /*6780*/  @!P0 BRA `(.L_x_220) ;  /* 0x0000000000048947 */ /* 0x000fec0003800000 */
[----:B------:R-:W-:Y:S01]  /*6790*/  BPT.TRAP 0x1 ;  /* 0x000000040000795c */ /* 0x000fe20000300000 */
.L_x_220:
[----:B------:R-:W-:Y:S01]  /*67a0*/  ULEA UR7, UR40, UR11, 0x3 ;  /* 0x0000000b28077291 */ /* 0x000fe2000f8e183f */
[----:B------:R-:W-:Y:S01]  /*67b0*/  ISETP.GT.AND P1, PT, R6, R17, PT ;  /* 0x000000110600720c */ /* 0x000fe20003f24270 */
[----:B------:R-:W-:Y:S01]  /*67c0*/  UMOV UR43, UR38 ;  /* 0x00000026002b7c82 */ /* 0x000fe20008000000 */
[----:B------:R-:W-:Y:S01]  /*67d0*/  UMOV UR40, UR39 ;  /* 0x0000002700287c82 */ /* 0x000fe20008000000 */
[----:B------:R-:W-:Y:S01]  /*67e0*/  UIADD3 UR7, UR7, 0x28860, URZ ;  /* 0x0002886007077890 */ /* 0x000fe2000fffe03f */
[----:B------:R-:W-:Y:S01]  /*67f0*/  F2FP.F16.F32.PACK_AB R168, R187, R168 ;  /* 0x000000a8bba8723e */ /* 0x000fe200000000ff */
[-C--:B------:R-:W-:Y:S01]  /*6800*/  FMUL.FTZ R88, R88, R5.reuse ;  /* 0x0000000558587220 */ /* 0x080fe20000410000 */
[----:B------:R-:W-:Y:S01]  /*6810*/  F2FP.F16.F32.PACK_AB R170, R185, R170 ;  /* 0x000000aab9aa723e */ /* 0x000fe200000000ff */
        /* <DEDUP_REMOVED lines=66> */
[----:B------:R-:W-:Y:S01]  /*6c40*/  VIADD R6, R6, 0xffffffff ;  /* 0xffffffff06067836 */ /* 0x000fe20000000000 */
        /* <DEDUP_REMOVED lines=30> */
[----:B------:R-:W-:Y:S01]  /*6e30*/  F2FP.F16.F32.PACK_AB R187, R26, R13 ;  /* 0x0000000d1abb723e */ /* 0x000fe200000000ff */
[----:B------:R-:W-:Y:S06]  /*6e40*/  @P1 BRA `(.L_x_221) ;  /* 0xffffffd400cc1947 */ /* 0x000fec000383ffff */
.L_x_210:
[----:B------:R-:W-:Y:S06]  /*6e50*/  BAR.ARV 0x8, 0x180 ;  /* 0x0206000000007b1d */ /* 0x000fec0000002000 */
[----:B------:R-:W-:Y:S05]  /*6e60*/  @!P0 BRA `(.L_x_222) ;  /* 0x0000000000048947 */ /* 0x000fea0003800000 */
[----:B------:R-:W-:Y:S01]  /*6e70*/  BPT.TRAP 0x1 ;  /* 0x000000040000795c */ /* 0x000fe20000300000 */
.L_x_222:
        /* <DEDUP_REMOVED lines=9> */
.L_x_223:
[----:B-1----:R-:W-:Y:S05]  /*6f10*/  @P1 BRA `(.L_x_224) ;  /* 0x0000000000081947 */ /* 0x002fea0003800000 */
[----:B------:R-:W1:Y:S02]  /*6f20*/  SYNCS.PHASECHK.TRANS64.TRYWAIT P1, [UR5+0x28850], R4 ;  /* 0x02885004ff0075a7 */ /* 0x000e640008020145 */
[----:B-1----:R-:W-:Y:S05]  /*6f30*/  @!P1 BRA `(.L_x_225) ;  /* 0x00000090008c9947 */ /* 0x002fea0003800000 */
.L_x_224:
[----:B------:R-:W-:Y:S01]  /*6f40*/  UIADD3 UR4, UR4, 0x400, URZ ;  /* 0x0000040004047890 */ /* 0x000fe2000fffe03f */
[----:B------:R-:W-:Y:S01]  /*6f50*/  WARPGROUP.ARRIVE ;  /* 0x00000000000079c5 */ /* 0x000fe20000000000 */
[----:B------:R-:W-:Y:S01]  /*6f60*/  UMOV UR11, 0x40000040 ;  /* 0x40000040000b7882 */ /* 0x000fe20000000000 */
[----:B-1----:R-:W1:Y:S01]  /*6f70*/  SHFL.BFLY PT, R5, R0, 0x2, 0x1f ;  /* 0x0c401f0000057f89 */ /* 0x002e6200000e0000 */
[----:B------:R-:W-:Y:S01]  /*6f80*/  USHF.R.U32.HI UR4, URZ, 0x4, UR4 ;  /* 0x000000043f047899 */ /* 0x000fe20008011604 */
[----:B------:R-:W-:Y:S01]  /*6f90*/  IMAD.MOV.U32 R65, RZ, RZ, RZ ;  /* 0x000000ffff417224 */ /* 0x000fe200078e00ff */
[----:B------:R-:W-:Y:S01]  /*6fa0*/  MOV R8, RZ ;  /* 0x000000ff00087202 */ /* 0x000fe20000000f00 */
[----:B0-----:R-:W0:Y:S01]  /*6fb0*/  SHFL.BFLY PT, R4, R3, 0x2, 0x1f ;  /* 0x0c401f0003047f89 */ /* 0x001e2200000e0000 */
[----:B------:R-:W-:-:S04]  /*6fc0*/  ULOP3.LUT UR4, UR4, 0x3fff, URZ, 0xc0, !UPT ;  /* 0x00003fff04047892 */ /* 0x000fc8000f8ec03f */
        /* <DEDUP_REMOVED lines=9> */
[----:B------:R-:W-:Y:S02]  /*7060*/  IMAD.MOV.U32 R0, RZ, RZ, -0x800000 ;  /* 0xff800000ff007424 */ /* 0x000fe400078e00ff */
[----:B0-----:R-:W-:Y:S01]  /*7070*/  FADD.FTZ R6, R4, R3 ;  /* 0x0000000304067221 */ /* 0x001fe20000010000 */
[----:B------:R-:W-:Y:S01]  /*7080*/  IMAD.MOV.U32 R3, RZ, RZ, -0x800000 ;  /* 0xff800000ff037424 */ /* 0x000fe200078e00ff */
[----:B------:R-:W0:Y:S04]  /*7090*/  SHFL.BFLY PT, R4, R5, 0x1, 0x1f ;  /* 0x0c201f0005047f89 */ /* 0x000e2800000e0000 */
[----:B------:R-:W1:Y:S01]  /*70a0*/  SHFL.BFLY PT, R7, R6, 0x1, 0x1f ;  /* 0x0c201f0006077f89 */ /* 0x000e6200000e0000 */
[----:B0-----:R-:W-:Y:S01]  /*70b0*/  FADD.FTZ R10, R5, R4 ;  /* 0x00000004050a7221 */ /* 0x001fe20000010000 */
[----:B-1----:R-:W-:-:S04]  /*70c0*/  FADD.FTZ R11, R6, R7 ;  /* 0x00000007060b7221 */ /* 0x002fc80000010000 */
[----:B------:R-:W-:Y:S02]  /*70d0*/  FSETP.NE.FTZ.AND P1, PT, R10, RZ, PT ;  /* 0x000000ff0a00720b */ /* 0x000fe40003f35000 */
[----:B------:R-:W-:-:S11]  /*70e0*/  FSETP.NE.FTZ.AND P2, PT, R11, RZ, PT ;  /* 0x000000ff0b00720b */ /* 0x000fd60003f55000 */
[----:B------:R-:W0:Y:S01]  /*70f0*/  @P1 MUFU.LG2 R7, R10 ;  /* 0x0000000a00071308 */ /* 0x000e220000000c00 */
[C---:B------:R-:W-:Y:S01]  /*7100*/  @P1 FMUL.FTZ R4, R36.reuse, 0.69314718246459960938 ;  /* 0x3f31721824041820 */ /* 0x040fe20000410000 */
[----:B------:R-:W-:-:S06]  /*7110*/  @P2 FMUL.FTZ R5, R36, 0.69314718246459960938 ;  /* 0x3f31721824052820 */ /* 0x000fcc0000410000 */
        /* <DEDUP_REMOVED lines=48> */
.L_x_226:
[----:B------:R-:W-:Y:S01]  /*7420*/  UIADD3 UR4, UR5, 0x28860, URZ ;  /* 0x0002886005047890 */ /* 0x000fe2000fffe03f */
[-C--:B------:R-:W-:Y:S01]  /*7430*/  FMUL.FTZ R20, R88, R65.reuse ;  /* 0x0000004158147220 */ /* 0x080fe20000410000 */
[----:B------:R-:W-:Y:S01]  /*7440*/  UIADD3 UR39, UR39, 0x1, URZ ;  /* 0x0000000127277890 */ /* 0x000fe2000fffe03f */
[-C--:B------:R-:W-:Y:S01]  /*7450*/  FMUL.FTZ R21, R89, R65.reuse ;  /* 0x0000004159157220 */ /* 0x080fe20000410000 */
[----:B------:R-:W-:Y:S01]  /*7460*/  UPRMT UR4, UR7, 0x654, UR4 ;  /* 0x0000065407047896 */ /* 0x000fe20008000004 */
[-C--:B------:R-:W-:Y:S01]  /*7470*/  FMUL.FTZ R36, R92, R65.reuse ;  /* 0x000000415c247220 */ /* 0x080fe20000410000 */
[----:B------:R-:W-:Y:S01]  /*7480*/  UISETP.NE.AND UP0, UPT, UR39, 0x2, UPT ;  /* 0x000000022700788c */ /* 0x000fe2000bf05270 */
        /* <DEDUP_REMOVED lines=35> */
[----:B------:R-:W-:Y:S01]  /*76c0*/  USEL UR4, URZ, 0x1, UP0 ;  /* 0x000000013f047887 */ /* 0x000fe20008000000 */
        /* <DEDUP_REMOVED lines=28> */
[----:B------:R-:W-:Y:S01]  /*7890*/  VIADD R205, R205, 0x1 ;  /* 0x00000001cdcd7836 */ /* 0x000fe20000000000 */
[----:B------:R-:W-:-:S02]  /*78a0*/  USEL UR39, UR39, URZ, UP0 ;  /* 0x0000003f27277287 */ /* 0x000fc40008000000 */
[----:B------:R-:W-:-:S12]  /*78b0*/  ULOP3.LUT UR38, UR38, UR4, URZ, 0x3c, !UPT ;  /* 0x0000000426267292 */ /* 0x000fd8000f8e3c3f */
.L_x_202:
[----:B------:R-:W0:Y:S01]  /*78c0*/  S2R R4, SR_CgaCtaId ;  /* 0x0000000000047919 */ /* 0x000e220000008800 */
[----:B------:R-:W-:Y:S01]  /*78d0*/  MOV R17, 0x400 ;  /* 0x0000040000117802 */ /* 0x000fe20000000f00 */
[----:B------:R-:W-:Y:S01]  /*78e0*/  BSSY B0, `(.L_x_227) ;  /* 0x00002c4000007945 */ /* 0x000fe20003800000 */
[----:B------:R-:W-:Y:S02]  /*78f0*/  BAR.SYNC.DEFER_BLOCKING 0x5, 0x180 ;  /* 0x0146000000007b1d */ /* 0x000fe40000010000 */
[----:B0-----:R-:W-:-:S05]  /*7900*/  LEA R17, R4, R17, 0x18 ;  /* 0x0000001104117211 */ /* 0x001fca00078ec0ff */
[----:B------:R0:W1:Y:S01]  /*7910*/  LDS.128 R4, [R17+0x288d0] ;  /* 0x0288d00011047984 */ /* 0x0000620000000c00 */
[----:B------:R-:W-:Y:S06]  /*7920*/  BAR.ARV 0x4, 0x180 ;  /* 0x0106000000007b1d */ /* 0x000fec0000002000 */
[----:B------:R-:W-:Y:S05]  /*7930*/  @P0 BRA `(.L_x_228) ;  /* 0x00000020001c0947 */ /* 0x000fea0003800000 */
[----:B-1----:R-:W1:Y:S01]  /*7940*/  S2R R4, SR_SWINHI ;  /* 0x0000000000047919 */ /* 0x002e620000002f00 */
[----:B------:R-:W-:Y:S01]  /*7950*/  SHF.L.U64.HI R106, R19, 0x2, R202 ;  /* 0x00000002136a7819 */ /* 0x000fe200000102ca */
[----:B------:R-:W-:Y:S01]  /*7960*/  ULDC.64 UR4, c[0x0][0xc08] ;  /* 0x0003020000047ab9 */ /* 0x000fe20000000a00 */
[----:B------:R-:W-:Y:S02]  /*7970*/  MOV R88, R17 ;  /* 0x0000001100587202 */ /* 0x000fe40000000f00 */
[----:B-1----:R-:W-:-:S03]  /*7980*/  MOV R89, R4 ;  /* 0x0000000400597202 */ /* 0x002fc60000000f00 */
[----:B------:R-:W-:-:S03]  /*7990*/  IMAD.WIDE R12, R225, 0x2, R88 ;  /* 0x00000002e10c7825 */ /* 0x000fc600078e0258 */
[C---:B------:R-:W-:Y:S02]  /*79a0*/  IADD3 R105, P1, R12.reuse, 0x4040, RZ ;  /* 0x000040400c697810 */ /* 0x040fe40007f3e0ff */
[C---:B------:R-:W-:Y:S02]  /*79b0*/  IADD3 R103, P2, R12.reuse, 0x4020, RZ ;  /* 0x000040200c677810 */ /* 0x040fe40007f5e0ff */
[----:B------:R-:W-:Y:S01]  /*79c0*/  IADD3 R15, P3, R12, 0x4000, RZ ;  /* 0x000040000c0f7810 */ /* 0x000fe20007f7e0ff */
[--C-:B------:R-:W-:Y:S01]  /*79d0*/  IMAD.X R27, RZ, RZ, R13.reuse, P1 ;  /* 0x000000ffff1b7224 */ /* 0x100fe200008e060d */
[----:B------:R-:W-:Y:S01]  /*79e0*/  LOP3.LUT R10, R105, 0x380, RZ, 0xc0, !PT ;  /* 0x00000380690a7812 */ /* 0x000fe200078ec0ff */
[----:B------:R-:W-:Y:S01]  /*79f0*/  IMAD.X R33, RZ, RZ, R13, P2 ;  /* 0x000000ffff217224 */ /* 0x000fe200010e060d */
[----:B------:R-:W-:Y:S02]  /*7a00*/  LOP3.LUT R8, R103, 0x380, RZ, 0xc0, !PT ;  /* 0x0000038067087812 */ /* 0x000fe400078ec0ff */
[----:B------:R-:W-:-:S02]  /*7a10*/  LOP3.LUT R4, R15, 0x380, RZ, 0xc0, !PT ;  /* 0x000003800f047812 */ /* 0x000fc400078ec0ff */
[C---:B------:R-:W-:Y:S02]  /*7a20*/  LOP3.LUT R9, R12.reuse, 0x380, RZ, 0xc0, !PT ;  /* 0x000003800c097812 */ /* 0x040fe400078ec0ff */
[----:B------:R-:W-:Y:S02]  /*7a30*/  IADD3 R107, P0, R12, 0x4060, RZ ;  /* 0x000040600c6b7810 */ /* 0x000fe40007f1e0ff */
[----:B------:R-:W-:Y:S02]  /*7a40*/  SHF.R.U64 R10, R10, 0x3, RZ ;  /* 0x000000030a0a7819 */ /* 0x000fe400000012ff */
[----:B------:R-:W-:Y:S01]  /*7a50*/  SHF.R.U64 R8, R8, 0x3, RZ ;  /* 0x0000000308087819 */ /* 0x000fe200000012ff */
[----:B------:R-:W-:Y:S01]  /*7a60*/  IMAD.X R31, RZ, RZ, R13, P0 ;  /* 0x000000ffff1f7224 */ /* 0x000fe200000e060d */
[C---:B------:R-:W-:Y:S02]  /*7a70*/  IADD3 R101, P4, R12.reuse, 0x60, RZ ;  /* 0x000000600c657810 */ /* 0x040fe40007f9e0ff */
[----:B------:R-:W-:-:S02]  /*7a80*/  IADD3 R93, P5, R12, 0x40, RZ ;  /* 0x000000400c5d7810 */ /* 0x000fc40007fbe0ff */
[----:B------:R-:W-:Y:S01]  /*7a90*/  SHF.R.U64 R4, R4, 0x3, RZ ;  /* 0x0000000304047819 */ /* 0x000fe200000012ff */
[--C-:B------:R-:W-:Y:S01]  /*7aa0*/  IMAD.X R11, RZ, RZ, R13.reuse, P4 ;  /* 0x000000ffff0b7224 */ /* 0x100fe200020e060d */
[----:B------:R-:W-:Y:S01]  /*7ab0*/  BAR.SYNC.DEFER_BLOCKING 0x1, 0x100 ;  /* 0x0044000000007b1d */ /* 0x000fe20000010000 */
[----:B------:R-:W-:Y:S02]  /*7ac0*/  IADD3 R35, P6, R12, 0x20, RZ ;  /* 0x000000200c237810 */ /* 0x000fe40007fde0ff */
[----:B------:R-:W-:Y:S02]  /*7ad0*/  SHF.R.U64 R9, R9, 0x3, RZ ;  /* 0x0000000309097819 */ /* 0x000fe400000012ff */
[----:B------:R-:W-:Y:S01]  /*7ae0*/  LOP3.LUT R14, R107, 0x380, RZ, 0xc0, !PT ;  /* 0x000003806b0e7812 */ /* 0x000fe200078ec0ff */
[----:B------:R-:W-:Y:S01]  /*7af0*/  IMAD.X R25, RZ, RZ, R13, P6 ;  /* 0x000000ffff197224 */ /* 0x000fe200030e060d */
[----:B------:R-:W-:Y:S02]  /*7b00*/  LOP3.LUT R26, R10, R105, RZ, 0x3c, !PT ;  /* 0x000000690a1a7212 */ /* 0x000fe400078e3cff */
[----:B------:R-:W-:-:S02]  /*7b10*/  LOP3.LUT R32, R8, R103, RZ, 0x3c, !PT ;  /* 0x0000006708207212 */ /* 0x000fc400078e3cff */
[----:B------:R-:W-:Y:S02]  /*7b20*/  LOP3.LUT R28, R4, R15, RZ, 0x3c, !PT ;  /* 0x0000000f041c7212 */ /* 0x000fe400078e3cff */
[----:B------:R-:W-:Y:S02]  /*7b30*/  LOP3.LUT R10, R101, 0x380, RZ, 0xc0, !PT ;  /* 0x00000380650a7812 */ /* 0x000fe400078ec0ff */
[----:B------:R-:W-:Y:S02]  /*7b40*/  LOP3.LUT R8, R93, 0x380, RZ, 0xc0, !PT ;  /* 0x000003805d087812 */ /* 0x000fe400078ec0ff */
[----:B------:R-:W-:Y:S02]  /*7b50*/  LOP3.LUT R4, R35, 0x380, RZ, 0xc0, !PT ;  /* 0x0000038023047812 */ /* 0x000fe400078ec0ff */
[----:B------:R-:W-:Y:S01]  /*7b60*/  LOP3.LUT R12, R9, R12, RZ, 0x3c, !PT ;  /* 0x0000000c090c7212 */ /* 0x000fe200078e3cff */
[----:B------:R-:W-:Y:S01]  /*7b70*/  IMAD.X R9, RZ, RZ, R13, P5 ;  /* 0x000000ffff097224 */ /* 0x000fe200028e060d */
[----:B------:R-:W-:-:S02]  /*7b80*/  SHF.R.U64 R14, R14, 0x3, RZ ;  /* 0x000000030e0e7819 */ /* 0x000fc400000012ff */
[----:B------:R-:W-:Y:S02]  /*7b90*/  SHF.R.U64 R10, R10, 0x3, RZ ;  /* 0x000000030a0a7819 */ /* 0x000fe400000012ff */
[----:B------:R-:W-:Y:S02]  /*7ba0*/  SHF.R.U64 R8, R8, 0x3, RZ ;  /* 0x0000000308087819 */ /* 0x000fe400000012ff */
[----:B------:R-:W-:Y:S02]  /*7bb0*/  SHF.R.U64 R4, R4, 0x3, RZ ;  /* 0x0000000304047819 */ /* 0x000fe400000012ff */
[----:B------:R-:W-:Y:S02]  /*7bc0*/  IADD3.X R29, RZ, R13, RZ, P3, !PT ;  /* 0x0000000dff1d7210 */ /* 0x000fe40001ffe4ff */
[----:B------:R-:W-:Y:S01]  /*7bd0*/  LOP3.LUT R30, R14, R107, RZ, 0x3c, !PT ;  /* 0x0000006b0e1e7212 */ /* 0x000fe200078e3cff */
[----:B------:R-:W-:Y:S01]  /*7be0*/  IMAD.SHL.U32 R107, R19, 0x4, RZ ;  /* 0x00000004136b7824 */ /* 0x000fe200078e00ff */
[----:B------:R-:W-:-:S02]  /*7bf0*/  MOV R34, R12 ;  /* 0x0000000c00227202 */ /* 0x000fc40000000f00 */
[----:B------:R-:W-:Y:S02]  /*7c00*/  F2FP.F16.F32.PACK_AB R12, R21, R20 ;  /* 0x00000014150c723e */ /* 0x000fe400000000ff */
[----:B------:R-:W-:Y:S02]  /*7c10*/  F2FP.F16.F32.PACK_AB R13, R67, R66 ;  /* 0x00000042430d723e */ /* 0x000fe400000000ff */
[----:B------:R-:W-:Y:S02]  /*7c20*/  F2FP.F16.F32.PACK_AB R14, R37, R36 ;  /* 0x00000024250e723e */ /* 0x000fe400000000ff */
[----:B------:R-:W-:Y:S02]  /*7c30*/  F2FP.F16.F32.PACK_AB R15, R69, R68 ;  /* 0x00000044450f723e */ /* 0x000fe400000000ff */
[----:B------:R-:W-:Y:S02]  /*7c40*/  LOP3.LUT R10, R10, R101, RZ, 0x3c, !PT ;  /* 0x000000650a0a7212 */ /* 0x000fe400078e3cff */
[----:B------:R-:W-:Y:S01]  /*7c50*/  LOP3.LUT R8, R8, R93, RZ, 0x3c, !PT ;  /* 0x0000005d08087212 */ /* 0x000fe200078e3cff */
[----:B------:R1:W-:Y:S01]  /*7c60*/  STSM.16.M88.4 [R34], R12 ;  /* 0x0000000c22007844 */ /* 0x0003e20000000200 */
[----:B------:R-:W-:Y:S01]  /*7c70*/  LOP3.LUT R24, R4, R35, RZ, 0x3c, !PT ;  /* 0x0000002304187212 */ /* 0x000fe200078e3cff */
[----:B------:R-:W2:Y:S01]  /*7c80*/  LDC.64 R92, c[0x0][0xc00] ;  /* 0x00030000ff5c7b82 */ /* 0x000ea20000000a00 */
[----:B------:R-:W-:-:S02]  /*7c90*/  MOV R103, R10 ;  /* 0x0000000a00677202 */ /* 0x000fc40000000f00 */
[----:B------:R-:W-:Y:S02]  /*7ca0*/  MOV R104, R8 ;  /* 0x0000000800687202 */ /* 0x000fe40000000f00 */
[----:B------:R-:W-:Y:S02]  /*7cb0*/  MOV R105, R24 ;  /* 0x0000001800697202 */ /* 0x000fe40000000f00 */
[----:B------:R-:W-:Y:S02]  /*7cc0*/  F2FP.F16.F32.PACK_AB R8, R39, R38 ;  /* 0x000000262708723e */ /* 0x000fe400000000ff */
[----:B------:R-:W-:Y:S02]  /*7cd0*/  F2FP.F16.F32.PACK_AB R9, R71, R70 ;  /* 0x000000464709723e */ /* 0x000fe400000000ff */
[----:B------:R-:W-:Y:S02]  /*7ce0*/  F2FP.F16.F32.PACK_AB R10, R41, R40 ;  /* 0x00000028290a723e */ /* 0x000fe400000000ff */
[----:B------:R-:W-:-:S02]  /*7cf0*/  F2FP.F16.F32.PACK_AB R11, R73, R72 ;  /* 0x00000048490b723e */ /* 0x000fc400000000ff */
[----:B-1----:R-:W-:Y:S02]  /*7d00*/  F2FP.F16.F32.PACK_AB R12, R43, R42 ;  /* 0x0000002a2b0c723e */ /* 0x002fe400000000ff */
[----:B------:R-:W-:Y:S01]  /*7d10*/  F2FP.F16.F32.PACK_AB R13, R75, R74 ;  /* 0x0000004a4b0d723e */ /* 0x000fe200000000ff */
[----:B------:R1:W-:Y:S01]  /*7d20*/  STSM.16.M88.4 [R105], R8 ;  /* 0x0000000869007844 */ /* 0x0003e20000000200 */
[----:B------:R-:W-:Y:S02]  /*7d30*/  F2FP.F16.F32.PACK_AB R14, R45, R44 ;  /* 0x0000002c2d0e723e */ /* 0x000fe400000000ff */
[----:B------:R-:W-:Y:S02]  /*7d40*/  F2FP.F16.F32.PACK_AB R15, R77, R76 ;  /* 0x0000004c4d0f723e */ /* 0x000fe400000000ff */
[----:B------:R-:W-:Y:S02]  /*7d50*/  MOV R101, R26 ;  /* 0x0000001a00657202 */ /* 0x000fe40000000f00 */
[----:B------:R-:W-:Y:S01]  /*7d60*/  MOV R4, R30 ;  /* 0x0000001e00047202 */ /* 0x000fe20000000f00 */
[----:B------:R3:W-:Y:S01]  /*7d70*/  STSM.16.M88.4 [R104], R12 ;  /* 0x0000000c68007844 */ /* 0x0007e20000000200 */
[----:B------:R-:W-:-:S02]  /*7d80*/  MOV R100, R28 ;  /* 0x0000001c00647202 */ /* 0x000fc40000000f00 */
[----:B------:R-:W-:Y:S02]  /*7d90*/  F2FP.F16.F32.PACK_AB R24, R47, R46 ;  /* 0x0000002e2f18723e */ /* 0x000fe400000000ff */
[----:B------:R-:W-:Y:S02]  /*7da0*/  F2FP.F16.F32.PACK_AB R25, R79, R78 ;  /* 0x0000004e4f19723e */ /* 0x000fe400000000ff */
[----:B------:R-:W-:Y:S02]  /*7db0*/  F2FP.F16.F32.PACK_AB R26, R49, R48 ;  /* 0x00000030311a723e */ /* 0x000fe400000000ff */
[----:B------:R-:W-:Y:S02]  /*7dc0*/  F2FP.F16.F32.PACK_AB R27, R81, R80 ;  /* 0x00000050511b723e */ /* 0x000fe400000000ff */
[----:B------:R-:W-:Y:S02]  /*7dd0*/  F2FP.F16.F32.PACK_AB R28, R51, R50 ;  /* 0x00000032331c723e */ /* 0x000fe400000000ff */
[----:B------:R-:W-:Y:S01]  /*7de0*/  F2FP.F16.F32.PACK_AB R29, R83, R82 ;  /* 0x00000052531d723e */ /* 0x000fe200000000ff */
[----:B------:R-:W-:Y:S01]  /*7df0*/  STSM.16.M88.4 [R103], R24 ;  /* 0x0000001867007844 */ /* 0x000fe20000000200 */
[----:B------:R-:W-:-:S02]  /*7e00*/  F2FP.F16.F32.PACK_AB R30, R53, R52 ;  /* 0x00000034351e723e */ /* 0x000fc400000000ff */
[----:B------:R-:W-:Y:S02]  /*7e10*/  F2FP.F16.F32.PACK_AB R31, R85, R84 ;  /* 0x00000054551f723e */ /* 0x000fe400000000ff */
[----:B------:R-:W-:Y:S02]  /*7e20*/  MOV R102, R32 ;  /* 0x0000002000667202 */ /* 0x000fe40000000f00 */
[----:B------:R-:W-:Y:S01]  /*7e30*/  F2FP.F16.F32.PACK_AB R32, R55, R54 ;  /* 0x000000363720723e */ /* 0x000fe200000000ff */
[----:B------:R4:W-:Y:S01]  /*7e40*/  STSM.16.M88.4 [R100], R28 ;  /* 0x0000001c64007844 */ /* 0x0009e20000000200 */
[----:B------:R-:W-:Y:S02]  /*7e50*/  F2FP.F16.F32.PACK_AB R33, R87, R86 ;  /* 0x000000565721723e */ /* 0x000fe400000000ff */
[----:B------:R-:W-:Y:S02]  /*7e60*/  F2FP.F16.F32.PACK_AB R34, R57, R56 ;  /* 0x000000383922723e */ /* 0x000fe400000000ff */
[----:B------:R-:W-:-:S02]  /*7e70*/  F2FP.F16.F32.PACK_AB R35, R91, R90 ;  /* 0x0000005a5b23723e */ /* 0x000fc400000000ff */
[----:B-1----:R-:W-:Y:S02]  /*7e80*/  F2FP.F16.F32.PACK_AB R8, R59, R58 ;  /* 0x0000003a3b08723e */ /* 0x002fe400000000ff */
[----:B------:R-:W-:Y:S01]  /*7e90*/  F2FP.F16.F32.PACK_AB R9, R95, R94 ;  /* 0x0000005e5f09723e */ /* 0x000fe200000000ff */
[----:B------:R-:W-:Y:S01]  /*7ea0*/  STSM.16.M88.4 [R102], R32 ;  /* 0x0000002066007844 */ /* 0x000fe20000000200 */
[----:B------:R-:W-:Y:S02]  /*7eb0*/  F2FP.F16.F32.PACK_AB R10, R61, R60 ;  /* 0x0000003c3d0a723e */ /* 0x000fe400000000ff */
[----:B------:R-:W-:Y:S02]  /*7ec0*/  F2FP.F16.F32.PACK_AB R11, R97, R96 ;  /* 0x00000060610b723e */ /* 0x000fe400000000ff */
[----:B---3--:R-:W-:Y:S01]  /*7ed0*/  F2FP.F16.F32.PACK_AB R12, R63, R62 ;  /* 0x0000003e3f0c723e */ /* 0x008fe200000000ff */
[----:B----4-:R-:W-:Y:S01]  /*7ee0*/  IMAD.MOV.U32 R100, RZ, RZ, RZ ;  /* 0x000000ffff647224 */ /* 0x010fe200078e00ff */
[----:B------:R-:W-:Y:S01]  /*7ef0*/  F2FP.F16.F32.PACK_AB R13, R99, R98 ;  /* 0x00000062630d723e */ /* 0x000fe200000000ff */
[----:B------:R1:W-:Y:S01]  /*7f00*/  STSM.16.M88.4 [R101], R8 ;  /* 0x0000000865007844 */ /* 0x0003e20000000200 */
[----:B------:R-:W-:-:S02]  /*7f10*/  F2FP.F16.F32.PACK_AB R14, R65, R64 ;  /* 0x00000040410e723e */ /* 0x000fc400000000ff */
[----:B------:R-:W-:Y:S02]  /*7f20*/  F2FP.F16.F32.PACK_AB R15, R151, R150 ;  /* 0x00000096970f723e */ /* 0x000fe400000000ff */
[----:B--2---:R-:W-:Y:S02]  /*7f30*/  ISETP.NE.U32.AND P0, PT, R92, RZ, PT ;  /* 0x000000ff5c00720c */ /* 0x004fe40003f05070 */
[----:B------:R-:W-:Y:S01]  /*7f40*/  IADD3 R24, P1, R107, R92, RZ ;  /* 0x0000005c6b187210 */ /* 0x000fe20007f3e0ff */
[----:B------:R2:W-:Y:S01]  /*7f50*/  STSM.16.M88.4 [R4], R12 ;  /* 0x0000000c04007844 */ /* 0x0005e20000000200 */
[----:B------:R-:W-:Y:S01]  /*7f60*/  BAR.SYNC.DEFER_BLOCKING 0x1, 0x100 ;  /* 0x0044000000007b1d */ /* 0x000fe20000010000 */
[----:B------:R-:W-:Y:S02]  /*7f70*/  ISETP.NE.AND.EX P0, PT, R93, RZ, PT, P0 ;  /* 0x000000ff5d00720c */ /* 0x000fe40003f05300 */
[----:B------:R-:W-:-:S05]  /*7f80*/  IMAD.X R25, R106, 0x1, R93, P1 ;  /* 0x000000016a197824 */ /* 0x000fca00008e065d */
[----:B-1----:R-:W1:Y:S08]  /*7f90*/  LDC R9, c[0x0][0xad4] ;  /* 0x0002b500ff097b82 */ /* 0x002e700000000800 */
[----:B--2---:R-:W2:Y:S01]  /*7fa0*/  LDC R4, c[0x0][0xbe8] ;  /* 0x0002fa00ff047b82 */ /* 0x004ea20000000800 */
[----:B------:R-:W3:Y:S01]  /*7fb0*/  @P0 LDG.E R100, desc[UR36][R24.64] ;  /* 0x0000002418640981 */ /* 0x000ee2000c1e1900 */
[----:B------:R-:W-:-:S04]  /*7fc0*/  ISETP.NE.U32.AND P1, PT, RZ, UR4, PT ;  /* 0x00000004ff007c0c */ /* 0x000fc8000bf25070 */
[----:B------:R-:W-:-:S13]  /*7fd0*/  ISETP.NE.AND.EX P1, PT, RZ, UR5, PT, P1 ;  /* 0x00000005ff007c0c */ /* 0x000fda000bf25310 */
[----:B------:R-:W-:Y:S01]  /*7fe0*/  @P1 IADD3 R26, P2, R107, UR4, RZ ;  /* 0x000000046b1a1c10 */ /* 0x000fe2000ff5e0ff */
[----:B------:R-:W-:Y:S01]  /*7ff0*/  ULDC UR4, c[0x0][0xa88] ;  /* 0x0002a20000047ab9 */ /* 0x000fe20000000800 */
[----:B--2---:R-:W-:Y:S02]  /*8000*/  ISETP.NE.AND P4, PT, R4, 0x1, PT ;  /* 0x000000010400780c */ /* 0x004fe40003f85270 */
[----:B------:R-:W-:Y:S02]  /*8010*/  @P1 IADD3.X R27, R106, UR5, RZ, P2, !PT ;  /* 0x000000056a1b1c10 */ /* 0x000fe400097fe4ff */
[C---:B------:R-:W-:Y:S02]  /*8020*/  ISETP.NE.AND P2, PT, R18.reuse, RZ, PT ;  /* 0x000000ff1200720c */ /* 0x040fe40003f45270 */
[----:B------:R-:W-:Y:S02]  /*8030*/  MOV R29, UR4 ;  /* 0x00000004001d7c02 */ /* 0x000fe40008000f00 */
[----:B-1----:R-:W-:Y:S01]  /*8040*/  SEL R9, R18, R9, P2 ;  /* 0x0000000912097207 */ /* 0x002fe20001000000 */
[----:B------:R-:W-:-:S03]  /*8050*/  IMAD.MOV.U32 R18, RZ, RZ, 0x9b8 ;  /* 0x000009b8ff127424 */ /* 0x000fc600078e00ff */
[----:B------:R-:W-:Y:S01]  /*8060*/  ISETP.GT.AND P3, PT, R9, 0x1, PT ;  /* 0x000000010900780c */ /* 0x000fe20003f64270 */
[----:B------:R-:W1:Y:S01]  /*8070*/  @P4 LDC R28, c[0x0][0xbec] ;  /* 0x0002fb00ff1c4b82 */ /* 0x000e620000000800 */
[----:B------:R2:W5:Y:S01]  /*8080*/  @P1 LDG.E R29, desc[UR36][R26.64] ;  /* 0x000000241a1d1981 */ /* 0x000562000c1e1900 */
[----:B------:R-:W-:Y:S01]  /*8090*/  ISETP.NE.U32.AND P2, PT, R92, RZ, PT ;  /* 0x000000ff5c00720c */ /* 0x000fe20003f45070 */
[----:B------:R-:W-:Y:S01]  /*80a0*/  IMAD R101, R16, 0x80, R224 ;  /* 0x0000008010657824 */ /* 0x000fe200078e02e0 */
[----:B------:R-:W-:Y:S02]  /*80b0*/  SEL R18, R18, 0x978, P3 ;  /* 0x0000097812127807 */ /* 0x000fe40001800000 */
[----:B------:R-:W-:Y:S02]  /*80c0*/  ISETP.NE.AND.EX P2, PT, R93, RZ, PT, P2 ;  /* 0x000000ff5d00720c */ /* 0x000fe40003f45320 */
[----:B------:R-:W4:Y:S01]  /*80d0*/  LDC.64 R14, c[0x0][R18+0x220] ;  /* 0x00008800120e7b82 */ /* 0x000f220000000a00 */
[----:B------:R-:W-:-:S02]  /*80e0*/  SEL R31, R201, RZ, P3 ;  /* 0x000000ffc91f7207 */ /* 0x000fc40001800000 */
[----:B------:R-:W-:Y:S02]  /*80f0*/  SEL R19, R19, RZ, !P2 ;  /* 0x000000ff13137207 */ /* 0x000fe40005000000 */
[----:B--2---:R-:W-:-:S03]  /*8100*/  SEL R27, R202, RZ, !P2 ;  /* 0x000000ffca1b7207 */ /* 0x004fc60005000000 */
[----:B------:R-:W2:Y:S08]  /*8110*/  LDC.64 R10, c[0x0][R18+0x218] ;  /* 0x00008600120a7b82 */ /* 0x000eb00000000a00 */
[----:B------:R-:W0:Y:S08]  /*8120*/  @P4 LDC R93, c[0x0][0xbf0] ;  /* 0x0002fc00ff5d4b82 */ /* 0x000e300000000800 */
[----:B------:R-:W1:Y:S01]  /*8130*/  LDC.64 R12, c[0x0][R18+0x228] ;  /* 0x00008a00120c7b82 */ /* 0x000e620000000a00 */
[----:B----4-:R-:W-:-:S04]  /*8140*/  IMAD R15, R15, R19, RZ ;  /* 0x000000130f0f7224 */ /* 0x010fc800078e02ff */
[C---:B------:R-:W-:Y:S02]  /*8150*/  IMAD R35, R14.reuse, R27, R15 ;  /* 0x0000001b0e237224 */ /* 0x040fe400078e020f */
[----:B------:R-:W-:Y:S01]  /*8160*/  IMAD.WIDE.U32 R14, R14, R19, RZ ;  /* 0x000000130e0e7225 */ /* 0x000fe200078e00ff */
[----:B------:R-:W4:Y:S03]  /*8170*/  LDC.64 R8, c[0x0][0xba8] ;  /* 0x0002ea00ff087b82 */ /* 0x000f260000000a00 */
[----:B--2---:R-:W-:-:S04]  /*8180*/  IMAD.WIDE.U32 R26, R10, R2, RZ ;  /* 0x000000020a1a7225 */ /* 0x004fc800078e00ff */
[----:B------:R-:W-:Y:S02]  /*8190*/  IMAD R33, R11, R2, RZ ;  /* 0x000000020b217224 */ /* 0x000fe400078e02ff */
[----:B------:R-:W2:Y:S01]  /*81a0*/  LDC.64 R10, c[0x0][R18+0x210] ;  /* 0x00008400120a7b82 */ /* 0x000ea20000000a00 */
[----:B------:R-:W-:Y:S02]  /*81b0*/  IMAD.IADD R35, R15, 0x1, R35 ;  /* 0x000000010f237824 */ /* 0x000fe400078e0223 */
[----:B------:R-:W-:Y:S02]  /*81c0*/  IMAD.MOV.U32 R15, RZ, RZ, R101 ;  /* 0x000000ffff0f7224 */ /* 0x000fe400078e0065 */
[----:B------:R-:W-:Y:S02]  /*81d0*/  IMAD.IADD R33, R27, 0x1, R33 ;  /* 0x000000011b217824 */ /* 0x000fe400078e0221 */
[-C--:B-1----:R-:W-:Y:S02]  /*81e0*/  IMAD R27, R13, R31.reuse, RZ ;  /* 0x0000001f0d1b7224 */ /* 0x082fe400078e02ff */
[----:B------:R-:W-:-:S05]  /*81f0*/  IMAD.WIDE.U32 R12, R12, R31, RZ ;  /* 0x0000001f0c0c7225 */ /* 0x000fca00078e00ff */
[----:B------:R-:W-:Y:S01]  /*8200*/  IADD3 R27, R13, R27, RZ ;  /* 0x0000001b0d1b7210 */ /* 0x000fe20007ffe0ff */
[----:B----4-:R-:W1:Y:S08]  /*8210*/  @!P3 LDC R8, c[0x0][0xb50] ;  /* 0x0002d400ff08bb82 */ /* 0x010e700000000800 */
[----:B------:R-:W4:Y:S01]  /*8220*/  @!P3 LDC R9, c[0x0][0xb54] ;  /* 0x0002d500ff09bb82 */ /* 0x000f220000000800 */
[--C-:B---3--:R-:W-:Y:S01]  /*8230*/  IADD3 R26, P2, P5, R14, R26, R100.reuse ;  /* 0x0000001a0e1a7210 */ /* 0x108fe20007d5e064 */
[----:B------:R-:W-:Y:S01]  /*8240*/  @P4 IMAD.HI.U32 R14, R101, R28, RZ ;  /* 0x0000001c650e4227 */ /* 0x000fe200078e00ff */
[----:B------:R-:W-:-:S04]  /*8250*/  SHF.R.S32.HI R92, RZ, 0x1f, R100 ;  /* 0x0000001fff5c7819 */ /* 0x000fc80000011464 */
[----:B0-----:R-:W-:Y:S02]  /*8260*/  @P4 SHF.R.U32.HI R15, RZ, R93, R14 ;  /* 0x0000005dff0f4219 */ /* 0x001fe4000001160e */
[----:B------:R-:W-:Y:S02]  /*8270*/  IADD3.X R14, R35, R33, R92, P2, P5 ;  /* 0x00000021230e7210 */ /* 0x000fe400017ea45c */
[----:B------:R-:W-:Y:S01]  /*8280*/  IADD3 R12, P2, P5, R15, R26, R12 ;  /* 0x0000001a0f0c7210 */ /* 0x000fe20007d5e00c */
[--C-:B------:R-:W-:Y:S01]  /*8290*/  IMAD.MOV R31, RZ, RZ, -R15.reuse ;  /* 0x000000ffff1f7224 */ /* 0x100fe200078e0a0f */
[----:B------:R-:W-:-:S03]  /*82a0*/  SHF.R.S32.HI R13, RZ, 0x1f, R15 ;  /* 0x0000001fff0d7819 */ /* 0x000fc6000001140f */
[----:B------:R-:W-:Y:S01]  /*82b0*/  IMAD R15, R4, R31, R101 ;  /* 0x0000001f040f7224 */ /* 0x000fe200078e0265 */
[----:B------:R-:W-:-:S03]  /*82c0*/  IADD3.X R13, R13, R14, R27, P2, P5 ;  /* 0x0000000e0d0d7210 */ /* 0x000fc600017ea41b */
[----:B--2---:R-:W-:Y:S01]  /*82d0*/  IMAD R11, R11, R15, RZ ;  /* 0x0000000f0b0b7224 */ /* 0x004fe200078e02ff */
[----:B------:R-:W-:-:S05]  /*82e0*/  SHF.R.S32.HI R27, RZ, 0x1f, R15 ;  /* 0x0000001fff1b7819 */ /* 0x000fca000001140f */
[C---:B------:R-:W-:Y:S02]  /*82f0*/  IMAD R27, R10.reuse, R27, R11 ;  /* 0x0000001b0a1b7224 */ /* 0x040fe400078e020b */
[----:B------:R-:W-:-:S04]  /*8300*/  IMAD.WIDE.U32 R10, R10, R15, R12 ;  /* 0x0000000f0a0a7225 */ /* 0x000fc800078e000c */
[----:B------:R-:W-:Y:S01]  /*8310*/  IMAD.IADD R11, R11, 0x1, R27 ;  /* 0x000000010b0b7824 */ /* 0x000fe200078e021b */
[----:B-1----:R-:W-:-:S04]  /*8320*/  LEA R12, P2, R10, R8, 0x2 ;  /* 0x000000080a0c7211 */ /* 0x002fc800078410ff */
[----:B----4-:R-:W-:Y:S01]  /*8330*/  LEA.HI.X R14, R10, R9, R11, 0x2, P2 ;  /* 0x000000090a0e7211 */ /* 0x010fe200010f140b */
[----:B------:R-:W-:Y:S08]  /*8340*/  @P1 BRA `(.L_x_229) ;  /* 0x0000000000101947 */ /* 0x000ff00003800000 */
[----:B------:R-:W-:Y:S05]  /*8350*/  @!P0 BRA `(.L_x_229) ;  /* 0x00000000000c8947 */ /* 0x000fea0003800000 */
[----:B------:R-:W2:Y:S04]  /*8360*/  LDG.E R8, desc[UR36][R24.64] ;  /* 0x0000002418087981 */ /* 0x000ea8000c1e1900 */
[----:B-----5:R-:W2:Y:S02]  /*8370*/  LDG.E R29, desc[UR36][R24.64+0x4] ;  /* 0x00000424181d7981 */ /* 0x020ea4000c1e1900 */
[----:B--2---:R-:W-:-:S07]  /*8380*/  IMAD.IADD R29, R29, 0x1, -R8 ;  /* 0x000000011d1d7824 */ /* 0x004fce00078e0a08 */
.L_x_229:
[----:B------:R-:W-:Y:S01]  /*8390*/  SHFL.IDX PT, R8, R12, RZ, 0x1c1f ;  /* 0x001c1fff0c087589 */ /* 0x000fe200000e0000 */
[----:B------:R-:W-:Y:S01]  /*83a0*/  IMAD R15, R16, 0x80, R223 ;  /* 0x00000080100f7824 */ /* 0x000fe200078e02df */
[----:B------:R-:W-:Y:S01]  /*83b0*/  LOP3.LUT P0, RZ, R206, 0x3, RZ, 0xc0, !PT ;  /* 0x00000003ceff7812 */ /* 0x000fe2000780c0ff */
[----:B-----5:R-:W-:Y:S01]  /*83c0*/  IMAD R18, R29, R4, RZ ;  /* 0x000000041d127224 */ /* 0x020fe200078e02ff */
[----:B------:R-:W0:Y:S01]  /*83d0*/  SHFL.IDX PT, R9, R14, RZ, 0x1c1f ;  /* 0x001c1fff0e097589 */ /* 0x000e2200000e0000 */
[----:B------:R-:W-:-:S03]  /*83e0*/  VIADD R13, R15, 0x8 ;  /* 0x000000080f0d7836 */ /* 0x000fc60000000000 */
[----:B------:R-:W-:Y:S01]  /*83f0*/  SHFL.IDX PT, R10, R12, 0x1, 0x1c1f ;  /* 0x003c1f000c0a7f89 */ /* 0x000fe200000e0000 */
[-C--:B------:R-:W-:Y:S02]  /*8400*/  ISETP.GE.OR P1, PT, R15, R18.reuse, P0 ;  /* 0x000000120f00720c */ /* 0x080fe40000726670 */
[-C--:B------:R-:W-:Y:S01]  /*8410*/  ISETP.GE.OR P0, PT, R13, R18.reuse, P0 ;  /* 0x000000120d00720c */ /* 0x080fe20000706670 */
[----:B------:R-:W1:Y:S01]  /*8420*/  SHFL.IDX PT, R11, R14, 0x1, 0x1c1f ;  /* 0x003c1f000e0b7f89 */ /* 0x000e6200000e0000 */
[----:B------:R-:W-:-:S09]  /*8430*/  ISETP.GE.AND P2, PT, R15, R18, PT ;  /* 0x000000120f00720c */ /* 0x000fd20003f46270 */
[----:B0-----:R0:W-:Y:S04]  /*8440*/  @!P1 ST.E desc[UR36][R8.64], R0 ;  /* 0x0000000008009985 */ /* 0x0011e8000c101924 */
[----:B-1----:R0:W-:Y:S01]  /*8450*/  @!P0 ST.E desc[UR36][R10.64], R3 ;  /* 0x000000030a008985 */ /* 0x0021e2000c101924 */
[----:B------:R-:W-:Y:S01]  /*8460*/  ISETP.GE.AND P0, PT, R13, R18, PT ;  /* 0x000000120d00720c */ /* 0x000fe20003f06270 */
[----:B------:R-:W-:-:S12]  /*8470*/  @P3 BRA `(.L_x_230) ;  /* 0x00000008007c3947 */ /* 0x000fd80003800000 */
[----:B0-----:R-:W-:Y:S01]  /*8480*/  IMAD R3, R204, 0x40, R153 ;  /* 0x00000040cc037824 */ /* 0x001fe200078e0299 */
[----:B------:R-:W0:Y:S01]  /*8490*/  @P4 LDC R49, c[0x0][0xbec] ;  /* 0x0002fb00ff314b82 */ /* 0x000e220000000800 */
[----:B------:R-:W-:Y:S02]  /*84a0*/  ULDC.64 UR4, c[0x0][0xaa0] ;  /* 0x0002a80000047ab9 */ /* 0x000fe40000000a00 */
[----:B------:R-:W-:-:S03]  /*84b0*/  IMAD.WIDE R88, R3, 0x2, R88 ;  /* 0x0000000203587825 */ /* 0x000fc600078e0258 */
[----:B------:R-:W-:Y:S02]  /*84c0*/  IADD3 R13, P6, R88, 0x1000, RZ ;  /* 0x00001000580d7810 */ /* 0x000fe40007fde0ff */
[----:B------:R-:W1:Y:S01]  /*84d0*/  @P4 LDC R51, c[0x0][0xbf0] ;  /* 0x0002fc00ff334b82 */ /* 0x000e620000000800 */
[----:B------:R-:W-:Y:S01]  /*84e0*/  IMAD.WIDE.U32 R20, R100, UR4, RZ ;  /* 0x0000000464147c25 */ /* 0x000fe2000f8e00ff */
[C---:B------:R-:W-:Y:S02]  /*84f0*/  IADD3 R25, P5, R88.reuse, 0x2000, RZ ;  /* 0x0000200058197810 */ /* 0x040fe40007fbe0ff */
[----:B------:R-:W-:Y:S02]  /*8500*/  LOP3.LUT R12, R13, 0x380, RZ, 0xc0, !PT ;  /* 0x000003800d0c7812 */ /* 0x000fe400078ec0ff */
[----:B------:R-:W-:Y:S02]  /*8510*/  IADD3 R29, P3, R88, 0x3000, RZ ;  /* 0x00003000581d7810 */ /* 0x000fe40007f7e0ff */
[----:B------:R-:W-:-:S02]  /*8520*/  SHF.R.U64 R12, R12, 0x3, RZ ;  /* 0x000000030c0c7819 */ /* 0x000fc400000012ff */
[----:B------:R-:W-:Y:S02]  /*8530*/  IADD3 R33, P2, R88, 0x4000, RZ ;  /* 0x0000400058217810 */ /* 0x000fe40007f5e0ff */
[----:B------:R-:W-:Y:S01]  /*8540*/  LOP3.LUT R12, R12, R13, RZ, 0x3c, !PT ;  /* 0x0000000d0c0c7212 */ /* 0x000fe200078e3cff */
[--C-:B------:R-:W-:Y:S01]  /*8550*/  IMAD.X R13, RZ, RZ, R89.reuse, P6 ;  /* 0x000000ffff0d7224 */ /* 0x100fe200030e0659 */
[C---:B------:R-:W-:Y:S02]  /*8560*/  IADD3 R3, P6, R88.reuse, 0x7000, RZ ;  /* 0x0000700058037810 */ /* 0x040fe40007fde0ff */
[C---:B------:R-:W-:Y:S02]  /*8570*/  IADD3 R37, P1, R88.reuse, 0x5000, RZ ;  /* 0x0000500058257810 */ /* 0x040fe40007f3e0ff */
[----:B------:R-:W-:Y:S01]  /*8580*/  LOP3.LUT R0, R3, 0x380, RZ, 0xc0, !PT ;  /* 0x0000038003007812 */ /* 0x000fe200078ec0ff */
[----:B------:R-:W-:Y:S01]  /*8590*/  IMAD.X R45, RZ, RZ, R89, P6 ;  /* 0x000000ffff2d7224 */ /* 0x000fe200030e0659 */
[----:B------:R-:W-:Y:S01]  /*85a0*/  IADD3 R41, P0, R88, 0x6000, RZ ;  /* 0x0000600058297810 */ /* 0x000fe20007f1e0ff */
[----:B------:R-:W5:Y:S01]  /*85b0*/  LD.E.128 R12, desc[UR36][R12.64] ;  /* 0x000000240c0c7980 */ /* 0x000f62000c101d00 */
[----:B------:R-:W-:-:S02]  /*85c0*/  SHF.R.U64 R0, R0, 0x3, RZ ;  /* 0x0000000300007819 */ /* 0x000fc400000012ff */
[----:B------:R-:W-:Y:S02]  /*85d0*/  LOP3.LUT R24, R25, 0x380, RZ, 0xc0, !PT ;  /* 0x0000038019187812 */ /* 0x000fe400078ec0ff */
[----:B------:R-:W-:Y:S01]  /*85e0*/  LOP3.LUT R44, R0, R3, RZ, 0x3c, !PT ;  /* 0x00000003002c7212 */ /* 0x000fe200078e3cff */
[----:B------:R-:W-:Y:S01]  /*85f0*/  IMAD R3, R92, UR4, RZ ;  /* 0x000000045c037c24 */ /* 0x000fe2000f8e02ff */
[----:B------:R-:W-:Y:S02]  /*8600*/  LOP3.LUT R28, R29, 0x380, RZ, 0xc0, !PT ;  /* 0x000003801d1c7812 */ /* 0x000fe400078ec0ff */
[----:B------:R-:W-:Y:S01]  /*8610*/  LOP3.LUT R32, R33, 0x380, RZ, 0xc0, !PT ;  /* 0x0000038021207812 */ /* 0x000fe200078ec0ff */
[----:B------:R-:W-:Y:S01]  /*8620*/  IMAD R3, R100, UR5, R3 ;  /* 0x0000000564037c24 */ /* 0x000fe2000f8e0203 */
[----:B------:R-:W-:Y:S01]  /*8630*/  ULDC.64 UR4, c[0x0][0xae8] ;  /* 0x0002ba0000047ab9 */ /* 0x000fe20000000a00 */
[----:B------:R-:W-:Y:S01]  /*8640*/  LOP3.LUT R36, R37, 0x380, RZ, 0xc0, !PT ;  /* 0x0000038025247812 */ /* 0x000fe200078ec0ff */
[----:B------:R-:W5:Y:S01]  /*8650*/  LD.E.128 R44, desc[UR36][R44.64] ;  /* 0x000000242c2c7980 */ /* 0x000f62000c101d00 */
[----:B------:R-:W-:Y:S01]  /*8660*/  IMAD.IADD R21, R21, 0x1, R3 ;  /* 0x0000000115157824 */ /* 0x000fe200078e0203 */
[----:B------:R-:W-:-:S02]  /*8670*/  LEA R3, R154, R204, 0x5 ;  /* 0x000000cc9a037211 */ /* 0x000fc400078e28ff */
[----:B------:R-:W-:Y:S01]  /*8680*/  LOP3.LUT R40, R41, 0x380, RZ, 0xc0, !PT ;  /* 0x0000038029287812 */ /* 0x000fe200078ec0ff */
[----:B------:R-:W-:Y:S01]  /*8690*/  IMAD.WIDE.U32 R20, R2, UR4, R20 ;  /* 0x0000000402147c25 */ /* 0x000fe2000f8e0014 */
[----:B------:R-:W-:Y:S02]  /*86a0*/  LOP3.LUT R9, R88, 0x380, RZ, 0xc0, !PT ;  /* 0x0000038058097812 */ /* 0x000fe400078ec0ff */
[----:B------:R-:W-:Y:S01]  /*86b0*/  SHF.R.U64 R24, R24, 0x3, RZ ;  /* 0x0000000318187819 */ /* 0x000fe200000012ff */
[----:B------:R-:W-:Y:S01]  /*86c0*/  IMAD R48, R16, 0x80, R3 ;  /* 0x0000008010307824 */ /* 0x000fe200078e0203 */
[----:B------:R-:W-:Y:S01]  /*86d0*/  SHF.R.S32.HI R3, RZ, 0x1f, R19 ;  /* 0x0000001fff037819 */ /* 0x000fe20000011413 */
[----:B------:R-:W-:Y:S01]  /*86e0*/  IMAD R21, R2, UR5, R21 ;  /* 0x0000000502157c24 */ /* 0x000fe2000f8e0215 */
[----:B------:R-:W-:Y:S01]  /*86f0*/  ULDC.64 UR4, c[0x0][0xaf0] ;  /* 0x0002bc0000047ab9 */ /* 0x000fe20000000a00 */
[----:B0-----:R-:W-:Y:S01]  /*8700*/  @P4 IMAD.HI.U32 R0, R48, R49, RZ ;  /* 0x0000003130004227 */ /* 0x001fe200078e00ff */
[----:B------:R-:W-:-:S02]  /*8710*/  SHF.R.U64 R28, R28, 0x3, RZ ;  /* 0x000000031c1c7819 */ /* 0x000fc400000012ff */
[----:B------:R-:W-:Y:S01]  /*8720*/  SHF.R.U64 R32, R32, 0x3, RZ ;  /* 0x0000000320207819 */ /* 0x000fe200000012ff */
[----:B------:R-:W-:Y:S01]  /*8730*/  IMAD.MOV.U32 R49, RZ, RZ, R48 ;  /* 0x000000ffff317224 */ /* 0x000fe200078e0030 */
[----:B-1----:R-:W-:Y:S01]  /*8740*/  @P4 SHF.R.U32.HI R49, RZ, R51, R0 ;  /* 0x00000033ff314219 */ /* 0x002fe20000011600 */
[----:B------:R-:W-:Y:S01]  /*8750*/  IMAD R2, R3, UR4, RZ ;  /* 0x0000000403027c24 */ /* 0x000fe2000f8e02ff */
[----:B------:R-:W-:Y:S02]  /*8760*/  SHF.R.U64 R36, R36, 0x3, RZ ;  /* 0x0000000324247819 */ /* 0x000fe400000012ff */
[----:B------:R-:W-:Y:S01]  /*8770*/  SHF.R.U64 R40, R40, 0x3, RZ ;  /* 0x0000000328287819 */ /* 0x000fe200000012ff */
[----:B------:R-:W-:Y:S01]  /*8780*/  IMAD R51, R19, UR5, R2 ;  /* 0x0000000513337c24 */ /* 0x000fe2000f8e0202 */
[----:B------:R-:W-:Y:S01]  /*8790*/  SHF.R.U64 R9, R9, 0x3, RZ ;  /* 0x0000000309097819 */ /* 0x000fe200000012ff */
[----:B------:R-:W-:Y:S01]  /*87a0*/  IMAD.WIDE.U32 R2, R19, UR4, R20 ;  /* 0x0000000413027c25 */ /* 0x000fe2000f8e0014 */
[--C-:B------:R-:W-:Y:S01]  /*87b0*/  SHF.R.S32.HI R0, RZ, 0x1f, R49.reuse ;  /* 0x0000001fff007819 */ /* 0x100fe20000011431 */
[----:B------:R-:W-:Y:S01]  /*87c0*/  ULDC.64 UR4, c[0x0][0xae0] ;  /* 0x0002b80000047ab9 */ /* 0x000fe20000000a00 */
[----:B------:R-:W-:Y:S01]  /*87d0*/  LOP3.LUT R24, R24, R25, RZ, 0x3c, !PT ;  /* 0x0000001918187212 */ /* 0x000fe200078e3cff */
[----:B------:R-:W-:Y:S01]  /*87e0*/  IMAD.MOV R19, RZ, RZ, -R49 ;  /* 0x000000ffff137224 */ /* 0x000fe200078e0a31 */
[----:B------:R-:W-:Y:S01]  /*87f0*/  LOP3.LUT R28, R28, R29, RZ, 0x3c, !PT ;  /* 0x0000001d1c1c7212 */ /* 0x000fe200078e3cff */
[--C-:B------:R-:W-:Y:S01]  /*8800*/  IMAD.X R29, RZ, RZ, R89.reuse, P3 ;  /* 0x000000ffff1d7224 */ /* 0x100fe200018e0659 */
[----:B------:R-:W-:Y:S01]  /*8810*/  LOP3.LUT R32, R32, R33, RZ, 0x3c, !PT ;  /* 0x0000002120207212 */ /* 0x000fe200078e3cff */
[--C-:B------:R-:W-:Y:S01]  /*8820*/  IMAD.X R33, RZ, RZ, R89.reuse, P2 ;  /* 0x000000ffff217224 */ /* 0x100fe200010e0659 */
[----:B------:R-:W-:Y:S01]  /*8830*/  LOP3.LUT R36, R36, R37, RZ, 0x3c, !PT ;  /* 0x0000002524247212 */ /* 0x000fe200078e3cff */
[--C-:B------:R-:W-:Y:S01]  /*8840*/  IMAD.X R37, RZ, RZ, R89.reuse, P1 ;  /* 0x000000ffff257224 */ /* 0x100fe200008e0659 */
[----:B------:R-:W-:Y:S01]  /*8850*/  LOP3.LUT R40, R40, R41, RZ, 0x3c, !PT ;  /* 0x0000002928287212 */ /* 0x000fe200078e3cff */
[----:B------:R-:W-:Y:S01]  /*8860*/  IMAD.X R41, RZ, RZ, R89, P0 ;  /* 0x000000ffff297224 */ /* 0x000fe200000e0659 */
[----:B------:R-:W-:-:S02]  /*8870*/  IADD3.X R25, RZ, R89, RZ, P5, !PT ;  /* 0x00000059ff197210 */ /* 0x000fc40002ffe4ff */
[----:B------:R-:W-:Y:S01]  /*8880*/  LOP3.LUT R88, R9, R88, RZ, 0x3c, !PT ;  /* 0x0000005809587212 */ /* 0x000fe200078e3cff */
[----:B------:R-:W-:Y:S01]  /*8890*/  IMAD R0, R0, UR4, RZ ;  /* 0x0000000400007c24 */ /* 0x000fe2000f8e02ff */
[----:B------:R-:W5:Y:S01]  /*88a0*/  LD.E.128 R28, desc[UR36][R28.64] ;  /* 0x000000241c1c7980 */ /* 0x000f62000c101d00 */
[----:B------:R-:W-:Y:S02]  /*88b0*/  IMAD R19, R4, R19, R48 ;  /* 0x0000001304137224 */ /* 0x000fe400078e0230 */
[----:B------:R-:W-:Y:S01]  /*88c0*/  IMAD.IADD R3, R3, 0x1, R51 ;  /* 0x0000000103037824 */ /* 0x000fe200078e0233 */
[----:B------:R0:W5:Y:S01]  /*88d0*/  LD.E.128 R8, desc[UR36][R88.64] ;  /* 0x0000002458087980 */ /* 0x000162000c101d00 */
[C---:B------:R-:W-:Y:S01]  /*88e0*/  IMAD R21, R49.reuse, UR5, R0 ;  /* 0x0000000531157c24 */ /* 0x040fe2000f8e0200 */
[----:B------:R-:W-:Y:S02]  /*88f0*/  SHF.R.S32.HI R0, RZ, 0x1f, R19 ;  /* 0x0000001fff007819 */ /* 0x000fe40000011413 */
[----:B------:R-:W5:Y:S01]  /*8900*/  LD.E.128 R24, desc[UR36][R24.64] ;  /* 0x0000002418187980 */ /* 0x000f62000c101d00 */
[----:B------:R-:W-:Y:S01]  /*8910*/  IMAD.WIDE.U32 R2, R49, UR4, R2 ;  /* 0x0000000431027c25 */ /* 0x000fe2000f8e0002 */
[----:B------:R-:W-:-:S02]  /*8920*/  ULDC.64 UR4, c[0x0][0xad8] ;  /* 0x0002b60000047ab9 */ /* 0x000fc40000000a00 */
[----:B------:R-:W5:Y:S04]  /*8930*/  LD.E.128 R32, desc[UR36][R32.64] ;  /* 0x0000002420207980 */ /* 0x000f68000c101d00 */
[----:B------:R-:W5:Y:S04]  /*8940*/  LD.E.128 R36, desc[UR36][R36.64] ;  /* 0x0000002424247980 */ /* 0x000f68000c101d00 */
[----:B------:R-:W5:Y:S01]  /*8950*/  LD.E.128 R40, desc[UR36][R40.64] ;  /* 0x0000002428287980 */ /* 0x000f62000c101d00 */
[----:B------:R-:W-:Y:S01]  /*8960*/  @!PT LDS RZ, [RZ] ;  /* 0x00000000fffff984 */ /* 0x000fe20000000800 */
[----:B------:R-:W-:Y:S01]  /*8970*/  @!PT LDS RZ, [RZ] ;  /* 0x00000000fffff984 */ /* 0x000fe20000000800 */
[----:B------:R-:W-:Y:S01]  /*8980*/  @!PT LDS RZ, [RZ] ;  /* 0x00000000fffff984 */ /* 0x000fe20000000800 */
[----:B------:R-:W-:Y:S01]  /*8990*/  @!PT LDS RZ, [RZ] ;  /* 0x00000000fffff984 */ /* 0x000fe20000000800 */
[----:B------:R1:W-:Y:S06]  /*89a0*/  MEMBAR.ALL.CTA ;  /* 0x0000000000007992 */ /* 0x0003ec0000008000 */
[----:B-1----:R-:W1:Y:S01]  /*89b0*/  FENCE.VIEW.ASYNC.S ;  /* 0x00000000000073c6 */ /* 0x002e620000000000 */
[----:B------:R-:W-:-:S02]  /*89c0*/  IMAD.IADD R3, R3, 0x1, R21 ;  /* 0x0000000103037824 */ /* 0x000fc400078e0215 */
[----:B------:R-:W-:Y:S02]  /*89d0*/  IMAD R0, R0, UR4, RZ ;  /* 0x0000000400007c24 */ /* 0x000fe4000f8e02ff */
[----:B------:R-:W-:Y:S02]  /*89e0*/  IMAD R51, R16, 0x80, R204 ;  /* 0x0000008010337824 */ /* 0x000fe400078e02cc */
[C---:B------:R-:W-:Y:S02]  /*89f0*/  IMAD R49, R19.reuse, UR5, R0 ;  /* 0x0000000513317c24 */ /* 0x040fe4000f8e0200 */
[----:B------:R-:W-:Y:S01]  /*8a00*/  IMAD.WIDE.U32 R2, R19, UR4, R2 ;  /* 0x0000000413027c25 */ /* 0x000fe2000f8e0002 */
[----:B------:R-:W-:Y:S01]  /*8a10*/  ISETP.GE.AND P2, PT, R51, R18, PT ;  /* 0x000000123300720c */ /* 0x000fe20003f46270 */
[----:B------:R-:W-:Y:S02]  /*8a20*/  ULDC.64 UR4, c[0x0][0xa80] ;  /* 0x0002a00000047ab9 */ /* 0x000fe40000000a00 */
[----:B------:R-:W-:Y:S01]  /*8a30*/  IMAD.IADD R3, R3, 0x1, R49 ;  /* 0x0000000103037824 */ /* 0x000fe200078e0231 */
[----:B------:R-:W-:Y:S01]  /*8a40*/  LEA R0, P3, R2, UR4, 0x1 ;  /* 0x0000000402007c11 */ /* 0x000fe2000f8608ff */
[----:B------:R-:W-:-:S03]  /*8a50*/  VIADD R17, R17, 0x28820 ;  /* 0x0002882011117836 */ /* 0x000fc60000000000 */
[----:B------:R-:W-:Y:S02]  /*8a60*/  LEA.HI.X R4, R2, UR5, R3, 0x1, P3 ;  /* 0x0000000502047c11 */ /* 0x000fe400098f0c03 */
[----:B------:R-:W-:Y:S01]  /*8a70*/  PRMT R17, RZ, 0x654, R17 ;  /* 0x00000654ff117816 */ /* 0x000fe20000000011 */
[C---:B------:R-:W-:Y:S01]  /*8a80*/  VIADD R19, R51.reuse, 0x40 ;  /* 0x0000004033137836 */ /* 0x040fe20000000000 */
[----:B------:R-:W-:Y:S01]  /*8a90*/  IADD3 R21, R51, 0x20, RZ ;  /* 0x0000002033157810 */ /* 0x000fe20007ffe0ff */
[----:B-1----:R0:W1:Y:S01]  /*8aa0*/  SHFL.IDX PT, R16, R0, RZ, 0x181f ;  /* 0x00181fff00107589 */ /* 0x00206200000e0000 */
[----:B------:R0:W-:Y:S01]  /*8ab0*/  SYNCS.ARRIVE.TRANS64.RED.A1T0 RZ, [R17+URZ], RZ ;  /* 0x000000ff11ff79a7 */ /* 0x0001e2000810043f */
[----:B------:R-:W-:Y:S02]  /*8ac0*/  BSSY B1, `(.L_x_231) ;  /* 0x000000e000017945 */ /* 0x000fe40003800000 */
[----:B------:R0:W2:Y:S01]  /*8ad0*/  SHFL.IDX PT, R20, R4, RZ, 0x181f ;  /* 0x00181fff04147589 */ /* 0x0000a200000e0000 */
[----:B------:R-:W-:-:S02]  /*8ae0*/  ISETP.GE.AND P0, PT, R21, R18, PT ;  /* 0x000000121500720c */ /* 0x000fc40003f06270 */
[----:B------:R-:W-:Y:S01]  /*8af0*/  ISETP.GE.AND P1, PT, R19, R18, PT ;  /* 0x000000121300720c */ /* 0x000fe20003f26270 */
[----:B------:R-:W-:-:S12]  /*8b00*/  @P2 BRA `(.L_x_232) ;  /* 0x0000000000242947 */ /* 0x000fd80003800000 */
[----:B------:R-:W-:Y:S02]  /*8b10*/  ULDC UR4, c[0x0][0xac8] ;  /* 0x0002b20000047ab9 */ /* 0x000fe40000000800 */
[----:B------:R-:W-:Y:S02]  /*8b20*/  ISETP.GE.AND P2, PT, R153, UR4, PT ;  /* 0x0000000499007c0c */ /* 0x000fe4000bf46270 */
[----:B------:R-:W-:-:S11]  /*8b30*/  ISETP.GE.AND P3, PT, R23, UR4, PT ;  /* 0x0000000417007c0c */ /* 0x000fd6000bf66270 */
[-C--:B-1----:R-:W-:Y:S02]  /*8b40*/  @!P2 LEA R2, P4, R153, R16.reuse, 0x1 ;  /* 0x000000109902a211 */ /* 0x082fe400078808ff */
[----:B------:R-:W-:Y:S02]  /*8b50*/  @!P3 LEA R16, P5, R23, R16, 0x1 ;  /* 0x000000101710b211 */ /* 0x000fe400078a08ff */
[-C--:B--2---:R-:W-:Y:S02]  /*8b60*/  @!P2 LEA.HI.X R3, R153, R20.reuse, R227, 0x1, P4 ;  /* 0x000000149903a211 */ /* 0x084fe400020f0ce3 */
[----:B0-----:R-:W-:-:S03]  /*8b70*/  @!P3 LEA.HI.X R17, R23, R20, R226, 0x1, P5 ;  /* 0x000000141711b211 */ /* 0x001fc600028f0ce2 */
[----:B-----5:R3:W-:Y:S04]  /*8b80*/  @!P2 ST.E.128 desc[UR36][R2.64], R8 ;  /* 0x000000080200a985 */ /* 0x0207e8000c101d24 */
[----:B------:R3:W-:Y:S02]  /*8b90*/  @!P3 ST.E.128 desc[UR36][R16.64], R32 ;  /* 0x000000201000b985 */ /* 0x0007e4000c101d24 */
.L_x_232:
[----:B------:R-:W-:Y:S05]  /*8ba0*/  BSYNC B1 ;  /* 0x0000000000017941 */ /* 0x000fea0003800000 */
.L_x_231:
[----:B---3-5:R3:W4:Y:S01]  /*8bb0*/  SHFL.IDX PT, R10, R4, 0x1, 0x181f ;  /* 0x00381f00040a7f89 */ /* 0x02872200000e0000 */
[----:B------:R-:W-:Y:S03]  /*8bc0*/  BSSY B1, `(.L_x_233) ;  /* 0x000000c000017945 */ /* 0x000fe60003800000 */
[----:B------:R3:W0:Y:S01]  /*8bd0*/  SHFL.IDX PT, R8, R0, 0x1, 0x181f ;  /* 0x00381f0000087f89 */ /* 0x00062200000e0000 */
[----:B------:R-:W-:Y:S05]  /*8be0*/  @P0 BRA `(.L_x_234) ;  /* 0x0000000000240947 */ /* 0x000fea0003800000 */
[----:B------:R-:W-:Y:S02]  /*8bf0*/  ULDC UR4, c[0x0][0xac8] ;  /* 0x0002b20000047ab9 */ /* 0x000fe40000000800 */
[----:B------:R-:W-:Y:S02]  /*8c00*/  ISETP.GE.AND P3, PT, R153, UR4, PT ;  /* 0x0000000499007c0c */ /* 0x000fe4000bf66270 */
[----:B------:R-:W-:-:S11]  /*8c10*/  ISETP.GE.AND P4, PT, R23, UR4, PT ;  /* 0x0000000417007c0c */ /* 0x000fd6000bf86270 */
[-C--:B0-----:R-:W-:Y:S02]  /*8c20*/  @!P3 LEA R2, P0, R153, R8.reuse, 0x1 ;  /* 0x000000089902b211 */ /* 0x081fe400078008ff */
[----:B------:R-:W-:Y:S02]  /*8c30*/  @!P4 LEA R8, P2, R23, R8, 0x1 ;  /* 0x000000081708c211 */ /* 0x000fe400078408ff */
[-C--:B----4-:R-:W-:Y:S02]  /*8c40*/  @!P3 LEA.HI.X R3, R153, R10.reuse, R227, 0x1, P0 ;  /* 0x0000000a9903b211 */ /* 0x090fe400000f0ce3 */
[----:B------:R-:W-:-:S03]  /*8c50*/  @!P4 LEA.HI.X R9, R23, R10, R226, 0x1, P2 ;  /* 0x0000000a1709c211 */ /* 0x000fc600010f0ce2 */
[----:B------:R0:W-:Y:S04]  /*8c60*/  @!P3 ST.E.128 desc[UR36][R2.64], R12 ;  /* 0x0000000c0200b985 */ /* 0x0001e8000c101d24 */
[----:B------:R0:W-:Y:S02]  /*8c70*/  @!P4 ST.E.128 desc[UR36][R8.64], R36 ;  /* 0x000000240800c985 */ /* 0x0001e4000c101d24 */
.L_x_234:
[----:B------:R-:W-:Y:S05]  /*8c80*/  BSYNC B1 ;  /* 0x0000000000017941 */ /* 0x000fea0003800000 */
.L_x_233:
[----:B----4-:R4:W1:Y:S01]  /*8c90*/  SHFL.IDX PT, R10, R4, 0x2, 0x181f ;  /* 0x00581f00040a7f89 */ /* 0x01086200000e0000 */
[----:B------:R-:W-:Y:S03]  /*8ca0*/  BSSY B1, `(.L_x_235) ;  /* 0x000000c000017945 */ /* 0x000fe60003800000 */
[----:B0-----:R4:W0:Y:S01]  /*8cb0*/  SHFL.IDX PT, R8, R0, 0x2, 0x181f ;  /* 0x00581f0000087f89 */ /* 0x00182200000e0000 */
[----:B------:R-:W-:Y:S05]  /*8cc0*/  @P1 BRA `(.L_x_236) ;  /* 0x0000000000241947 */ /* 0x000fea0003800000 */
[----:B------:R-:W-:Y:S02]  /*8cd0*/  ULDC UR4, c[0x0][0xac8] ;  /* 0x0002b20000047ab9 */ /* 0x000fe40000000800 */
[----:B------:R-:W-:Y:S02]  /*8ce0*/  ISETP.GE.AND P2, PT, R153, UR4, PT ;  /* 0x0000000499007c0c */ /* 0x000fe4000bf46270 */
[----:B------:R-:W-:-:S11]  /*8cf0*/  ISETP.GE.AND P3, PT, R23, UR4, PT ;  /* 0x0000000417007c0c */ /* 0x000fd6000bf66270 */
[-C--:B0-----:R-:W-:Y:S02]  /*8d00*/  @!P2 LEA R2, P0, R153, R8.reuse, 0x1 ;  /* 0x000000089902a211 */ /* 0x081fe400078008ff */
[----:B------:R-:W-:Y:S02]  /*8d10*/  @!P3 LEA R8, P1, R23, R8, 0x1 ;  /* 0x000000081708b211 */ /* 0x000fe400078208ff */
[-C--:B-1----:R-:W-:Y:S02]  /*8d20*/  @!P2 LEA.HI.X R3, R153, R10.reuse, R227, 0x1, P0 ;  /* 0x0000000a9903a211 */ /* 0x082fe400000f0ce3 */
[----:B------:R-:W-:-:S03]  /*8d30*/  @!P3 LEA.HI.X R9, R23, R10, R226, 0x1, P1 ;  /* 0x0000000a1709b211 */ /* 0x000fc600008f0ce2 */
[----:B------:R0:W-:Y:S04]  /*8d40*/  @!P2 ST.E.128 desc[UR36][R2.64], R24 ;  /* 0x000000180200a985 */ /* 0x0001e8000c101d24 */
[----:B------:R0:W-:Y:S02]  /*8d50*/  @!P3 ST.E.128 desc[UR36][R8.64], R40 ;  /* 0x000000280800b985 */ /* 0x0001e4000c101d24 */
.L_x_236:
[----:B------:R-:W-:Y:S05]  /*8d60*/  BSYNC B1 ;  /* 0x0000000000017941 */ /* 0x000fea0003800000 */
.L_x_235:
[----:B0-----:R-:W-:Y:S01]  /*8d70*/  VIADD R3, R51, 0x60 ;  /* 0x0000006033037836 */ /* 0x001fe20000000000 */
[----:B---34-:R-:W0:Y:S04]  /*8d80*/  SHFL.IDX PT, R4, R4, 0x3, 0x181f ;  /* 0x00781f0004047f89 */ /* 0x018e2800000e0000 */
[----:B------:R-:W-:Y:S01]  /*8d90*/  ISETP.GE.AND P0, PT, R3, R18, PT ;  /* 0x000000120300720c */ /* 0x000fe20003f06270 */
[----:B------:R-:W3:-:S12]  /*8da0*/  SHFL.IDX PT, R0, R0, 0x3, 0x181f ;  /* 0x00781f0000007f89 */ /* 0x000ed800000e0000 */
[----:B------:R-:W-:Y:S05]  /*8db0*/  @P0 BRA `(.L_x_237) ;  /* 0x0000001400d80947 */ /* 0x000fea0003800000 */
[----:B------:R-:W-:Y:S02]  /*8dc0*/  ULDC UR4, c[0x0][0xac8] ;  /* 0x0002b20000047ab9 */ /* 0x000fe40000000800 */
[----:B------:R-:W-:-:S13]  /*8dd0*/  ISETP.GE.AND P1, PT, R153, UR4, PT ;  /* 0x0000000499007c0c */ /* 0x000fda000bf26270 */
[----:B---3--:R-:W-:-:S04]  /*8de0*/  @!P1 LEA R2, P0, R153, R0, 0x1 ;  /* 0x0000000099029211 */ /* 0x008fc800078008ff */
[----:B0-----:R-:W-:Y:S02]  /*8df0*/  @!P1 LEA.HI.X R3, R153, R4, R227, 0x1, P0 ;  /* 0x0000000499039211 */ /* 0x001fe400000f0ce3 */
[----:B------:R-:W-:-:S03]  /*8e00*/  ISETP.GE.AND P0, PT, R23, UR4, PT ;  /* 0x0000000417007c0c */ /* 0x000fc6000bf06270 */
[----:B------:R0:W-:Y:S10]  /*8e10*/  @!P1 ST.E.128 desc[UR36][R2.64], R28 ;  /* 0x0000001c02009985 */ /* 0x0001f4000c101d24 */
[----:B------:R-:W-:Y:S05]  /*8e20*/  @P0 BRA `(.L_x_237) ;  /* 0x0000001400bc0947 */ /* 0x000fea0003800000 */
[----:B0-----:R-:W-:-:S04]  /*8e30*/  LEA R2, P0, R23, R0, 0x1 ;  /* 0x0000000017027211 */ /* 0x001fc800078008ff */
[----:B------:R-:W-:-:S05]  /*8e40*/  LEA.HI.X R3, R23, R4, R226, 0x1, P0 ;  /* 0x0000000417037211 */ /* 0x000fca00000f0ce2 */
[----:B------:R0:W-:Y:S01]  /*8e50*/  ST.E.128 desc[UR36][R2.64], R44 ;  /* 0x0000002c02007985 */ /* 0x0001e2000c101d24 */
[----:B------:R-:W-:Y:S05]  /*8e60*/  BRA `(.L_x_237) ;  /* 0x0000001400ac7947 */ /* 0x000fea0003800000 */
.L_x_230:
[----:B0-----:R-:W0:Y:S01]  /*8e70*/  @P4 LDC R10, c[0x0][0xbec] ;  /* 0x0002fb00ff0a4b82 */ /* 0x001e220000000800 */
[----:B------:R-:W-:Y:S01]  /*8e80*/  ULDC.64 UR4, c[0x0][0xb08] ;  /* 0x0002c20000047ab9 */ /* 0x000fe20000000a00 */
[----:B------:R-:W-:Y:S01]  /*8e90*/  SHF.R.S32.HI R0, RZ, 0x1f, R19 ;  /* 0x0000001fff007819 */ /* 0x000fe20000011413 */
[----:B------:R-:W-:Y:S01]  /*8ea0*/  IMAD R3, R92, UR4, RZ ;  /* 0x000000045c037c24 */ /* 0x000fe2000f8e02ff */
[----:B------:R-:W-:Y:S01]  /*8eb0*/  ULDC.64 UR6, c[0x0][0xb30] ;  /* 0x0002cc0000067ab9 */ /* 0x000fe20000000a00 */
[C---:B------:R-:W-:Y:S01]  /*8ec0*/  IMAD.WIDE.U32 R8, R100.reuse, UR4, RZ ;  /* 0x0000000464087c25 */ /* 0x040fe2000f8e00ff */
[----:B------:R-:W-:Y:S02]  /*8ed0*/  BSSY B1, `(.L_x_238) ;  /* 0x0000068000017945 */ /* 0x000fe40003800000 */
[----:B------:R-:W1:Y:S01]  /*8ee0*/  @P4 LDC R13, c[0x0][0xbf0] ;  /* 0x0002fc00ff0d4b82 */ /* 0x000e620000000800 */
[----:B------:R-:W-:Y:S01]  /*8ef0*/  IMAD R3, R100, UR5, R3 ;  /* 0x0000000564037c24 */ /* 0x000fe2000f8e0203 */
[----:B------:R-:W-:Y:S01]  /*8f00*/  ULDC.64 UR4, c[0x0][0xb38] ;  /* 0x0002ce0000047ab9 */ /* 0x000fe20000000a00 */
[----:B------:R-:W-:-:S02]  /*8f10*/  VIADD R17, R17, 0x28820 ;  /* 0x0002882011117836 */ /* 0x000fc40000000000 */
[----:B------:R-:W-:-:S03]  /*8f20*/  IMAD.IADD R9, R9, 0x1, R3 ;  /* 0x0000000109097824 */ /* 0x000fc600078e0203 */
[----:B------:R-:W-:Y:S01]  /*8f30*/  PRMT R17, RZ, 0x654, R17 ;  /* 0x00000654ff117816 */ /* 0x000fe20000000011 */
[----:B------:R-:W-:-:S03]  /*8f40*/  IMAD.WIDE.U32 R8, R2, UR4, R8 ;  /* 0x0000000402087c25 */ /* 0x000fc6000f8e0008 */
[----:B------:R2:W-:Y:S01]  /*8f50*/  SYNCS.ARRIVE.TRANS64.RED.A1T0 RZ, [R17+URZ], RZ ;  /* 0x000000ff11ff79a7 */ /* 0x0005e2000810043f */
[----:B------:R-:W-:Y:S01]  /*8f60*/  IMAD R9, R2, UR5, R9 ;  /* 0x0000000502097c24 */ /* 0x000fe2000f8e0209 */
[----:B------:R-:W-:Y:S02]  /*8f70*/  ULDC.64 UR4, c[0x0][0xb40] ;  /* 0x0002d00000047ab9 */ /* 0x000fe40000000a00 */
[----:B------:R-:W-:Y:S02]  /*8f80*/  IMAD R0, R0, UR4, RZ ;  /* 0x0000000400007c24 */ /* 0x000fe4000f8e02ff */
[----:B0-----:R-:W-:-:S04]  /*8f90*/  @P4 IMAD.HI.U32 R10, R101, R10, RZ ;  /* 0x0000000a650a4227 */ /* 0x001fc800078e00ff */
[C---:B------:R-:W-:Y:S02]  /*8fa0*/  IMAD R11, R19.reuse, UR5, R0 ;  /* 0x00000005130b7c24 */ /* 0x040fe4000f8e0200 */
[----:B------:R-:W-:Y:S01]  /*8fb0*/  IMAD.WIDE.U32 R2, R19, UR4, R8 ;  /* 0x0000000413027c25 */ /* 0x000fe2000f8e0008 */
[----:B------:R-:W-:-:S03]  /*8fc0*/  ULDC.64 UR4, c[0x0][0xb48] ;  /* 0x0002d20000047ab9 */ /* 0x000fc60000000a00 */
[----:B------:R-:W-:Y:S01]  /*8fd0*/  IMAD.MOV.U32 R9, RZ, RZ, R101 ;  /* 0x000000ffff097224 */ /* 0x000fe200078e0065 */
[----:B-1----:R-:W-:Y:S02]  /*8fe0*/  @P4 SHF.R.U32.HI R9, RZ, R13, R10 ;  /* 0x0000000dff094219 */ /* 0x002fe4000001160a */
[----:B------:R-:W-:Y:S02]  /*8ff0*/  IADD3 R3, R3, R11, RZ ;  /* 0x0000000b03037210 */ /* 0x000fe40007ffe0ff */
[--C-:B------:R-:W-:Y:S01]  /*9000*/  SHF.R.S32.HI R0, RZ, 0x1f, R9.reuse ;  /* 0x0000001fff007819 */ /* 0x100fe20000011409 */
[----:B------:R-:W-:Y:S02]  /*9010*/  IMAD.MOV R11, RZ, RZ, -R9 ;  /* 0x000000ffff0b7224 */ /* 0x000fe400078e0a09 */
[----:B------:R-:W-:-:S04]  /*9020*/  IMAD.WIDE.U32 R2, R201, UR4, R2 ;  /* 0x00000004c9027c25 */ /* 0x000fc8000f8e0002 */
[----:B------:R-:W-:Y:S02]  /*9030*/  IMAD R11, R4, R11, R101 ;  /* 0x0000000b040b7224 */ /* 0x000fe400078e0265 */
[----:B------:R-:W-:Y:S02]  /*9040*/  IMAD R0, R0, UR6, RZ ;  /* 0x0000000600007c24 */ /* 0x000fe4000f8e02ff */
[----:B------:R-:W-:Y:S01]  /*9050*/  IMAD R3, R201, UR5, R3 ;  /* 0x00000005c9037c24 */ /* 0x000fe2000f8e0203 */
[----:B------:R-:W-:Y:S01]  /*9060*/  ULDC.64 UR4, c[0x0][0xb28] ;  /* 0x0002ca0000047ab9 */ /* 0x000fe20000000a00 */
[C---:B------:R-:W-:Y:S01]  /*9070*/  IMAD R13, R9.reuse, UR7, R0 ;  /* 0x00000007090d7c24 */ /* 0x040fe2000f8e0200 */
[----:B------:R-:W-:Y:S01]  /*9080*/  SHF.R.S32.HI R0, RZ, 0x1f, R11 ;  /* 0x0000001fff007819 */ /* 0x000fe2000001140b */
[----:B------:R-:W-:-:S04]  /*9090*/  IMAD.WIDE.U32 R2, R9, UR6, R2 ;  /* 0x0000000609027c25 */ /* 0x000fc8000f8e0002 */
[----:B------:R-:W-:Y:S02]  /*90a0*/  IMAD R0, R0, UR4, RZ ;  /* 0x0000000400007c24 */ /* 0x000fe4000f8e02ff */
[----:B------:R-:W-:Y:S02]  /*90b0*/  IMAD.IADD R3, R3, 0x1, R13 ;  /* 0x0000000103037824 */ /* 0x000fe400078e020d */
[C---:B------:R-:W-:Y:S02]  /*90c0*/  IMAD R9, R11.reuse, UR5, R0 ;  /* 0x000000050b097c24 */ /* 0x040fe4000f8e0200 */
[----:B------:R-:W-:Y:S01]  /*90d0*/  IMAD.WIDE.U32 R2, R11, UR4, R2 ;  /* 0x000000040b027c25 */ /* 0x000fe2000f8e0002 */
[----:B------:R-:W-:-:S03]  /*90e0*/  ULDC.64 UR4, c[0x0][0xb00] ;  /* 0x0002c00000047ab9 */ /* 0x000fc60000000a00 */
[----:B------:R-:W-:Y:S01]  /*90f0*/  IMAD.IADD R3, R3, 0x1, R9 ;  /* 0x0000000103037824 */ /* 0x000fe200078e0209 */
[----:B------:R-:W-:-:S04]  /*9100*/  LEA R0, P1, R2, UR4, 0x2 ;  /* 0x0000000402007c11 */ /* 0x000fc8000f8210ff */
[----:B------:R-:W-:Y:S01]  /*9110*/  LEA.HI.X R4, R2, UR5, R3, 0x2, P1 ;  /* 0x0000000502047c11 */ /* 0x000fe200088f1403 */
[----:B------:R2:W0:Y:S04]  /*9120*/  SHFL.IDX PT, R8, R0, RZ, 0x1c1f ;  /* 0x001c1fff00087589 */ /* 0x00042800000e0000 */
[----:B------:R2:W1:Y:S01]  /*9130*/  SHFL.IDX PT, R9, R4, RZ, 0x1c1f ;  /* 0x001c1fff04097589 */ /* 0x00046200000e0000 */
[----:B------:R-:W-:Y:S05]  /*9140*/  @P2 BRA `(.L_x_239) ;  /* 0x0000000400002947 */ /* 0x000fea0003800000 */
[----:B------:R-:W-:Y:S02]  /*9150*/  ULDC UR4, c[0x0][0xac8] ;  /* 0x0002b20000047ab9 */ /* 0x000fe40000000800 */
[----:B------:R-:W-:Y:S02]  /*9160*/  ISETP.GE.AND P3, PT, R200, UR4, PT ;  /* 0x00000004c8007c0c */ /* 0x000fe4000bf66270 */
[----:B------:R-:W-:Y:S02]  /*9170*/  ISETP.GE.AND P1, PT, R203, UR4, PT ;  /* 0x00000004cb007c0c */ /* 0x000fe4000bf26270 */
[----:B------:R-:W-:Y:S02]  /*9180*/  ISETP.GE.AND P4, PT, R199, UR4, PT ;  /* 0x00000004c7007c0c */ /* 0x000fe4000bf86270 */
[----:B------:R-:W-:-:S07]  /*9190*/  ISETP.GE.AND P2, PT, R198, UR4, PT ;  /* 0x00000004c6007c0c */ /* 0x000fce000bf46270 */
[CC--:B0-----:R-:W-:Y:S02]  /*91a0*/  @!P3 LEA R10, P5, R200.reuse, R8.reuse, 0x2 ;  /* 0x00000008c80ab211 */ /* 0x0c1fe400078a10ff */
[----:B-1----:R-:W-:Y:S02]  /*91b0*/  @!P1 IMAD.WIDE R2, R203, 0x4, R8 ;  /* 0x00000004cb029825 */ /* 0x002fe400078e0208 */
[----:B------:R-:W-:Y:S02]  /*91c0*/  @!P3 LEA.HI.X R11, R200, R9, R221, 0x2, P5 ;  /* 0x00000009c80bb211 */ /* 0x000fe400028f14dd */
[-C--:B------:R-:W-:Y:S01]  /*91d0*/  @!P4 LEA R12, P5, R199, R8.reuse, 0x2 ;  /* 0x00000008c70cc211 */ /* 0x080fe200078a10ff */
[----:B------:R0:W-:Y:S01]  /*91e0*/  @!P1 ST.E.64 desc[UR36][R2.64], R20 ;  /* 0x0000001402009985 */ /* 0x0001e2000c101b24 */
[----:B------:R-:W-:Y:S02]  /*91f0*/  ISETP.GE.AND P1, PT, R197, UR4, PT ;  /* 0x00000004c5007c0c */ /* 0x000fe4000bf26270 */
[----:B------:R-:W-:Y:S01]  /*9200*/  @!P2 LEA R14, P6, R198, R8, 0x2 ;  /* 0x00000008c60ea211 */ /* 0x000fe200078c10ff */
[----:B------:R1:W-:Y:S01]  /*9210*/  @!P3 ST.E.64 desc[UR36][R10.64], R36 ;  /* 0x000000240a00b985 */ /* 0x0003e2000c101b24 */
[----:B------:R-:W-:-:S02]  /*9220*/  ISETP.GE.AND P3, PT, R196, UR4, PT ;  /* 0x00000004c4007c0c */ /* 0x000fc4000bf66270 */
[-C--:B------:R-:W-:Y:S02]  /*9230*/  @!P4 LEA.HI.X R13, R199, R9.reuse, R220, 0x2, P5 ;  /* 0x00000009c70dc211 */ /* 0x080fe400028f14dc */
[----:B------:R-:W-:Y:S02]  /*9240*/  @!P2 LEA.HI.X R15, R198, R9, R219, 0x2, P6 ;  /* 0x00000009c60fa211 */ /* 0x000fe400030f14db */
[----:B------:R-:W-:Y:S01]  /*9250*/  ISETP.GE.AND P5, PT, R195, UR4, PT ;  /* 0x00000004c3007c0c */ /* 0x000fe2000bfa6270 */
[----:B------:R3:W-:Y:S02]  /*9260*/  @!P4 ST.E.64 desc[UR36][R12.64], R38 ;  /* 0x000000260c00c985 */ /* 0x0007e4000c101b24 */
[----:B------:R-:W-:Y:S02]  /*9270*/  @!P1 LEA R16, P4, R197, R8, 0x2 ;  /* 0x00000008c5109211 */ /* 0x000fe400078810ff */
[----:B------:R4:W-:Y:S01]  /*9280*/  @!P2 ST.E.64 desc[UR36][R14.64], R40 ;  /* 0x000000280e00a985 */ /* 0x0009e2000c101b24 */
[----:B------:R-:W-:-:S02]  /*9290*/  ISETP.GE.AND P2, PT, R194, UR4, PT ;  /* 0x00000004c2007c0c */ /* 0x000fc4000bf46270 */
[CC--:B0-----:R-:W-:Y:S02]  /*92a0*/  @!P3 LEA R2, P6, R196.reuse, R8.reuse, 0x2 ;  /* 0x00000008c402b211 */ /* 0x0c1fe400078c10ff */
[-C--:B--2---:R-:W-:Y:S02]  /*92b0*/  @!P1 LEA.HI.X R17, R197, R9.reuse, R218, 0x2, P4 ;  /* 0x00000009c5119211 */ /* 0x084fe400020f14da */
[----:B------:R-:W-:Y:S02]  /*92c0*/  @!P3 LEA.HI.X R3, R196, R9, R217, 0x2, P6 ;  /* 0x00000009c403b211 */ /* 0x000fe400030f14d9 */
[----:B------:R-:W-:Y:S01]  /*92d0*/  ISETP.GE.AND P4, PT, R193, UR4, PT ;  /* 0x00000004c1007c0c */ /* 0x000fe2000bf86270 */
[----:B------:R0:W-:Y:S01]  /*92e0*/  @!P1 ST.E.64 desc[UR36][R16.64], R42 ;  /* 0x0000002a10009985 */ /* 0x0001e2000c101b24 */
[----:B-1----:R-:W-:-:S03]  /*92f0*/  @!P5 LEA R10, P1, R195, R8, 0x2 ;  /* 0x00000008c30ad211 */ /* 0x002fc600078210ff */
[----:B------:R1:W-:Y:S01]  /*9300*/  @!P3 ST.E.64 desc[UR36][R2.64], R44 ;  /* 0x0000002c0200b985 */ /* 0x0003e2000c101b24 */
[-C--:B---3--:R-:W-:Y:S02]  /*9310*/  @!P2 LEA R12, P6, R194, R8.reuse, 0x2 ;  /* 0x00000008c20ca211 */ /* 0x088fe400078c10ff */
[----:B------:R-:W-:Y:S02]  /*9320*/  ISETP.GE.AND P3, PT, R192, UR4, PT ;  /* 0x00000004c0007c0c */ /* 0x000fe4000bf66270 */
[-C--:B------:R-:W-:Y:S02]  /*9330*/  @!P5 LEA.HI.X R11, R195, R9.reuse, R216, 0x2, P1 ;  /* 0x00000009c30bd211 */ /* 0x080fe400008f14d8 */
[----:B------:R-:W-:Y:S02]  /*9340*/  ISETP.GE.AND P1, PT, R191, UR4, PT ;  /* 0x00000004bf007c0c */ /* 0x000fe4000bf26270 */
[----:B------:R-:W-:Y:S01]  /*9350*/  @!P2 LEA.HI.X R13, R194, R9, R215, 0x2, P6 ;  /* 0x00000009c20da211 */ /* 0x000fe200030f14d7 */
[----:B------:R2:W-:Y:S01]  /*9360*/  @!P5 ST.E.64 desc[UR36][R10.64], R46 ;  /* 0x0000002e0a00d985 */ /* 0x0005e2000c101b24 */
[----:B----4-:R-:W-:-:S03]  /*9370*/  @!P4 LEA R14, P6, R193, R8, 0x2 ;  /* 0x00000008c10ec211 */ /* 0x010fc600078c10ff */
[----:B------:R3:W-:Y:S01]  /*9380*/  @!P2 ST.E.64 desc[UR36][R12.64], R48 ;  /* 0x000000300c00a985 */ /* 0x0007e2000c101b24 */
[----:B------:R-:W-:Y:S02]  /*9390*/  ISETP.GE.AND P2, PT, R190, UR4, PT ;  /* 0x00000004be007c0c */ /* 0x000fe4000bf46270 */
[-C--:B------:R-:W-:Y:S02]  /*93a0*/  @!P4 LEA.HI.X R15, R193, R9.reuse, R214, 0x2, P6 ;  /* 0x00000009c10fc211 */ /* 0x080fe400030f14d6 */
[CC--:B0-----:R-:W-:Y:S02]  /*93b0*/  @!P3 LEA R16, P5, R192.reuse, R8.reuse, 0x2 ;  /* 0x00000008c010b211 */ /* 0x0c1fe400078a10ff */
[----:B-1----:R-:W-:Y:S01]  /*93c0*/  @!P1 LEA R2, P6, R191, R8, 0x2 ;  /* 0x00000008bf029211 */ /* 0x002fe200078c10ff */
[----:B------:R0:W-:Y:S01]  /*93d0*/  @!P4 ST.E.64 desc[UR36][R14.64], R50 ;  /* 0x000000320e00c985 */ /* 0x0001e2000c101b24 */
[----:B------:R-:W-:Y:S02]  /*93e0*/  @!P3 LEA.HI.X R17, R192, R9, R213, 0x2, P5 ;  /* 0x00000009c011b211 */ /* 0x000fe400028f14d5 */
[----:B------:R-:W-:-:S02]  /*93f0*/  ISETP.GE.AND P4, PT, R189, UR4, PT ;  /* 0x00000004bd007c0c */ /* 0x000fc4000bf86270 */
[-C--:B------:R-:W-:Y:S01]  /*9400*/  @!P1 LEA.HI.X R3, R191, R9.reuse, R212, 0x2, P6 ;  /* 0x00000009bf039211 */ /* 0x080fe200030f14d4 */
[----:B------:R1:W-:Y:S01]  /*9410*/  @!P3 ST.E.64 desc[UR36][R16.64], R52 ;  /* 0x000000341000b985 */ /* 0x0003e2000c101b24 */
[----:B------:R-:W-:Y:S02]  /*9420*/  ISETP.GE.AND P5, PT, R188, UR4, PT ;  /* 0x00000004bc007c0c */ /* 0x000fe4000bfa6270 */
[----:B--2---:R-:W-:Y:S01]  /*9430*/  @!P2 LEA R10, P6, R190, R8, 0x2 ;  /* 0x00000008be0aa211 */ /* 0x004fe200078c10ff */
[----:B------:R4:W-:Y:S01]  /*9440*/  @!P1 ST.E.64 desc[UR36][R2.64], R54 ;  /* 0x0000003602009985 */ /* 0x0009e2000c101b24 */
[----:B------:R-:W-:Y:S02]  /*9450*/  ISETP.GE.AND P3, PT, R155, UR4, PT ;  /* 0x000000049b007c0c */ /* 0x000fe4000bf66270 */
[----:B------:R-:W-:Y:S02]  /*9460*/  ISETP.GE.AND P1, PT, R22, UR4, PT ;  /* 0x0000000416007c0c */ /* 0x000fe4000bf26270 */
[----:B------:R-:W-:-:S02]  /*9470*/  @!P2 LEA.HI.X R11, R190, R9, R211, 0x2, P6 ;  /* 0x00000009be0ba211 */ /* 0x000fc400030f14d3 */
[----:B---3--:R-:W-:-:S03]  /*9480*/  @!P4 LEA R12, P6, R189, R8, 0x2 ;  /* 0x00000008bd0cc211 */ /* 0x008fc600078c10ff */
[----:B------:R4:W-:Y:S01]  /*9490*/  @!P2 ST.E.64 desc[UR36][R10.64], R56 ;  /* 0x000000380a00a985 */ /* 0x0009e2000c101b24 */
[CC--:B0-----:R-:W-:Y:S02]  /*94a0*/  @!P5 LEA R14, P2, R188.reuse, R8.reuse, 0x2 ;  /* 0x00000008bc0ed211 */ /* 0x0c1fe400078410ff */
[-C--:B------:R-:W-:Y:S02]  /*94b0*/  @!P4 LEA.HI.X R13, R189, R9.reuse, R210, 0x2, P6 ;  /* 0x00000009bd0dc211 */ /* 0x080fe400030f14d2 */
[CC--:B-1----:R-:W-:Y:S02]  /*94c0*/  @!P3 LEA R16, P6, R155.reuse, R8.reuse, 0x2 ;  /* 0x000000089b10b211 */ /* 0x0c2fe400078c10ff */
[-C--:B------:R-:W-:Y:S01]  /*94d0*/  @!P5 LEA.HI.X R15, R188, R9.reuse, R209, 0x2, P2 ;  /* 0x00000009bc0fd211 */ /* 0x080fe200010f14d1 */
[----:B------:R4:W-:Y:S01]  /*94e0*/  @!P4 ST.E.64 desc[UR36][R12.64], R58 ;  /* 0x0000003a0c00c985 */ /* 0x0009e2000c101b24 */
[C---:B------:R-:W-:Y:S02]  /*94f0*/  @!P1 LEA R8, P2, R22.reuse, R8, 0x2 ;  /* 0x0000000816089211 */ /* 0x040fe400078410ff */
[-C--:B------:R-:W-:Y:S01]  /*9500*/  @!P3 LEA.HI.X R17, R155, R9.reuse, R208, 0x2, P6 ;  /* 0x000000099b11b211 */ /* 0x080fe200030f14d0 */
[----:B------:R4:W-:Y:S01]  /*9510*/  @!P5 ST.E.64 desc[UR36][R14.64], R60 ;  /* 0x0000003c0e00d985 */ /* 0x0009e2000c101b24 */
[----:B------:R-:W-:-:S03]  /*9520*/  @!P1 LEA.HI.X R9, R22, R9, R207, 0x2, P2 ;  /* 0x0000000916099211 */ /* 0x000fc600010f14cf */
[----:B------:R4:W-:Y:S04]  /*9530*/  @!P3 ST.E.64 desc[UR36][R16.64], R62 ;  /* 0x0000003e1000b985 */ /* 0x0009e8000c101b24 */
[----:B------:R4:W-:Y:S02]  /*9540*/  @!P1 ST.E.64 desc[UR36][R8.64], R64 ;  /* 0x0000004008009985 */ /* 0x0009e4000c101b24 */
.L_x_239:
[----:B------:R-:W-:Y:S05]  /*9550*/  BSYNC B1 ;  /* 0x0000000000017941 */ /* 0x000fea0003800000 */
.L_x_238:
[----:B-1--4-:R1:W3:Y:S04]  /*9560*/  SHFL.IDX PT, R9, R4, 0x1, 0x1c1f ;  /* 0x003c1f0004097f89 */ /* 0x0122e800000e0000 */
[----:B0-----:R1:W0:Y:S01]  /*9570*/  SHFL.IDX PT, R8, R0, 0x1, 0x1c1f ;  /* 0x003c1f0000087f89 */ /* 0x00122200000e0000 */
[----:B------:R-:W-:Y:S05]  /*9580*/  @P0 BRA `(.L_x_237) ;  /* 0x0000000c00e40947 */ /* 0x000fea0003800000 */
[----:B------:R-:W-:Y:S02]  /*9590*/  ULDC UR4, c[0x0][0xac8] ;  /* 0x0002b20000047ab9 */ /* 0x000fe40000000800 */
[----:B------:R-:W-:Y:S02]  /*95a0*/  ISETP.GE.AND P1, PT, R200, UR4, PT ;  /* 0x00000004c8007c0c */ /* 0x000fe4000bf26270 */
[----:B------:R-:W-:Y:S02]  /*95b0*/  ISETP.GE.AND P0, PT, R199, UR4, PT ;  /* 0x00000004c7007c0c */ /* 0x000fe4000bf06270 */
[----:B------:R-:W-:Y:S02]  /*95c0*/  ISETP.GE.AND P2, PT, R203, UR4, PT ;  /* 0x00000004cb007c0c */ /* 0x000fe4000bf46270 */
[----:B------:R-:W-:Y:S02]  /*95d0*/  ISETP.GE.AND P4, PT, R197, UR4, PT ;  /* 0x00000004c5007c0c */ /* 0x000fe4000bf86270 */
[----:B------:R-:W-:-:S05]  /*95e0*/  ISETP.GE.AND P3, PT, R198, UR4, PT ;  /* 0x00000004c6007c0c */ /* 0x000fca000bf66270 */
[CC--:B0-----:R-:W-:Y:S02]  /*95f0*/  @!P1 LEA R10, P5, R200.reuse, R8.reuse, 0x2 ;  /* 0x00000008c80a9211 */ /* 0x0c1fe400078a10ff */
[-C--:B------:R-:W-:Y:S02]  /*9600*/  @!P0 LEA R12, P6, R199, R8.reuse, 0x2 ;  /* 0x00000008c70c8211 */ /* 0x080fe400078c10ff */
[-C--:B---3--:R-:W-:Y:S01]  /*9610*/  @!P1 LEA.HI.X R11, R200, R9.reuse, R221, 0x2, P5 ;  /* 0x00000009c80b9211 */ /* 0x088fe200028f14dd */
[----:B------:R-:W-:Y:S01]  /*9620*/  @!P2 IMAD.WIDE R2, R203, 0x4, R8 ;  /* 0x00000004cb02a825 */ /* 0x000fe200078e0208 */
[----:B------:R-:W-:Y:S02]  /*9630*/  ISETP.GE.AND P5, PT, R196, UR4, PT ;  /* 0x00000004c4007c0c */ /* 0x000fe4000bfa6270 */
[----:B------:R-:W-:Y:S02]  /*9640*/  @!P0 LEA.HI.X R13, R199, R9, R220, 0x2, P6 ;  /* 0x00000009c70d8211 */ /* 0x000fe400030f14dc */
[----:B------:R0:W-:Y:S01]  /*9650*/  @!P2 ST.E.64 desc[UR36][R2.64], R66 ;  /* 0x000000420200a985 */ /* 0x0001e2000c101b24 */
[----:B------:R-:W-:-:S02]  /*9660*/  @!P4 LEA R16, P2, R197, R8, 0x2 ;  /* 0x00000008c510c211 */ /* 0x000fc400078410ff */
[----:B------:R-:W-:Y:S01]  /*9670*/  @!P3 LEA R14, P6, R198, R8, 0x2 ;  /* 0x00000008c60eb211 */ /* 0x000fe200078c10ff */
[----:B------:R-:W-:Y:S01]  /*9680*/  @!P1 ST.E.64 desc[UR36][R10.64], R68 ;  /* 0x000000440a009985 */ /* 0x000fe2000c101b24 */
[----:B------:R-:W-:Y:S02]  /*9690*/  ISETP.GE.AND P1, PT, R194, UR4, PT ;  /* 0x00000004c2007c0c */ /* 0x000fe4000bf26270 */
[-C--:B--2---:R-:W-:Y:S01]  /*96a0*/  @!P4 LEA.HI.X R17, R197, R9.reuse, R218, 0x2, P2 ;  /* 0x00000009c511c211 */ /* 0x084fe200010f14da */
[----:B------:R2:W-:Y:S01]  /*96b0*/  @!P0 ST.E.64 desc[UR36][R12.64], R70 ;  /* 0x000000460c008985 */ /* 0x0005e2000c101b24 */
[----:B------:R-:W-:Y:S02]  /*96c0*/  ISETP.GE.AND P0, PT, R195, UR4, PT ;  /* 0x00000004c3007c0c */ /* 0x000fe4000bf06270 */
[----:B------:R-:W-:Y:S02]  /*96d0*/  ISETP.GE.AND P2, PT, R193, UR4, PT ;  /* 0x00000004c1007c0c */ /* 0x000fe4000bf46270 */
[----:B------:R-:W-:-:S02]  /*96e0*/  @!P3 LEA.HI.X R15, R198, R9, R219, 0x2, P6 ;  /* 0x00000009c60fb211 */ /* 0x000fc400030f14db */
[----:B------:R-:W-:-:S03]  /*96f0*/  @!P5 LEA R18, P6, R196, R8, 0x2 ;  /* 0x00000008c412d211 */ /* 0x000fc600078c10ff */
[----:B------:R3:W-:Y:S01]  /*9700*/  @!P3 ST.E.64 desc[UR36][R14.64], R72 ;  /* 0x000000480e00b985 */ /* 0x0007e2000c101b24 */
[-C--:B------:R-:W-:Y:S02]  /*9710*/  @!P5 LEA.HI.X R19, R196, R9.reuse, R217, 0x2, P6 ;  /* 0x00000009c413d211 */ /* 0x080fe400030f14d9 */
[----:B------:R-:W-:Y:S01]  /*9720*/  ISETP.GE.AND P3, PT, R192, UR4, PT ;  /* 0x00000004c0007c0c */ /* 0x000fe2000bf66270 */
[----:B------:R4:W-:Y:S01]  /*9730*/  @!P4 ST.E.64 desc[UR36][R16.64], R74 ;  /* 0x0000004a1000c985 */ /* 0x0009e2000c101b24 */
[-C--:B0-----:R-:W-:Y:S02]  /*9740*/  @!P0 LEA R2, P4, R195, R8.reuse, 0x2 ;  /* 0x00000008c3028211 */ /* 0x081fe400078810ff */
[-C--:B--2---:R-:W-:Y:S01]  /*9750*/  @!P2 LEA R12, P6, R193, R8.reuse, 0x2 ;  /* 0x00000008c10ca211 */ /* 0x084fe200078c10ff */
[----:B------:R-:W-:Y:S01]  /*9760*/  @!P5 ST.E.64 desc[UR36][R18.64], R76 ;  /* 0x0000004c1200d985 */ /* 0x000fe2000c101b24 */
[----:B------:R-:W-:Y:S02]  /*9770*/  @!P1 LEA R10, P5, R194, R8, 0x2 ;  /* 0x00000008c20a9211 */ /* 0x000fe400078a10ff */
[----:B------:R-:W-:-:S02]  /*9780*/  @!P0 LEA.HI.X R3, R195, R9, R216, 0x2, P4 ;  /* 0x00000009c3038211 */ /* 0x000fc400020f14d8 */
[-C--:B------:R-:W-:Y:S02]  /*9790*/  @!P1 LEA.HI.X R11, R194, R9.reuse, R215, 0x2, P5 ;  /* 0x00000009c20b9211 */ /* 0x080fe400028f14d7 */
[----:B------:R-:W-:Y:S01]  /*97a0*/  ISETP.GE.AND P4, PT, R191, UR4, PT ;  /* 0x00000004bf007c0c */ /* 0x000fe2000bf86270 */
[----:B------:R-:W-:Y:S01]  /*97b0*/  @!P0 ST.E.64 desc[UR36][R2.64], R78 ;  /* 0x0000004e02008985 */ /* 0x000fe2000c101b24 */
[----:B------:R-:W-:Y:S02]  /*97c0*/  @!P2 LEA.HI.X R13, R193, R9, R214, 0x2, P6 ;  /* 0x00000009c10da211 */ /* 0x000fe400030f14d6 */
[----:B---3--:R-:W-:Y:S01]  /*97d0*/  @!P3 LEA R14, P5, R192, R8, 0x2 ;  /* 0x00000008c00eb211 */ /* 0x008fe200078a10ff */
[----:B------:R0:W-:Y:S01]  /*97e0*/  @!P1 ST.E.64 desc[UR36][R10.64], R80 ;  /* 0x000000500a009985 */ /* 0x0001e2000c101b24 */
[----:B------:R-:W-:Y:S02]  /*97f0*/  ISETP.GE.AND P1, PT, R189, UR4, PT ;  /* 0x00000004bd007c0c */ /* 0x000fe4000bf26270 */
[----:B------:R-:W-:Y:S01]  /*9800*/  ISETP.GE.AND P0, PT, R188, UR4, PT ;  /* 0x00000004bc007c0c */ /* 0x000fe2000bf06270 */
[----:B------:R2:W-:Y:S01]  /*9810*/  @!P2 ST.E.64 desc[UR36][R12.64], R82 ;  /* 0x000000520c00a985 */ /* 0x0005e2000c101b24 */
[----:B------:R-:W-:-:S02]  /*9820*/  ISETP.GE.AND P2, PT, R190, UR4, PT ;  /* 0x00000004be007c0c */ /* 0x000fc4000bf46270 */
[-C--:B------:R-:W-:Y:S02]  /*9830*/  @!P3 LEA.HI.X R15, R192, R9.reuse, R213, 0x2, P5 ;  /* 0x00000009c00fb211 */ /* 0x080fe400028f14d5 */
[----:B------:R-:W-:Y:S02]  /*9840*/  ISETP.GE.AND P5, PT, R155, UR4, PT ;  /* 0x000000049b007c0c */ /* 0x000fe4000bfa6270 */
[CC--:B----4-:R-:W-:Y:S01]  /*9850*/  @!P4 LEA R16, P6, R191.reuse, R8.reuse, 0x2 ;  /* 0x00000008bf10c211 */ /* 0x0d0fe200078c10ff */
[----:B------:R4:W-:Y:S03]  /*9860*/  @!P3 ST.E.64 desc[UR36][R14.64], R84 ;  /* 0x000000540e00b985 */ /* 0x0009e6000c101b24 */
[----:B------:R-:W-:Y:S02]  /*9870*/  @!P4 LEA.HI.X R17, R191, R9, R212, 0x2, P6 ;  /* 0x00000009bf11c211 */ /* 0x000fe400030f14d4 */
[----:B0-----:R-:W-:-:S02]  /*9880*/  @!P1 LEA R10, P6, R189, R8, 0x2 ;  /* 0x00000008bd0a9211 */ /* 0x001fc400078c10ff */
[-C--:B------:R-:W-:Y:S01]  /*9890*/  @!P2 LEA R2, P3, R190, R8.reuse, 0x2 ;  /* 0x00000008be02a211 */ /* 0x080fe200078610ff */
[----:B------:R4:W-:Y:S01]  /*98a0*/  @!P4 ST.E.64 desc[UR36][R16.64], R86 ;  /* 0x000000561000c985 */ /* 0x0009e2000c101b24 */
[-C--:B--2---:R-:W-:Y:S02]  /*98b0*/  @!P0 LEA R12, P4, R188, R8.reuse, 0x2 ;  /* 0x00000008bc0c8211 */ /* 0x084fe400078810ff */
[-C--:B------:R-:W-:Y:S02]  /*98c0*/  @!P2 LEA.HI.X R3, R190, R9.reuse, R211, 0x2, P3 ;  /* 0x00000009be03a211 */ /* 0x080fe400018f14d3 */
[----:B------:R-:W-:Y:S02]  /*98d0*/  @!P5 LEA R18, P3, R155, R8, 0x2 ;  /* 0x000000089b12d211 */ /* 0x000fe400078610ff */
[-C--:B------:R-:W-:Y:S01]  /*98e0*/  @!P1 LEA.HI.X R11, R189, R9.reuse, R210, 0x2, P6 ;  /* 0x00000009bd0b9211 */ /* 0x080fe200030f14d2 */
[----:B------:R4:W-:Y:S01]  /*98f0*/  @!P2 ST.E.64 desc[UR36][R2.64], R90 ;  /* 0x0000005a0200a985 */ /* 0x0009e2000c101b24 */
[----:B------:R-:W-:-:S02]  /*9900*/  @!P0 LEA.HI.X R13, R188, R9, R209, 0x2, P4 ;  /* 0x00000009bc0d8211 */ /* 0x000fc400020f14d1 */
[----:B------:R-:W-:Y:S01]  /*9910*/  @!P5 LEA.HI.X R19, R155, R9, R208, 0x2, P3 ;  /* 0x000000099b13d211 */ /* 0x000fe200018f14d0 */
[----:B------:R4:W-:Y:S04]  /*9920*/  @!P1 ST.E.64 desc[UR36][R10.64], R94 ;  /* 0x0000005e0a009985 */ /* 0x0009e8000c101b24 */
[----:B------:R4:W-:Y:S01]  /*9930*/  @!P0 ST.E.64 desc[UR36][R12.64], R96 ;  /* 0x000000600c008985 */ /* 0x0009e2000c101b24 */
[----:B------:R-:W-:-:S03]  /*9940*/  ISETP.GE.AND P0, PT, R22, UR4, PT ;  /* 0x0000000416007c0c */ /* 0x000fc6000bf06270 */
[----:B------:R4:W-:Y:S10]  /*9950*/  @!P5 ST.E.64 desc[UR36][R18.64], R98 ;  /* 0x000000621200d985 */ /* 0x0009f4000c101b24 */
[----:B------:R-:W-:Y:S05]  /*9960*/  @P0 BRA `(.L_x_237) ;  /* 0x0000000800ec0947 */ /* 0x000fea0003800000 */
[----:B----4-:R-:W-:-:S04]  /*9970*/  LEA R2, P0, R22, R8, 0x2 ;  /* 0x0000000816027211 */ /* 0x010fc800078010ff */
[----:B------:R-:W-:-:S05]  /*9980*/  LEA.HI.X R3, R22, R9, R207, 0x2, P0 ;  /* 0x0000000916037211 */ /* 0x000fca00000f14cf */
[----:B------:R0:W-:Y:S01]  /*9990*/  ST.E.64 desc[UR36][R2.64], R150 ;  /* 0x0000009602007985 */ /* 0x0001e2000c101b24 */
[----:B------:R-:W-:Y:S05]  /*99a0*/  BRA `(.L_x_237) ;  /* 0x0000000800dc7947 */ /* 0x000fea0003800000 */
.L_x_228:
[----:B------:R-:W2:Y:S01]  /*99b0*/  LDC.64 R10, c[0x0][0xc00] ;  /* 0x00030000ff0a7b82 */ /* 0x000ea20000000a00 */
[----:B------:R-:W-:Y:S01]  /*99c0*/  ULDC.64 UR4, c[0x0][0xc08] ;  /* 0x0003020000047ab9 */ /* 0x000fe20000000a00 */
[----:B------:R-:W-:Y:S01]  /*99d0*/  IMAD.MOV.U32 R3, RZ, RZ, RZ ;  /* 0x000000ffff037224 */ /* 0x000fe200078e00ff */
[----:B------:R-:W-:-:S04]  /*99e0*/  ISETP.NE.U32.AND P0, PT, RZ, UR4, PT ;  /* 0x00000004ff007c0c */ /* 0x000fc8000bf05070 */
[----:B------:R-:W-:Y:S01]  /*99f0*/  ISETP.NE.AND.EX P1, PT, RZ, UR5, PT, P0 ;  /* 0x00000005ff007c0c */ /* 0x000fe2000bf25300 */
[----:B------:R-:W3:Y:S01]  /*9a00*/  LDC.64 R8, c[0x0][0xc00] ;  /* 0x00030000ff087b82 */ /* 0x000ee20000000a00 */
[----:B--2---:R-:W-:-:S04]  /*9a10*/  ISETP.NE.U32.AND P0, PT, R10, RZ, PT ;  /* 0x000000ff0a00720c */ /* 0x004fc80003f05070 */
[----:B------:R-:W-:-:S07]  /*9a20*/  ISETP.NE.AND.EX P0, PT, R11, RZ, PT, P0 ;  /* 0x000000ff0b00720c */ /* 0x000fce0003f05300 */
[----:B------:R-:W2:Y:S01]  /*9a30*/  @P1 LDC.64 R10, c[0x0][0xc08] ;  /* 0x00030200ff0a1b82 */ /* 0x000ea20000000a00 */
[----:B------:R-:W-:Y:S01]  /*9a40*/  ULDC UR4, c[0x0][0xa88] ;  /* 0x0002a20000047ab9 */ /* 0x000fe20000000800 */
[----:B---3--:R-:W-:-:S04]  /*9a50*/  IMAD.WIDE R12, R19, 0x4, R8 ;  /* 0x00000004130c7825 */ /* 0x008fc800078e0208 */
[----:B------:R-:W-:Y:S01]  /*9a60*/  IMAD.U32 R0, RZ, RZ, UR4 ;  /* 0x00000004ff007e24 */ /* 0x000fe2000f8e00ff */
[----:B------:R3:W5:Y:S01]  /*9a70*/  @P0 LDG.E R3, desc[UR36][R12.64] ;  /* 0x000000240c030981 */ /* 0x000762000c1e1900 */
[----:B--2---:R-:W-:-:S05]  /*9a80*/  @P1 IMAD.WIDE R8, R19, 0x4, R10 ;  /* 0x0000000413081825 */ /* 0x004fca00078e020a */
[----:B------:R3:W5:Y:S01]  /*9a90*/  @P1 LDG.E R0, desc[UR36][R8.64] ;  /* 0x0000002408001981 */ /* 0x000762000c1e1900 */
[----:B------:R-:W-:Y:S02]  /*9aa0*/  ISETP.NE.AND P2, PT, R18, RZ, PT ;  /* 0x000000ff1200720c */ /* 0x000fe40003f45270 */
[----:B------:R-:W-:-:S11]  /*9ab0*/  ISETP.GT.AND P3, PT, R228, 0x7f, PT ;  /* 0x0000007fe400780c */ /* 0x000fd60003f64270 */
[----:B------:R-:W2:Y:S02]  /*9ac0*/  @!P2 LDC R18, c[0x0][0xad4] ;  /* 0x0002b500ff12ab82 */ /* 0x000ea40000000800 */
[----:B--2---:R-:W-:Y:S01]  /*9ad0*/  ISETP.GT.AND P2, PT, R18, 0x1, PT ;  /* 0x000000011200780c */ /* 0x004fe20003f44270 */
[----:B---3--:R-:W-:-:S12]  /*9ae0*/  @P1 BRA `(.L_x_240) ;  /* 0x0000000000101947 */ /* 0x008fd80003800000 */
[----:B------:R-:W-:Y:S05]  /*9af0*/  @!P0 BRA `(.L_x_240) ;  /* 0x00000000000c8947 */ /* 0x000fea0003800000 */
[----:B------:R-:W2:Y:S04]  /*9b00*/  LDG.E R9, desc[UR36][R12.64] ;  /* 0x000000240c097981 */ /* 0x000ea8000c1e1900 */
[----:B-----5:R-:W2:Y:S02]  /*9b10*/  LDG.E R0, desc[UR36][R12.64+0x4] ;  /* 0x000004240c007981 */ /* 0x020ea4000c1e1900 */
[----:B--2---:R-:W-:-:S07]  /*9b20*/  IADD3 R0, -R9, R0, RZ ;  /* 0x0000000009007210 */ /* 0x004fce0007ffe1ff */
.L_x_240:
[----:B------:R-:W-:Y:S01]  /*9b30*/  BSSY B1, `(.L_x_241) ;  /* 0x0000037000017945 */ /* 0x000fe20003800000 */
[----:B------:R-:W-:Y:S02]  /*9b40*/  SEL R25, R19, RZ, !P0 ;  /* 0x000000ff13197207 */ /* 0x000fe40004000000 */
[----:B------:R-:W-:Y:S02]  /*9b50*/  SEL R202, R202, RZ, !P0 ;  /* 0x000000ffcaca7207 */ /* 0x000fe40004000000 */
[----:B-----5:R-:W-:Y:S01]  /*9b60*/  SHF.R.S32.HI R24, RZ, 0x1f, R3 ;  /* 0x0000001fff187819 */ /* 0x020fe20000011403 */
[----:B------:R-:W-:Y:S06]  /*9b70*/  @P3 BRA `(.L_x_242) ;  /* 0x0000000000c83947 */ /* 0x000fec0003800000 */
[----:B-1----:R-:W1:Y:S01]  /*9b80*/  S2R R4, SR_TID.X ;  /* 0x0000000000047919 */ /* 0x002e620000002100 */
[----:B------:R-:W2:Y:S02]  /*9b90*/  LDC R31, c[0x0][0xbe8] ;  /* 0x0002fa00ff1f7b82 */ /* 0x000ea40000000800 */
[----:B--2---:R-:W-:Y:S02]  /*9ba0*/  IMAD R8, R0, R31, RZ ;  /* 0x0000001f00087224 */ /* 0x004fe400078e02ff */
[----:B-1----:R-:W-:-:S04]  /*9bb0*/  IMAD R4, R16, 0x80, R4 ;  /* 0x0000008010047824 */ /* 0x002fc800078e0204 */
[----:B------:R-:W-:-:S05]  /*9bc0*/  VIADD R27, R4, 0xffffff80 ;  /* 0xffffff80041b7836 */ /* 0x000fca0000000000 */
[----:B------:R-:W-:-:S13]  /*9bd0*/  ISETP.GE.AND P0, PT, R27, R8, PT ;  /* 0x000000081b00720c */ /* 0x000fda0003f06270 */
[----:B------:R-:W-:Y:S05]  /*9be0*/  @P0 BRA `(.L_x_242) ;  /* 0x0000000000ac0947 */ /* 0x000fea0003800000 */
[----:B------:R-:W-:Y:S01]  /*9bf0*/  ISETP.NE.AND P1, PT, R31, 0x1, PT ;  /* 0x000000011f00780c */ /* 0x000fe20003f25270 */
[----:B------:R-:W-:Y:S01]  /*9c00*/  IMAD.MOV.U32 R20, RZ, RZ, 0x9b8 ;  /* 0x000009b8ff147424 */ /* 0x000fe200078e00ff */
[----:B------:R-:W-:Y:S01]  /*9c10*/  ISETP.GT.AND P0, PT, R18, 0x1, PT ;  /* 0x000000011200780c */ /* 0x000fe20003f04270 */
[----:B------:R-:W1:Y:S01]  /*9c20*/  LDC.64 R28, c[0x0][0xba8] ;  /* 0x0002ea00ff1c7b82 */ /* 0x000e620000000a00 */
[----:B0-----:R-:W-:Y:S02]  /*9c30*/  IMAD.MOV.U32 R17, RZ, RZ, R27 ;  /* 0x000000ffff117224 */ /* 0x001fe400078e001b */
[----:B------:R-:W-:Y:S02]  /*9c40*/  SEL R20, R20, 0x978, P0 ;  /* 0x0000097814147807 */ /* 0x000fe40000000000 */
[----:B------:R-:W-:-:S03]  /*9c50*/  SEL R201, R201, RZ, P0 ;  /* 0x000000ffc9c97207 */ /* 0x000fc60000000000 */
[----:B------:R-:W0:Y:S08]  /*9c60*/  LDC.64 R10, c[0x0][R20+0x220] ;  /* 0x00008800140a7b82 */ /* 0x000e300000000a00 */
[----:B------:R-:W2:Y:S08]  /*9c70*/  @P1 LDC R4, c[0x0][0xbec] ;  /* 0x0002fb00ff041b82 */ /* 0x000eb00000000800 */
[----:B------:R-:W3:Y:S08]  /*9c80*/  LDC.64 R8, c[0x0][R20+0x218] ;  /* 0x0000860014087b82 */ /* 0x000ef00000000a00 */
[----:B------:R-:W4:Y:S01]  /*9c90*/  @P1 LDC R33, c[0x0][0xbf0] ;  /* 0x0002fc00ff211b82 */ /* 0x000f220000000800 */
[----:B0-----:R-:W-:-:S02]  /*9ca0*/  IMAD R11, R11, R25, RZ ;  /* 0x000000190b0b7224 */ /* 0x001fc400078e02ff */
[----:B------:R-:W-:-:S04]  /*9cb0*/  IMAD.WIDE.U32 R18, R10, R25, RZ ;  /* 0x000000190a127225 */ /* 0x000fc800078e00ff */
[----:B------:R-:W-:Y:S01]  /*9cc0*/  IMAD R11, R10, R202, R11 ;  /* 0x000000ca0a0b7224 */ /* 0x000fe200078e020b */
[----:B------:R-:W0:Y:S01]  /*9cd0*/  LDC.64 R12, c[0x0][R20+0x228] ;  /* 0x00008a00140c7b82 */ /* 0x000e220000000a00 */
[----:B--2---:R-:W-:-:S07]  /*9ce0*/  @P1 IMAD.HI.U32 R4, R27, R4, RZ ;  /* 0x000000041b041227 */ /* 0x004fce00078e00ff */
[----:B------:R-:W2:Y:S01]  /*9cf0*/  LDC.64 R14, c[0x0][R20+0x210] ;  /* 0x00008400140e7b82 */ /* 0x000ea20000000a00 */
[-C--:B---3--:R-:W-:Y:S02]  /*9d00*/  IMAD R21, R9, R2.reuse, RZ ;  /* 0x0000000209157224 */ /* 0x088fe400078e02ff */
[----:B------:R-:W-:-:S04]  /*9d10*/  IMAD.WIDE.U32 R8, R8, R2, RZ ;  /* 0x0000000208087225 */ /* 0x000fc800078e00ff */
[----:B------:R-:W-:Y:S01]  /*9d20*/  IMAD.IADD R21, R9, 0x1, R21 ;  /* 0x0000000109157824 */ /* 0x000fe200078e0215 */
[----:B----4-:R-:W-:Y:S01]  /*9d30*/  @P1 SHF.R.U32.HI R17, RZ, R33, R4 ;  /* 0x00000021ff111219 */ /* 0x010fe20000011604 */
[----:B-1----:R-:W1:Y:S01]  /*9d40*/  @!P0 LDC R28, c[0x0][0xb50] ;  /* 0x0002d400ff1c8b82 */ /* 0x002e620000000800 */
[----:B------:R-:W-:Y:S02]  /*9d50*/  IADD3 R4, P1, P3, R18, R8, R3 ;  /* 0x0000000812047210 */ /* 0x000fe40007b3e003 */
[----:B------:R-:W-:Y:S01]  /*9d60*/  IADD3 R18, R19, R11, RZ ;  /* 0x0000000b13127210 */ /* 0x000fe20007ffe0ff */
[----:B------:R-:W-:Y:S02]  /*9d70*/  IMAD.MOV R10, RZ, RZ, -R17 ;  /* 0x000000ffff0a7224 */ /* 0x000fe400078e0a11 */
[-C--:B0-----:R-:W-:Y:S02]  /*9d80*/  IMAD.WIDE.U32 R8, R12, R201.reuse, RZ ;  /* 0x000000c90c087225 */ /* 0x081fe400078e00ff */
[----:B------:R-:W0:Y:S02]  /*9d90*/  @!P0 LDC R29, c[0x0][0xb54] ;  /* 0x0002d500ff1d8b82 */ /* 0x000e240000000800 */
[----:B------:R-:W-:-:S02]  /*9da0*/  IMAD R13, R13, R201, RZ ;  /* 0x000000c90d0d7224 */ /* 0x000fc400078e02ff */
[----:B------:R-:W-:Y:S01]  /*9db0*/  IMAD R11, R31, R10, R27 ;  /* 0x0000000a1f0b7224 */ /* 0x000fe200078e021b */
[----:B------:R-:W-:Y:S01]  /*9dc0*/  IADD3.X R10, R18, R21, R24, P1, P3 ;  /* 0x00000015120a7210 */ /* 0x000fe20000fe6418 */
[----:B------:R-:W-:Y:S01]  /*9dd0*/  IMAD.IADD R13, R9, 0x1, R13 ;  /* 0x00000001090d7824 */ /* 0x000fe200078e020d */
[----:B------:R-:W-:Y:S01]  /*9de0*/  IADD3 R8, P0, P1, R17, R4, R8 ;  /* 0x0000000411087210 */ /* 0x000fe2000791e008 */
[----:B--2---:R-:W-:Y:S01]  /*9df0*/  IMAD R4, R15, R11, RZ ;  /* 0x0000000b0f047224 */ /* 0x004fe200078e02ff */
[----:B------:R-:W-:-:S04]  /*9e00*/  SHF.R.S32.HI R17, RZ, 0x1f, R17 ;  /* 0x0000001fff117819 */ /* 0x000fc80000011411 */
[----:B------:R-:W-:Y:S02]  /*9e10*/  IADD3.X R9, R17, R10, R13, P0, P1 ;  /* 0x0000000a11097210 */ /* 0x000fe400007e240d */
[----:B------:R-:W-:Y:S01]  /*9e20*/  SHF.R.S32.HI R13, RZ, 0x1f, R11 ;  /* 0x0000001fff0d7819 */ /* 0x000fe2000001140b */
[----:B------:R-:W-:-:S04]  /*9e30*/  IMAD.WIDE.U32 R8, R14, R11, R8 ;  /* 0x0000000b0e087225 */ /* 0x000fc800078e0008 */
[----:B------:R-:W-:Y:S01]  /*9e40*/  IMAD R13, R14, R13, R4 ;  /* 0x0000000d0e0d7224 */ /* 0x000fe200078e0204 */
[----:B-1----:R-:W-:-:S03]  /*9e50*/  LEA R10, P0, R8, R28, 0x2 ;  /* 0x0000001c080a7211 */ /* 0x002fc600078010ff */
[----:B------:R-:W-:Y:S02]  /*9e60*/  IMAD.IADD R4, R9, 0x1, R13 ;  /* 0x0000000109047824 */ /* 0x000fe400078e020d */
[----:B------:R-:W-:-:S03]  /*9e70*/  IMAD.MOV.U32 R9, RZ, RZ, -0x800000 ;  /* 0xff800000ff097424 */ /* 0x000fc600078e00ff */
[----:B0-----:R-:W-:-:S05]  /*9e80*/  LEA.HI.X R11, R8, R29, R4, 0x2, P0 ;  /* 0x0000001d080b7211 */ /* 0x001fca00000f1404 */
[----:B------:R2:W-:Y:S02]  /*9e90*/  STG.E desc[UR36][R10.64], R9 ;  /* 0x000000090a007986 */ /* 0x0005e4000c101924 */
.L_x_242:
[----:B------:R-:W-:Y:S05]  /*9ea0*/  BSYNC B1 ;  /* 0x0000000000017941 */ /* 0x000fea0003800000 */
.L_x_241:
[----:B------:R-:W-:Y:S05]  /*9eb0*/  @P2 BRA `(.L_x_237) ;  /* 0x0000000400982947 */ /* 0x000fea0003800000 */
[----:B------:R-:W3:Y:S01]  /*9ec0*/  LDC R15, c[0x0][0xbe8] ;  /* 0x0002fa00ff0f7b82 */ /* 0x000ee20000000800 */
[----:B------:R-:W-:Y:S01]  /*9ed0*/  ULDC.64 UR4, c[0x0][0xaa0] ;  /* 0x0002a80000047ab9 */ /* 0x000fe20000000a00 */
[----:B------:R-:W-:Y:S01]  /*9ee0*/  ULDC.64 UR6, c[0x0][0xaf0] ;  /* 0x0002bc0000067ab9 */ /* 0x000fe20000000a00 */
[----:B-1----:R-:W-:Y:S01]  /*9ef0*/  IMAD R4, R24, UR4, RZ ;  /* 0x0000000418047c24 */ /* 0x002fe2000f8e02ff */
[----:B------:R-:W-:Y:S01]  /*9f00*/  BSSY B1, `(.L_x_243) ;  /* 0x0000037000017945 */ /* 0x000fe20003800000 */
[----:B--2---:R-:W-:-:S04]  /*9f10*/  IMAD.WIDE.U32 R8, R3, UR4, RZ ;  /* 0x0000000403087c25 */ /* 0x004fc8000f8e00ff */
[----:B------:R-:W-:Y:S01]  /*9f20*/  IMAD R11, R3, UR5, R4 ;  /* 0x00000005030b7c24 */ /* 0x000fe2000f8e0204 */
[----:B------:R-:W-:Y:S01]  /*9f30*/  ULDC.64 UR4, c[0x0][0xae8] ;  /* 0x0002ba0000047ab9 */ /* 0x000fe20000000a00 */
[----:B------:R-:W-:Y:S02]  /*9f40*/  IMAD R3, R154, 0x20, R204 ;  /* 0x000000209a037824 */ /* 0x000fe400078e02cc */
[----:B------:R-:W-:Y:S02]  /*9f50*/  IMAD.IADD R9, R9, 0x1, R11 ;  /* 0x0000000109097824 */ /* 0x000fe400078e020b */
[----:B------:R-:W-:Y:S02]  /*9f60*/  IMAD R10, R16, 0x80, R3 ;  /* 0x00000080100a7824 */ /* 0x000fe400078e0203 */
[----:B------:R-:W-:-:S03]  /*9f70*/  IMAD.WIDE.U32 R8, R2, UR4, R8 ;  /* 0x0000000402087c25 */ /* 0x000fc6000f8e0008 */
[----:B------:R-:W-:Y:S01]  /*9f80*/  MOV R11, R10 ;  /* 0x0000000a000b7202 */ /* 0x000fe20000000f00 */
[----:B------:R-:W-:Y:S02]  /*9f90*/  IMAD R4, R202, UR6, RZ ;  /* 0x00000006ca047c24 */ /* 0x000fe4000f8e02ff */
[----:B------:R-:W-:Y:S01]  /*9fa0*/  IMAD R9, R2, UR5, R9 ;  /* 0x0000000502097c24 */ /* 0x000fe2000f8e0209 */
[----:B---3--:R-:W-:Y:S01]  /*9fb0*/  ISETP.NE.AND P0, PT, R15, 0x1, PT ;  /* 0x000000010f00780c */ /* 0x008fe20003f05270 */
[----:B------:R-:W-:-:S12]  /*9fc0*/  ULDC.64 UR4, c[0x0][0xae0] ;  /* 0x0002b80000047ab9 */ /* 0x000fd80000000a00 */
[----:B------:R-:W1:Y:S08]  /*9fd0*/  @P0 LDC R13, c[0x0][0xbec] ;  /* 0x0002fb00ff0d0b82 */ /* 0x000e700000000800 */
[----:B------:R-:W2:Y:S01]  /*9fe0*/  @P0 LDC R12, c[0x0][0xbf0] ;  /* 0x0002fc00ff0c0b82 */ /* 0x000ea20000000800 */
[----:B-1----:R-:W-:-:S04]  /*9ff0*/  @P0 IMAD.HI.U32 R3, R10, R13, RZ ;  /* 0x0000000d0a030227 */ /* 0x002fc800078e00ff */
[C---:B------:R-:W-:Y:S01]  /*a000*/  IMAD R13, R25.reuse, UR7, R4 ;  /* 0x00000007190d7c24 */ /* 0x040fe2000f8e0204 */
[----:B--2---:R-:W-:Y:S01]  /*a010*/  @P0 SHF.R.U32.HI R11, RZ, R12, R3 ;  /* 0x0000000cff0b0219 */ /* 0x004fe20000011603 */
[----:B------:R-:W-:-:S03]  /*a020*/  IMAD.WIDE.U32 R2, R25, UR6, R8 ;  /* 0x0000000619027c25 */ /* 0x000fc6000f8e0008 */
[--C-:B------:R-:W-:Y:S01]  /*a030*/  SHF.R.S32.HI R4, RZ, 0x1f, R11.reuse ;  /* 0x0000001fff047819 */ /* 0x100fe2000001140b */
[----:B------:R-:W-:Y:S02]  /*a040*/  IMAD.MOV R9, RZ, RZ, -R11 ;  /* 0x000000ffff097224 */ /* 0x000fe400078e0a0b */
[----:B------:R-:W-:Y:S02]  /*a050*/  IMAD.IADD R3, R3, 0x1, R13 ;  /* 0x0000000103037824 */ /* 0x000fe400078e020d */
[----:B------:R-:W-:Y:S02]  /*a060*/  IMAD R4, R4, UR4, RZ ;  /* 0x0000000404047c24 */ /* 0x000fe4000f8e02ff */
[----:B------:R-:W-:Y:S02]  /*a070*/  IMAD R9, R15, R9, R10 ;  /* 0x000000090f097224 */ /* 0x000fe400078e020a */
[C---:B------:R-:W-:Y:S02]  /*a080*/  IMAD R13, R11.reuse, UR5, R4 ;  /* 0x000000050b0d7c24 */ /* 0x040fe4000f8e0204 */
[----:B------:R-:W-:Y:S01]  /*a090*/  IMAD.WIDE.U32 R2, R11, UR4, R2 ;  /* 0x000000040b027c25 */ /* 0x000fe2000f8e0002 */
[----:B------:R-:W-:Y:S01]  /*a0a0*/  SHF.R.S32.HI R4, RZ, 0x1f, R9 ;  /* 0x0000001fff047819 */ /* 0x000fe20000011409 */
[----:B------:R-:W-:-:S02]  /*a0b0*/  ULDC.64 UR4, c[0x0][0xad8] ;  /* 0x0002b60000047ab9 */ /* 0x000fc40000000a00 */
[----:B------:R-:W-:Y:S02]  /*a0c0*/  IMAD.IADD R3, R3, 0x1, R13 ;  /* 0x0000000103037824 */ /* 0x000fe400078e020d */
[----:B------:R-:W-:Y:S02]  /*a0d0*/  IMAD R4, R4, UR4, RZ ;  /* 0x0000000404047c24 */ /* 0x000fe4000f8e02ff */
[----:B------:R-:W-:Y:S02]  /*a0e0*/  IMAD R10, R16, 0x80, R204 ;  /* 0x00000080100a7824 */ /* 0x000fe400078e02cc */
[----:B------:R-:W-:Y:S02]  /*a0f0*/  IMAD R15, R0, R15, RZ ;  /* 0x0000000f000f7224 */ /* 0x000fe400078e02ff */
[C---:B------:R-:W-:Y:S02]  /*a100*/  IMAD R11, R9.reuse, UR5, R4 ;  /* 0x00000005090b7c24 */ /* 0x040fe4000f8e0204 */
[----:B------:R-:W-:Y:S01]  /*a110*/  IMAD.WIDE.U32 R2, R9, UR4, R2 ;  /* 0x0000000409027c25 */ /* 0x000fe2000f8e0002 */
[----:B------:R-:W-:Y:S01]  /*a120*/  ISETP.GE.AND P2, PT, R10, R15, PT ;  /* 0x0000000f0a00720c */ /* 0x000fe20003f46270 */
[----:B------:R-:W-:-:S02]  /*a130*/  ULDC.64 UR4, c[0x0][0xa80] ;  /* 0x0002a00000047ab9 */ /* 0x000fc40000000a00 */
[----:B------:R-:W-:Y:S01]  /*a140*/  VIADD R0, R10, 0x20 ;  /* 0x000000200a007836 */ /* 0x000fe20000000000 */
[----:B------:R-:W-:Y:S02]  /*a150*/  IADD3 R3, R3, R11, RZ ;  /* 0x0000000b03037210 */ /* 0x000fe40007ffe0ff */
[----:B------:R-:W-:Y:S02]  /*a160*/  LEA R4, P3, R2, UR4, 0x1 ;  /* 0x0000000402047c11 */ /* 0x000fe4000f8608ff */
[-C--:B------:R-:W-:Y:S01]  /*a170*/  ISETP.GE.AND P1, PT, R0, R15.reuse, PT ;  /* 0x0000000f0000720c */ /* 0x080fe20003f26270 */
[----:B------:R-:W-:Y:S01]  /*a180*/  VIADD R0, R10, 0x40 ;  /* 0x000000400a007836 */ /* 0x000fe20000000000 */
[----:B------:R-:W-:Y:S02]  /*a190*/  LEA.HI.X R8, R2, UR5, R3, 0x1, P3 ;  /* 0x0000000502087c11 */ /* 0x000fe400098f0c03 */
[----:B------:R1:W2:Y:S02]  /*a1a0*/  SHFL.IDX PT, R2, R4, RZ, 0x181f ;  /* 0x00181fff04027589 */ /* 0x0002a400000e0000 */
[----:B------:R-:W-:-:S02]  /*a1b0*/  ISETP.GE.AND P0, PT, R0, R15, PT ;  /* 0x0000000f0000720c */ /* 0x000fc40003f06270 */
[----:B------:R1:W3:Y:S01]  /*a1c0*/  SHFL.IDX PT, R0, R8, RZ, 0x181f ;  /* 0x00181fff08007589 */ /* 0x0002e200000e0000 */
[----:B------:R-:W-:Y:S10]  /*a1d0*/  @P2 BRA `(.L_x_244) ;  /* 0x0000000000242947 */ /* 0x000ff40003800000 */
[----:B------:R-:W-:Y:S02]  /*a1e0*/  ULDC UR4, c[0x0][0xac8] ;  /* 0x0002b20000047ab9 */ /* 0x000fe40000000800 */
[----:B------:R-:W-:Y:S02]  /*a1f0*/  ISETP.GE.AND P4, PT, R153, UR4, PT ;  /* 0x0000000499007c0c */ /* 0x000fe4000bf86270 */
[----:B------:R-:W-:-:S11]  /*a200*/  ISETP.GE.AND P5, PT, R23, UR4, PT ;  /* 0x0000000417007c0c */ /* 0x000fd6000bfa6270 */
[-C--:B--2---:R-:W-:Y:S02]  /*a210*/  @!P4 LEA R12, P2, R153, R2.reuse, 0x1 ;  /* 0x00000002990cc211 */ /* 0x084fe400078408ff */
[----:B------:R-:W-:Y:S02]  /*a220*/  @!P5 LEA R2, P3, R23, R2, 0x1 ;  /* 0x000000021702d211 */ /* 0x000fe400078608ff */
[-C--:B---3--:R-:W-:Y:S02]  /*a230*/  @!P4 LEA.HI.X R13, R153, R0.reuse, R227, 0x1, P2 ;  /* 0x00000000990dc211 */ /* 0x088fe400010f0ce3 */
[----:B------:R-:W-:-:S03]  /*a240*/  @!P5 LEA.HI.X R3, R23, R0, R226, 0x1, P3 ;  /* 0x000000001703d211 */ /* 0x000fc600018f0ce2 */
[----:B------:R4:W-:Y:S04]  /*a250*/  @!P4 ST.E.128 desc[UR36][R12.64], RZ ;  /* 0x000000ff0c00c985 */ /* 0x0009e8000c101d24 */
[----:B------:R4:W-:Y:S02]  /*a260*/  @!P5 ST.E.128 desc[UR36][R2.64], RZ ;  /* 0x000000ff0200d985 */ /* 0x0009e4000c101d24 */
.L_x_244:
[----:B------:R-:W-:Y:S05]  /*a270*/  BSYNC B1 ;  /* 0x0000000000017941 */ /* 0x000fea0003800000 */
.L_x_243:
[----:B---3--:R3:W0:Y:S01]  /*a280*/  SHFL.IDX PT, R0, R8, 0x1, 0x181f ;  /* 0x00381f0008007f89 */ /* 0x00862200000e0000 */
[----:B------:R-:W-:Y:S03]  /*a290*/  BSSY B1, `(.L_x_245) ;  /* 0x000000c000017945 */ /* 0x000fe60003800000 */
[----:B--2-4-:R3:W2:Y:S01]  /*a2a0*/  SHFL.IDX PT, R2, R4, 0x1, 0x181f ;  /* 0x00381f0004027f89 */ /* 0x0146a200000e0000 */
[----:B------:R-:W-:Y:S05]  /*a2b0*/  @P1 BRA `(.L_x_246) ;  /* 0x0000000000241947 */ /* 0x000fea0003800000 */
[----:B------:R-:W-:Y:S02]  /*a2c0*/  ULDC UR4, c[0x0][0xac8] ;  /* 0x0002b20000047ab9 */ /* 0x000fe40000000800 */
[----:B------:R-:W-:Y:S02]  /*a2d0*/  ISETP.GE.AND P3, PT, R153, UR4, PT ;  /* 0x0000000499007c0c */ /* 0x000fe4000bf66270 */
[----:B------:R-:W-:-:S11]  /*a2e0*/  ISETP.GE.AND P4, PT, R23, UR4, PT ;  /* 0x0000000417007c0c */ /* 0x000fd6000bf86270 */
[-C--:B--2---:R-:W-:Y:S02]  /*a2f0*/  @!P3 LEA R12, P1, R153, R2.reuse, 0x1 ;  /* 0x00000002990cb211 */ /* 0x084fe400078208ff */
[----:B------:R-:W-:Y:S02]  /*a300*/  @!P4 LEA R2, P2, R23, R2, 0x1 ;  /* 0x000000021702c211 */ /* 0x000fe400078408ff */
[-C--:B0-----:R-:W-:Y:S02]  /*a310*/  @!P3 LEA.HI.X R13, R153, R0.reuse, R227, 0x1, P1 ;  /* 0x00000000990db211 */ /* 0x081fe400008f0ce3 */
[----:B------:R-:W-:-:S03]  /*a320*/  @!P4 LEA.HI.X R3, R23, R0, R226, 0x1, P2 ;  /* 0x000000001703c211 */ /* 0x000fc600010f0ce2 */
[----:B------:R4:W-:Y:S04]  /*a330*/  @!P3 ST.E.128 desc[UR36][R12.64], RZ ;  /* 0x000000ff0c00b985 */ /* 0x0009e8000c101d24 */
[----:B------:R4:W-:Y:S02]  /*a340*/  @!P4 ST.E.128 desc[UR36][R2.64], RZ ;  /* 0x000000ff0200c985 */ /* 0x0009e4000c101d24 */
.L_x_246:
[----:B------:R-:W-:Y:S05]  /*a350*/  BSYNC B1 ;  /* 0x0000000000017941 */ /* 0x000fea0003800000 */
.L_x_245:
[----:B0-----:R0:W0:Y:S01]  /*a360*/  SHFL.IDX PT, R0, R8, 0x2, 0x181f ;  /* 0x00581f0008007f89 */ /* 0x00102200000e0000 */
[----:B------:R-:W-:Y:S03]  /*a370*/  BSSY B1, `(.L_x_247) ;  /* 0x000000c000017945 */ /* 0x000fe60003800000 */
[----:B--2-4-:R2:W4:Y:S01]  /*a380*/  SHFL.IDX PT, R2, R4, 0x2, 0x181f ;  /* 0x00581f0004027f89 */ /* 0x01452200000e0000 */
[----:B------:R-:W-:Y:S05]  /*a390*/  @P0 BRA `(.L_x_248) ;  /* 0x0000000000240947 */ /* 0x000fea0003800000 */
[----:B------:R-:W-:Y:S02]  /*a3a0*/  ULDC UR4, c[0x0][0xac8] ;  /* 0x0002b20000047ab9 */ /* 0x000fe40000000800 */
[----:B------:R-:W-:Y:S02]  /*a3b0*/  ISETP.GE.AND P2, PT, R153, UR4, PT ;  /* 0x0000000499007c0c */ /* 0x000fe4000bf46270 */
[----:B------:R-:W-:-:S11]  /*a3c0*/  ISETP.GE.AND P3, PT, R23, UR4, PT ;  /* 0x0000000417007c0c */ /* 0x000fd6000bf66270 */
[-C--:B----4-:R-:W-:Y:S02]  /*a3d0*/  @!P2 LEA R12, P0, R153, R2.reuse, 0x1 ;  /* 0x00000002990ca211 */ /* 0x090fe400078008ff */
[----:B------:R-:W-:Y:S02]  /*a3e0*/  @!P3 LEA R2, P1, R23, R2, 0x1 ;  /* 0x000000021702b211 */ /* 0x000fe400078208ff */
[-C--:B0-----:R-:W-:Y:S02]  /*a3f0*/  @!P2 LEA.HI.X R13, R153, R0.reuse, R227, 0x1, P0 ;  /* 0x00000000990da211 */ /* 0x081fe400000f0ce3 */
[----:B------:R-:W-:-:S03]  /*a400*/  @!P3 LEA.HI.X R3, R23, R0, R226, 0x1, P1 ;  /* 0x000000001703b211 */ /* 0x000fc600008f0ce2 */
[----:B------:R0:W-:Y:S04]  /*a410*/  @!P2 ST.E.128 desc[UR36][R12.64], RZ ;  /* 0x000000ff0c00a985 */ /* 0x0001e8000c101d24 */
[----:B------:R0:W-:Y:S02]  /*a420*/  @!P3 ST.E.128 desc[UR36][R2.64], RZ ;  /* 0x000000ff0200b985 */ /* 0x0001e4000c101d24 */
.L_x_248:
[----:B------:R-:W-:Y:S05]  /*a430*/  BSYNC B1 ;  /* 0x0000000000017941 */ /* 0x000fea0003800000 */
.L_x_247:
[----:B0-----:R-:W-:Y:S01]  /*a440*/  VIADD R0, R10, 0x60 ;  /* 0x000000600a007836 */ /* 0x001fe20000000000 */
[----:B-1-3--:R-:W0:Y:S04]  /*a450*/  SHFL.IDX PT, R8, R8, 0x3, 0x181f ;  /* 0x00781f0008087f89 */ /* 0x00ae2800000e0000 */
[----:B------:R-:W-:Y:S01]  /*a460*/  ISETP.GE.AND P0, PT, R0, R15, PT ;  /* 0x0000000f0000720c */ /* 0x000fe20003f06270 */
[----:B----4-:R1:W3:-:S12]  /*a470*/  SHFL.IDX PT, R2, R4, 0x3, 0x181f ;  /* 0x00781f0004027f89 */ /* 0x0102d800000e0000 */
[----:B-1----:R-:W-:Y:S05]  /*a480*/  @P0 BRA `(.L_x_237) ;  /* 0x0000000000240947 */ /* 0x002fea0003800000 */
[----:B------:R-:W-:Y:S02]  /*a490*/  ULDC UR4, c[0x0][0xac8] ;  /* 0x0002b20000047ab9 */ /* 0x000fe40000000800 */
[----:B------:R-:W-:Y:S02]  /*a4a0*/  ISETP.GE.AND P2, PT, R153, UR4, PT ;  /* 0x0000000499007c0c */ /* 0x000fe4000bf46270 */
[----:B------:R-:W-:-:S11]  /*a4b0*/  ISETP.GE.AND P3, PT, R23, UR4, PT ;  /* 0x0000000417007c0c */ /* 0x000fd6000bf66270 */
[-C--:B---3--:R-:W-:Y:S02]  /*a4c0*/  @!P2 LEA R10, P0, R153, R2.reuse, 0x1 ;  /* 0x00000002990aa211 */ /* 0x088fe400078008ff */
[----:B------:R-:W-:Y:S02]  /*a4d0*/  @!P3 LEA R2, P1, R23, R2, 0x1 ;  /* 0x000000021702b211 */ /* 0x000fe400078208ff */
[-C--:B0-----:R-:W-:Y:S02]  /*a4e0*/  @!P2 LEA.HI.X R11, R153, R8.reuse, R227, 0x1, P0 ;  /* 0x00000008990ba211 */ /* 0x081fe400000f0ce3 */
[----:B------:R-:W-:-:S03]  /*a4f0*/  @!P3 LEA.HI.X R3, R23, R8, R226, 0x1, P1 ;  /* 0x000000081703b211 */ /* 0x000fc600008f0ce2 */
[----:B------:R0:W-:Y:S04]  /*a500*/  @!P2 ST.E.128 desc[UR36][R10.64], RZ ;  /* 0x000000ff0a00a985 */ /* 0x0001e8000c101d24 */
[----:B------:R0:W-:Y:S02]  /*a510*/  @!P3 ST.E.128 desc[UR36][R2.64], RZ ;  /* 0x000000ff0200b985 */ /* 0x0001e4000c101d24 */
.L_x_237:
[----:B------:R-:W-:Y:S05]  /*a520*/  BSYNC B0 ;  /* 0x0000000000007941 */ /* 0x000fea0003800000 */
.L_x_227:
[----:B------:R-:W-:Y:S02]  /*a530*/  ULDC UR4, c[0x0][0xc3c] ;  /* 0x00030f0000047ab9 */ /* 0x000fe40000000800 */
[----:B-1----:R-:W-:-:S13]  /*a540*/  ISETP.GE.AND P0, PT, R7, UR4, PT ;  /* 0x0000000407007c0c */ /* 0x002fda000bf06270 */
[----:B------:R-:W-:Y:S05]  /*a550*/  @!P0 BRA `(.L_x_249) ;  /* 0xffffff6800748947 */ /* 0x000fea000383ffff */
[----:B------:R-:W-:Y:S05]  /*a560*/  EXIT ;  /* 0x000000000000794d */ /* 0x000fea0003800000 */
.L_x_198:
[----:B------:R-:W-:-:S08]  /*a570*/  NOP ;  /* 0x0000000000007918 */ /* 0x000fd00000000000 */
[----:B------:R-:W0:-:S00]  /*a580*/  USETMAXREG.DEALLOC.CTAPOOL 0x28 ;  /* 0x00000028000079c8 */ /* 0x000e0000080e0500 */
[----:B0-----:R-:W-:Y:S02]  /*a590*/  LOP3.LUT R0, R0, 0x3, RZ, 0xc0, !PT ;  /* 0x0000000300007812 */ /* 0x001fe400078ec0ff */
[----:B------:R-:W-:-:S04]  /*a5a0*/  LOP3.LUT R27, R27, 0xffffffdf, RZ, 0xc0, !PT ;  /* 0xffffffdf1b1b7812 */ /* 0x000fc800078ec0ff */
[----:B------:R-:W0:Y:S02]  /*a5b0*/  SHFL.IDX PT, R0, R0, RZ, 0x1f ;  /* 0x00001fff00007589 */ /* 0x000e2400000e0000 */
[----:B0-----:R-:W-:Y:S01]  /*a5c0*/  ISETP.NE.AND P0, PT, R0, RZ, PT ;  /* 0x000000ff0000720c */ /* 0x001fe20003f05270 */
[----:B------:R-:W-:-:S12]  /*a5d0*/  IMAD.MOV.U32 R0, RZ, RZ, RZ ;  /* 0x000000ffff007224 */ /* 0x000fd800078e00ff */
[----:B------:R-:W-:Y:S01]  /*a5e0*/  @P0 LOP3.LUT R27, R27, 0x20, RZ, 0xfc, !PT ;  /* 0x000000201b1b0812 */ /* 0x000fe200078efcff */
[----:B------:R-:W-:Y:S06]  /*a5f0*/  @!P0 BRA `(.L_x_250) ;  /* 0x00000000001c8947 */ /* 0x000fec0003800000 */
[----:B------:R-:W0:Y:S08]  /*a600*/  S2UR UR5, SR_CgaCtaId ;  /* 0x00000000000579c3 */ /* 0x000e300000008800 */
[----:B------:R-:W-:Y:S06]  /*a610*/  BAR.SYNC.DEFER_BLOCKING 0x5, 0x180 ;  /* 0x0146000000007b1d */ /* 0x000fec0000010000 */
[----:B------:R-:W-:-:S02]  /*a620*/  UMOV UR4, 0x400 ;  /* 0x0000040000047882 */ /* 0x000fc40000000000 */
[----:B0-----:R-:W-:-:S09]  /*a630*/  ULEA UR4, UR5, UR4, 0x18 ;  /* 0x0000000405047291 */ /* 0x001fd2000f8ec03f */
[----:B------:R-:W1:Y:S01]  /*a640*/  LDS.128 R16, [UR4+0x288d0] ;  /* 0x0288d004ff107984 */ /* 0x000e620008000c00 */
[----:B------:R-:W-:Y:S06]  /*a650*/  BAR.ARV 0x4, 0x180 ;  /* 0x0106000000007b1d */ /* 0x000fec0000002000 */
[----:B------:R-:W-:Y:S05]  /*a660*/  BRA `(.L_x_251) ;  /* 0x0000000800947947 */ /* 0x000fea0003800000 */
.L_x_250:
[----:B------:R-:W0:Y:S01]  /*a670*/  S2R R2, SR_TID.X ;  /* 0x0000000000027919 */ /* 0x000e220000002100 */
[----:B------:R-:W-:Y:S01]  /*a680*/  ULDC UR4, c[0x0][0xc3c] ;  /* 0x00030f0000047ab9 */ /* 0x000fe20000000800 */
[----:B------:R-:W-:Y:S01]  /*a690*/  IMAD.MOV.U32 R9, RZ, RZ, RZ ;  /* 0x000000ffff097224 */ /* 0x000fe200078e00ff */
[----:B------:R-:W1:Y:S01]  /*a6a0*/  S2UR UR6, SR_CTAID.X ;  /* 0x00000000000679c3 */ /* 0x000e620000002500 */
[----:B------:R-:W-:Y:S01]  /*a6b0*/  ULDC UR5, c[0x0][0xc38] ;  /* 0x00030e0000057ab9 */ /* 0x000fe20000000800 */
[----:B0-----:R-:W-:-:S04]  /*a6c0*/  LOP3.LUT R7, R2, 0x1f, RZ, 0xc0, !PT ;  /* 0x0000001f02077812 */ /* 0x001fc800078ec0ff */
[----:B------:R-:W-:-:S04]  /*a6d0*/  ISETP.NE.AND P0, PT, R7, 0x1f, PT ;  /* 0x0000001f0700780c */ /* 0x000fc80003f05270 */
[----:B------:R-:W-:-:S13]  /*a6e0*/  ISETP.GE.OR P1, PT, R7, UR4, !P0 ;  /* 0x0000000407007c0c */ /* 0x000fda000c726670 */
[----:B------:R-:W0:Y:S08]  /*a6f0*/  @!P1 LDC.64 R4, c[0x0][0xc80] ;  /* 0x00032000ff049b82 */ /* 0x000e300000000a00 */
[----:B------:R-:W2:Y:S01]  /*a700*/  @!P1 LDC.64 R2, c[0x0][0xc78] ;  /* 0x00031e00ff029b82 */ /* 0x000ea20000000a00 */
[----:B0-----:R-:W-:-:S05]  /*a710*/  @!P1 IMAD.WIDE.U32 R4, R7, 0x4, R4 ;  /* 0x0000000407049825 */ /* 0x001fca00078e0004 */
[----:B------:R-:W3:Y:S01]  /*a720*/  @!P1 LDG.E R0, desc[UR36][R4.64] ;  /* 0x0000002404009981 */ /* 0x000ee2000c1e1900 */
[----:B--2---:R-:W-:-:S05]  /*a730*/  @!P1 IMAD.WIDE.U32 R2, R7, 0x4, R2 ;  /* 0x0000000407029825 */ /* 0x004fca00078e0002 */
[----:B------:R-:W3:Y:S01]  /*a740*/  @!P1 LDG.E R9, desc[UR36][R2.64] ;  /* 0x0000002402099981 */ /* 0x000ee2000c1e1900 */
[C---:B------:R-:W-:Y:S02]  /*a750*/  ISETP.NE.AND P1, PT, R7.reuse, RZ, PT ;  /* 0x000000ff0700720c */ /* 0x040fe40003f25270 */
[C---:B------:R-:W-:Y:S02]  /*a760*/  ISETP.GE.U32.AND P2, PT, R7.reuse, 0x2, PT ;  /* 0x000000020700780c */ /* 0x040fe40003f46070 */
[C---:B------:R-:W-:Y:S02]  /*a770*/  ISETP.GE.U32.AND P3, PT, R7.reuse, 0x4, PT ;  /* 0x000000040700780c */ /* 0x040fe40003f66070 */
[C---:B------:R-:W-:Y:S02]  /*a780*/  ISETP.GE.U32.AND P4, PT, R7.reuse, 0x8, PT ;  /* 0x000000080700780c */ /* 0x040fe40003f86070 */
[----:B------:R-:W-:Y:S01]  /*a790*/  ISETP.GE.U32.AND P5, PT, R7, 0x10, PT ;  /* 0x000000100700780c */ /* 0x000fe20003fa6070 */
[----:B------:R-:W-:Y:S01]  /*a7a0*/  UMOV UR4, URZ ;  /* 0x0000003f00047c82 */ /* 0x000fe20008000000 */
[----:B---3--:R-:W-:-:S05]  /*a7b0*/  IMAD R6, R0, R9, RZ ;  /* 0x0000000900067224 */ /* 0x008fca00078e02ff */
[----:B------:R-:W0:Y:S02]  /*a7c0*/  SHFL.UP PT, R8, R6, 0x1, RZ ;  /* 0x0420000006087989 */ /* 0x000e2400000e00ff */
[----:B0-----:R-:W-:-:S05]  /*a7d0*/  SEL R11, R8, RZ, P1 ;  /* 0x000000ff080b7207 */ /* 0x001fca0000800000 */
[----:B------:R-:W-:-:S05]  /*a7e0*/  IMAD.IADD R11, R6, 0x1, R11 ;  /* 0x00000001060b7824 */ /* 0x000fca00078e020b */
[----:B------:R-:W0:Y:S02]  /*a7f0*/  SHFL.UP PT, R8, R11, 0x2, RZ ;  /* 0x044000000b087989 */ /* 0x000e2400000e00ff */
[----:B0-----:R-:W-:-:S05]  /*a800*/  SEL R8, R8, RZ, P2 ;  /* 0x000000ff08087207 */ /* 0x001fca0001000000 */
[----:B------:R-:W-:-:S05]  /*a810*/  IMAD.IADD R8, R11, 0x1, R8 ;  /* 0x000000010b087824 */ /* 0x000fca00078e0208 */
[----:B------:R-:W0:Y:S02]  /*a820*/  SHFL.UP PT, R4, R8, 0x4, RZ ;  /* 0x0480000008047989 */ /* 0x000e2400000e00ff */
[----:B0-----:R-:W-:-:S05]  /*a830*/  SEL R3, R4, RZ, P3 ;  /* 0x000000ff04037207 */ /* 0x001fca0001800000 */
[----:B------:R-:W-:-:S05]  /*a840*/  IMAD.IADD R3, R8, 0x1, R3 ;  /* 0x0000000108037824 */ /* 0x000fca00078e0203 */
[----:B------:R-:W0:Y:S02]  /*a850*/  SHFL.UP PT, R2, R3, 0x8, RZ ;  /* 0x0500000003027989 */ /* 0x000e2400000e00ff */
[----:B0-----:R-:W-:-:S04]  /*a860*/  SEL R2, R2, RZ, P4 ;  /* 0x000000ff02027207 */ /* 0x001fc80002000000 */
[----:B------:R-:W-:-:S05]  /*a870*/  IADD3 R2, R3, R2, RZ ;  /* 0x0000000203027210 */ /* 0x000fca0007ffe0ff */
[----:B------:R-:W0:Y:S02]  /*a880*/  SHFL.UP PT, R4, R2, 0x10, RZ ;  /* 0x0600000002047989 */ /* 0x000e2400000e00ff */
[----:B0-----:R-:W-:-:S05]  /*a890*/  SEL R5, R4, RZ, P5 ;  /* 0x000000ff04057207 */ /* 0x001fca0002800000 */
[----:B------:R-:W-:-:S05]  /*a8a0*/  IMAD.IADD R5, R2, 0x1, R5 ;  /* 0x0000000102057824 */ /* 0x000fca00078e0205 */
[----:B------:R-:W0:Y:S02]  /*a8b0*/  SHFL.IDX PT, R6, R5, 0x1f, 0x1f ;  /* 0x03e01f0005067f89 */ /* 0x000e2400000e0000 */
[----:B0-----:R-:W-:-:S05]  /*a8c0*/  IMAD R6, R6, UR5, RZ ;  /* 0x0000000506067c24 */ /* 0x001fca000f8e02ff */
[----:B-1----:R-:W-:Y:S01]  /*a8d0*/  ISETP.GT.AND P6, PT, R6, UR6, PT ;  /* 0x0000000606007c0c */ /* 0x002fe2000bfc4270 */
[----:B------:R-:W-:-:S12]  /*a8e0*/  IMAD.MOV.U32 R3, RZ, RZ, R6 ;  /* 0x000000ffff037224 */ /* 0x000fd800078e0006 */
[----:B------:R-:W-:Y:S05]  /*a8f0*/  @P6 BRA `(.L_x_252) ;  /* 0x0000000000986947 */ /* 0x000fea0003800000 */
[----:B------:R-:W-:Y:S01]  /*a900*/  IMAD.MOV.U32 R6, RZ, RZ, R3 ;  /* 0x000000ffff067224 */ /* 0x000fe200078e0003 */
[----:B------:R-:W-:Y:S01]  /*a910*/  UMOV UR4, URZ ;  /* 0x0000003f00047c82 */ /* 0x000fe20008000000 */
[----:B------:R-:W-:-:S05]  /*a920*/  ULDC UR5, c[0x0][0xc38] ;  /* 0x00030e0000057ab9 */ /* 0x000fca0000000800 */
.L_x_254:
[----:B------:R-:W0:Y:S01]  /*a930*/  LDC R0, c[0x0][0xc3c] ;  /* 0x00030f00ff007b82 */ /* 0x000e220000000800 */
[----:B------:R-:W-:-:S06]  /*a940*/  UIADD3 UR4, UR4, 0x1f, URZ ;  /* 0x0000001f04047890 */ /* 0x000fcc000fffe03f */
[----:B0-----:R-:W-:-:S13]  /*a950*/  ISETP.LE.AND P6, PT, R0, UR4, PT ;  /* 0x0000000400007c0c */ /* 0x001fda000bfc3270 */
[----:B------:R-:W-:Y:S05]  /*a960*/  @P6 BRA `(.L_x_253) ;  /* 0x0000000400a86947 */ /* 0x000fea0003800000 */
[----:B------:R-:W-:-:S05]  /*a970*/  VIADD R9, R7, UR4 ;  /* 0x0000000407097c36 */ /* 0x000fca0008000000 */
[----:B------:R-:W-:Y:S01]  /*a980*/  ISETP.GE.OR P6, PT, R9, R0, !P0 ;  /* 0x000000000900720c */ /* 0x000fe200047c6670 */
[----:B------:R-:W-:-:S12]  /*a990*/  IMAD.MOV.U32 R0, RZ, RZ, RZ ;  /* 0x000000ffff007224 */ /* 0x000fd800078e00ff */
[----:B------:R-:W0:Y:S08]  /*a9a0*/  @!P6 LDC.64 R4, c[0x0][0xc80] ;  /* 0x00032000ff04eb82 */ /* 0x000e300000000a00 */
[----:B------:R-:W1:Y:S01]  /*a9b0*/  @!P6 LDC.64 R2, c[0x0][0xc78] ;  /* 0x00031e00ff02eb82 */ /* 0x000e620000000a00 */
[----:B0-----:R-:W-:-:S05]  /*a9c0*/  @!P6 IMAD.WIDE R4, R9, 0x4, R4 ;  /* 0x000000040904e825 */ /* 0x001fca00078e0204 */
[----:B------:R-:W2:Y:S01]  /*a9d0*/  @!P6 LDG.E R0, desc[UR36][R4.64] ;  /* 0x000000240400e981 */ /* 0x000ea2000c1e1900 */
[----:B-1----:R-:W-:-:S04]  /*a9e0*/  @!P6 IMAD.WIDE R2, R9, 0x4, R2 ;  /* 0x000000040902e825 */ /* 0x002fc800078e0202 */
[----:B------:R-:W-:-:S06]  /*a9f0*/  IMAD.MOV.U32 R9, RZ, RZ, RZ ;  /* 0x000000ffff097224 */ /* 0x000fcc00078e00ff */
[----:B------:R-:W2:Y:S02]  /*aa00*/  @!P6 LDG.E R9, desc[UR36][R2.64] ;  /* 0x000000240209e981 */ /* 0x000ea4000c1e1900 */
[----:B--2---:R-:W-:-:S05]  /*aa10*/  IMAD R13, R0, R9, RZ ;  /* 0x00000009000d7224 */ /* 0x004fca00078e02ff */
[----:B------:R-:W0:Y:S02]  /*aa20*/  SHFL.UP PT, R8, R13, 0x1, RZ ;  /* 0x042000000d087989 */ /* 0x000e2400000e00ff */
[----:B0-----:R-:W-:-:S04]  /*aa30*/  SEL R8, R8, RZ, P1 ;  /* 0x000000ff08087207 */ /* 0x001fc80000800000 */
[----:B------:R-:W-:-:S05]  /*aa40*/  IADD3 R8, R13, R8, RZ ;  /* 0x000000080d087210 */ /* 0x000fca0007ffe0ff */
        /* <DEDUP_REMOVED lines=12> */
[----:B------:R-:W0:Y:S02]  /*ab10*/  SHFL.IDX PT, R2, R5, 0x1f, 0x1f ;  /* 0x03e01f0005027f89 */ /* 0x000e2400000e0000 */
[----:B0-----:R-:W-:-:S04]  /*ab20*/  IMAD R3, R2, UR5, RZ ;  /* 0x0000000502037c24 */ /* 0x001fc8000f8e02ff */
[----:B------:R-:W-:-:S05]  /*ab30*/  IMAD.IADD R6, R3, 0x1, R6 ;  /* 0x0000000103067824 */ /* 0x000fca00078e0206 */
[----:B------:R-:W-:-:S13]  /*ab40*/  ISETP.GT.AND P6, PT, R6, UR6, PT ;  /* 0x0000000606007c0c */ /* 0x000fda000bfc4270 */
[----:B------:R-:W-:Y:S05]  /*ab50*/  @!P6 BRA `(.L_x_254) ;  /* 0xfffffffc0074e947 */ /* 0x000fea000383ffff */
.L_x_252:
[----:B------:R-:W-:Y:S02]  /*ab60*/  IMAD.IADD R10, R6, 0x1, -R3 ;  /* 0x00000001060a7824 */ /* 0x000fe400078e0a03 */
[----:B------:R-:W-:Y:S02]  /*ab70*/  IMAD.MOV.U32 R16, RZ, RZ, RZ ;  /* 0x000000ffff107224 */ /* 0x000fe400078e00ff */
[----:B------:R-:W-:-:S05]  /*ab80*/  IMAD R2, R5, UR5, R10 ;  /* 0x0000000505027c24 */ /* 0x000fca000f8e020a */
[----:B------:R-:W-:-:S13]  /*ab90*/  ISETP.GT.AND P0, PT, R2, UR6, PT ;  /* 0x0000000602007c0c */ /* 0x000fda000bf04270 */
[----:B------:R-:W-:-:S04]  /*aba0*/  VOTE.ANY R6, PT, !P0 ;  /* 0x0000000000067806 */ /* 0x000fc800040e0100 */
[----:B------:R-:W0:Y:S01]  /*abb0*/  POPC R19, R6 ;  /* 0x0000000600137309 */ /* 0x000e220000000000 */
[----:B------:R-:W-:Y:S01]  /*abc0*/  ISETP.NE.AND P0, PT, R6, RZ, PT ;  /* 0x000000ff0600720c */ /* 0x000fe20003f05270 */
[----:B0-----:R-:W0:Y:S04]  /*abd0*/  SHFL.IDX PT, R0, R0, R19, 0x1f ;  /* 0x00001f1300007589 */ /* 0x001e2800000e0000 */
[----:B------:R1:W2:Y:S01]  /*abe0*/  SHFL.IDX PT, R9, R9, R19, 0x1f ;  /* 0x00001f1309097589 */ /* 0x0002a200000e0000 */
[----:B0-----:R-:W-:-:S04]  /*abf0*/  IABS R4, R0 ;  /* 0x0000000000047213 */ /* 0x001fc80000000000 */
[----:B------:R-:W0:Y:S08]  /*ac00*/  I2F.RP R8, R4 ;  /* 0x0000000400087306 */ /* 0x000e300000209400 */
[----:B0-----:R-:W0:Y:S02]  /*ac10*/  MUFU.RCP R8, R8 ;  /* 0x0000000800087308 */ /* 0x001e240000001000 */
[----:B0-----:R-:W-:-:S06]  /*ac20*/  IADD3 R2, R8, 0xffffffe, RZ ;  /* 0x0ffffffe08027810 */ /* 0x001fcc0007ffe0ff */
[----:B------:R-:W0:Y:S02]  /*ac30*/  F2I.FTZ.U32.TRUNC.NTZ R3, R2 ;  /* 0x0000000200037305 */ /* 0x000e24000021f000 */
[----:B0-----:R-:W-:Y:S01]  /*ac40*/  IMAD.MOV R11, RZ, RZ, -R3 ;  /* 0x000000ffff0b7224 */ /* 0x001fe200078e0a03 */
[----:B-12---:R-:W-:Y:S06]  /*ac50*/  @!P0 BRA `(.L_x_255) ;  /* 0x0000000000088947 */ /* 0x006fec0003800000 */
[----:B------:R-:W-:-:S06]  /*ac60*/  VIADD R16, R19, 0xffffffff ;  /* 0xffffffff13107836 */ /* 0x000fcc0000000000 */
[----:B------:R0:W1:Y:S02]  /*ac70*/  SHFL.IDX PT, R16, R5, R16, 0x1f ;  /* 0x00001f1005107589 */ /* 0x00006400000e0000 */
.L_x_255:
[----:B-1----:R-:W-:Y:S01]  /*ac80*/  IMAD R16, R16, UR5, R10 ;  /* 0x0000000510107c24 */ /* 0x002fe2000f8e020a */
[----:B------:R-:W-:Y:S01]  /*ac90*/  IABS R10, R0 ;  /* 0x00000000000a7213 */ /* 0x000fe20000000000 */
[----:B------:R-:W-:Y:S01]  /*aca0*/  IMAD R11, R11, R4, RZ ;  /* 0x000000040b0b7224 */ /* 0x000fe200078e02ff */
[----:B0-----:R-:W-:Y:S01]  /*acb0*/  IABS R5, R9 ;  /* 0x0000000900057213 */ /* 0x001fe20000000000 */
[----:B------:R-:W-:Y:S01]  /*acc0*/  IMAD.MOV.U32 R2, RZ, RZ, RZ ;  /* 0x000000ffff027224 */ /* 0x000fe200078e00ff */
[----:B------:R-:W-:Y:S01]  /*acd0*/  IADD3 R17, -R16, UR6, RZ ;  /* 0x0000000610117c10 */ /* 0x000fe2000fffe1ff */
[----:B------:R-:W-:Y:S01]  /*ace0*/  IMAD.MOV R10, RZ, RZ, -R10 ;  /* 0x000000ffff0a7224 */ /* 0x000fe200078e0a0a */
[----:B------:R-:W0:Y:S01]  /*acf0*/  I2F.RP R6, R5 ;  /* 0x0000000500067306 */ /* 0x000e220000209400 */
[----:B------:R-:W-:Y:S01]  /*ad00*/  IMAD.HI.U32 R2, R3, R11, R2 ;  /* 0x0000000b03027227 */ /* 0x000fe200078e0002 */
[----:B------:R-:W-:-:S03]  /*ad10*/  IABS R8, R17 ;  /* 0x0000001100087213 */ /* 0x000fc60000000000 */
[----:B------:R-:W-:Y:S02]  /*ad20*/  VIADD R19, R19, UR4 ;  /* 0x0000000413137c36 */ /* 0x000fe40008000000 */
[----:B------:R-:W-:Y:S01]  /*ad30*/  IMAD.MOV.U32 R3, RZ, RZ, R8 ;  /* 0x000000ffff037224 */ /* 0x000fe200078e0008 */
[----:B------:R-:W-:-:S03]  /*ad40*/  MOV R8, R10 ;  /* 0x0000000a00087202 */ /* 0x000fc60000000f00 */
[----:B------:R-:W-:-:S04]  /*ad50*/  IMAD.HI.U32 R2, R2, R3, RZ ;  /* 0x0000000302027227 */ /* 0x000fc800078e00ff */
[----:B------:R-:W-:Y:S01]  /*ad60*/  IMAD R3, R2, R8, R3 ;  /* 0x0000000802037224 */ /* 0x000fe200078e0203 */
[----:B0-----:R-:W0:Y:S04]  /*ad70*/  MUFU.RCP R6, R6 ;  /* 0x0000000600067308 */ /* 0x001e280000001000 */
[----:B------:R-:W-:-:S13]  /*ad80*/  ISETP.GT.U32.AND P1, PT, R4, R3, PT ;  /* 0x000000030400720c */ /* 0x000fda0003f24070 */
[----:B------:R-:W-:Y:S02]  /*ad90*/  @!P1 IMAD.IADD R3, R3, 0x1, -R4 ;  /* 0x0000000103039824 */ /* 0x000fe400078e0a04 */
[----:B0-----:R-:W-:Y:S02]  /*ada0*/  VIADD R8, R6, 0xffffffe ;  /* 0x0ffffffe06087836 */ /* 0x001fe40000000000 */
[----:B------:R-:W-:Y:S01]  /*adb0*/  @!P1 VIADD R2, R2, 0x1 ;  /* 0x0000000102029836 */ /* 0x000fe20000000000 */
[----:B------:R-:W-:Y:S02]  /*adc0*/  ISETP.GE.U32.AND P0, PT, R3, R4, PT ;  /* 0x000000040300720c */ /* 0x000fe40003f06070 */
[----:B------:R-:W-:Y:S01]  /*add0*/  LOP3.LUT R4, R17, R0, RZ, 0x3c, !PT ;  /* 0x0000000011047212 */ /* 0x000fe200078e3cff */
[----:B------:R0:W1:Y:S01]  /*ade0*/  F2I.FTZ.U32.TRUNC.NTZ R3, R8 ;  /* 0x0000000800037305 */ /* 0x000062000021f000 */
[----:B------:R-:W-:Y:S02]  /*adf0*/  ISETP.NE.AND P1, PT, R0, RZ, PT ;  /* 0x000000ff0000720c */ /* 0x000fe40003f25270 */
[----:B------:R-:W-:-:S02]  /*ae00*/  ISETP.GE.AND P2, PT, R4, RZ, PT ;  /* 0x000000ff0400720c */ /* 0x000fc40003f46270 */
[----:B0-----:R-:W-:-:S05]  /*ae10*/  IABS R8, R9 ;  /* 0x0000000900087213 */ /* 0x001fca0000000000 */
[----:B------:R-:W-:-:S04]  /*ae20*/  @P0 VIADD R2, R2, 0x1 ;  /* 0x0000000102020836 */ /* 0x000fc80000000000 */
[----:B------:R-:W-:Y:S02]  /*ae30*/  IMAD.MOV.U32 R6, RZ, RZ, R2 ;  /* 0x000000ffff067224 */ /* 0x000fe400078e0002 */
[----:B-1----:R-:W-:Y:S02]  /*ae40*/  IMAD.MOV R2, RZ, RZ, -R3 ;  /* 0x000000ffff027224 */ /* 0x002fe400078e0a03 */
[----:B------:R-:W-:Y:S01]  /*ae50*/  IMAD.MOV R8, RZ, RZ, -R8 ;  /* 0x000000ffff087224 */ /* 0x000fe200078e0a08 */
[----:B------:R-:W-:Y:S01]  /*ae60*/  @!P2 IADD3 R6, -R6, RZ, RZ ;  /* 0x000000ff0606a210 */ /* 0x000fe20007ffe1ff */
[----:B------:R-:W-:Y:S01]  /*ae70*/  IMAD R11, R2, R5, RZ ;  /* 0x00000005020b7224 */ /* 0x000fe200078e02ff */
[----:B------:R-:W-:Y:S01]  /*ae80*/  @!P1 LOP3.LUT R6, RZ, R0, RZ, 0x33, !PT ;  /* 0x00000000ff069212 */ /* 0x000fe200078e33ff */
[----:B------:R-:W-:-:S03]  /*ae90*/  IMAD.MOV.U32 R2, RZ, RZ, RZ ;  /* 0x000000ffff027224 */ /* 0x000fc600078e00ff */
[----:B------:R-:W-:Y:S01]  /*aea0*/  IABS R4, R6 ;  /* 0x0000000600047213 */ /* 0x000fe20000000000 */
[----:B------:R-:W-:-:S04]  /*aeb0*/  IMAD.HI.U32 R2, R3, R11, R2 ;  /* 0x0000000b03027227 */ /* 0x000fc800078e0002 */
[----:B------:R-:W-:Y:S02]  /*aec0*/  IMAD.MOV.U32 R3, RZ, RZ, R4 ;  /* 0x000000ffff037224 */ /* 0x000fe400078e0004 */
[----:B------:R-:W-:Y:S02]  /*aed0*/  IMAD.MOV.U32 R4, RZ, RZ, R8 ;  /* 0x000000ffff047224 */ /* 0x000fe400078e0008 */
[----:B------:R-:W-:-:S04]  /*aee0*/  IMAD.HI.U32 R2, R2, R3, RZ ;  /* 0x0000000302027227 */ /* 0x000fc800078e00ff */
[----:B------:R-:W-:Y:S01]  /*aef0*/  IMAD R4, R2, R4, R3 ;  /* 0x0000000402047224 */ /* 0x000fe200078e0203 */
[----:B------:R-:W-:Y:S01]  /*af00*/  LOP3.LUT R3, R6, R9, RZ, 0x3c, !PT ;  /* 0x0000000906037212 */ /* 0x000fe200078e3cff */
[----:B------:R-:W-:-:S03]  /*af10*/  IMAD R0, R0, R6, RZ ;  /* 0x0000000600007224 */ /* 0x000fc600078e02ff */
[----:B------:R-:W-:Y:S01]  /*af20*/  ISETP.GT.U32.AND P1, PT, R5, R4, PT ;  /* 0x000000040500720c */ /* 0x000fe20003f24070 */
[----:B------:R-:W-:Y:S01]  /*af30*/  IMAD.IADD R17, R17, 0x1, -R0 ;  /* 0x0000000111117824 */ /* 0x000fe200078e0a00 */
[----:B------:R-:W-:-:S11]  /*af40*/  ISETP.GE.AND P2, PT, R3, RZ, PT ;  /* 0x000000ff0300720c */ /* 0x000fd60003f46270 */
[----:B------:R-:W-:Y:S02]  /*af50*/  @!P1 IMAD.IADD R4, R4, 0x1, -R5 ;  /* 0x0000000104049824 */ /* 0x000fe400078e0a05 */
[----:B------:R-:W-:Y:S01]  /*af60*/  @!P1 VIADD R2, R2, 0x1 ;  /* 0x0000000102029836 */ /* 0x000fe20000000000 */
[----:B------:R-:W-:Y:S02]  /*af70*/  ISETP.NE.AND P1, PT, R9, RZ, PT ;  /* 0x000000ff0900720c */ /* 0x000fe40003f25270 */
[----:B------:R-:W-:-:S13]  /*af80*/  ISETP.GE.U32.AND P0, PT, R4, R5, PT ;  /* 0x000000050400720c */ /* 0x000fda0003f06070 */
[----:B------:R-:W-:-:S05]  /*af90*/  @P0 IADD3 R2, R2, 0x1, RZ ;  /* 0x0000000102020810 */ /* 0x000fca0007ffe0ff */
[----:B------:R-:W-:Y:S01]  /*afa0*/  @!P2 IMAD.MOV R2, RZ, RZ, -R2 ;  /* 0x000000ffff02a224 */ /* 0x000fe200078e0a02 */
[----:B------:R-:W-:-:S05]  /*afb0*/  @!P1 LOP3.LUT R2, RZ, R9, RZ, 0x33, !PT ;  /* 0x00000009ff029212 */ /* 0x000fca00078e33ff */
[----:B------:R-:W-:-:S04]  /*afc0*/  IMAD.MOV R18, RZ, RZ, -R2 ;  /* 0x000000ffff127224 */ /* 0x000fc800078e0a02 */
[C---:B------:R-:W-:Y:S02]  /*afd0*/  IMAD R18, R9.reuse, R18, R6 ;  /* 0x0000001209127224 */ /* 0x040fe400078e0206 */
[----:B------:R-:W-:-:S04]  /*afe0*/  IMAD R9, R9, 0x1000000, R2 ;  /* 0x0100000009097824 */ /* 0x000fc800078e0202 */
[----:B------:R-:W-:Y:S01]  /*aff0*/  IMAD R18, R18, 0x10000, R9 ;  /* 0x0001000012127824 */ /* 0x000fe200078e0209 */
[----:B------:R-:W-:Y:S06]  /*b000*/  BRA `(.L_x_256) ;  /* 0x0000000000147947 */ /* 0x000fec0003800000 */
.L_x_253:
[----:B------:R-:W-:Y:S01]  /*b010*/  ULDC UR4, c[0x0][0xc3c] ;  /* 0x00030f0000047ab9 */ /* 0x000fe20000000800 */
[----:B------:R-:W-:Y:S01]  /*b020*/  MOV R17, RZ ;  /* 0x000000ff00117202 */ /* 0x000fe20000000f00 */
[----:B------:R-:W-:Y:S02]  /*b030*/  IMAD.U32 R16, RZ, RZ, UR6 ;  /* 0x00000006ff107e24 */ /* 0x000fe4000f8e00ff */
[----:B------:R-:W-:Y:S02]  /*b040*/  IMAD.MOV.U32 R18, RZ, RZ, RZ ;  /* 0x000000ffff127224 */ /* 0x000fe400078e00ff */
[----:B------:R-:W-:-:S07]  /*b050*/  IMAD.U32 R19, RZ, RZ, UR4 ;  /* 0x00000004ff137e24 */ /* 0x000fce000f8e00ff */
.L_x_256:
[----:B------:R-:W-:-:S13]  /*b060*/  ISETP.NE.AND P0, PT, R7, RZ, PT ;  /* 0x000000ff0700720c */ /* 0x000fda0003f05270 */
[----:B------:R-:W0:Y:S01]  /*b070*/  @!P0 S2R R3, SR_CgaCtaId ;  /* 0x0000000000038919 */ /* 0x000e220000008800 */
[----:B------:R-:W-:-:S04]  /*b080*/  @!P0 MOV R0, 0x400 ;  /* 0x0000040000008802 */ /* 0x000fc80000000f00 */
[----:B0-----:R-:W-:-:S05]  /*b090*/  @!P0 LEA R0, R3, R0, 0x18 ;  /* 0x0000000003008211 */ /* 0x001fca00078ec0ff */
[----:B------:R0:W-:Y:S01]  /*b0a0*/  @!P0 STS.128 [R0+0x288d0], R16 ;  /* 0x0288d01000008388 */ /* 0x0001e20000000c00 */
[----:B------:R-:W-:Y:S06]  /*b0b0*/  BAR.ARV 0x5, 0x180 ;  /* 0x0146000000007b1d */ /* 0x000fec0000002000 */
.L_x_251:
[----:B------:R2:W-:Y:S01]  /*b0c0*/  STL [R1+0x20], RZ ;  /* 0x000020ff01007387 */ /* 0x0005e20000100800 */
[----:B------:R-:W-:Y:S01]  /*b0d0*/  ULDC UR4, c[0x0][0xc3c] ;  /* 0x00030f0000047ab9 */ /* 0x000fe20000000800 */
[----:B------:R-:W-:Y:S01]  /*b0e0*/  IMAD.MOV.U32 R28, RZ, RZ, 0x1 ;  /* 0x00000001ff1c7424 */ /* 0x000fe200078e00ff */
[----:B-1----:R-:W-:Y:S01]  /*b0f0*/  ISETP.GE.AND P0, PT, R19, UR4, PT ;  /* 0x0000000413007c0c */ /* 0x002fe2000bf06270 */
[----:B------:R-:W-:-:S12]  /*b100*/  IMAD.MOV.U32 R25, RZ, RZ, RZ ;  /* 0x000000ffff197224 */ /* 0x000fd800078e00ff */
[----:B--2---:R-:W-:Y:S05]  /*b110*/  @P0 BRA `(.L_x_257) ;  /* 0x0000004800d00947 */ /* 0x004fea0003800000 */
[----:B------:R-:W2:Y:S01]  /*b120*/  LDL R3, [R1+0x4] ;  /* 0x0000040001037983 */ /* 0x000ea20000100800 */
[----:B------:R-:W1:Y:S01]  /*b130*/  S2R R4, SR_TID.X ;  /* 0x0000000000047919 */ /* 0x000e620000002100 */
[----:B------:R-:W3:Y:S01]  /*b140*/  S2UR UR5, SR_CgaCtaId ;  /* 0x00000000000579c3 */ /* 0x000ee20000008800 */
[----:B------:R-:W-:Y:S01]  /*b150*/  UMOV UR4, 0x400 ;  /* 0x0000040000047882 */ /* 0x000fe20000000000 */
[----:B-1----:R-:W-:Y:S01]  /*b160*/  IMAD.SHL.U32 R30, R4, 0x8, RZ ;  /* 0x00000008041e7824 */ /* 0x002fe200078e00ff */
[----:B---3--:R-:W-:-:S04]  /*b170*/  ULEA UR4, UR5, UR4, 0x18 ;  /* 0x0000000405047291 */ /* 0x008fc8000f8ec03f */
[----:B0-----:R-:W-:-:S04]  /*b180*/  LOP3.LUT R0, R30, 0x1f8, RZ, 0xc0, !PT ;  /* 0x000001f81e007812 */ /* 0x001fc800078ec0ff */
[----:B------:R-:W-:Y:S01]  /*b190*/  LOP3.LUT R33, R0, 0x38, R4, 0x78, !PT ;  /* 0x0000003800217812 */ /* 0x000fe200078e7804 */
[----:B------:R-:W-:-:S03]  /*b1a0*/  IMAD.U32 R22, RZ, RZ, UR4 ;  /* 0x00000004ff167e24 */ /* 0x000fc6000f8e00ff */
[----:B------:R-:W-:Y:S02]  /*b1b0*/  LOP3.LUT R33, R33, 0x200, R30, 0xf8, !PT ;  /* 0x0000020021217812 */ /* 0x000fe400078ef81e */
[----:B------:R-:W-:Y:S01]  /*b1c0*/  LOP3.LUT R30, R30, 0x38, RZ, 0xc0, !PT ;  /* 0x000000381e1e7812 */ /* 0x000fe200078ec0ff */
[----:B------:R-:W-:Y:S01]  /*b1d0*/  BSSY B8, `(.L_x_257) ;  /* 0x00004a8000087945 */ /* 0x000fe20003800000 */
[----:B------:R-:W-:Y:S01]  /*b1e0*/  MOV R28, 0x1 ;  /* 0x00000001001c7802 */ /* 0x000fe20000000f00 */
[----:B------:R-:W-:Y:S01]  /*b1f0*/  IMAD.MOV.U32 R25, RZ, RZ, RZ ;  /* 0x000000ffff197224 */ /* 0x000fe200078e00ff */
[----:B------:R-:W-:Y:S01]  /*b200*/  LOP3.LUT R29, R30, 0x40, RZ, 0xfc, !PT ;  /* 0x000000401e1d7812 */ /* 0x000fe200078efcff */
[----:B------:R-:W-:Y:S01]  /*b210*/  ULDC UR38, c[0x0][0xc] ;  /* 0x0000030000267ab9 */ /* 0x000fe20000000800 */
[----:B--2---:R-:W-:-:S05]  /*b220*/  LOP3.LUT R0, R3, 0x2, RZ, 0xfc, !PT ;  /* 0x0000000203007812 */ /* 0x004fca00078efcff */
[----:B------:R0:W-:Y:S04]  /*b230*/  STL [R1+0x24], R0 ;  /* 0x0000240001007387 */ /* 0x0001e80000100800 */
[----:B------:R1:W-:Y:S01]  /*b240*/  STL [R1+0x20], RZ ;  /* 0x000020ff01007387 */ /* 0x0003e20000100800 */
[----:B0-----:R-:W-:-:S05]  /*b250*/  IMAD R0, R33, 0x2, R22 ;  /* 0x0000000221007824 */ /* 0x001fca00078e0216 */
[----:B------:R1:W-:Y:S02]  /*b260*/  STL [R1], R0 ;  /* 0x0000000001007387 */ /* 0x0003e40000100800 */
.L_x_320:
[----:B0-----:R-:W0:Y:S02]  /*b270*/  LDC.64 R2, c[0x0][0xc88] ;  /* 0x00032200ff027b82 */ /* 0x001e240000000a00 */
[----:B0-----:R-:W-:-:S05]  /*b280*/  IMAD.WIDE R2, R19, 0x4, R2 ;  /* 0x0000000413027825 */ /* 0x001fca00078e0202 */
[----:B-1----:R-:W1:Y:S01]  /*b290*/  LDG.E R31, desc[UR36][R2.64] ;  /* 0x00000024021f7981 */ /* 0x002e62000c1e1900 */
[----:B------:R-:W-:Y:S05]  /*b2a0*/  YIELD ;  /* 0x0000000000007946 */ /* 0x000fea0003800000 */
[----:B------:R-:W-:Y:S01]  /*b2b0*/  ULDC.64 UR4, c[0x0][0xa28] ;  /* 0x00028a0000047ab9 */ /* 0x000fe20000000a00 */
[----:B------:R-:W-:Y:S01]  /*b2c0*/  IMAD.MOV.U32 R36, RZ, RZ, RZ ;  /* 0x000000ffff247224 */ /* 0x000fe200078e00ff */
[----:B------:R-:W-:Y:S01]  /*b2d0*/  ISETP.NE.U32.AND P0, PT, RZ, UR4, PT ;  /* 0x00000004ff007c0c */ /* 0x000fe2000bf05070 */
[----:B------:R-:W-:-:S03]  /*b2e0*/  ULDC.64 UR6, c[0x0][0xa18] ;  /* 0x0002860000067ab9 */ /* 0x000fc60000000a00 */
[----:B------:R-:W-:Y:S02]  /*b2f0*/  ISETP.NE.AND.EX P0, PT, RZ, UR5, PT, P0 ;  /* 0x00000005ff007c0c */ /* 0x000fe4000bf05300 */
[----:B-1----:R-:W-:-:S11]  /*b300*/  SHF.R.S32.HI R0, RZ, 0x1f, R31 ;  /* 0x0000001fff007819 */ /* 0x002fd6000001141f */
[C---:B------:R-:W-:Y:S01]  /*b310*/  @P0 LEA R2, P1, R31.reuse, UR4, 0x2 ;  /* 0x000000041f020c11 */ /* 0x040fe2000f8210ff */
[C---:B------:R-:W-:Y:S01]  /*b320*/  IMAD.SHL.U32 R23, R31.reuse, 0x4, RZ ;  /* 0x000000041f177824 */ /* 0x040fe200078e00ff */
[C-C-:B------:R-:W-:Y:S01]  /*b330*/  SHF.L.U64.HI R24, R31.reuse, 0x2, R0.reuse ;  /* 0x000000021f187819 */ /* 0x140fe20000010200 */
[----:B------:R0:W-:Y:S01]  /*b340*/  STL [R1+0x10], R0 ;  /* 0x0000100001007387 */ /* 0x0001e20000100800 */
[----:B------:R-:W-:Y:S01]  /*b350*/  @P0 LEA.HI.X R3, R31, UR5, R0, 0x2, P1 ;  /* 0x000000051f030c11 */ /* 0x000fe200088f1400 */
[----:B------:R-:W-:-:S04]  /*b360*/  ULDC.64 UR4, c[0x0][0xa00] ;  /* 0x0002800000047ab9 */ /* 0x000fc80000000a00 */
[----:B------:R1:W5:Y:S01]  /*b370*/  @P0 LDG.E R36, desc[UR36][R2.64] ;  /* 0x0000002402240981 */ /* 0x000362000c1e1900 */
[----:B------:R-:W-:Y:S02]  /*b380*/  ISETP.NE.U32.AND P0, PT, RZ, UR4, PT ;  /* 0x00000004ff007c0c */ /* 0x000fe4000bf05070 */
[----:B------:R-:W-:Y:S01]  /*b390*/  LOP3.LUT R27, R27, 0xffffffef, RZ, 0xc0, !PT ;  /* 0xffffffef1b1b7812 */ /* 0x000fe200078ec0ff */
[----:B0-----:R-:W-:Y:S01]  /*b3a0*/  IMAD.MOV.U32 R0, RZ, RZ, RZ ;  /* 0x000000ffff007224 */ /* 0x001fe200078e00ff */
[----:B------:R-:W-:Y:S02]  /*b3b0*/  ISETP.NE.AND.EX P2, PT, RZ, UR5, PT, P0 ;  /* 0x00000005ff007c0c */ /* 0x000fe4000bf45300 */
[----:B------:R-:W-:Y:S02]  /*b3c0*/  ISETP.NE.U32.AND P0, PT, RZ, UR6, PT ;  /* 0x00000006ff007c0c */ /* 0x000fe4000bf05070 */
[----:B-1----:R-:W-:Y:S02]  /*b3d0*/  IADD3 R2, P1, R23, UR4, RZ ;  /* 0x0000000417027c10 */ /* 0x002fe4000ff3e0ff */
[----:B------:R-:W-:-:S02]  /*b3e0*/  ISETP.NE.AND.EX P0, PT, RZ, UR7, PT, P0 ;  /* 0x00000007ff007c0c */ /* 0x000fc4000bf05300 */
[----:B------:R-:W-:Y:S01]  /*b3f0*/  IADD3.X R3, R24, UR5, RZ, P1, !PT ;  /* 0x0000000518037c10 */ /* 0x000fe20008ffe4ff */
[----:B------:R-:W-:-:S04]  /*b400*/  ULDC.64 UR4, c[0x0][0x418] ;  /* 0x0001060000047ab9 */ /* 0x000fc80000000a00 */
[----:B------:R-:W-:Y:S01]  /*b410*/  @P2 LOP3.LUT R27, R27, 0x10, RZ, 0xfc, !PT ;  /* 0x000000101b1b2812 */ /* 0x000fe200078efcff */
[----:B--2---:R-:W2:Y:S05]  /*b420*/  @P2 LDG.E R0, desc[UR36][R2.64] ;  /* 0x0000002402002981 */ /* 0x004eaa000c1e1900 */
[----:B------:R-:W-:-:S04]  /*b430*/  @P0 IADD3 R4, P1, R23, UR6, RZ ;  /* 0x0000000617040c10 */ /* 0x000fc8000ff3e0ff */
[----:B------:R-:W-:Y:S01]  /*b440*/  @P0 IADD3.X R5, R24, UR7, RZ, P1, !PT ;  /* 0x0000000718050c10 */ /* 0x000fe20008ffe4ff */
[----:B--2---:R0:W-:Y:S04]  /*b450*/  STL [R1+0x8], R0 ;  /* 0x0000080001007387 */ /* 0x0041e80000100800 */
[----:B0-----:R-:W2:Y:S01]  /*b460*/  @P0 LDG.E R0, desc[UR36][R4.64] ;  /* 0x0000002404000981 */ /* 0x001ea2000c1e1900 */
[----:B------:R-:W-:-:S03]  /*b470*/  UISETP.NE.U32.AND UP0, UPT, UR4, URZ, UPT ;  /* 0x0000003f0400728c */ /* 0x000fc6000bf05070 */
[----:B------:R-:W-:Y:S01]  /*b480*/  ULDC UR4, c[0x0][0x424] ;  /* 0x0001090000047ab9 */ /* 0x000fe20000000800 */
[----:B------:R-:W-:-:S03]  /*b490*/  UISETP.NE.AND.EX UP0, UPT, UR5, URZ, UPT, UP0 ;  /* 0x0000003f0500728c */ /* 0x000fc6000bf05300 */
[----:B------:R-:W-:Y:S01]  /*b4a0*/  ULDC UR5, c[0x0][0x2f0] ;  /* 0x0000bc0000057ab9 */ /* 0x000fe20000000800 */
[----:B------:R-:W-:-:S04]  /*b4b0*/  USEL UR4, UR4, 0x1, UP0 ;  /* 0x0000000104047887 */ /* 0x000fc80008000000 */
[----:B------:R-:W-:-:S06]  /*b4c0*/  UIMAD UR4, UR4, UR5, URZ ;  /* 0x00000005040472a4 */ /* 0x000fcc000f8e023f */
[----:B------:R-:W-:Y:S01]  /*b4d0*/  MOV R7, UR4 ;  /* 0x0000000400077c02 */ /* 0x000fe20008000f00 */
[----:B--2---:R0:W-:Y:S01]  /*b4e0*/  @P0 STL [R1+0x14], R0 ;  /* 0x0000140001000387 */ /* 0x0041e20000100800 */
[----:B------:R-:W-:Y:S05]  /*b4f0*/  @P0 BRA `(.L_x_258) ;  /* 0x0000000000200947 */ /* 0x000fea0003800000 */
[----:B------:R-:W-:Y:S02]  /*b500*/  ULDC UR4, c[0x0][0x288] ;  /* 0x0000a20000047ab9 */ /* 0x000fe40000000800 */
[----:B0-----:R-:W-:-:S05]  /*b510*/  IMAD.U32 R0, RZ, RZ, UR4 ;  /* 0x00000004ff007e24 */ /* 0x001fca000f8e00ff */
[----:B------:R1:W-:Y:S01]  /*b520*/  STL [R1+0x14], R0 ;  /* 0x0000140001007387 */ /* 0x0003e20000100800 */
[----:B------:R-:W-:Y:S05]  /*b530*/  @!P2 BRA `(.L_x_258) ;  /* 0x000000000010a947 */ /* 0x000fea0003800000 */
[----:B------:R-:W2:Y:S04]  /*b540*/  LDG.E R5, desc[UR36][R2.64] ;  /* 0x0000002402057981 */ /* 0x000ea8000c1e1900 */
[----:B-1----:R-:W2:Y:S02]  /*b550*/  LDG.E R0, desc[UR36][R2.64+0x4] ;  /* 0x0000042402007981 */ /* 0x002ea4000c1e1900 */
[----:B--2---:R-:W-:-:S05]  /*b560*/  IMAD.IADD R0, R0, 0x1, -R5 ;  /* 0x0000000100007824 */ /* 0x004fca00078e0a05 */
[----:B------:R2:W-:Y:S02]  /*b570*/  STL [R1+0x14], R0 ;  /* 0x0000140001007387 */ /* 0x0005e40000100800 */
.L_x_258:
[----:B------:R-:W-:Y:S01]  /*b580*/  ULDC.64 UR4, c[0x0][0xa20] ;  /* 0x0002880000047ab9 */ /* 0x000fe20000000a00 */
[----:B------:R-:W-:Y:S01]  /*b590*/  IMAD.MOV.U32 R32, RZ, RZ, R31 ;  /* 0x000000ffff207224 */ /* 0x000fe200078e001f */
[----:B------:R-:W-:-:S04]  /*b5a0*/  ISETP.NE.U32.AND P0, PT, RZ, UR4, PT ;  /* 0x00000004ff007c0c */ /* 0x000fc8000bf05070 */
[----:B------:R-:W-:-:S13]  /*b5b0*/  ISETP.NE.AND.EX P0, PT, RZ, UR5, PT, P0 ;  /* 0x00000005ff007c0c */ /* 0x000fda000bf05300 */
[----:B------:R-:W-:Y:S05]  /*b5c0*/  @!P0 BRA `(.L_x_259) ;  /* 0x0000000000108947 */ /* 0x000fea0003800000 */
[----:B------:R-:W-:-:S04]  /*b5d0*/  IADD3 R2, P0, R23, UR4, RZ ;  /* 0x0000000417027c10 */ /* 0x000fc8000ff1e0ff */
[----:B------:R-:W-:-:S05]  /*b5e0*/  IADD3.X R3, R24, UR5, RZ, P0, !PT ;  /* 0x0000000518037c10 */ /* 0x000fca00087fe4ff */
[----:B------:R3:W5:Y:S01]  /*b5f0*/  LDG.E R7, desc[UR36][R2.64] ;  /* 0x0000002402077981 */ /* 0x000762000c1e1900 */
[----:B------:R-:W-:Y:S05]  /*b600*/  BRA `(.L_x_260) ;  /* 0x0000000000247947 */ /* 0x000fea0003800000 */
.L_x_259:
[----:B------:R-:W-:Y:S02]  /*b610*/  ULDC.64 UR4, c[0x0][0xa08] ;  /* 0x0002820000047ab9 */ /* 0x000fe40000000a00 */
[----:B------:R-:W-:-:S04]  /*b620*/  ISETP.NE.U32.AND P0, PT, RZ, UR4, PT ;  /* 0x00000004ff007c0c */ /* 0x000fc8000bf05070 */
[----:B------:R-:W-:-:S13]  /*b630*/  ISETP.NE.AND.EX P0, PT, RZ, UR5, PT, P0 ;  /* 0x00000005ff007c0c */ /* 0x000fda000bf05300 */
[----:B------:R-:W-:Y:S05]  /*b640*/  @!P0 BRA `(.L_x_260) ;  /* 0x0000000000148947 */ /* 0x000fea0003800000 */
[----:B------:R-:W3:Y:S02]  /*b650*/  LDC.64 R2, c[0x0][0xa08] ;  /* 0x00028200ff027b82 */ /* 0x000ee40000000a00 */
[----:B---3--:R-:W-:-:S05]  /*b660*/  IMAD.WIDE R2, R32, 0x4, R2 ;  /* 0x0000000420027825 */ /* 0x008fca00078e0202 */
[----:B------:R-:W3:Y:S04]  /*b670*/  LDG.E R7, desc[UR36][R2.64] ;  /* 0x0000002402077981 */ /* 0x000ee8000c1e1900 */
[----:B012---:R-:W3:Y:S02]  /*b680*/  LDG.E R0, desc[UR36][R2.64+0x4] ;  /* 0x0000042402007981 */ /* 0x007ee4000c1e1900 */
[----:B---3--:R-:W-:-:S07]  /*b690*/  IMAD.IADD R7, R0, 0x1, -R7 ;  /* 0x0000000100077824 */ /* 0x008fce00078e0a07 */
.L_x_260:
[----:B-----5:R-:W-:Y:S01]  /*b6a0*/  IMAD.IADD R34, R7, 0x1, -R36 ;  /* 0x0000000107227824 */ /* 0x020fe200078e0a24 */
[----:B------:R-:W-:Y:S03]  /*b6b0*/  BSSY B0, `(.L_x_261) ;  /* 0x0000029000007945 */ /* 0x000fe60003800000 */
[C---:B012---:R-:W-:Y:S01]  /*b6c0*/  VIADD R0, R34.reuse, 0x7f ;  /* 0x0000007f22007836 */ /* 0x047fe20000000000 */
[----:B------:R-:W-:-:S04]  /*b6d0*/  ISETP.GE.AND P0, PT, R34, 0x1, PT ;  /* 0x000000012200780c */ /* 0x000fc80003f06270 */
[----:B---3--:R-:W-:-:S04]  /*b6e0*/  SHF.R.S32.HI R3, RZ, 0x1f, R0 ;  /* 0x0000001fff037819 */ /* 0x008fc80000011400 */
[----:B------:R-:W-:Y:S02]  /*b6f0*/  LEA.HI R2, R3, R0, RZ, 0x7 ;  /* 0x0000000003027211 */ /* 0x000fe400078f38ff */
[----:B------:R-:W-:-:S04]  /*b700*/  LOP3.LUT R0, R18, 0xff000000, RZ, 0xc0, !PT ;  /* 0xff00000012007812 */ /* 0x000fc800078ec0ff */
[----:B------:R-:W-:Y:S02]  /*b710*/  SHF.R.U32.HI R3, RZ, 0x8, R0 ;  /* 0x00000008ff037819 */ /* 0x000fe40000011600 */
[----:B------:R-:W-:-:S04]  /*b720*/  LOP3.LUT R0, R18, 0xff0000, RZ, 0xc0, !PT ;  /* 0x00ff000012007812 */ /* 0x000fc800078ec0ff */
[----:B------:R-:W-:Y:S02]  /*b730*/  LEA.HI R3, R0, R3, RZ, 0x10 ;  /* 0x0000000300037211 */ /* 0x000fe400078f80ff */
[----:B------:R-:W-:Y:S02]  /*b740*/  SHF.R.S32.HI R0, RZ, 0x7, R2 ;  /* 0x00000007ff007819 */ /* 0x000fe40000011402 */
[----:B------:R-:W-:Y:S02]  /*b750*/  LOP3.LUT R35, R3, 0xff, RZ, 0xc0, !PT ;  /* 0x000000ff03237812 */ /* 0x000fe400078ec0ff */
[----:B------:R-:W-:Y:S01]  /*b760*/  MOV R2, RZ ;  /* 0x000000ff00027202 */ /* 0x000fe20000000f00 */
[----:B------:R-:W-:Y:S06]  /*b770*/  @!P0 BRA `(.L_x_262) ;  /* 0x0000000000708947 */ /* 0x000fec0003800000 */
[----:B------:R-:W-:-:S04]  /*b780*/  SHF.R.U32.HI R5, RZ, 0x10, R3 ;  /* 0x00000010ff057819 */ /* 0x000fc80000011603 */
[----:B------:R-:W-:-:S13]  /*b790*/  ISETP.NE.AND P0, PT, R5, RZ, PT ;  /* 0x000000ff0500720c */ /* 0x000fda0003f05270 */
[----:B------:R-:W0:Y:S02]  /*b7a0*/  @!P0 LDC R5, c[0x0][0x9f0] ;  /* 0x00027c00ff058b82 */ /* 0x000e240000000800 */
[-C--:B0-----:R-:W-:Y:S02]  /*b7b0*/  IABS R4, R5.reuse ;  /* 0x0000000500047213 */ /* 0x081fe40000000000 */
[----:B------:R-:W-:Y:S02]  /*b7c0*/  IADD3 R6, R5, -0x1, R0 ;  /* 0xffffffff05067810 */ /* 0x000fe40007ffe000 */
[----:B------:R-:W0:Y:S02]  /*b7d0*/  I2F.RP R7, R4 ;  /* 0x0000000400077306 */ /* 0x000e240000209400 */
[----:B------:R-:W-:-:S04]  /*b7e0*/  LOP3.LUT R2, R6, R5, RZ, 0x3c, !PT ;  /* 0x0000000506027212 */ /* 0x000fc800078e3cff */
[----:B------:R-:W-:Y:S01]  /*b7f0*/  ISETP.GE.AND P2, PT, R2, RZ, PT ;  /* 0x000000ff0200720c */ /* 0x000fe20003f46270 */
[----:B------:R-:W-:Y:S01]  /*b800*/  IMAD.MOV.U32 R2, RZ, RZ, RZ ;  /* 0x000000ffff027224 */ /* 0x000fe200078e00ff */
[----:B0-----:R-:W0:Y:S02]  /*b810*/  MUFU.RCP R7, R7 ;  /* 0x0000000700077308 */ /* 0x001e240000001000 */
[----:B0-----:R-:W-:-:S06]  /*b820*/  VIADD R3, R7, 0xffffffe ;  /* 0x0ffffffe07037836 */ /* 0x001fcc0000000000 */
[----:B------:R-:W0:Y:S02]  /*b830*/  F2I.FTZ.U32.TRUNC.NTZ R3, R3 ;  /* 0x0000000300037305 */ /* 0x000e24000021f000 */
[----:B0-----:R-:W-:-:S04]  /*b840*/  IMAD.MOV R9, RZ, RZ, -R3 ;  /* 0x000000ffff097224 */ /* 0x001fc800078e0a03 */
[----:B------:R-:W-:-:S04]  /*b850*/  IMAD R9, R9, R4, RZ ;  /* 0x0000000409097224 */ /* 0x000fc800078e02ff */
[----:B------:R-:W-:Y:S01]  /*b860*/  IMAD.HI.U32 R2, R3, R9, R2 ;  /* 0x0000000903027227 */ /* 0x000fe200078e0002 */
[----:B------:R-:W-:Y:S02]  /*b870*/  IABS R3, R6 ;  /* 0x0000000600037213 */ /* 0x000fe40000000000 */
[----:B------:R-:W-:-:S03]  /*b880*/  IABS R6, R5 ;  /* 0x0000000500067213 */ /* 0x000fc60000000000 */
[----:B------:R-:W-:-:S04]  /*b890*/  IMAD.HI.U32 R2, R2, R3, RZ ;  /* 0x0000000302027227 */ /* 0x000fc800078e00ff */
[----:B------:R-:W-:-:S04]  /*b8a0*/  IMAD.MOV R6, RZ, RZ, -R6 ;  /* 0x000000ffff067224 */ /* 0x000fc800078e0a06 */
[----:B------:R-:W-:-:S05]  /*b8b0*/  IMAD R3, R2, R6, R3 ;  /* 0x0000000602037224 */ /* 0x000fca00078e0203 */
[----:B------:R-:W-:-:S13]  /*b8c0*/  ISETP.GT.U32.AND P1, PT, R4, R3, PT ;  /* 0x000000030400720c */ /* 0x000fda0003f24070 */
[----:B------:R-:W-:Y:S02]  /*b8d0*/  @!P1 IMAD.IADD R3, R3, 0x1, -R4 ;  /* 0x0000000103039824 */ /* 0x000fe400078e0a04 */
[----:B------:R-:W-:Y:S01]  /*b8e0*/  @!P1 VIADD R2, R2, 0x1 ;  /* 0x0000000102029836 */ /* 0x000fe20000000000 */
[----:B------:R-:W-:Y:S02]  /*b8f0*/  ISETP.NE.AND P1, PT, R5, RZ, PT ;  /* 0x000000ff0500720c */ /* 0x000fe40003f25270 */
[----:B------:R-:W-:-:S13]  /*b900*/  ISETP.GE.U32.AND P0, PT, R3, R4, PT ;  /* 0x000000040300720c */ /* 0x000fda0003f06070 */
[----:B------:R-:W-:-:S05]  /*b910*/  @P0 IADD3 R2, R2, 0x1, RZ ;  /* 0x0000000102020810 */ /* 0x000fca0007ffe0ff */
[----:B------:R-:W-:Y:S01]  /*b920*/  @!P2 IMAD.MOV R2, RZ, RZ, -R2 ;  /* 0x000000ffff02a224 */ /* 0x000fe200078e0a02 */
[----:B------:R-:W-:-:S07]  /*b930*/  @!P1 LOP3.LUT R2, RZ, R5, RZ, 0x33, !PT ;  /* 0x00000005ff029212 */ /* 0x000fce00078e33ff */
.L_x_262:
[----:B------:R-:W-:Y:S05]  /*b940*/  BSYNC B0 ;  /* 0x0000000000007941 */ /* 0x000fea0003800000 */
.L_x_261:
[-C--:B------:R-:W-:Y:S01]  /*b950*/  IMAD R35, R35, R2.reuse, RZ ;  /* 0x0000000223237224 */ /* 0x080fe200078e02ff */
[----:B------:R-:W-:Y:S04]  /*b960*/  BSSY B7, `(.L_x_263) ;  /* 0x000036c000077945 */ /* 0x000fe80003800000 */
[----:B------:R-:W-:-:S04]  /*b970*/  VIADDMNMX R0, R35, R2, R0, PT ;  /* 0x0000000223007246 */ /* 0x000fc80003800100 */
[----:B------:R-:W-:Y:S01]  /*b980*/  ISETP.GT.AND P0, PT, R0, R35, PT ;  /* 0x000000230000720c */ /* 0x000fe20003f04270 */
[----:B------:R0:W-:-:S12]  /*b990*/  STL [R1+0x18], R0 ;  /* 0x0000180001007387 */ /* 0x0001d80000100800 */
[----:B0-----:R-:W-:Y:S05]  /*b9a0*/  @P0 BRA `(.L_x_264) ;  /* 0x0000000000440947 */ /* 0x001fea0003800000 */
[----:B------:R-:W0:Y:S02]  /*b9b0*/  S2R R3, SR_TID.X ;  /* 0x0000000000037919 */ /* 0x000e240000002100 */
[----:B0-----:R-:W-:-:S04]  /*b9c0*/  LOP3.LUT R3, R3, 0x7f, RZ, 0xc0, !PT ;  /* 0x0000007f03037812 */ /* 0x001fc800078ec0ff */
[----:B------:R-:W-:-:S13]  /*b9d0*/  ISETP.NE.AND P0, PT, R3, RZ, PT ;  /* 0x000000ff0300720c */ /* 0x000fda0003f05270 */
[----:B------:R-:W-:Y:S05]  /*b9e0*/  @P0 BRA `(.L_x_265) ;  /* 0x00000034008c0947 */ /* 0x000fea0003800000 */
[----:B------:R-:W0:Y:S01]  /*b9f0*/  S2R R5, SR_LANEID ;  /* 0x0000000000057919 */ /* 0x000e220000000000 */
[----:B------:R-:W-:Y:S01]  /*ba00*/  VOTEU.ANY UR4, UPT, PT ;  /* 0x0000000000047886 */ /* 0x000fe200038e0100 */
[----:B------:R-:W1:Y:S01]  /*ba10*/  LDC.64 R2, c[0x0][0xc60] ;  /* 0x00031800ff027b82 */ /* 0x000e620000000a00 */
[----:B------:R-:W0:Y:S02]  /*ba20*/  FLO.U32 R0, UR4 ;  /* 0x0000000400007d00 */ /* 0x000e2400080e0000 */
[----:B0-----:R-:W-:-:S06]  /*ba30*/  ISETP.EQ.U32.AND P0, PT, R0, R5, PT ;  /* 0x000000050000720c */ /* 0x001fcc0003f02070 */
[----:B------:R-:W1:Y:S07]  /*ba40*/  POPC R5, UR4 ;  /* 0x0000000400057d09 */ /* 0x000e6e0008000000 */
[----:B-1----:R-:W2:Y:S01]  /*ba50*/  @P0 ATOMG.E.ADD.STRONG.GPU PT, R3, desc[UR36][R2.64], R5 ;  /* 0x00000005020309a8 */ /* 0x002ea200081ee1e4 */
[----:B------:R-:W0:Y:S02]  /*ba60*/  S2R R4, SR_LTMASK ;  /* 0x0000000000047919 */ /* 0x000e240000003900 */
[----:B0-----:R-:W-:-:S04]  /*ba70*/  LOP3.LUT R4, R4, UR4, RZ, 0xc0, !PT ;  /* 0x0000000404047c12 */ /* 0x001fc8000f8ec0ff */
[----:B------:R-:W0:Y:S01]  /*ba80*/  POPC R7, R4 ;  /* 0x0000000400077309 */ /* 0x000e220000000000 */
[----:B--2---:R-:W0:Y:S02]  /*ba90*/  SHFL.IDX PT, R0, R3, R0, 0x1f ;  /* 0x00001f0003007589 */ /* 0x004e2400000e0000 */
[----:B0-----:R-:W-:Y:S01]  /*baa0*/  IADD3 R16, R0, UR38, R7 ;  /* 0x0000002600107c10 */ /* 0x001fe2000fffe007 */
[----:B------:R-:W-:Y:S06]  /*bab0*/  BRA `(.L_x_265) ;  /* 0x0000003400587947 */ /* 0x000fec0003800000 */
.L_x_264:
[----:B------:R-:W-:Y:S01]  /*bac0*/  VIADD R0, R22, 0x18400 ;  /* 0x0001840016007836 */ /* 0x000fe20000000000 */
[----:B------:R-:W-:Y:S04]  /*bad0*/  BSSY B6, `(.L_x_266) ;  /* 0x0000013000067945 */ /* 0x000fe80003800000 */
[----:B------:R-:W-:-:S13]  /*bae0*/  LOP3.LUT P0, RZ, R0, 0x3ff, RZ, 0xc0, !PT ;  /* 0x000003ff00ff7812 */ /* 0x000fda000780c0ff */
[----:B------:R-:W-:Y:S05]  /*baf0*/  @!P0 BRA `(.L_x_267) ;  /* 0x0000000000408947 */ /* 0x000fea0003800000 */
[----:B------:R-:W-:Y:S01]  /*bb00*/  MOV R2, 0x0 ;  /* 0x0000000000027802 */ /* 0x000fe20000000f00 */
[----:B------:R-:W-:Y:S01]  /*bb10*/  ULDC.64 UR6, c[0x4][0x80] ;  /* 0x0100200000067ab9 */ /* 0x000fe20000000a00 */
[----:B------:R-:W-:Y:S01]  /*bb20*/  ULDC.64 UR8, c[0x4][0x88] ;  /* 0x0100220000087ab9 */ /* 0x000fe20000000a00 */
[----:B------:R-:W-:Y:S01]  /*bb30*/  ULDC.64 UR4, c[0x4][0x8] ;  /* 0x0100020000047ab9 */ /* 0x000fe20000000a00 */
[----:B------:R-:W-:Y:S01]  /*bb40*/  IMAD.U32 R4, RZ, RZ, UR6 ;  /* 0x00000006ff047e24 */ /* 0x000fe2000f8e00ff */
[----:B------:R-:W-:Y:S01]  /*bb50*/  MOV R10, UR4 ;  /* 0x00000004000a7c02 */ /* 0x000fe20008000f00 */
[----:B------:R-:W0:Y:S01]  /*bb60*/  LDC.64 R2, c[0x4][R2] ;  /* 0x0100000002027b82 */ /* 0x000e220000000a00 */
[----:B------:R-:W-:Y:S02]  /*bb70*/  IMAD.U32 R5, RZ, RZ, UR7 ;  /* 0x00000007ff057e24 */ /* 0x000fe4000f8e00ff */
[----:B------:R-:W-:Y:S02]  /*bb80*/  IMAD.U32 R6, RZ, RZ, UR8 ;  /* 0x00000008ff067e24 */ /* 0x000fe4000f8e00ff */
[----:B------:R-:W-:-:S02]  /*bb90*/  IMAD.U32 R7, RZ, RZ, UR9 ;  /* 0x00000009ff077e24 */ /* 0x000fc4000f8e00ff */
[----:B------:R-:W-:Y:S02]  /*bba0*/  IMAD.U32 R11, RZ, RZ, UR5 ;  /* 0x00000005ff0b7e24 */ /* 0x000fe4000f8e00ff */
[----:B------:R-:W-:Y:S02]  /*bbb0*/  IMAD.MOV.U32 R8, RZ, RZ, 0x70 ;  /* 0x00000070ff087424 */ /* 0x000fe400078e00ff */
[----:B------:R-:W-:Y:S02]  /*bbc0*/  IMAD.MOV.U32 R12, RZ, RZ, 0x1 ;  /* 0x00000001ff0c7424 */ /* 0x000fe400078e00ff */
[----:B------:R-:W-:-:S07]  /*bbd0*/  IMAD.MOV.U32 R13, RZ, RZ, RZ ;  /* 0x000000ffff0d7224 */ /* 0x000fce00078e00ff */
[----:B------:R-:W-:-:S07]  /*bbe0*/  LEPC R20, `(.L_x_267) ;  /* 0x000000001014794e */ /* 0x000fce0000000000 */
[----:B0-----:R-:W-:Y:S05]  /*bbf0*/  CALL.ABS.NOINC R2 ;  /* 0x0000000002007343 */ /* 0x001fea0003c00000 */
.L_x_267:
[----:B------:R-:W-:Y:S05]  /*bc00*/  BSYNC B6 ;  /* 0x0000000000067941 */ /* 0x000fea0003800000 */
.L_x_266:
        /* <DEDUP_REMOVED lines=8> */
[----:B------:R0:W1:Y:S01]  /*bc90*/  LDC.64 R2, c[0x4][R26] ;  /* 0x010000001a027b82 */ /* 0x0000620000000a00 */
[----:B------:R-:W-:Y:S01]  /*bca0*/  IMAD.U32 R4, RZ, RZ, UR6 ;  /* 0x00000006ff047e24 */ /* 0x000fe2000f8e00ff */
[----:B------:R-:W-:Y:S01]  /*bcb0*/  MOV R5, UR7 ;  /* 0x0000000700057c02 */ /* 0x000fe20008000f00 */
[----:B------:R-:W-:Y:S01]  /*bcc0*/  IMAD.U32 R6, RZ, RZ, UR8 ;  /* 0x00000008ff067e24 */ /* 0x000fe2000f8e00ff */
[----:B------:R-:W-:Y:S01]  /*bcd0*/  MOV R13, RZ ;  /* 0x000000ff000d7202 */ /* 0x000fe20000000f00 */
[----:B------:R-:W-:Y:S02]  /*bce0*/  IMAD.U32 R7, RZ, RZ, UR9 ;  /* 0x00000009ff077e24 */ /* 0x000fe4000f8e00ff */
[----:B------:R-:W-:-:S02]  /*bcf0*/  IMAD.U32 R10, RZ, RZ, UR4 ;  /* 0x00000004ff0a7e24 */ /* 0x000fc4000f8e00ff */
[----:B------:R-:W-:Y:S02]  /*bd00*/  IMAD.U32 R11, RZ, RZ, UR5 ;  /* 0x00000005ff0b7e24 */ /* 0x000fe4000f8e00ff */
[----:B------:R-:W-:Y:S02]  /*bd10*/  IMAD.MOV.U32 R8, RZ, RZ, 0x70 ;  /* 0x00000070ff087424 */ /* 0x000fe400078e00ff */
[----:B0-----:R-:W-:-:S07]  /*bd20*/  IMAD.MOV.U32 R12, RZ, RZ, 0x1 ;  /* 0x00000001ff0c7424 */ /* 0x001fce00078e00ff */
[----:B------:R-:W-:-:S07]  /*bd30*/  LEPC R20, `(.L_x_270) ;  /* 0x000000001014794e */ /* 0x000fce0000000000 */
[----:B-1----:R-:W-:Y:S05]  /*bd40*/  CALL.ABS.NOINC R2 ;  /* 0x0000000002007343 */ /* 0x002fea0003c00000 */
.L_x_270:
[----:B------:R0:W1:Y:S01]  /*bd50*/  LDC.64 R2, c[0x4][R26] ;  /* 0x010000001a027b82 */ /* 0x0000620000000a00 */
[----:B------:R-:W-:Y:S01]  /*bd60*/  ULDC.64 UR6, c[0x4][0x80] ;  /* 0x0100200000067ab9 */ /* 0x000fe20000000a00 */
[----:B------:R-:W-:Y:S01]  /*bd70*/  ULDC.64 UR8, c[0x4][0x88] ;  /* 0x0100220000087ab9 */ /* 0x000fe20000000a00 */
[----:B------:R-:W-:Y:S01]  /*bd80*/  ULDC.64 UR4, c[0x4][0x18] ;  /* 0x0100060000047ab9 */ /* 0x000fe20000000a00 */
[----:B------:R-:W-:Y:S01]  /*bd90*/  IMAD.U32 R4, RZ, RZ, UR6 ;  /* 0x00000006ff047e24 */ /* 0x000fe2000f8e00ff */
[----:B------:R-:W-:Y:S01]  /*bda0*/  MOV R8, 0x70 ;  /* 0x0000007000087802 */ /* 0x000fe20000000f00 */
[----:B------:R-:W-:Y:S02]  /*bdb0*/  IMAD.U32 R5, RZ, RZ, UR7 ;  /* 0x00000007ff057e24 */ /* 0x000fe4000f8e00ff */
[----:B------:R-:W-:Y:S02]  /*bdc0*/  IMAD.U32 R6, RZ, RZ, UR8 ;  /* 0x00000008ff067e24 */ /* 0x000fe4000f8e00ff */
[----:B------:R-:W-:-:S02]  /*bdd0*/  IMAD.U32 R7, RZ, RZ, UR9 ;  /* 0x00000009ff077e24 */ /* 0x000fc4000f8e00ff */
[----:B------:R-:W-:Y:S02]  /*bde0*/  IMAD.U32 R10, RZ, RZ, UR4 ;  /* 0x00000004ff0a7e24 */ /* 0x000fe4000f8e00ff */
[----:B------:R-:W-:Y:S02]  /*bdf0*/  IMAD.U32 R11, RZ, RZ, UR5 ;  /* 0x00000005ff0b7e24 */ /* 0x000fe4000f8e00ff */
[----:B------:R-:W-:Y:S02]  /*be00*/  IMAD.MOV.U32 R12, RZ, RZ, 0x1 ;  /* 0x00000001ff0c7424 */ /* 0x000fe400078e00ff */
[----:B0-----:R-:W-:-:S07]  /*be10*/  IMAD.MOV.U32 R13, RZ, RZ, RZ ;  /* 0x000000ffff0d7224 */ /* 0x001fce00078e00ff */
[----:B------:R-:W-:-:S07]  /*be20*/  LEPC R20, `(.L_x_269) ;  /* 0x000000001014794e */ /* 0x000fce0000000000 */
[----:B-1----:R-:W-:Y:S05]  /*be30*/  CALL.ABS.NOINC R2 ;  /* 0x0000000002007343 */ /* 0x002fea0003c00000 */
.L_x_269:
[----:B------:R-:W-:Y:S05]  /*be40*/  BSYNC B6 ;  /* 0x0000000000067941 */ /* 0x000fea0003800000 */
.L_x_268:
[----:B------:R-:W2:Y:S01]  /*be50*/  LDL R26, [R1+0x18] ;  /* 0x00001800011a7983 */ /* 0x000ea20000100800 */
[----:B------:R-:W-:Y:S01]  /*be60*/  ULDC.64 UR4, c[0x0][0x9f8] ;  /* 0x00027e0000047ab9 */ /* 0x000fe20000000a00 */
[----:B------:R-:W0:Y:S01]  /*be70*/  LDC R10, c[0x0][0x430] ;  /* 0x00010c00ff0a7b82 */ /* 0x000e220000000800 */
[----:B------:R-:W-:Y:S01]  /*be80*/  ISETP.NE.U32.AND P0, PT, RZ, UR4, PT ;  /* 0x00000004ff007c0c */ /* 0x000fe2000bf05070 */
[----:B------:R-:W3:Y:S03]  /*be90*/  LDL R20, [R1+0x24] ;  /* 0x0000240001147983 */ /* 0x000ee60000100800 */
[----:B------:R-:W-:-:S13]  /*bea0*/  ISETP.NE.AND.EX P0, PT, RZ, UR5, PT, P0 ;  /* 0x00000005ff007c0c */ /* 0x000fda000bf05300 */
[----:B------:R-:W-:Y:S01]  /*beb0*/  @P0 IADD3 R2, P1, R23, UR4, RZ ;  /* 0x0000000417020c10 */ /* 0x000fe2000ff3e0ff */
[----:B------:R-:W1:Y:S01]  /*bec0*/  S2R R0, SR_TID.X ;  /* 0x0000000000007919 */ /* 0x000e620000002100 */
[----:B------:R-:W4:Y:S02]  /*bed0*/  S2R R21, SR_TID.X ;  /* 0x0000000000157919 */ /* 0x000f240000002100 */
[----:B------:R-:W-:Y:S01]  /*bee0*/  @P0 IADD3.X R3, R24, UR5, RZ, P1, !PT ;  /* 0x0000000518030c10 */ /* 0x000fe20008ffe4ff */
[----:B------:R-:W-:-:S04]  /*bef0*/  ULDC UR4, c[0x0][0x2f4] ;  /* 0x0000bd0000047ab9 */ /* 0x000fc80000000800 */
[----:B------:R2:W3:Y:S01]  /*bf00*/  @P0 LDG.E R32, desc[UR36][R2.64] ;  /* 0x0000002402200981 */ /* 0x0004e2000c1e1900 */
[----:B0-----:R-:W-:Y:S02]  /*bf10*/  ISETP.NE.AND P2, PT, R10, 0x1, PT ;  /* 0x000000010a00780c */ /* 0x001fe40003f45270 */
[----:B------:R-:W-:-:S11]  /*bf20*/  LOP3.LUT R27, R27, 0xfffffff7, RZ, 0xc0, !PT ;  /* 0xfffffff71b1b7812 */ /* 0x000fd600078ec0ff */
[----:B------:R-:W0:Y:S01]  /*bf30*/  @P2 LDC R7, c[0x0][0x434] ;  /* 0x00010d00ff072b82 */ /* 0x000e220000000800 */
[----:B------:R-:W-:Y:S01]  /*bf40*/  @P2 LOP3.LUT R27, R27, 0x8, RZ, 0xfc, !PT ;  /* 0x000000081b1b2812 */ /* 0x000fe200078efcff */
[----:B-1----:R-:W-:-:S06]  /*bf50*/  IMAD.SHL.U32 R0, R0, 0x10, RZ ;  /* 0x0000001000007824 */ /* 0x002fcc00078e00ff */
[----:B------:R-:W1:Y:S01]  /*bf60*/  @P2 LDC R5, c[0x0][0x438] ;  /* 0x00010e00ff052b82 */ /* 0x000e620000000800 */
[----:B----4-:R-:W-:Y:S02]  /*bf70*/  LOP3.LUT R21, R21, 0x7f, RZ, 0xc0, !PT ;  /* 0x0000007f15157812 */ /* 0x010fe400078ec0ff */
[----:B------:R-:W-:Y:S02]  /*bf80*/  LOP3.LUT R0, R0, 0x70, RZ, 0xc0, !PT ;  /* 0x0000007000007812 */ /* 0x000fe400078ec0ff */
[----:B------:R-:W-:Y:S02]  /*bf90*/  SHF.R.U32.HI R21, RZ, 0x3, R21 ;  /* 0x00000003ff157819 */ /* 0x000fe40000011615 */
[----:B------:R-:W-:Y:S01]  /*bfa0*/  LOP3.LUT R27, R27, 0xfffffffb, RZ, 0xc0, !PT ;  /* 0xfffffffb1b1b7812 */ /* 0x000fe200078ec0ff */
[----:B------:R-:W-:Y:S01]  /*bfb0*/  UMOV UR5, 0xffffffff ;  /* 0xffffffff00057882 */ /* 0x000fe20000000000 */
[----:B--2---:R-:W-:-:S04]  /*bfc0*/  VIADD R26, R26, 0xffffffff ;  /* 0xffffffff1a1a7836 */ /* 0x004fc80000000000 */
[----:B------:R-:W-:-:S05]  /*bfd0*/  IMAD.SHL.U32 R8, R26, 0x80, RZ ;  /* 0x000000801a087824 */ /* 0x000fca00078e00ff */
[----:B------:R-:W-:-:S04]  /*bfe0*/  LOP3.LUT R9, R8, R21, R0, 0xfe, !PT ;  /* 0x0000001508097212 */ /* 0x000fc800078efe00 */
[C---:B------:R-:W-:Y:S01]  /*bff0*/  ISETP.GE.AND P0, PT, R9.reuse, R34, PT ;  /* 0x000000220900720c */ /* 0x040fe20003f06270 */
[----:B------:R-:W-:-:S04]  /*c000*/  IMAD.IADD R0, R9, 0x1, R36 ;  /* 0x0000000109007824 */ /* 0x000fc800078e0224 */
[----:B0-----:R-:W-:Y:S01]  /*c010*/  @P2 IMAD.HI.U32 R6, R0, R7, RZ ;  /* 0x0000000700062227 */ /* 0x001fe200078e00ff */
[----:B------:R-:W-:-:S04]  /*c020*/  MOV R4, R0 ;  /* 0x0000000000047202 */ /* 0x000fc80000000f00 */
[----:B-1----:R-:W-:-:S03]  /*c030*/  @P2 SHF.R.U32.HI R4, RZ, R5, R6 ;  /* 0x00000005ff042219 */ /* 0x002fc60000011606 */
[----:B------:R-:W0:Y:S02]  /*c040*/  @!P0 LDC.64 R2, c[0x0][0x428] ;  /* 0x00010a00ff028b82 */ /* 0x000e240000000a00 */
[----:B------:R-:W-:Y:S01]  /*c050*/  IMAD.MOV R5, RZ, RZ, -R4 ;  /* 0x000000ffff057224 */ /* 0x000fe200078e0a04 */
[----:B---3--:R-:W-:-:S03]  /*c060*/  SHF.R.S32.HI R37, RZ, 0x1f, R32 ;  /* 0x0000001fff257819 */ /* 0x008fc60000011420 */
[----:B------:R-:W-:Y:S01]  /*c070*/  IMAD R0, R10, R5, R0 ;  /* 0x000000050a007224 */ /* 0x000fe200078e0200 */
[--C-:B------:R-:W-:Y:S01]  /*c080*/  @!P0 SHF.R.S32.HI R5, RZ, 0x1f, R4.reuse ;  /* 0x0000001fff058819 */ /* 0x100fe20000011404 */
[-C--:B0-----:R-:W-:Y:S02]  /*c090*/  @!P0 IMAD R6, R37, R2.reuse, RZ ;  /* 0x0000000225068224 */ /* 0x081fe400078e02ff */
[----:B------:R-:W-:-:S04]  /*c0a0*/  @!P0 IMAD.WIDE.U32 R4, R32, R2, R4 ;  /* 0x0000000220048225 */ /* 0x000fc800078e0004 */
[----:B------:R-:W-:Y:S02]  /*c0b0*/  @!P0 IMAD R6, R32, R3, R6 ;  /* 0x0000000320068224 */ /* 0x000fe400078e0206 */
[----:B------:R-:W0:Y:S02]  /*c0c0*/  @!P0 LDC.64 R2, c[0x0][0x418] ;  /* 0x00010600ff028b82 */ /* 0x000e240000000a00 */
[----:B------:R-:W-:Y:S01]  /*c0d0*/  @!P0 IMAD.IADD R6, R5, 0x1, R6 ;  /* 0x0000000105068824 */ /* 0x000fe200078e0206 */
[----:B------:R-:W-:Y:S02]  /*c0e0*/  ISETP.NE.AND P2, PT, R20, 0x3, PT ;  /* 0x000000031400780c */ /* 0x000fe40003f45270 */
[----:B0-----:R-:W-:-:S04]  /*c0f0*/  @!P0 LEA R2, P1, R4, R2, 0x2 ;  /* 0x0000000204028211 */ /* 0x001fc800078210ff */
[----:B------:R-:W-:Y:S01]  /*c100*/  @!P0 LEA.HI.X R3, R4, R3, R6, 0x2, P1 ;  /* 0x0000000304038211 */ /* 0x000fe200008f1406 */
[----:B------:R-:W-:-:S06]  /*c110*/  IMAD.MOV.U32 R4, RZ, RZ, RZ ;  /* 0x000000ffff047224 */ /* 0x000fcc00078e00ff */
[----:B------:R0:W5:Y:S01]  /*c120*/  @!P0 LDG.E R4, desc[UR36][R2.64] ;  /* 0x0000002402048981 */ /* 0x000162000c1e1900 */
[----:B------:R-:W-:Y:S02]  /*c130*/  ISETP.GE.AND P0, PT, R30, UR4, PT ;  /* 0x000000041e007c0c */ /* 0x000fe4000bf06270 */
[----:B------:R-:W-:-:S04]  /*c140*/  @P2 LOP3.LUT R27, R27, 0x4, RZ, 0xfc, !PT ;  /* 0x000000041b1b2812 */ /* 0x000fc800078efcff */
[----:B------:R-:W-:-:S07]  /*c150*/  LOP3.LUT R27, R27, 0xfffffffd, RZ, 0xc0, !PT ;  /* 0xfffffffd1b1b7812 */ /* 0x000fce00078ec0ff */
[----:B------:R-:W-:Y:S02]  /*c160*/  @P0 LOP3.LUT R27, R27, 0x2, RZ, 0xfc, !PT ;  /* 0x000000021b1b0812 */ /* 0x000fe400078efcff */
[----:B------:R-:W-:Y:S02]  /*c170*/  ISETP.GE.AND P0, PT, R29, UR4, PT ;  /* 0x000000041d007c0c */ /* 0x000fe4000bf06270 */
[----:B------:R-:W-:-:S11]  /*c180*/  LOP3.LUT R27, R27, 0xfffffffe, RZ, 0xc0, !PT ;  /* 0xfffffffe1b1b7812 */ /* 0x000fd600078ec0ff */
[----:B------:R-:W-:Y:S01]  /*c190*/  @P0 LOP3.LUT R27, R27, 0x1, RZ, 0xfc, !PT ;  /* 0x000000011b1b0812 */ /* 0x000fe200078efcff */
[----:B0-----:R-:W-:Y:S06]  /*c1a0*/  BRA.DIV UR5, `(.L_x_271) ;  /* 0x0000004205087947 */ /* 0x001fec000b800000 */
.L_x_337:
[----:B------:R-:W-:Y:S01]  /*c1b0*/  LOP3.LUT R24, R18, 0xffff, RZ, 0xc0, !PT ;  /* 0x0000ffff12187812 */ /* 0x000fe200078ec0ff */
[----:B------:R-:W-:Y:S06]  /*c1c0*/  @!P2 BRA `(.L_x_272) ;  /* 0x000000000004a947 */ /* 0x000fec0003800000 */
[----:B------:R-:W-:Y:S01]  /*c1d0*/  BPT.TRAP 0x1 ;  /* 0x000000040000795c */ /* 0x000fe20000300000 */
.L_x_272:
[----:B------:R-:W-:Y:S01]  /*c1e0*/  SHF.R.S32.HI R5, RZ, 0x1f, R0 ;  /* 0x0000001fff057819 */ /* 0x000fe20000011400 */
[----:B------:R-:W-:Y:S01]  /*c1f0*/  ULDC.64 UR4, c[0x0][0x328] ;  /* 0x0000ca0000047ab9 */ /* 0x000fe20000000a00 */
[----:B------:R-:W-:Y:S01]  /*c200*/  ULDC.64 UR6, c[0x0][0x318] ;  /* 0x0000c60000067ab9 */ /* 0x000fe20000000a00 */
[----:B------:R-:W-:Y:S02]  /*c210*/  BSSY B0, `(.L_x_273) ;  /* 0x0000014000007945 */ /* 0x000fe40003800000 */
[----:B------:R-:W-:-:S04]  /*c220*/  IMAD R3, R5, UR4, RZ ;  /* 0x0000000405037c24 */ /* 0x000fc8000f8e02ff */
[C---:B------:R-:W-:Y:S02]  /*c230*/  IMAD R6, R0.reuse, UR5, R3 ;  /* 0x0000000500067c24 */ /* 0x040fe4000f8e0203 */
[----:B------:R-:W-:Y:S01]  /*c240*/  IMAD.WIDE.U32 R2, R0, UR4, RZ ;  /* 0x0000000400027c25 */ /* 0x000fe2000f8e00ff */
[----:B------:R-:W-:-:S03]  /*c250*/  ULDC.64 UR4, c[0x0][0x338] ;  /* 0x0000ce0000047ab9 */ /* 0x000fc60000000a00 */
[----:B------:R-:W-:Y:S01]  /*c260*/  IMAD.IADD R3, R3, 0x1, R6 ;  /* 0x0000000103037824 */ /* 0x000fe200078e0206 */
[----:B-----5:R-:W-:Y:S01]  /*c270*/  SHF.R.S32.HI R6, RZ, 0x1f, R4 ;  /* 0x0000001fff067819 */ /* 0x020fe20000011404 */
[----:B------:R-:W-:-:S04]  /*c280*/  IMAD.WIDE.U32 R2, R4, UR4, R2 ;  /* 0x0000000404027c25 */ /* 0x000fc8000f8e0002 */
[----:B------:R-:W-:-:S04]  /*c290*/  IMAD R7, R6, UR4, RZ ;  /* 0x0000000406077c24 */ /* 0x000fc8000f8e02ff */
[----:B------:R-:W-:Y:S01]  /*c2a0*/  IMAD R7, R4, UR5, R7 ;  /* 0x0000000504077c24 */ /* 0x000fe2000f8e0207 */
[----:B------:R-:W-:-:S03]  /*c2b0*/  ULDC.64 UR4, c[0x0][0x330] ;  /* 0x0000cc0000047ab9 */ /* 0x000fc60000000a00 */
[----:B------:R-:W-:Y:S02]  /*c2c0*/  IMAD.IADD R3, R3, 0x1, R7 ;  /* 0x0000000103037824 */ /* 0x000fe400078e0207 */
[----:B------:R-:W-:Y:S02]  /*c2d0*/  IMAD R7, R25, 0x8, R22 ;  /* 0x0000000819077824 */ /* 0x000fe400078e0216 */
[----:B------:R-:W-:-:S04]  /*c2e0*/  IMAD.WIDE.U32 R2, R24, UR4, R2 ;  /* 0x0000000418027c25 */ /* 0x000fc8000f8e0002 */
[----:B------:R-:W-:Y:S01]  /*c2f0*/  IMAD R23, R24, UR5, R3 ;  /* 0x0000000518177c24 */ /* 0x000fe2000f8e0203 */
[----:B------:R-:W-:-:S04]  /*c300*/  LEA R18, P0, R2, UR6, 0x1 ;  /* 0x0000000602127c11 */ /* 0x000fc8000f8008ff */
[----:B------:R-:W-:Y:S02]  /*c310*/  LEA.HI.X R23, R2, UR7, R23, 0x1, P0 ;  /* 0x0000000702177c11 */ /* 0x000fe400080f0c17 */
[----:B------:R-:W-:-:S06]  /*c320*/  SHF.L.U32 R2, R28, 0x1f, RZ ;  /* 0x0000001f1c027819 */ /* 0x000fcc00000006ff */
[----:B------:R-:W0:Y:S02]  /*c330*/  SYNCS.PHASECHK.TRANS64.TRYWAIT P0, [R7+URZ+0x28840], R2 ;  /* 0x02884002070075a7 */ /* 0x000e24000800017f */
[----:B0-----:R-:W-:Y:S05]  /*c340*/  @!P0 BRA `(.L_x_274) ;  /* 0x0000003c00d48947 */ /* 0x001fea0003800000 */
.L_x_338:
[----:B------:R-:W-:Y:S05]  /*c350*/  BSYNC B0 ;  /* 0x0000000000007941 */ /* 0x000fea0003800000 */
.L_x_273:
[----:B------:R-:W1:Y:S01]  /*c360*/  S2R R9, SR_TID.X ;  /* 0x0000000000097919 */ /* 0x000e620000002100 */
[----:B------:R-:W-:Y:S01]  /*c370*/  ULDC.64 UR4, c[0x0][0x300] ;  /* 0x0000c00000047ab9 */ /* 0x000fe20000000a00 */
[----:B------:R-:W-:Y:S01]  /*c380*/  ULDC.64 UR6, c[0x0][0x2e8] ;  /* 0x0000ba0000067ab9 */ /* 0x000fe20000000a00 */
[----:B------:R-:W-:Y:S01]  /*c390*/  IMAD R5, R5, UR4, RZ ;  /* 0x0000000405057c24 */ /* 0x000fe2000f8e02ff */
[C---:B------:R-:W-:Y:S01]  /*c3a0*/  LOP3.LUT P3, RZ, R27.reuse, 0x2, RZ, 0xc0, !PT ;  /* 0x000000021bff7812 */ /* 0x040fe2000786c0ff */
[----:B0-----:R-:W-:Y:S01]  /*c3b0*/  IMAD.WIDE.U32 R2, R0, UR4, RZ ;  /* 0x0000000400027c25 */ /* 0x001fe2000f8e00ff */
[----:B------:R-:W-:-:S03]  /*c3c0*/  LOP3.LUT P2, RZ, R27, 0x1, RZ, 0xc0, !PT ;  /* 0x000000011bff7812 */ /* 0x000fc6000784c0ff */
[----:B------:R-:W-:Y:S01]  /*c3d0*/  IMAD R5, R0, UR5, R5 ;  /* 0x0000000500057c24 */ /* 0x000fe2000f8e0205 */
[----:B------:R-:W-:Y:S02]  /*c3e0*/  ULDC.64 UR4, c[0x0][0x310] ;  /* 0x0000c40000047ab9 */ /* 0x000fe40000000a00 */
[----:B------:R-:W-:Y:S02]  /*c3f0*/  IMAD R6, R6, UR4, RZ ;  /* 0x0000000406067c24 */ /* 0x000fe4000f8e02ff */
[----:B------:R-:W-:Y:S01]  /*c400*/  IADD3 R3, R3, R5, RZ ;  /* 0x0000000503037210 */ /* 0x000fe20007ffe0ff */
[----:B------:R-:W-:Y:S02]  /*c410*/  IMAD R5, R25, 0x4000, R33 ;  /* 0x0000400019057824 */ /* 0x000fe400078e0221 */
[C---:B------:R-:W-:Y:S02]  /*c420*/  IMAD R6, R4.reuse, UR5, R6 ;  /* 0x0000000504067c24 */ /* 0x040fe4000f8e0206 */
[----:B------:R-:W-:Y:S01]  /*c430*/  IMAD.WIDE.U32 R2, R4, UR4, R2 ;  /* 0x0000000404027c25 */ /* 0x000fe2000f8e0002 */
[----:B------:R-:W-:-:S03]  /*c440*/  ULDC.64 UR4, c[0x0][0x308] ;  /* 0x0000c20000047ab9 */ /* 0x000fc60000000a00 */
[----:B------:R-:W-:Y:S02]  /*c450*/  IMAD.IADD R3, R3, 0x1, R6 ;  /* 0x0000000103037824 */ /* 0x000fe400078e0206 */
[----:B------:R-:W-:Y:S01]  /*c460*/  IMAD.WIDE.U32 R2, R24, UR4, R2 ;  /* 0x0000000418027c25 */ /* 0x000fe2000f8e0002 */
[----:B------:R-:W-:-:S03]  /*c470*/  UMOV UR4, 0xffffffff ;  /* 0xffffffff00047882 */ /* 0x000fc60000000000 */
[----:B------:R-:W-:Y:S01]  /*c480*/  IMAD R0, R24, UR5, R3 ;  /* 0x0000000518007c24 */ /* 0x000fe2000f8e0203 */
[----:B-1----:R-:W-:Y:S02]  /*c490*/  LOP3.LUT R9, R9, 0x7f, RZ, 0xc0, !PT ;  /* 0x0000007f09097812 */ /* 0x002fe400078ec0ff */
[C---:B------:R-:W-:Y:S02]  /*c4a0*/  LEA R4, P0, R2.reuse, UR6, 0x1 ;  /* 0x0000000602047c11 */ /* 0x040fe4000f8008ff */
[----:B------:R-:W-:Y:S02]  /*c4b0*/  SHF.R.U32.HI R9, RZ, 0x3, R9 ;  /* 0x00000003ff097819 */ /* 0x000fe40000011609 */
[----:B------:R-:W-:Y:S02]  /*c4c0*/  LEA.HI.X R0, R2, UR7, R0, 0x1, P0 ;  /* 0x0000000702007c11 */ /* 0x000fe400080f0c00 */
[----:B------:R-:W-:-:S04]  /*c4d0*/  IADD3 R6, -R9, R34, -R8 ;  /* 0x0000002209067210 */ /* 0x000fc80007ffe908 */
[----:B------:R-:W-:Y:S01]  /*c4e0*/  ISETP.GE.AND P0, PT, R6, 0x1, PT ;  /* 0x000000010600780c */ /* 0x000fe20003f06270 */
[----:B------:R-:W-:-:S12]  /*c4f0*/  BRA.DIV UR4, `(.L_x_275) ;  /* 0x0000003e047c7947 */ /* 0x000fd8000b800000 */
[----:B------:R-:W0:Y:S01]  /*c500*/  SHFL.IDX PT, R3, R4, RZ, 0x181f ;  /* 0x00181fff04037589 */ /* 0x000e2200000e0000 */
[----:B------:R-:W-:-:S03]  /*c510*/  @P0 IMAD R8, R5, 0x2, R22 ;  /* 0x0000000205080824 */ /* 0x000fc600078e0216 */
[----:B------:R-:W1:Y:S01]  /*c520*/  SHFL.IDX PT, R2, R0, RZ, 0x181f ;  /* 0x00181fff00027589 */ /* 0x000e6200000e0000 */
[----:B0-----:R-:W-:-:S05]  /*c530*/  @P0 LEA R3, P1, R30, R3, 0x1 ;  /* 0x000000031e030211 */ /* 0x001fca00078208ff */
[----:B-1----:R-:W-:Y:S01]  /*c540*/  @P0 IMAD.X R2, RZ, RZ, R2, P1 ;  /* 0x000000ffff020224 */ /* 0x002fe200008e0602 */
[----:B------:R-:W-:-:S04]  /*c550*/  ISETP.GE.AND P1, PT, R6, 0x11, PT ;  /* 0x000000110600780c */ /* 0x000fc80003f26270 */
[----:B------:R-:W-:-:S04]  /*c560*/  @P0 LOP3.LUT R3, R3, R2, RZ, 0x3c, !PT ;  /* 0x0000000203030212 */ /* 0x000fc800078e3cff */
[----:B------:R-:W-:-:S04]  /*c570*/  @P0 LOP3.LUT R2, R3, R2, RZ, 0x3c, !PT ;  /* 0x0000000203020212 */ /* 0x000fc800078e3cff */
[----:B------:R-:W-:-:S05]  /*c580*/  @P0 LOP3.LUT R3, R3, R2, RZ, 0x3c, !PT ;  /* 0x0000000203030212 */ /* 0x000fca00078e3cff */
[----:B------:R-:W-:Y:S01]  /*c590*/  @!PT LDS RZ, [RZ] ;  /* 0x00000000fffff984 */ /* 0x000fe20000000800 */
[----:B------:R-:W-:Y:S04]  /*c5a0*/  @P0 LDGSTS.E.BYPASS.LTC128B.128 [R8+0x18400], desc[UR36][R2.64], !P3 ;  /* 0x1840000002080fae */ /* 0x000fe8000d901d64 */
[----:B------:R0:W-:Y:S04]  /*c5b0*/  @P0 LDGSTS.E.BYPASS.LTC128B.128 [R8+0x1c400], desc[UR36][R2.64+0x80], !P2 ;  /* 0x1c40008002080fae */ /* 0x0001e8000d101d64 */
[----:B0-----:R-:W0:Y:S01]  /*c5c0*/  SHFL.IDX PT, R3, R4, 0x1, 0x181f ;  /* 0x00381f0004037f89 */ /* 0x001e2200000e0000 */
[----:B------:R-:W-:-:S03]  /*c5d0*/  @P1 IMAD R8, R5, 0x2, R22 ;  /* 0x0000000205081824 */ /* 0x000fc600078e0216 */
[----:B------:R-:W1:Y:S01]  /*c5e0*/  SHFL.IDX PT, R2, R0, 0x1, 0x181f ;  /* 0x00381f0000027f89 */ /* 0x000e6200000e0000 */
[----:B0-----:R-:W-:-:S05]  /*c5f0*/  @P1 LEA R3, P0, R30, R3, 0x1 ;  /* 0x000000031e031211 */ /* 0x001fca00078008ff */
[----:B-1----:R-:W-:-:S05]  /*c600*/  @P1 IMAD.X R2, RZ, RZ, R2, P0 ;  /* 0x000000ffff021224 */ /* 0x002fca00000e0602 */
[----:B------:R-:W-:-:S04]  /*c610*/  @P1 LOP3.LUT R3, R3, R2, RZ, 0x3c, !PT ;  /* 0x0000000203031212 */ /* 0x000fc800078e3cff */
[----:B------:R-:W-:-:S04]  /*c620*/  @P1 LOP3.LUT R2, R3, R2, RZ, 0x3c, !PT ;  /* 0x0000000203021212 */ /* 0x000fc800078e3cff */
[----:B------:R-:W-:-:S05]  /*c630*/  @P1 LOP3.LUT R3, R3, R2, RZ, 0x3c, !PT ;  /* 0x0000000203031212 */ /* 0x000fca00078e3cff */
[----:B------:R-:W-:Y:S04]  /*c640*/  @P1 LDGSTS.E.BYPASS.LTC128B.128 [R8+0x18c00], desc[UR36][R2.64], !P3 ;  /* 0x18c0000002081fae */ /* 0x000fe8000d901d64 */
[----:B------:R0:W-:Y:S01]  /*c650*/  @P1 LDGSTS.E.BYPASS.LTC128B.128 [R8+0x1cc00], desc[UR36][R2.64+0x80], !P2 ;  /* 0x1cc0008002081fae */ /* 0x0001e2000d101d64 */
[----:B------:R-:W-:-:S03]  /*c660*/  ISETP.GE.AND P1, PT, R6, 0x21, PT ;  /* 0x000000210600780c */ /* 0x000fc60003f26270 */
[----:B0-----:R-:W0:Y:S10]  /*c670*/  SHFL.IDX PT, R3, R4, 0x2, 0x181f ;  /* 0x00581f0004037f89 */ /* 0x001e3400000e0000 */
[----:B------:R-:W-:Y:S01]  /*c680*/  @P1 IMAD R8, R5, 0x2, R22 ;  /* 0x0000000205081824 */ /* 0x000fe200078e0216 */
[----:B------:R-:W1:Y:S01]  /*c690*/  SHFL.IDX PT, R2, R0, 0x2, 0x181f ;  /* 0x00581f0000027f89 */ /* 0x000e6200000e0000 */
[----:B0-----:R-:W-:-:S04]  /*c6a0*/  @P1 LEA R3, P0, R30, R3, 0x1 ;  /* 0x000000031e031211 */ /* 0x001fc800078008ff */
[----:B-1----:R-:W-:-:S04]  /*c6b0*/  @P1 IADD3.X R2, RZ, R2, RZ, P0, !PT ;  /* 0x00000002ff021210 */ /* 0x002fc800007fe4ff */
        /* <DEDUP_REMOVED lines=29> */
[----:B------:R-:W-:Y:S01]  /*c890*/  @P1 LEA R8, R5, R22, 0x1 ;  /* 0x0000001605081211 */ /* 0x000fe200078e08ff */
        /* <DEDUP_REMOVED lines=11> */
[----:B------:R-:W1:Y:S04]  /*c950*/  SHFL.IDX PT, R2, R0, 0x6, 0x181f ;  /* 0x00d81f0000027f89 */ /* 0x000e6800000e0000 */
[----:B------:R-:W2:Y:S01]  /*c960*/  SHFL.IDX PT, R0, R0, 0x7, 0x181f ;  /* 0x00f81f0000007f89 */ /* 0x000ea200000e0000 */
[----:B0-----:R-:W-:-:S05]  /*c970*/  @P1 LEA R3, P0, R30, R3, 0x1 ;  /* 0x000000031e031211 */ /* 0x001fca00078008ff */
[----:B-1----:R-:W-:-:S05]  /*c980*/  @P1 IMAD.X R2, RZ, RZ, R2, P0 ;  /* 0x000000ffff021224 */ /* 0x002fca00000e0602 */
[----:B------:R-:W-:-:S04]  /*c990*/  @P1 LOP3.LUT R3, R3, R2, RZ, 0x3c, !PT ;  /* 0x0000000203031212 */ /* 0x000fc800078e3cff */
[----:B------:R-:W-:-:S04]  /*c9a0*/  @P1 LOP3.LUT R2, R3, R2, RZ, 0x3c, !PT ;  /* 0x0000000203021212 */ /* 0x000fc800078e3cff */
[----:B------:R-:W-:-:S05]  /*c9b0*/  @P1 LOP3.LUT R3, R3, R2, RZ, 0x3c, !PT ;  /* 0x0000000203031212 */ /* 0x000fca00078e3cff */
[----:B------:R-:W-:Y:S04]  /*c9c0*/  @P1 LDGSTS.E.BYPASS.LTC128B.128 [R8+0x1b400], desc[UR36][R2.64], !P3 ;  /* 0x1b40000002081fae */ /* 0x000fe8000d901d64 */
[----:B------:R0:W-:Y:S04]  /*c9d0*/  @P1 LDGSTS.E.BYPASS.LTC128B.128 [R8+0x1f400], desc[UR36][R2.64+0x80], !P2 ;  /* 0x1f40008002081fae */ /* 0x0001e8000d101d64 */
[----:B0-2---:R0:W1:Y:S02]  /*c9e0*/  SHFL.IDX PT, R2, R4, 0x7, 0x181f ;  /* 0x00f81f0004027f89 */ /* 0x00506400000e0000 */
.L_x_356:
[----:B------:R-:W-:-:S13]  /*c9f0*/  ISETP.GE.AND P0, PT, R6, 0x71, PT ;  /* 0x000000710600780c */ /* 0x000fda0003f06270 */
[----:B-1----:R-:W-:Y:S01]  /*ca00*/  @P0 LEA R2, P1, R30, R2, 0x1 ;  /* 0x000000021e020211 */ /* 0x002fe200078208ff */
[----:B------:R-:W-:-:S04]  /*ca10*/  @P0 IMAD R5, R5, 0x2, R22 ;  /* 0x0000000205050824 */ /* 0x000fc800078e0216 */
[----:B------:R-:W-:-:S05]  /*ca20*/  @P0 IMAD.X R3, RZ, RZ, R0, P1 ;  /* 0x000000ffff030224 */ /* 0x000fca00008e0600 */
[----:B------:R-:W-:Y:S01]  /*ca30*/  @!PT LDS RZ, [RZ] ;  /* 0x00000000fffff984 */ /* 0x000fe20000000800 */
[----:B------:R-:W-:Y:S01]  /*ca40*/  @!PT LDS RZ, [RZ] ;  /* 0x00000000fffff984 */ /* 0x000fe20000000800 */
[----:B------:R-:W-:Y:S01]  /*ca50*/  @!PT LDS RZ, [RZ] ;  /* 0x00000000fffff984 */ /* 0x000fe20000000800 */
[----:B------:R1:W-:Y:S04]  /*ca60*/  @P0 LDGSTS.E.BYPASS.LTC128B.128 [R5+0x1bc00], desc[UR36][R2.64], !P3 ;  /* 0x1bc0000002050fae */ /* 0x0003e8000d901d64 */
[----:B------:R1:W-:Y:S01]  /*ca70*/  @P0 LDGSTS.E.BYPASS.LTC128B.128 [R5+0x1fc00], desc[UR36][R2.64+0x80], !P2 ;  /* 0x1fc0008002050fae */ /* 0x0003e2000d101d64 */
[----:B------:R-:W-:Y:S01]  /*ca80*/  PLOP3.LUT P0, PT, PT, PT, PT, 0x80, 0x0 ;  /* 0x000000000000781c */ /* 0x000fe20003f0f070 */
[----:B------:R-:W-:-:S12]  /*ca90*/  NOP ;  /* 0x0000000000007918 */ /* 0x000fd80000000000 */
.L_x_276:
[----:B------:R-:W-:Y:S02]  /*caa0*/  PLOP3.LUT P1, PT, P1, P0, PT, 0xa2, 0x0 ;  /* 0x000000000000781c */ /* 0x000fe40000f21472 */
[----:B------:R-:W-:-:S08]  /*cab0*/  @P0 R2UR P1, UR4, R7 ;  /* 0x00000000070402ca */ /* 0x000fd00000020000 */
[----:B------:R-:W-:-:S05]  /*cac0*/  @P0 PLOP3.LUT P0, PT, P1, PT, PT, 0x80, 0x0 ;  /* 0x000000000000081c */ /* 0x000fca0000f0f070 */
[----:B------:R-:W-:Y:S01]  /*cad0*/  @!P1 SYNCS.ARRIVE.TRANS64.RED.A0T1 RZ, [UR4+0x28830], RZ ;  /* 0x028830ffffff99a7 */ /* 0x000fe20008200404 */
[----:B------:R-:W-:Y:S07]  /*cae0*/  @!P1 ARRIVES.LDGSTSBAR.64.TRANSCNT [UR4+0x28830] ;  /* 0x02883000ff0099b0 */ /* 0x000fee0008000a84 */
[----:B------:R-:W-:Y:S05]  /*caf0*/  @P0 BRA.U.ANY `(.L_x_276) ;  /* 0xfffffffd00e80947 */ /* 0x000fea000393ffff */
[----:B------:R-:W-:Y:S01]  /*cb00*/  NOP ;  /* 0x0000000000007918 */ /* 0x000fe20000000000 */
[----:B------:R-:W2:Y:S02]  /*cb10*/  LDL R0, [R1+0x24] ;  /* 0x0000240001007983 */ /* 0x000ea40000100800 */
[----:B--2---:R-:W-:-:S13]  /*cb20*/  ISETP.NE.AND P2, PT, R0, 0x3, PT ;  /* 0x000000030000780c */ /* 0x004fda0003f45270 */
[----:B------:R-:W-:Y:S05]  /*cb30*/  @!P2 BRA `(.L_x_277) ;  /* 0x000000000004a947 */ /* 0x000fea0003800000 */
[----:B------:R-:W-:Y:S01]  /*cb40*/  BPT.TRAP 0x1 ;  /* 0x000000040000795c */ /* 0x000fe20000300000 */
.L_x_277:
[----:B-1----:R1:W5:Y:S01]  /*cb50*/  LDL.LU R3, [R1+0x8] ;  /* 0x0000080001037983 */ /* 0x0023620000300800 */
[----:B------:R1:W-:Y:S03]  /*cb60*/  SYNCS.ARRIVE.TRANS64.A1T0 RZ, [R7+URZ+0x28830], RZ ;  /* 0x028830ff07ff79a7 */ /* 0x0003e6000810003f */
[----:B0-----:R1:W5:Y:S02]  /*cb70*/  LDL.LU R4, [R1+0x10] ;  /* 0x0000100001047983 */ /* 0x0013640000300800 */
[----:B------:R-:W-:Y:S05]  /*cb80*/  WARPSYNC.ALL ;  /* 0x0000000000007948 */ /* 0x000fea0003800000 */
[----:B------:R-:W-:Y:S01]  /*cb90*/  ULDC.64 UR4, c[0x0][0x298] ;  /* 0x0000a60000047ab9 */ /* 0x000fe20000000a00 */
[----:B------:R-:W-:Y:S01]  /*cba0*/  VIADD R2, R22, 0x10400 ;  /* 0x0001040016027836 */ /* 0x000fe20000000000 */
[----:B------:R-:W-:Y:S01]  /*cbb0*/  BAR.SYNC.DEFER_BLOCKING 0x8, 0x180 ;  /* 0x0206000000007b1d */ /* 0x000fe20000010000 */
[----:B------:R-:W-:-:S03]  /*cbc0*/  LOP3.LUT P1, RZ, R27, 0x10, RZ, 0xc0, !PT ;  /* 0x000000101bff7812 */ /* 0x000fc6000782c0ff */
[----:B------:R-:W-:Y:S02]  /*cbd0*/  LOP3.LUT P0, RZ, R2, 0x3ff, RZ, 0xc0, !PT ;  /* 0x000003ff02ff7812 */ /* 0x000fe4000780c0ff */
[----:B------:R-:W-:Y:S01]  /*cbe0*/  BSSY B6, `(.L_x_278) ;  /* 0x000001c000067945 */ /* 0x000fe20003800000 */
[----:B------:R-:W-:Y:S02]  /*cbf0*/  SEL R31, R31, RZ, !P1 ;  /* 0x000000ff1f1f7207 */ /* 0x000fe40004800000 */
[----:B-----5:R-:W-:Y:S02]  /*cc00*/  SHF.R.S32.HI R0, RZ, 0x1f, R3 ;  /* 0x0000001fff007819 */ /* 0x020fe40000011403 */
[----:B------:R-:W-:-:S03]  /*cc10*/  SEL R4, R4, RZ, !P1 ;  /* 0x000000ff04047207 */ /* 0x000fc60004800000 */
[----:B------:R-:W-:-:S04]  /*cc20*/  IMAD R0, R0, UR4, RZ ;  /* 0x0000000400007c24 */ /* 0x000fc8000f8e02ff */
[C---:B------:R-:W-:Y:S02]  /*cc30*/  IMAD R0, R3.reuse, UR5, R0 ;  /* 0x0000000503007c24 */ /* 0x040fe4000f8e0200 */
[----:B------:R-:W-:-:S04]  /*cc40*/  IMAD.WIDE.U32 R2, R3, UR4, RZ ;  /* 0x0000000403027c25 */ /* 0x000fc8000f8e00ff */
[----:B------:R-:W-:Y:S01]  /*cc50*/  IMAD.IADD R0, R3, 0x1, R0 ;  /* 0x0000000103007824 */ /* 0x000fe200078e0200 */
[----:B------:R0:W-:Y:S04]  /*cc60*/  STL.64 [R1+0x8], R2 ;  /* 0x0000080201007387 */ /* 0x0001e80000100a00 */
[----:B------:R0:W-:Y:S04]  /*cc70*/  STL [R1+0x1c], R4 ;  /* 0x00001c0401007387 */ /* 0x0001e80000100800 */
[----:B------:R0:W-:Y:S01]  /*cc80*/  STL [R1+0x10], R0 ;  /* 0x0000100001007387 */ /* 0x0001e20000100800 */
[----:B------:R-:W-:Y:S05]  /*cc90*/  @!P0 BRA `(.L_x_279) ;  /* 0x0000000000408947 */ /* 0x000fea0003800000 */
[----:B0-----:R-:W-:Y:S01]  /*cca0*/  MOV R2, 0x0 ;  /* 0x0000000000027802 */ /* 0x001fe20000000f00 */
[----:B------:R-:W-:Y:S01]  /*ccb0*/  ULDC.64 UR4, c[0x4][0x80] ;  /* 0x0100200000047ab9 */ /* 0x000fe20000000a00 */
[----:B------:R-:W-:Y:S01]  /*ccc0*/  ULDC.64 UR6, c[0x4][0x88] ;  /* 0x0100220000067ab9 */ /* 0x000fe20000000a00 */
[----:B------:R-:W-:Y:S01]  /*ccd0*/  ULDC.64 UR8, c[0x4][0x20] ;  /* 0x0100080000087ab9 */ /* 0x000fe20000000a00 */
[----:B------:R-:W-:Y:S01]  /*cce0*/  MOV R4, UR4 ;  /* 0x0000000400047c02 */ /* 0x000fe20008000f00 */
[----:B------:R-:W-:Y:S01]  /*ccf0*/  IMAD.U32 R5, RZ, RZ, UR5 ;  /* 0x00000005ff057e24 */ /* 0x000fe2000f8e00ff */
[----:B------:R-:W0:Y:S01]  /*cd00*/  LDC.64 R2, c[0x4][R2] ;  /* 0x0100000002027b82 */ /* 0x000e220000000a00 */
[----:B------:R-:W-:Y:S01]  /*cd10*/  IMAD.U32 R6, RZ, RZ, UR6 ;  /* 0x00000006ff067e24 */ /* 0x000fe2000f8e00ff */
[----:B------:R-:W-:Y:S01]  /*cd20*/  MOV R12, 0x1 ;  /* 0x00000001000c7802 */ /* 0x000fe20000000f00 */
[----:B-1----:R-:W-:Y:S02]  /*cd30*/  IMAD.U32 R7, RZ, RZ, UR7 ;  /* 0x00000007ff077e24 */ /* 0x002fe4000f8e00ff */
[----:B------:R-:W-:-:S02]  /*cd40*/  IMAD.U32 R10, RZ, RZ, UR8 ;  /* 0x00000008ff0a7e24 */ /* 0x000fc4000f8e00ff */
[----:B------:R-:W-:Y:S02]  /*cd50*/  IMAD.U32 R11, RZ, RZ, UR9 ;  /* 0x00000009ff0b7e24 */ /* 0x000fe4000f8e00ff */
[----:B------:R-:W-:Y:S02]  /*cd60*/  IMAD.MOV.U32 R8, RZ, RZ, 0x70 ;  /* 0x00000070ff087424 */ /* 0x000fe400078e00ff */
[----:B------:R-:W-:-:S07]  /*cd70*/  IMAD.MOV.U32 R13, RZ, RZ, RZ ;  /* 0x000000ffff0d7224 */ /* 0x000fce00078e00ff */
[----:B------:R-:W-:-:S07]  /*cd80*/  LEPC R20, `(.L_x_279) ;  /* 0x000000001014794e */ /* 0x000fce0000000000 */
[----:B0-----:R-:W-:Y:S05]  /*cd90*/  CALL.ABS.NOINC R2 ;  /* 0x0000000002007343 */ /* 0x001fea0003c00000 */
.L_x_279:
[----:B------:R-:W-:Y:S05]  /*cda0*/  BSYNC B6 ;  /* 0x0000000000067941 */ /* 0x000fea0003800000 */
.L_x_278:
[----:B------:R-:W2:Y:S01]  /*cdb0*/  LDL.LU R20, [R1+0x1c] ;  /* 0x00001c0001147983 */ /* 0x000ea20000300800 */
[----:B------:R-:W-:Y:S01]  /*cdc0*/  ULDC.64 UR4, c[0x0][0x2d8] ;  /* 0x0000b60000047ab9 */ /* 0x000fe20000000a00 */
[----:B------:R-:W3:Y:S02]  /*cdd0*/  LDC R6, c[0x0][0x448] ;  /* 0x00011200ff067b82 */ /* 0x000ee40000000800 */
[----:B------:R-:W4:Y:S04]  /*cde0*/  LDL.LU R21, [R1+0x10] ;  /* 0x0000100001157983 */ /* 0x000f280000300800 */
[----:B0-----:R-:W4:Y:S04]  /*cdf0*/  LDL.LU.64 R2, [R1+0x8] ;  /* 0x0000080001027983 */ /* 0x001f280000300a00 */
[----:B------:R0:W5:Y:S01]  /*ce00*/  LDL R9, [R1] ;  /* 0x0000000001097983 */ /* 0x0001620000100800 */
[----:B---3--:R-:W-:Y:S01]  /*ce10*/  ISETP.NE.AND P0, PT, R6, 0x1, PT ;  /* 0x000000010600780c */ /* 0x008fe20003f05270 */
[----:B------:R-:W-:-:S12]  /*ce20*/  IMAD.SHL.U32 R4, R17, 0x80, RZ ;  /* 0x0000008011047824 */ /* 0x000fd800078e00ff */
[----:B-1----:R-:W1:Y:S01]  /*ce30*/  @P0 LDC R7, c[0x0][0x450] ;  /* 0x00011400ff070b82 */ /* 0x002e620000000800 */
[----:B----4-:R-:W-:Y:S02]  /*ce40*/  IMAD.MOV.U32 R3, RZ, RZ, R21 ;  /* 0x000000ffff037224 */ /* 0x010fe400078e0015 */
[----:B------:R-:W3:Y:S01]  /*ce50*/  S2R R21, SR_TID.X ;  /* 0x0000000000157919 */ /* 0x000ee20000002100 */
[----:B------:R-:W-:-:S04]  /*ce60*/  IMAD.WIDE.U32 R2, R24, UR4, R2 ;  /* 0x0000000418027c25 */ /* 0x000fc8000f8e0002 */
[----:B------:R-:W-:Y:S01]  /*ce70*/  IMAD R3, R24, UR5, R3 ;  /* 0x0000000518037c24 */ /* 0x000fe2000f8e0203 */
[----:B------:R-:W-:Y:S02]  /*ce80*/  ULDC.64 UR4, c[0x0][0x2e0] ;  /* 0x0000b80000047ab9 */ /* 0x000fe40000000a00 */
[----:B--2---:R-:W-:Y:S02]  /*ce90*/  IMAD R0, R20, UR4, RZ ;  /* 0x0000000414007c24 */ /* 0x004fe4000f8e02ff */
[----:B------:R-:W2:Y:S01]  /*cea0*/  S2R R20, SR_TID.X ;  /* 0x0000000000147919 */ /* 0x000ea20000002100 */
[----:B------:R-:W-:-:S04]  /*ceb0*/  IMAD.WIDE.U32 R2, R31, UR4, R2 ;  /* 0x000000041f027c25 */ /* 0x000fc8000f8e0002 */
[----:B------:R-:W-:Y:S01]  /*cec0*/  IMAD R0, R31, UR5, R0 ;  /* 0x000000051f007c24 */ /* 0x000fe2000f8e0200 */
[----:B------:R-:W-:-:S03]  /*ced0*/  ULDC.64 UR4, c[0x0][0x2d0] ;  /* 0x0000b40000047ab9 */ /* 0x000fc60000000a00 */
[----:B------:R-:W-:Y:S02]  /*cee0*/  IMAD.IADD R3, R3, 0x1, R0 ;  /* 0x0000000103037824 */ /* 0x000fe400078e0200 */
[----:B------:R-:W4:Y:S01]  /*cef0*/  @P0 LDC R0, c[0x0][0x44c] ;  /* 0x00011300ff000b82 */ /* 0x000f220000000800 */
[----:B--2---:R-:W-:-:S04]  /*cf00*/  LOP3.LUT R20, R20, 0x7f, RZ, 0xc0, !PT ;  /* 0x0000007f14147812 */ /* 0x004fc800078ec0ff */
[----:B------:R-:W-:Y:S02]  /*cf10*/  SHF.R.U32.HI R10, RZ, 0x3, R20 ;  /* 0x00000003ff0a7819 */ /* 0x000fe40000011614 */
[----:B------:R0:W5:Y:S01]  /*cf20*/  LDL R20, [R1+0x14] ;  /* 0x0000140001147983 */ /* 0x0001620000100800 */
[----:B---3--:R-:W-:-:S05]  /*cf30*/  IMAD.SHL.U32 R5, R21, 0x10, RZ ;  /* 0x0000001015057824 */ /* 0x008fca00078e00ff */
[----:B------:R-:W-:-:S04]  /*cf40*/  LOP3.LUT R5, R5, 0x70, RZ, 0xc0, !PT ;  /* 0x0000007005057812 */ /* 0x000fc800078ec0ff */
[----:B------:R-:W-:-:S05]  /*cf50*/  LOP3.LUT R8, R4, R10, R5, 0xfe, !PT ;  /* 0x0000000a04087212 */ /* 0x000fca00078efe05 */
[----:B----4-:R-:W-:-:S04]  /*cf60*/  @P0 IMAD.HI.U32 R0, R8, R0, RZ ;  /* 0x0000000008000227 */ /* 0x010fc800078e00ff */
[----:B------:R-:W-:Y:S01]  /*cf70*/  IMAD.MOV.U32 R5, RZ, RZ, R8 ;  /* 0x000000ffff057224 */ /* 0x000fe200078e0008 */
[----:B-1----:R-:W-:-:S04]  /*cf80*/  @P0 SHF.R.U32.HI R5, RZ, R7, R0 ;  /* 0x00000007ff050219 */ /* 0x002fc80000011600 */
[----:B------:R-:W-:-:S05]  /*cf90*/  IADD3 R7, -R5, RZ, RZ ;  /* 0x000000ff05077210 */ /* 0x000fca0007ffe1ff */
[----:B------:R-:W-:Y:S01]  /*cfa0*/  IMAD R0, R6, R7, R8 ;  /* 0x0000000706007224 */ /* 0x000fe200078e0208 */
[----:B------:R-:W-:Y:S01]  /*cfb0*/  SHF.R.S32.HI R7, RZ, 0x1f, R5 ;  /* 0x0000001fff077819 */ /* 0x000fe20000011405 */
[----:B------:R-:W-:-:S04]  /*cfc0*/  IMAD.WIDE.U32 R2, R5, UR4, R2 ;  /* 0x0000000405027c25 */ /* 0x000fc8000f8e0002 */
[----:B------:R-:W-:-:S04]  /*cfd0*/  IMAD R7, R7, UR4, RZ ;  /* 0x0000000407077c24 */ /* 0x000fc8000f8e02ff */
[----:B------:R-:W-:Y:S01]  /*cfe0*/  IMAD R7, R5, UR5, R7 ;  /* 0x0000000505077c24 */ /* 0x000fe2000f8e0207 */
[----:B------:R-:W-:Y:S01]  /*cff0*/  SHF.R.S32.HI R5, RZ, 0x1f, R0 ;  /* 0x0000001fff057819 */ /* 0x000fe20000011400 */
[----:B------:R-:W-:Y:S02]  /*d000*/  ULDC.64 UR4, c[0x0][0x2c8] ;  /* 0x0000b20000047ab9 */ /* 0x000fe40000000a00 */
[----:B------:R-:W-:Y:S02]  /*d010*/  IMAD.IADD R3, R3, 0x1, R7 ;  /* 0x0000000103037824 */ /* 0x000fe400078e0207 */
[----:B------:R-:W-:Y:S02]  /*d020*/  IMAD R5, R5, UR4, RZ ;  /* 0x0000000405057c24 */ /* 0x000fe4000f8e02ff */
[----:B------:R-:W-:-:S04]  /*d030*/  IMAD.WIDE.U32 R2, R0, UR4, R2 ;  /* 0x0000000400027c25 */ /* 0x000fc8000f8e0002 */
[----:B------:R-:W-:Y:S01]  /*d040*/  IMAD R5, R0, UR5, R5 ;  /* 0x0000000500057c24 */ /* 0x000fe2000f8e0205 */
[----:B------:R-:W-:Y:S02]  /*d050*/  ULDC.64 UR4, c[0x0][0x280] ;  /* 0x0000a00000047ab9 */ /* 0x000fe40000000a00 */
[C---:B------:R-:W-:Y:S01]  /*d060*/  LEA R0, P0, R2.reuse, UR4, 0x1 ;  /* 0x0000000402007c11 */ /* 0x040fe2000f8008ff */
[----:B------:R-:W-:Y:S01]  /*d070*/  IMAD.IADD R5, R3, 0x1, R5 ;  /* 0x0000000103057824 */ /* 0x000fe200078e0205 */
[----:B------:R-:W-:Y:S02]  /*d080*/  ULDC UR4, c[0x0][0x2b8] ;  /* 0x0000ae0000047ab9 */ /* 0x000fe40000000800 */
[----:B------:R-:W-:Y:S02]  /*d090*/  ISETP.GE.AND P1, PT, R29, UR4, PT ;  /* 0x000000041d007c0c */ /* 0x000fe4000bf26270 */
[----:B------:R-:W-:Y:S02]  /*d0a0*/  LEA.HI.X R5, R2, UR5, R5, 0x1, P0 ;  /* 0x0000000502057c11 */ /* 0x000fe400080f0c05 */
[----:B------:R-:W-:Y:S01]  /*d0b0*/  ISETP.GE.AND P0, PT, R30, UR4, PT ;  /* 0x000000041e007c0c */ /* 0x000fe2000bf06270 */
[----:B------:R-:W-:-:S03]  /*d0c0*/  UMOV UR4, 0xffffffff ;  /* 0xffffffff00047882 */ /* 0x000fc60000000000 */
[----:B0-----:R-:W-:Y:S09]  /*d0d0*/  BRA.DIV UR4, `(.L_x_280) ;  /* 0x0000003e045c7947 */ /* 0x001ff2000b800000 */
[----:B------:R-:W0:Y:S01]  /*d0e0*/  SHFL.IDX PT, R14, R0, RZ, 0x181f ;  /* 0x00181fff000e7589 */ /* 0x000e2200000e0000 */
[----:B-----5:R-:W-:Y:S02]  /*d0f0*/  IMAD R6, R20, R6, RZ ;  /* 0x0000000614067224 */ /* 0x020fe400078e02ff */
[----:B------:R-:W-:Y:S01]  /*d100*/  IMAD.IADD R4, R10, 0x1, R4 ;  /* 0x000000010a047824 */ /* 0x000fe200078e0204 */
[----:B------:R-:W1:Y:S03]  /*d110*/  SHFL.IDX PT, R2, R5, RZ, 0x181f ;  /* 0x00181fff05027589 */ /* 0x000e6600000e0000 */
[C---:B------:R-:W-:Y:S01]  /*d120*/  VIADD R7, R4.reuse, 0x10 ;  /* 0x0000001004077836 */ /* 0x040fe20000000000 */
[----:B------:R-:W-:-:S13]  /*d130*/  ISETP.GE.AND P2, PT, R4, R6, PT ;  /* 0x000000060400720c */ /* 0x000fda0003f46270 */
[----:B0-----:R-:W-:-:S05]  /*d140*/  @!P2 LEA R14, P3, R30, R14, 0x1 ;  /* 0x0000000e1e0ea211 */ /* 0x001fca00078608ff */
[----:B-1----:R-:W-:Y:S02]  /*d150*/  @!P2 IMAD.X R3, RZ, RZ, R2, P3 ;  /* 0x000000ffff03a224 */ /* 0x002fe400018e0602 */
[----:B------:R-:W-:Y:S02]  /*d160*/  @!P2 IMAD.MOV.U32 R2, RZ, RZ, R14 ;  /* 0x000000ffff02a224 */ /* 0x000fe400078e000e */
[----:B------:R-:W0:Y:S04]  /*d170*/  SHFL.IDX PT, R14, R0, 0x1, 0x181f ;  /* 0x00381f00000e7f89 */ /* 0x000e2800000e0000 */
[----:B------:R-:W-:Y:S04]  /*d180*/  @!P2 LDGSTS.E.BYPASS.LTC128B.128 [R9+0x10400], desc[UR36][R2.64], !P0 ;  /* 0x104000000209afae */ /* 0x000fe8000c101d64 */
[----:B------:R1:W-:Y:S01]  /*d190*/  @!P2 LDGSTS.E.BYPASS.LTC128B.128 [R9+0x14400], desc[UR36][R2.64+0x80], !P1 ;  /* 0x144000800209afae */ /* 0x0003e2000c901d64 */
[----:B------:R-:W-:-:S03]  /*d1a0*/  ISETP.GE.AND P2, PT, R7, R6, PT ;  /* 0x000000060700720c */ /* 0x000fc60003f46270 */
[----:B-1----:R-:W1:Y:S10]  /*d1b0*/  SHFL.IDX PT, R2, R5, 0x1, 0x181f ;  /* 0x00381f0005027f89 */ /* 0x002e7400000e0000 */
[----:B0-----:R-:W-:-:S04]  /*d1c0*/  @!P2 LEA R14, P3, R30, R14, 0x1 ;  /* 0x0000000e1e0ea211 */ /* 0x001fc800078608ff */
[----:B-1----:R-:W-:Y:S01]  /*d1d0*/  @!P2 IADD3.X R7, RZ, R2, RZ, P3, !PT ;  /* 0x00000002ff07a210 */ /* 0x002fe20001ffe4ff */
[----:B------:R-:W-:Y:S02]  /*d1e0*/  @!P2 IMAD.MOV.U32 R2, RZ, RZ, R14 ;  /* 0x000000ffff02a224 */ /* 0x000fe400078e000e */
[----:B------:R-:W0:Y:S02]  /*d1f0*/  SHFL.IDX PT, R14, R0, 0x2, 0x181f ;  /* 0x00581f00000e7f89 */ /* 0x000e2400000e0000 */
[----:B------:R-:W-:Y:S02]  /*d200*/  @!P2 IMAD.MOV.U32 R3, RZ, RZ, R7 ;  /* 0x000000ffff03a224 */ /* 0x000fe400078e0007 */
[----:B------:R-:W-:-:S03]  /*d210*/  VIADD R7, R4, 0x20 ;  /* 0x0000002004077836 */ /* 0x000fc60000000000 */
[----:B------:R-:W-:Y:S04]  /*d220*/  @!P2 LDGSTS.E.BYPASS.LTC128B.128 [R9+0x10c00], desc[UR36][R2.64], !P0 ;  /* 0x10c000000209afae */ /* 0x000fe8000c101d64 */
[----:B------:R1:W-:Y:S01]  /*d230*/  @!P2 LDGSTS.E.BYPASS.LTC128B.128 [R9+0x14c00], desc[UR36][R2.64+0x80], !P1 ;  /* 0x14c000800209afae */ /* 0x0003e2000c901d64 */
[----:B------:R-:W-:-:S03]  /*d240*/  ISETP.GE.AND P2, PT, R7, R6, PT ;  /* 0x000000060700720c */ /* 0x000fc60003f46270 */
[----:B-1----:R-:W1:Y:S10]  /*d250*/  SHFL.IDX PT, R2, R5, 0x2, 0x181f ;  /* 0x00581f0005027f89 */ /* 0x002e7400000e0000 */
[----:B0-----:R-:W-:-:S05]  /*d260*/  @!P2 LEA R14, P3, R30, R14, 0x1 ;  /* 0x0000000e1e0ea211 */ /* 0x001fca00078608ff */
[----:B-1----:R-:W-:Y:S02]  /*d270*/  @!P2 IMAD.X R7, RZ, RZ, R2, P3 ;  /* 0x000000ffff07a224 */ /* 0x002fe400018e0602 */
[----:B------:R-:W-:Y:S02]  /*d280*/  @!P2 IMAD.MOV.U32 R2, RZ, RZ, R14 ;  /* 0x000000ffff02a224 */ /* 0x000fe400078e000e */
[----:B------:R-:W-:Y:S01]  /*d290*/  @!P2 IMAD.MOV.U32 R3, RZ, RZ, R7 ;  /* 0x000000ffff03a224 */ /* 0x000fe200078e0007 */
[----:B------:R-:W0:Y:S01]  /*d2a0*/  SHFL.IDX PT, R14, R0, 0x3, 0x181f ;  /* 0x00781f00000e7f89 */ /* 0x000e2200000e0000 */
[----:B------:R-:W-:-:S03]  /*d2b0*/  IADD3 R7, R4, 0x30, RZ ;  /* 0x0000003004077810 */ /* 0x000fc60007ffe0ff */
        /* <DEDUP_REMOVED lines=17> */
[----:B------:R-:W0:Y:S01]  /*d3d0*/  SHFL.IDX PT, R14, R0, 0x5, 0x181f ;  /* 0x00b81f00000e7f89 */ /* 0x000e2200000e0000 */
[----:B------:R-:W-:Y:S01]  /*d3e0*/  @!P2 MOV R3, R7 ;  /* 0x000000070003a202 */ /* 0x000fe20000000f00 */
[----:B------:R-:W-:-:S04]  /*d3f0*/  VIADD R7, R4, 0x50 ;  /* 0x0000005004077836 */ /* 0x000fc80000000000 */
        /* <DEDUP_REMOVED lines=14> */
[----:B0-----:R-:W-:Y:S01]  /*d4e0*/  @!P2 LEA R14, P3, R30, R14, 0x1 ;  /* 0x0000000e1e0ea211 */ /* 0x001fe200078608ff */
[----:B------:R-:W0:Y:S04]  /*d4f0*/  SHFL.IDX PT, R5, R5, 0x7, 0x181f ;  /* 0x00f81f0005057f89 */ /* 0x000e2800000e0000 */
[----:B-1----:R-:W-:Y:S01]  /*d500*/  @!P2 IMAD.X R7, RZ, RZ, R2, P3 ;  /* 0x000000ffff07a224 */ /* 0x002fe200018e0602 */
[----:B------:R-:W-:-:S02]  /*d510*/  @!P2 MOV R2, R14 ;  /* 0x0000000e0002a202 */ /* 0x000fc40000000f00 */
[----:B------:R1:W2:Y:S01]  /*d520*/  SHFL.IDX PT, R14, R0, 0x7, 0x181f ;  /* 0x00f81f00000e7f89 */ /* 0x0002a200000e0000 */
[----:B------:R-:W-:-:S05]  /*d530*/  @!P2 IMAD.MOV.U32 R3, RZ, RZ, R7 ;  /* 0x000000ffff03a224 */ /* 0x000fca00078e0007 */
[----:B------:R1:W-:Y:S04]  /*d540*/  @!P2 LDGSTS.E.BYPASS.LTC128B.128 [R9+0x13400], desc[UR36][R2.64], !P0 ;  /* 0x134000000209afae */ /* 0x0003e8000c101d64 */
[----:B0-----:R1:W-:Y:S02]  /*d550*/  @!P2 LDGSTS.E.BYPASS.LTC128B.128 [R9+0x17400], desc[UR36][R2.64+0x80], !P1 ;  /* 0x174000800209afae */ /* 0x0013e4000c901d64 */
.L_x_373:
[----:B-1----:R-:W-:Y:S01]  /*d560*/  VIADD R3, R4, 0x70 ;  /* 0x0000007004037836 */ /* 0x002fe20000000000 */
[----:B------:R-:W-:Y:S04]  /*d570*/  BSSY B0, `(.L_x_281) ;  /* 0x000000a000007945 */ /* 0x000fe80003800000 */
[----:B------:R-:W-:-:S13]  /*d580*/  ISETP.GE.AND P2, PT, R3, R6, PT ;  /* 0x000000060300720c */ /* 0x000fda0003f46270 */
[----:B------:R-:W-:Y:S05]  /*d590*/  @P2 BRA `(.L_x_282) ;  /* 0x00000000001c2947 */ /* 0x000fea0003800000 */
[----:B--2---:R-:W-:-:S05]  /*d5a0*/  LEA R2, P2, R30, R14, 0x1 ;  /* 0x0000000e1e027211 */ /* 0x004fca00078408ff */
[----:B------:R-:W-:-:S05]  /*d5b0*/  IMAD.X R3, RZ, RZ, R5, P2 ;  /* 0x000000ffff037224 */ /* 0x000fca00010e0605 */
[----:B------:R-:W-:Y:S01]  /*d5c0*/  @!PT LDS RZ, [RZ] ;  /* 0x00000000fffff984 */ /* 0x000fe20000000800 */
[----:B------:R-:W-:Y:S01]  /*d5d0*/  @!PT LDS RZ, [RZ] ;  /* 0x00000000fffff984 */ /* 0x000fe20000000800 */
[----:B------:R-:W-:Y:S01]  /*d5e0*/  @!PT LDS RZ, [RZ] ;  /* 0x00000000fffff984 */ /* 0x000fe20000000800 */
[----:B------:R0:W-:Y:S04]  /*d5f0*/  LDGSTS.E.BYPASS.LTC128B.128 [R9+0x13c00], desc[UR36][R2.64], !P0 ;  /* 0x13c0000002097fae */ /* 0x0001e8000c101d64 */
[----:B------:R0:W-:Y:S02]  /*d600*/  LDGSTS.E.BYPASS.LTC128B.128 [R9+0x17c00], desc[UR36][R2.64+0x80], !P1 ;  /* 0x17c0008002097fae */ /* 0x0001e4000c901d64 */
.L_x_282:
[----:B------:R-:W-:Y:S05]  /*d610*/  BSYNC B0 ;  /* 0x0000000000007941 */ /* 0x000fea0003800000 */
.L_x_281:
[----:B------:R-:W-:Y:S01]  /*d620*/  NOP ;  /* 0x0000000000007918 */ /* 0x000fe20000000000 */
[----:B------:R-:W-:-:S13]  /*d630*/  PLOP3.LUT P0, PT, PT, PT, PT, 0x80, 0x0 ;  /* 0x000000000000781c */ /* 0x000fda0003f0f070 */
.L_x_283:
[----:B------:R-:W-:Y:S02]  /*d640*/  PLOP3.LUT P1, PT, P1, P0, PT, 0xa2, 0x0 ;  /* 0x000000000000781c */ /* 0x000fe40000f21472 */
[----:B------:R-:W-:-:S08]  /*d650*/  @P0 R2UR P1, UR4, R22 ;  /* 0x00000000160402ca */ /* 0x000fd00000020000 */
[----:B------:R-:W-:-:S05]  /*d660*/  @P0 PLOP3.LUT P0, PT, P1, PT, PT, 0x80, 0x0 ;  /* 0x000000000000081c */ /* 0x000fca0000f0f070 */
[----:B------:R-:W-:Y:S01]  /*d670*/  @!P1 SYNCS.ARRIVE.TRANS64.RED.A0T1 RZ, [UR4+0x28800], RZ ;  /* 0x028800ffffff99a7 */ /* 0x000fe20008200404 */
[----:B------:R-:W-:Y:S07]  /*d680*/  @!P1 ARRIVES.LDGSTSBAR.64.TRANSCNT [UR4+0x28800] ;  /* 0x02880000ff0099b0 */ /* 0x000fee0008000a84 */
[----:B------:R-:W-:Y:S05]  /*d690*/  @P0 BRA.U.ANY `(.L_x_283) ;  /* 0xfffffffd00e80947 */ /* 0x000fea000393ffff */
[----:B0-----:R-:W3:Y:S02]  /*d6a0*/  LDL.LU R2, [R1+0x20] ;  /* 0x0000200001027983 */ /* 0x001ee40000300800 */
[----:B---3--:R-:W-:-:S05]  /*d6b0*/  VIADD R2, R2, 0x1 ;  /* 0x0000000102027836 */ /* 0x008fca0000000000 */
[----:B------:R0:W-:Y:S01]  /*d6c0*/  STL [R1+0x20], R2 ;  /* 0x0000200201007387 */ /* 0x0001e20000100800 */
[----:B------:R-:W-:-:S04]  /*d6d0*/  LEA.HI R0, R2, R2, RZ, 0x1 ;  /* 0x0000000202007211 */ /* 0x000fc800078f08ff */
[----:B------:R-:W-:-:S05]  /*d6e0*/  LOP3.LUT R0, R0, 0xfffffffe, RZ, 0xc0, !PT ;  /* 0xfffffffe00007812 */ /* 0x000fca00078ec0ff */
[----:B------:R-:W-:-:S05]  /*d6f0*/  IMAD.IADD R0, R2, 0x1, -R0 ;  /* 0x0000000102007824 */ /* 0x000fca00078e0a00 */
[----:B------:R-:W-:Y:S01]  /*d700*/  SHF.L.U32 R3, R0, 0x1f, RZ ;  /* 0x0000001f00037819 */ /* 0x000fe200000006ff */
[----:B------:R-:W-:Y:S01]  /*d710*/  NOP ;  /* 0x0000000000007918 */ /* 0x000fe20000000000 */
[----:B0-----:R-:W3:Y:S01]  /*d720*/  LDL.LU R2, [R1+0x18] ;  /* 0x0000180001027983 */ /* 0x001ee20000300800 */
[----:B------:R0:W-:Y:S01]  /*d730*/  SYNCS.ARRIVE.TRANS64.A1T0 RZ, [R22+URZ+0x28800], RZ ;  /* 0x028800ff16ff79a7 */ /* 0x0001e2000810003f */
[----:B------:R-:W-:Y:S01]  /*d740*/  BSSY B0, `(.L_x_284) ;  /* 0x0000005000007945 */ /* 0x000fe20003800000 */
[----:B------:R-:W1:Y:S01]  /*d750*/  SYNCS.PHASECHK.TRANS64.TRYWAIT P1, [R22+URZ+0x28820], R3 ;  /* 0x02882003160075a7 */ /* 0x000e62000802017f */
[----:B---3--:R-:W-:-:S05]  /*d760*/  VIADD R6, R2, 0xfffffffe ;  /* 0xfffffffe02067836 */ /* 0x008fca0000000000 */
[----:B------:R-:W-:Y:S01]  /*d770*/  ISETP.GE.AND P0, PT, R6, R35, PT ;  /* 0x000000230600720c */ /* 0x000fe20003f06270 */
[----:B01----:R-:W-:-:S12]  /*d780*/  @!P1 BRA `(.L_x_285) ;  /* 0x0000004000309947 */ /* 0x003fd80003800000 */
.L_x_374:
[----:B------:R-:W-:Y:S05]  /*d790*/  BSYNC B0 ;  /* 0x0000000000007941 */ /* 0x000fea0003800000 */
.L_x_284:
[----:B------:R-:W-:Y:S04]  /*d7a0*/  BSSY B0, `(.L_x_286) ;  /* 0x0000108000007945 */ /* 0x000fe80003800000 */
[----:B------:R-:W-:Y:S05]  /*d7b0*/  @!P0 BRA `(.L_x_287) ;  /* 0x0000001000188947 */ /* 0x000fea0003800000 */
[----:B------:R-:W-:Y:S01]  /*d7c0*/  ULDC UR4, c[0x0][0x2f4] ;  /* 0x0000bd0000047ab9 */ /* 0x000fe20000000800 */
[----:B------:R-:W-:Y:S01]  /*d7d0*/  MOV R17, R28 ;  /* 0x0000001c00117202 */ /* 0x000fe20000000f00 */
[----:B------:R-:W-:Y:S01]  /*d7e0*/  IMAD.MOV.U32 R10, RZ, RZ, R25 ;  /* 0x000000ffff0a7224 */ /* 0x000fe200078e0019 */
[----:B------:R-:W-:Y:S01]  /*d7f0*/  ISETP.GE.AND P2, PT, R30, UR4, PT ;  /* 0x000000041e007c0c */ /* 0x000fe2000bf46270 */
[----:B------:R-:W-:Y:S01]  /*d800*/  IMAD.MOV.U32 R31, RZ, RZ, R26 ;  /* 0x000000ffff1f7224 */ /* 0x000fe200078e001a */
[----:B------:R-:W-:-:S13]  /*d810*/  ISETP.GE.AND P1, PT, R29, UR4, PT ;  /* 0x000000041d007c0c */ /* 0x000fda000bf26270 */
.L_x_300:
[----:B0-----:R-:W0:Y:S01]  /*d820*/  S2R R3, SR_TID.X ;  /* 0x0000000000037919 */ /* 0x001e220000002100 */
[----:B------:R-:W1:Y:S01]  /*d830*/  LDC R4, c[0x0][0x430] ;  /* 0x00010c00ff047b82 */ /* 0x000e620000000800 */
[----:B------:R-:W3:Y:S01]  /*d840*/  LDL R9, [R1+0x24] ;  /* 0x0000240001097983 */ /* 0x000ee20000100800 */
[----:B-1----:R-:W-:Y:S02]  /*d850*/  ISETP.NE.AND P0, PT, R4, 0x1, PT ;  /* 0x000000010400780c */ /* 0x002fe40003f05270 */
[----:B0-----:R-:W-:-:S04]  /*d860*/  LOP3.LUT R0, R3, 0x7f, RZ, 0xc0, !PT ;  /* 0x0000007f03007812 */ /* 0x001fc800078ec0ff */
[----:B------:R-:W-:-:S07]  /*d870*/  SHF.R.U32.HI R5, RZ, 0x3, R0 ;  /* 0x00000003ff057819 */ /* 0x000fce0000011600 */
[----:B------:R-:W0:Y:S01]  /*d880*/  @P0 LDC R0, c[0x0][0x434] ;  /* 0x00010d00ff000b82 */ /* 0x000e220000000800 */
[----:B------:R-:W-:-:S07]  /*d890*/  IMAD.SHL.U32 R4, R3, 0x10, RZ ;  /* 0x0000001003047824 */ /* 0x000fce00078e00ff */
[----:B------:R-:W1:Y:S01]  /*d8a0*/  @P0 LDC R3, c[0x0][0x438] ;  /* 0x00010e00ff030b82 */ /* 0x000e620000000800 */
[----:B------:R-:W-:Y:S01]  /*d8b0*/  IMAD R7, R6, 0x80, R5 ;  /* 0x0000008006077824 */ /* 0x000fe200078e0205 */
[----:B------:R-:W-:-:S04]  /*d8c0*/  LOP3.LUT R4, R4, 0x70, RZ, 0xc0, !PT ;  /* 0x0000007004047812 */ /* 0x000fc800078ec0ff */
[----:B------:R-:W-:Y:S01]  /*d8d0*/  IADD3 R7, R4, R7, R36 ;  /* 0x0000000704077210 */ /* 0x000fe20007ffe024 */
[----:B------:R-:W-:Y:S05]  /*d8e0*/  YIELD ;  /* 0x0000000000007946 */ /* 0x000fea0003800000 */
[----:B------:R-:W-:Y:S01]  /*d8f0*/  IMAD.MOV.U32 R8, RZ, RZ, R7 ;  /* 0x000000ffff087224 */ /* 0x000fe200078e0007 */
[----:B------:R-:W-:Y:S01]  /*d900*/  ULDC.64 UR4, c[0x0][0x428] ;  /* 0x00010a0000047ab9 */ /* 0x000fe20000000a00 */
[----:B0-----:R-:W-:-:S05]  /*d910*/  @P0 IMAD.HI.U32 R0, R7, R0, RZ ;  /* 0x0000000007000227 */ /* 0x001fca00078e00ff */
[----:B-1----:R-:W-:Y:S01]  /*d920*/  @P0 SHF.R.U32.HI R8, RZ, R3, R0 ;  /* 0x00000003ff080219 */ /* 0x002fe20000011600 */
[----:B------:R-:W-:-:S03]  /*d930*/  IMAD R5, R37, UR4, RZ ;  /* 0x0000000425057c24 */ /* 0x000fc6000f8e02ff */
[--C-:B------:R-:W-:Y:S01]  /*d940*/  SHF.R.S32.HI R3, RZ, 0x1f, R8.reuse ;  /* 0x0000001fff037819 */ /* 0x100fe20000011408 */
[----:B------:R-:W-:Y:S02]  /*d950*/  IMAD.MOV.U32 R2, RZ, RZ, R8 ;  /* 0x000000ffff027224 */ /* 0x000fe400078e0008 */
[C---:B------:R-:W-:Y:S02]  /*d960*/  IMAD R5, R32.reuse, UR5, R5 ;  /* 0x0000000520057c24 */ /* 0x040fe4000f8e0205 */
[----:B------:R-:W-:Y:S01]  /*d970*/  IMAD.WIDE.U32 R2, R32, UR4, R2 ;  /* 0x0000000420027c25 */ /* 0x000fe2000f8e0002 */
[----:B------:R-:W-:-:S04]  /*d980*/  ULDC.64 UR4, c[0x0][0x418] ;  /* 0x0001060000047ab9 */ /* 0x000fc80000000a00 */
[----:B------:R-:W-:Y:S02]  /*d990*/  IADD3 R3, R5, R3, RZ ;  /* 0x0000000305037210 */ /* 0x000fe40007ffe0ff */
[----:B------:R-:W-:Y:S01]  /*d9a0*/  LEA R4, P0, R2, UR4, 0x2 ;  /* 0x0000000402047c11 */ /* 0x000fe2000f8010ff */
[----:B------:R-:W-:Y:S01]  /*d9b0*/  VIADD R25, R10, 0x1 ;  /* 0x000000010a197836 */ /* 0x000fe20000000000 */
[----:B------:R-:W-:Y:S02]  /*d9c0*/  ULDC UR4, c[0x0][0x430] ;  /* 0x00010c0000047ab9 */ /* 0x000fe40000000800 */
[----:B------:R-:W-:-:S05]  /*d9d0*/  LEA.HI.X R5, R2, UR5, R3, 0x2, P0 ;  /* 0x0000000502057c11 */ /* 0x000fca00080f1403 */
[----:B------:R0:W4:Y:S01]  /*d9e0*/  LDG.E R0, desc[UR36][R4.64] ;  /* 0x0000002404007981 */ /* 0x000122000c1e1900 */
[----:B------:R-:W-:Y:S01]  /*d9f0*/  ISETP.NE.AND P0, PT, R25, 0x2, PT ;  /* 0x000000021900780c */ /* 0x000fe20003f05270 */
[----:B------:R-:W-:-:S03]  /*da00*/  IMAD.MOV R2, RZ, RZ, -R8 ;  /* 0x000000ffff027224 */ /* 0x000fc600078e0a08 */
[----:B------:R-:W-:Y:S01]  /*da10*/  SEL R28, RZ, 0x1, P0 ;  /* 0x00000001ff1c7807 */ /* 0x000fe20000000000 */
[----:B------:R-:W-:Y:S01]  /*da20*/  IMAD.MOV.U32 R26, RZ, RZ, R6 ;  /* 0x000000ffff1a7224 */ /* 0x000fe200078e0006 */
[----:B------:R-:W-:Y:S01]  /*da30*/  SEL R25, R25, RZ, P0 ;  /* 0x000000ff19197207 */ /* 0x000fe20000000000 */
[----:B0-----:R-:W-:Y:S01]  /*da40*/  IMAD R4, R2, UR4, R7 ;  /* 0x0000000402047c24 */ /* 0x001fe2000f8e0207 */
[----:B------:R-:W-:Y:S02]  /*da50*/  LOP3.LUT R28, R17, R28, RZ, 0x3c, !PT ;  /* 0x0000001c111c7212 */ /* 0x000fe400078e3cff */
[----:B---3--:R-:W-:Y:S02]  /*da60*/  ISETP.NE.AND P3, PT, R9, 0x3, PT ;  /* 0x000000030900780c */ /* 0x008fe40003f65270 */
[----:B----4-:R-:W-:-:S11]  /*da70*/  SHF.R.S32.HI R21, RZ, 0x1f, R0 ;  /* 0x0000001fff157819 */ /* 0x010fd60000011400 */
[----:B------:R-:W-:Y:S05]  /*da80*/  @!P3 BRA `(.L_x_288) ;  /* 0x000000000004b947 */ /* 0x000fea0003800000 */
[----:B------:R-:W-:Y:S01]  /*da90*/  BPT.TRAP 0x1 ;  /* 0x000000040000795c */ /* 0x000fe20000300000 */
.L_x_288:
[----:B------:R-:W-:Y:S01]  /*daa0*/  IMAD R6, R25, 0x8, R22 ;  /* 0x0000000819067824 */ /* 0x000fe200078e0216 */
[----:B------:R-:W-:Y:S01]  /*dab0*/  SHF.L.U32 R3, R28, 0x1f, RZ ;  /* 0x0000001f1c037819 */ /* 0x000fe200000006ff */
[----:B------:R-:W-:Y:S03]  /*dac0*/  BSSY B1, `(.L_x_289) ;  /* 0x0000003000017945 */ /* 0x000fe60003800000 */
[----:B------:R-:W0:Y:S02]  /*dad0*/  SYNCS.PHASECHK.TRANS64.TRYWAIT P0, [R6+URZ+0x28840], R3 ;  /* 0x02884003060075a7 */ /* 0x000e24000800017f */
[----:B0-----:R-:W-:Y:S05]  /*dae0*/  @!P0 BRA `(.L_x_290) ;  /* 0x0000003c006c8947 */ /* 0x001fea0003800000 */
.L_x_375:
[----:B------:R-:W-:Y:S05]  /*daf0*/  BSYNC B1 ;  /* 0x0000000000017941 */ /* 0x000fea0003800000 */
.L_x_289:
[----:B------:R-:W-:Y:S01]  /*db00*/  SHF.R.S32.HI R20, RZ, 0x1f, R4 ;  /* 0x0000001fff147819 */ /* 0x000fe20000011404 */
[----:B------:R-:W-:Y:S01]  /*db10*/  ULDC.64 UR4, c[0x0][0x300] ;  /* 0x0000c00000047ab9 */ /* 0x000fe20000000a00 */
[----:B------:R-:W-:Y:S01]  /*db20*/  ULDC.64 UR6, c[0x0][0x2e8] ;  /* 0x0000ba0000067ab9 */ /* 0x000fe20000000a00 */
[----:B0-----:R-:W-:Y:S01]  /*db30*/  IMAD.WIDE.U32 R2, R4, UR4, RZ ;  /* 0x0000000404027c25 */ /* 0x001fe2000f8e00ff */
[C---:B------:R-:W-:Y:S02]  /*db40*/  LOP3.LUT P4, RZ, R27.reuse, 0x2, RZ, 0xc0, !PT ;  /* 0x000000021bff7812 */ /* 0x040fe4000788c0ff */
[----:B------:R-:W-:Y:S01]  /*db50*/  LOP3.LUT P3, RZ, R27, 0x1, RZ, 0xc0, !PT ;  /* 0x000000011bff7812 */ /* 0x000fe2000786c0ff */
[----:B------:R-:W-:Y:S01]  /*db60*/  IMAD R5, R20, UR4, RZ ;  /* 0x0000000414057c24 */ /* 0x000fe2000f8e02ff */
[----:B------:R-:W-:-:S03]  /*db70*/  LEA R7, R25, R33, 0xe ;  /* 0x0000002119077211 */ /* 0x000fc600078e70ff */
[----:B------:R-:W-:Y:S01]  /*db80*/  IMAD R5, R4, UR5, R5 ;  /* 0x0000000504057c24 */ /* 0x000fe2000f8e0205 */
[----:B------:R-:W-:-:S03]  /*db90*/  ULDC.64 UR4, c[0x0][0x310] ;  /* 0x0000c40000047ab9 */ /* 0x000fc60000000a00 */
[----:B------:R-:W-:Y:S02]  /*dba0*/  IMAD.IADD R3, R3, 0x1, R5 ;  /* 0x0000000103037824 */ /* 0x000fe400078e0205 */
[----:B------:R-:W-:Y:S02]  /*dbb0*/  IMAD R5, R21, UR4, RZ ;  /* 0x0000000415057c24 */ /* 0x000fe4000f8e02ff */
[----:B------:R-:W-:-:S04]  /*dbc0*/  IMAD.WIDE.U32 R2, R0, UR4, R2 ;  /* 0x0000000400027c25 */ /* 0x000fc8000f8e0002 */
[----:B------:R-:W-:Y:S01]  /*dbd0*/  IMAD R5, R0, UR5, R5 ;  /* 0x0000000500057c24 */ /* 0x000fe2000f8e0205 */
[----:B------:R-:W-:-:S03]  /*dbe0*/  ULDC.64 UR4, c[0x0][0x308] ;  /* 0x0000c20000047ab9 */ /* 0x000fc60000000a00 */
[----:B------:R-:W-:Y:S02]  /*dbf0*/  IMAD.IADD R3, R3, 0x1, R5 ;  /* 0x0000000103037824 */ /* 0x000fe400078e0205 */
[----:B------:R-:W-:Y:S01]  /*dc00*/  IMAD.WIDE.U32 R2, R24, UR4, R2 ;  /* 0x0000000418027c25 */ /* 0x000fe2000f8e0002 */
[----:B------:R-:W-:-:S03]  /*dc10*/  UMOV UR4, 0xffffffff ;  /* 0xffffffff00047882 */ /* 0x000fc60000000000 */
[----:B------:R-:W-:Y:S01]  /*dc20*/  IMAD R9, R24, UR5, R3 ;  /* 0x0000000518097c24 */ /* 0x000fe2000f8e0203 */
[----:B------:R-:W-:-:S04]  /*dc30*/  LEA R8, P0, R2, UR6, 0x1 ;  /* 0x0000000602087c11 */ /* 0x000fc8000f8008ff */
[----:B------:R-:W-:Y:S01]  /*dc40*/  LEA.HI.X R9, R2, UR7, R9, 0x1, P0 ;  /* 0x0000000702097c11 */ /* 0x000fe200080f0c09 */
[----:B------:R-:W-:Y:S08]  /*dc50*/  BRA.DIV UR4, `(.L_x_291) ;  /* 0x0000003e04247947 */ /* 0x000ff0000b800000 */
[----:B------:R-:W0:Y:S01]  /*dc60*/  SHFL.IDX PT, R2, R8, RZ, 0x181f ;  /* 0x00181fff08027589 */ /* 0x000e2200000e0000 */
[----:B------:R-:W-:Y:S02]  /*dc70*/  IMAD.SHL.U32 R5, R30, 0x2, RZ ;  /* 0x000000021e057824 */ /* 0x000fe400078e00ff */
[----:B------:R-:W-:Y:S01]  /*dc80*/  IMAD R7, R7, 0x2, R22 ;  /* 0x0000000207077824 */ /* 0x000fe200078e0216 */
[----:B------:R-:W1:Y:S02]  /*dc90*/  SHFL.IDX PT, R3, R9, RZ, 0x181f ;  /* 0x00181fff09037589 */ /* 0x000e6400000e0000 */
[----:B0-----:R-:W-:-:S05]  /*dca0*/  IADD3 R2, P0, R2, R5, RZ ;  /* 0x0000000502027210 */ /* 0x001fca0007f1e0ff */
[----:B-1----:R-:W-:-:S05]  /*dcb0*/  IMAD.X R3, RZ, RZ, R3, P0 ;  /* 0x000000ffff037224 */ /* 0x002fca00000e0603 */
[----:B------:R-:W-:Y:S01]  /*dcc0*/  @!PT LDS RZ, [RZ] ;  /* 0x00000000fffff984 */ /* 0x000fe20000000800 */
[----:B------:R-:W-:Y:S04]  /*dcd0*/  LDGSTS.E.BYPASS.LTC128B.128 [R7+0x18400], desc[UR36][R2.64], !P4 ;  /* 0x1840000002077fae */ /* 0x000fe8000e101d64 */
[----:B------:R0:W-:Y:S04]  /*dce0*/  LDGSTS.E.BYPASS.LTC128B.128 [R7+0x1c400], desc[UR36][R2.64+0x80], !P3 ;  /* 0x1c40008002077fae */ /* 0x0001e8000d901d64 */
[----:B0-----:R-:W0:Y:S04]  /*dcf0*/  SHFL.IDX PT, R2, R8, 0x1, 0x181f ;  /* 0x00381f0008027f89 */ /* 0x001e2800000e0000 */
[----:B------:R-:W1:Y:S01]  /*dd00*/  SHFL.IDX PT, R3, R9, 0x1, 0x181f ;  /* 0x00381f0009037f89 */ /* 0x000e6200000e0000 */
[----:B0-----:R-:W-:-:S05]  /*dd10*/  IADD3 R2, P0, R2, R5, RZ ;  /* 0x0000000502027210 */ /* 0x001fca0007f1e0ff */
[----:B-1----:R-:W-:-:S05]  /*dd20*/  IMAD.X R3, RZ, RZ, R3, P0 ;  /* 0x000000ffff037224 */ /* 0x002fca00000e0603 */
        /* <DEDUP_REMOVED lines=16> */
[----:B0-----:R-:W-:-:S04]  /*de30*/  IADD3 R2, P0, R2, R5, RZ ;  /* 0x0000000502027210 */ /* 0x001fc80007f1e0ff */
[----:B-1----:R-:W-:-:S05]  /*de40*/  IADD3.X R3, RZ, R3, RZ, P0, !PT ;  /* 0x00000003ff037210 */ /* 0x002fca00007fe4ff */
        /* <DEDUP_REMOVED lines=9> */
[----:B------:R-:W1:Y:S04]  /*dee0*/  SHFL.IDX PT, R3, R9, 0x6, 0x181f ;  /* 0x00d81f0009037f89 */ /* 0x000e6800000e0000 */
[----:B------:R-:W3:Y:S01]  /*def0*/  SHFL.IDX PT, R9, R9, 0x7, 0x181f ;  /* 0x00f81f0009097f89 */ /* 0x000ee200000e0000 */
[----:B0-----:R-:W-:-:S05]  /*df00*/  IADD3 R2, P0, R2, R5, RZ ;  /* 0x0000000502027210 */ /* 0x001fca0007f1e0ff */
[----:B-1----:R-:W-:-:S05]  /*df10*/  IMAD.X R3, RZ, RZ, R3, P0 ;  /* 0x000000ffff037224 */ /* 0x002fca00000e0603 */
[----:B------:R-:W-:Y:S04]  /*df20*/  LDGSTS.E.BYPASS.LTC128B.128 [R7+0x1b400], desc[UR36][R2.64], !P4 ;  /* 0x1b40000002077fae */ /* 0x000fe8000e101d64 */
[----:B------:R0:W-:Y:S04]  /*df30*/  LDGSTS.E.BYPASS.LTC128B.128 [R7+0x1f400], desc[UR36][R2.64+0x80], !P3 ;  /* 0x1f40008002077fae */ /* 0x0001e8000d901d64 */
[----:B0--3--:R0:W1:Y:S02]  /*df40*/  SHFL.IDX PT, R2, R8, 0x7, 0x181f ;  /* 0x00f81f0008027f89 */ /* 0x00906400000e0000 */
.L_x_393:
[----:B-1----:R-:W-:-:S05]  /*df50*/  IADD3 R2, P0, R2, R5, RZ ;  /* 0x0000000502027210 */ /* 0x002fca0007f1e0ff */
        /* <DEDUP_REMOVED lines=8> */
.L_x_292:
[----:B------:R-:W-:Y:S02]  /*dfe0*/  PLOP3.LUT P3, PT, P3, P0, PT, 0xa2, 0x0 ;  /* 0x000000000000781c */ /* 0x000fe40001f61472 */
[----:B------:R-:W-:-:S08]  /*dff0*/  @P0 R2UR P3, UR4, R6 ;  /* 0x00000000060402ca */ /* 0x000fd00000060000 */
[----:B------:R-:W-:-:S05]  /*e000*/  @P0 PLOP3.LUT P0, PT, P3, PT, PT, 0x80, 0x0 ;  /* 0x000000000000081c */ /* 0x000fca0001f0f070 */
[----:B------:R-:W-:Y:S01]  /*e010*/  @!P3 SYNCS.ARRIVE.TRANS64.RED.A0T1 RZ, [UR4+0x28830], RZ ;  /* 0x028830ffffffb9a7 */ /* 0x000fe20008200404 */
[----:B------:R-:W-:Y:S07]  /*e020*/  @!P3 ARRIVES.LDGSTSBAR.64.TRANSCNT [UR4+0x28830] ;  /* 0x02883000ff00b9b0 */ /* 0x000fee0008000a84 */
[----:B------:R-:W-:Y:S05]  /*e030*/  @P0 BRA.U.ANY `(.L_x_292) ;  /* 0xfffffffd00e80947 */ /* 0x000fea000393ffff */
[----:B------:R-:W-:Y:S01]  /*e040*/  NOP ;  /* 0x0000000000007918 */ /* 0x000fe20000000000 */
[----:B-1----:R-:W3:Y:S02]  /*e050*/  LDL R2, [R1+0x24] ;  /* 0x0000240001027983 */ /* 0x002ee40000100800 */
[----:B---3--:R-:W-:-:S13]  /*e060*/  ISETP.NE.AND P4, PT, R2, 0x3, PT ;  /* 0x000000030200780c */ /* 0x008fda0003f85270 */
[----:B------:R-:W-:Y:S05]  /*e070*/  @!P4 BRA `(.L_x_293) ;  /* 0x000000000004c947 */ /* 0x000fea0003800000 */
[----:B------:R-:W-:Y:S01]  /*e080*/  BPT.TRAP 0x1 ;  /* 0x000000040000795c */ /* 0x000fe20000300000 */
.L_x_293:
[----:B------:R1:W-:Y:S01]  /*e090*/  SYNCS.ARRIVE.TRANS64.A1T0 RZ, [R6+URZ+0x28830], RZ ;  /* 0x028830ff06ff79a7 */ /* 0x0003e2000810003f */
[----:B------:R-:W-:Y:S05]  /*e0a0*/  @!P4 BRA `(.L_x_294) ;  /* 0x000000000004c947 */ /* 0x000fea0003800000 */
[----:B------:R-:W-:Y:S01]  /*e0b0*/  BPT.TRAP 0x1 ;  /* 0x000000040000795c */ /* 0x000fe20000300000 */
.L_x_294:
[----:B------:R-:W-:Y:S01]  /*e0c0*/  SHF.L.U32 R3, R17, 0x1f, RZ ;  /* 0x0000001f11037819 */ /* 0x000fe200000006ff */
[----:B-1----:R-:W-:Y:S01]  /*e0d0*/  IMAD R6, R10, 0x8, R22 ;  /* 0x000000080a067824 */ /* 0x002fe200078e0216 */
[----:B------:R-:W-:Y:S03]  /*e0e0*/  BSSY B1, `(.L_x_295) ;  /* 0x0000003000017945 */ /* 0x000fe60003800000 */
[----:B------:R-:W1:Y:S02]  /*e0f0*/  SYNCS.PHASECHK.TRANS64.TRYWAIT P0, [R6+URZ+0x28860], R3 ;  /* 0x02886003060075a7 */ /* 0x000e64000800017f */
[----:B-1----:R-:W-:Y:S05]  /*e100*/  @!P0 BRA `(.L_x_296) ;  /* 0x0000004000448947 */ /* 0x002fea0003800000 */
.L_x_394:
[----:B------:R-:W-:Y:S05]  /*e110*/  BSYNC B1 ;  /* 0x0000000000017941 */ /* 0x000fea0003800000 */
.L_x_295:
[----:B------:R-:W3:Y:S01]  /*e120*/  S2R R2, SR_TID.X ;  /* 0x0000000000027919 */ /* 0x000ee20000002100 */
[----:B------:R-:W-:Y:S01]  /*e130*/  UMOV UR4, 0xffffffff ;  /* 0xffffffff00047882 */ /* 0x000fe20000000000 */
[----:B0-----:R-:W-:Y:S02]  /*e140*/  IMAD R8, R31, -0x80, R34 ;  /* 0xffffff801f087824 */ /* 0x001fe400078e0222 */
[----:B------:R-:W-:Y:S01]  /*e150*/  IMAD R7, R10, 0x4000, R33 ;  /* 0x000040000a077824 */ /* 0x000fe200078e0221 */
[----:B---3--:R-:W-:-:S04]  /*e160*/  LOP3.LUT R2, R2, 0x7f, RZ, 0xc0, !PT ;  /* 0x0000007f02027812 */ /* 0x008fc800078ec0ff */
[----:B------:R-:W-:-:S05]  /*e170*/  SHF.R.U32.HI R2, RZ, 0x3, R2 ;  /* 0x00000003ff027819 */ /* 0x000fca0000011602 */
[----:B------:R-:W-:Y:S01]  /*e180*/  IMAD.IADD R8, R8, 0x1, -R2 ;  /* 0x0000000108087824 */ /* 0x000fe200078e0a02 */
[----:B------:R-:W-:Y:S06]  /*e190*/  BRA.DIV UR4, `(.L_x_297) ;  /* 0x0000004204347947 */ /* 0x000fec000b800000 */
[----:B------:R-:W0:Y:S01]  /*e1a0*/  SHFL.IDX PT, R2, R18, RZ, 0x181f ;  /* 0x00181fff12027589 */ /* 0x000e2200000e0000 */
[----:B------:R-:W-:-:S03]  /*e1b0*/  IMAD R7, R7, 0x2, R22 ;  /* 0x0000000207077824 */ /* 0x000fc600078e0216 */
[----:B-1----:R-:W1:Y:S04]  /*e1c0*/  SHFL.IDX PT, R3, R23, RZ, 0x181f ;  /* 0x00181fff17037589 */ /* 0x002e6800000e0000 */
[----:B--2---:R-:W-:Y:S01]  /*e1d0*/  SHFL.IDX PT, R14, R18, 0x7, 0x181f ;  /* 0x00f81f00120e7f89 */ /* 0x004fe200000e0000 */
[----:B0-----:R-:W-:-:S04]  /*e1e0*/  IADD3 R2, P0, R2, R5, RZ ;  /* 0x0000000502027210 */ /* 0x001fc80007f1e0ff */
[----:B-1----:R-:W-:Y:S02]  /*e1f0*/  IADD3.X R3, RZ, R3, RZ, P0, !PT ;  /* 0x00000003ff037210 */ /* 0x002fe400007fe4ff */
[----:B------:R-:W-:-:S13]  /*e200*/  ISETP.LT.OR P0, PT, R8, 0x1, P2 ;  /* 0x000000010800780c */ /* 0x000fda0001701670 */
[----:B------:R-:W-:Y:S01]  /*e210*/  LDGSTS.E.BYPASS.LTC128B.128 [R7+0x400], desc[UR36][R2.64], !P0 ;  /* 0x0040000002077fae */ /* 0x000fe2000c101d64 */
[----:B------:R-:W-:-:S13]  /*e220*/  ISETP.LT.OR P0, PT, R8, 0x1, P1 ;  /* 0x000000010800780c */ /* 0x000fda0000f01670 */
[----:B------:R0:W-:Y:S04]  /*e230*/  LDGSTS.E.BYPASS.LTC128B.128 [R7+0x4400], desc[UR36][R2.64+0x80], !P0 ;  /* 0x0440008002077fae */ /* 0x0001e8000c101d64 */
[----:B0-----:R-:W0:Y:S04]  /*e240*/  SHFL.IDX PT, R2, R18, 0x1, 0x181f ;  /* 0x00381f0012027f89 */ /* 0x001e2800000e0000 */
[----:B------:R-:W1:Y:S01]  /*e250*/  SHFL.IDX PT, R3, R23, 0x1, 0x181f ;  /* 0x00381f0017037f89 */ /* 0x000e6200000e0000 */
[----:B0-----:R-:W-:-:S05]  /*e260*/  IADD3 R2, P0, R2, R5, RZ ;  /* 0x0000000502027210 */ /* 0x001fca0007f1e0ff */
[----:B-1----:R-:W-:Y:S01]  /*e270*/  IMAD.X R3, RZ, RZ, R3, P0 ;  /* 0x000000ffff037224 */ /* 0x002fe200000e0603 */
        /* <DEDUP_REMOVED lines=37> */
[----:B------:R-:W1:Y:S04]  /*e4d0*/  SHFL.IDX PT, R3, R23, 0x6, 0x181f ;  /* 0x00d81f0017037f89 */ /* 0x000e6800000e0000 */
[----:B------:R-:W2:Y:S01]  /*e4e0*/  SHFL.IDX PT, R23, R23, 0x7, 0x181f ;  /* 0x00f81f0017177f89 */ /* 0x000ea200000e0000 */
[----:B0-----:R-:W-:-:S04]  /*e4f0*/  IADD3 R2, P0, R2, R5, RZ ;  /* 0x0000000502027210 */ /* 0x001fc80007f1e0ff */
[----:B-1----:R-:W-:Y:S02]  /*e500*/  IADD3.X R3, RZ, R3, RZ, P0, !PT ;  /* 0x00000003ff037210 */ /* 0x002fe400007fe4ff */
[----:B------:R-:W-:-:S13]  /*e510*/  ISETP.LT.OR P0, PT, R8, 0x61, P2 ;  /* 0x000000610800780c */ /* 0x000fda0001701670 */
[----:B------:R1:W-:Y:S01]  /*e520*/  LDGSTS.E.BYPASS.LTC128B.128 [R7+0x3400], desc[UR36][R2.64], !P0 ;  /* 0x0340000002077fae */ /* 0x0003e2000c101d64 */
[----:B------:R-:W-:-:S13]  /*e530*/  ISETP.LT.OR P0, PT, R8, 0x61, P1 ;  /* 0x000000610800780c */ /* 0x000fda0000f01670 */
[----:B--2---:R1:W-:Y:S02]  /*e540*/  LDGSTS.E.BYPASS.LTC128B.128 [R7+0x7400], desc[UR36][R2.64+0x80], !P0 ;  /* 0x0740008002077fae */ /* 0x0043e4000c101d64 */
.L_x_412:
[----:B01----:R-:W-:Y:S01]  /*e550*/  IADD3 R2, P0, R14, R5, RZ ;  /* 0x000000050e027210 */ /* 0x003fe20007f1e0ff */
[----:B------:R-:W-:Y:S01]  /*e560*/  ULDC.64 UR4, c[0x0][0x328] ;  /* 0x0000ca0000047ab9 */ /* 0x000fe20000000a00 */
[----:B------:R-:W-:Y:S01]  /*e570*/  ULDC.64 UR6, c[0x0][0x318] ;  /* 0x0000c60000067ab9 */ /* 0x000fe20000000a00 */
[----:B------:R-:W-:Y:S02]  /*e580*/  IMAD R5, R20, UR4, RZ ;  /* 0x0000000414057c24 */ /* 0x000fe4000f8e02ff */
[----:B------:R-:W-:Y:S01]  /*e590*/  IMAD.X R3, RZ, RZ, R23, P0 ;  /* 0x000000ffff037224 */ /* 0x000fe200000e0617 */
[----:B------:R-:W-:Y:S01]  /*e5a0*/  ISETP.LT.OR P0, PT, R8, 0x71, P2 ;  /* 0x000000710800780c */ /* 0x000fe20001701670 */
[----:B------:R-:W-:-:S12]  /*e5b0*/  IMAD R5, R4, UR5, R5 ;  /* 0x0000000504057c24 */ /* 0x000fd8000f8e0205 */
[----:B------:R-:W-:Y:S01]  /*e5c0*/  @!PT LDS RZ, [RZ] ;  /* 0x00000000fffff984 */ /* 0x000fe20000000800 */
[----:B------:R-:W-:Y:S01]  /*e5d0*/  @!PT LDS RZ, [RZ] ;  /* 0x00000000fffff984 */ /* 0x000fe20000000800 */
[----:B------:R-:W-:Y:S01]  /*e5e0*/  @!PT LDS RZ, [RZ] ;  /* 0x00000000fffff984 */ /* 0x000fe20000000800 */
[----:B------:R-:W-:Y:S01]  /*e5f0*/  LDGSTS.E.BYPASS.LTC128B.128 [R7+0x3c00], desc[UR36][R2.64], !P0 ;  /* 0x03c0000002077fae */ /* 0x000fe2000c101d64 */
[----:B------:R-:W-:-:S13]  /*e600*/  ISETP.LT.OR P0, PT, R8, 0x71, P1 ;  /* 0x000000710800780c */ /* 0x000fda0000f01670 */
[----:B------:R0:W-:Y:S02]  /*e610*/  LDGSTS.E.BYPASS.LTC128B.128 [R7+0x7c00], desc[UR36][R2.64+0x80], !P0 ;  /* 0x07c0008002077fae */ /* 0x0001e4000c101d64 */
[----:B0-----:R-:W-:Y:S01]  /*e620*/  IMAD.WIDE.U32 R2, R4, UR4, RZ ;  /* 0x0000000404027c25 */ /* 0x001fe2000f8e00ff */
[----:B------:R-:W-:-:S03]  /*e630*/  ULDC.64 UR4, c[0x0][0x338] ;  /* 0x0000ce0000047ab9 */ /* 0x000fc60000000a00 */
[----:B------:R-:W-:Y:S02]  /*e640*/  IMAD.IADD R3, R3, 0x1, R5 ;  /* 0x0000000103037824 */ /* 0x000fe400078e0205 */
[----:B------:R-:W-:Y:S02]  /*e650*/  IMAD R21, R21, UR4, RZ ;  /* 0x0000000415157c24 */ /* 0x000fe4000f8e02ff */
[----:B------:R-:W-:-:S04]  /*e660*/  IMAD.WIDE.U32 R2, R0, UR4, R2 ;  /* 0x0000000400027c25 */ /* 0x000fc8000f8e0002 */
[----:B------:R-:W-:Y:S01]  /*e670*/  IMAD R21, R0, UR5, R21 ;  /* 0x0000000500157c24 */ /* 0x000fe2000f8e0215 */
[----:B------:R-:W-:Y:S01]  /*e680*/  ULDC.64 UR4, c[0x0][0x330] ;  /* 0x0000cc0000047ab9 */ /* 0x000fe20000000a00 */
[----:B------:R-:W-:Y:S02]  /*e690*/  NOP ;  /* 0x0000000000007918 */ /* 0x000fe40000000000 */
[----:B------:R-:W-:Y:S02]  /*e6a0*/  IMAD.IADD R3, R3, 0x1, R21 ;  /* 0x0000000103037824 */ /* 0x000fe400078e0215 */
[----:B------:R-:W-:-:S04]  /*e6b0*/  IMAD.WIDE.U32 R2, R24, UR4, R2 ;  /* 0x0000000418027c25 */ /* 0x000fc8000f8e0002 */
[----:B------:R-:W-:Y:S01]  /*e6c0*/  IMAD R3, R24, UR5, R3 ;  /* 0x0000000518037c24 */ /* 0x000fe2000f8e0203 */
[----:B------:R-:W-:-:S04]  /*e6d0*/  LEA R18, P0, R2, UR6, 0x1 ;  /* 0x0000000602127c11 */ /* 0x000fc8000f8008ff */
[----:B------:R-:W-:Y:S02]  /*e6e0*/  LEA.HI.X R23, R2, UR7, R3, 0x1, P0 ;  /* 0x0000000702177c11 */ /* 0x000fe400080f0c03 */
[----:B------:R-:W-:-:S13]  /*e6f0*/  PLOP3.LUT P0, PT, PT, PT, PT, 0x80, 0x0 ;  /* 0x000000000000781c */ /* 0x000fda0003f0f070 */
.L_x_298:
        /* <DEDUP_REMOVED lines=11> */
.L_x_299:
[C---:B------:R-:W-:Y:S01]  /*e7b0*/  ISETP.GT.AND P0, PT, R26.reuse, R35, PT ;  /* 0x000000231a00720c */ /* 0x040fe20003f04270 */
[----:B------:R0:W-:Y:S01]  /*e7c0*/  SYNCS.ARRIVE.TRANS64.A1T0 RZ, [R6+URZ+0x28850], RZ ;  /* 0x028850ff06ff79a7 */ /* 0x0001e2000810003f */
[----:B------:R-:W-:Y:S01]  /*e7d0*/  IMAD.MOV.U32 R17, RZ, RZ, R28 ;  /* 0x000000ffff117224 */ /* 0x000fe200078e001c */
[----:B------:R-:W-:Y:S01]  /*e7e0*/  MOV R31, R26 ;  /* 0x0000001a001f7202 */ /* 0x000fe20000000f00 */
[----:B------:R-:W-:Y:S02]  /*e7f0*/  IMAD.MOV.U32 R10, RZ, RZ, R25 ;  /* 0x000000ffff0a7224 */ /* 0x000fe400078e0019 */
[----:B0-----:R-:W-:-:S07]  /*e800*/  VIADD R6, R26, 0xffffffff ;  /* 0xffffffff1a067836 */ /* 0x001fce0000000000 */
[----:B------:R-:W-:Y:S05]  /*e810*/  @P0 BRA `(.L_x_300) ;  /* 0xfffffff000000947 */ /* 0x000fea000383ffff */
.L_x_287:
[----:B------:R-:W-:Y:S05]  /*e820*/  BSYNC B0 ;  /* 0x0000000000007941 */ /* 0x000fea0003800000 */
.L_x_286:
[----:B------:R-:W1:Y:S01]  /*e830*/  S2R R0, SR_TID.X ;  /* 0x0000000000007919 */ /* 0x000e620000002100 */
[----:B------:R-:W-:Y:S01]  /*e840*/  BSSY B0, `(.L_x_301) ;  /* 0x0000010000007945 */ /* 0x000fe20003800000 */
[----:B-1----:R-:W-:-:S04]  /*e850*/  LOP3.LUT R0, R0, 0x7f, RZ, 0xc0, !PT ;  /* 0x0000007f00007812 */ /* 0x002fc800078ec0ff */
[----:B------:R-:W-:-:S13]  /*e860*/  ISETP.NE.AND P0, PT, R0, RZ, PT ;  /* 0x000000ff0000720c */ /* 0x000fda0003f05270 */
[----:B------:R-:W-:Y:S05]  /*e870*/  @P0 BRA `(.L_x_302) ;  /* 0x0000000000300947 */ /* 0x000fea0003800000 */
[----:B------:R-:W1:Y:S01]  /*e880*/  S2R R5, SR_LANEID ;  /* 0x0000000000057919 */ /* 0x000e620000000000 */
[----:B------:R-:W-:Y:S01]  /*e890*/  VOTEU.ANY UR4, UPT, PT ;  /* 0x0000000000047886 */ /* 0x000fe200038e0100 */
[----:B0-----:R-:W0:Y:S01]  /*e8a0*/  LDC.64 R2, c[0x0][0xc60] ;  /* 0x00031800ff027b82 */ /* 0x001e220000000a00 */
[----:B------:R-:W1:Y:S02]  /*e8b0*/  FLO.U32 R0, UR4 ;  /* 0x0000000400007d00 */ /* 0x000e6400080e0000 */
[----:B-1----:R-:W-:-:S06]  /*e8c0*/  ISETP.EQ.U32.AND P0, PT, R0, R5, PT ;  /* 0x000000050000720c */ /* 0x002fcc0003f02070 */
[----:B------:R-:W0:Y:S07]  /*e8d0*/  POPC R5, UR4 ;  /* 0x0000000400057d09 */ /* 0x000e2e0008000000 */
[----:B0-----:R-:W3:Y:S01]  /*e8e0*/  @P0 ATOMG.E.ADD.STRONG.GPU PT, R3, desc[UR36][R2.64], R5 ;  /* 0x00000005020309a8 */ /* 0x001ee200081ee1e4 */
[----:B------:R-:W0:Y:S02]  /*e8f0*/  S2R R4, SR_LTMASK ;  /* 0x0000000000047919 */ /* 0x000e240000003900 */
[----:B0-----:R-:W-:-:S04]  /*e900*/  LOP3.LUT R4, R4, UR4, RZ, 0xc0, !PT ;  /* 0x0000000404047c12 */ /* 0x001fc8000f8ec0ff */
[----:B------:R-:W0:Y:S01]  /*e910*/  POPC R7, R4 ;  /* 0x0000000400077309 */ /* 0x000e220000000000 */
[----:B---3--:R-:W0:Y:S02]  /*e920*/  SHFL.IDX PT, R0, R3, R0, 0x1f ;  /* 0x00001f0003007589 */ /* 0x008e2400000e0000 */
[----:B0-----:R-:W-:-:S07]  /*e930*/  IADD3 R16, R0, UR38, R7 ;  /* 0x0000002600107c10 */ /* 0x001fce000fffe007 */
.L_x_302:
[----:B------:R-:W-:Y:S05]  /*e940*/  BSYNC B0 ;  /* 0x0000000000007941 */ /* 0x000fea0003800000 */
.L_x_301:
[----:B------:R-:W3:Y:S02]  /*e950*/  LDL R0, [R1+0x24] ;  /* 0x0000240001007983 */ /* 0x000ee40000100800 */
[----:B---3--:R-:W-:-:S13]  /*e960*/  ISETP.NE.AND P0, PT, R0, 0x3, PT ;  /* 0x000000030000780c */ /* 0x008fda0003f05270 */
[----:B------:R-:W-:Y:S05]  /*e970*/  @!P0 BRA `(.L_x_303) ;  /* 0x0000000000048947 */ /* 0x000fea0003800000 */
[----:B------:R-:W-:Y:S01]  /*e980*/  BPT.TRAP 0x1 ;  /* 0x000000040000795c */ /* 0x000fe20000300000 */
.L_x_303:
[----:B------:R-:W-:Y:S01]  /*e990*/  IMAD R0, R25, 0x8, R22 ;  /* 0x0000000819007824 */ /* 0x000fe200078e0216 */
[----:B0-----:R-:W-:Y:S01]  /*e9a0*/  SHF.L.U32 R3, R28, 0x1f, RZ ;  /* 0x0000001f1c037819 */ /* 0x001fe200000006ff */
[----:B------:R-:W-:Y:S01]  /*e9b0*/  BSSY B0, `(.L_x_304) ;  /* 0x0000004000007945 */ /* 0x000fe20003800000 */
[----:B------:R-:W-:Y:S02]  /*e9c0*/  IMAD R6, R26, -0x80, R34 ;  /* 0xffffff801a067824 */ /* 0x000fe400078e0222 */
[----:B------:R-:W0:Y:S02]  /*e9d0*/  SYNCS.PHASECHK.TRANS64.TRYWAIT P0, [R0+URZ+0x28860], R3 ;  /* 0x02886003000075a7 */ /* 0x000e24000800017f */
[----:B0-----:R-:W-:Y:S05]  /*e9e0*/  @!P0 BRA `(.L_x_305) ;  /* 0x0000004000a88947 */ /* 0x001fea0003800000 */
.L_x_413:
[----:B------:R-:W-:Y:S05]  /*e9f0*/  BSYNC B0 ;  /* 0x0000000000007941 */ /* 0x000fea0003800000 */
.L_x_304:
[----:B------:R-:W1:Y:S01]  /*ea00*/  S2R R2, SR_TID.X ;  /* 0x0000000000027919 */ /* 0x000e620000002100 */
[----:B------:R-:W-:Y:S01]  /*ea10*/  UMOV UR4, 0xffffffff ;  /* 0xffffffff00047882 */ /* 0x000fe20000000000 */
[----:B------:R-:W-:Y:S01]  /*ea20*/  IMAD R9, R25, 0x4000, R33 ;  /* 0x0000400019097824 */ /* 0x000fe200078e0221 */
[----:B-1----:R-:W-:-:S04]  /*ea30*/  LOP3.LUT R2, R2, 0x7f, RZ, 0xc0, !PT ;  /* 0x0000007f02027812 */ /* 0x002fc800078ec0ff */
[----:B------:R-:W-:-:S05]  /*ea40*/  SHF.R.U32.HI R2, RZ, 0x3, R2 ;  /* 0x00000003ff027819 */ /* 0x000fca0000011602 */
[----:B------:R-:W-:Y:S01]  /*ea50*/  IMAD.IADD R6, R6, 0x1, -R2 ;  /* 0x0000000106067824 */ /* 0x000fe200078e0a02 */
[----:B------:R-:W-:Y:S06]  /*ea60*/  BRA.DIV UR4, `(.L_x_306) ;  /* 0x00000042049c7947 */ /* 0x000fec000b800000 */
[----:B--2---:R-:W1:Y:S01]  /*ea70*/  SHFL.IDX PT, R14, R18, RZ, 0x181f ;  /* 0x00181fff120e7589 */ /* 0x004e6200000e0000 */
[----:B------:R-:W-:Y:S01]  /*ea80*/  ULDC UR4, c[0x0][0x2f4] ;  /* 0x0000bd0000047ab9 */ /* 0x000fe20000000800 */
[C---:B------:R-:W-:Y:S01]  /*ea90*/  IMAD.SHL.U32 R5, R30.reuse, 0x2, RZ ;  /* 0x000000021e057824 */ /* 0x040fe200078e00ff */
[----:B------:R-:W-:Y:S01]  /*eaa0*/  ISETP.GE.AND P1, PT, R30, UR4, PT ;  /* 0x000000041e007c0c */ /* 0x000fe2000bf26270 */
[----:B0-----:R-:W0:Y:S01]  /*eab0*/  SHFL.IDX PT, R3, R23, RZ, 0x181f ;  /* 0x00181fff17037589 */ /* 0x001e2200000e0000 */
[----:B------:R-:W-:Y:S01]  /*eac0*/  ISETP.GE.AND P0, PT, R29, UR4, PT ;  /* 0x000000041d007c0c */ /* 0x000fe2000bf06270 */
[----:B------:R-:W-:Y:S01]  /*ead0*/  IMAD R4, R9, 0x2, R22 ;  /* 0x0000000209047824 */ /* 0x000fe200078e0216 */
[C---:B------:R-:W-:Y:S01]  /*eae0*/  ISETP.LT.OR P2, PT, R6.reuse, 0x1, P1 ;  /* 0x000000010600780c */ /* 0x040fe20000f41670 */
[----:B------:R-:W2:Y:S01]  /*eaf0*/  SHFL.IDX PT, R10, R18, 0x1, 0x181f ;  /* 0x00381f00120a7f89 */ /* 0x000ea200000e0000 */
[----:B------:R-:W-:-:S03]  /*eb00*/  ISETP.LT.OR P3, PT, R6, 0x1, P0 ;  /* 0x000000010600780c */ /* 0x000fc60000761670 */
[----:B------:R-:W3:Y:S04]  /*eb10*/  SHFL.IDX PT, R7, R23, 0x1, 0x181f ;  /* 0x00381f0017077f89 */ /* 0x000ee800000e0000 */
[----:B------:R-:W-:Y:S01]  /*eb20*/  SHFL.IDX PT, R8, R23, 0x2, 0x181f ;  /* 0x00581f0017087f89 */ /* 0x000fe200000e0000 */
[----:B-1----:R-:W-:-:S03]  /*eb30*/  IADD3 R2, P4, R14, R5, RZ ;  /* 0x000000050e027210 */ /* 0x002fc60007f9e0ff */
[----:B------:R-:W1:Y:S02]  /*eb40*/  SHFL.IDX PT, R14, R18, 0x2, 0x181f ;  /* 0x00581f00120e7f89 */ /* 0x000e6400000e0000 */
[----:B0-----:R-:W-:-:S05]  /*eb50*/  IMAD.X R3, RZ, RZ, R3, P4 ;  /* 0x000000ffff037224 */ /* 0x001fca00020e0603 */
[----:B------:R-:W-:Y:S01]  /*eb60*/  LDGSTS.E.BYPASS.LTC128B.128 [R4+0x400], desc[UR36][R2.64], !P2 ;  /* 0x0040000002047fae */ /* 0x000fe2000d101d64 */
[----:B------:R-:W-:-:S03]  /*eb70*/  ISETP.LT.OR P2, PT, R6, 0x11, P1 ;  /* 0x000000110600780c */ /* 0x000fc60000f41670 */
[----:B------:R2:W-:Y:S01]  /*eb80*/  LDGSTS.E.BYPASS.LTC128B.128 [R4+0x4400], desc[UR36][R2.64+0x80], !P3 ;  /* 0x0440008002047fae */ /* 0x0005e2000d901d64 */
[----:B------:R-:W-:Y:S02]  /*eb90*/  ISETP.LT.OR P3, PT, R6, 0x11, P0 ;  /* 0x000000110600780c */ /* 0x000fe40000761670 */
[----:B--2---:R-:W-:Y:S02]  /*eba0*/  IADD3 R2, P4, R10, R5, RZ ;  /* 0x000000050a027210 */ /* 0x004fe40007f9e0ff */
[----:B------:R-:W-:Y:S02]  /*ebb0*/  SHFL.IDX PT, R10, R18, 0x4, 0x181f ;  /* 0x00981f00120a7f89 */ /* 0x000fe400000e0000 */
[----:B---3--:R-:W-:Y:S02]  /*ebc0*/  IADD3.X R3, RZ, R7, RZ, P4, !PT ;  /* 0x00000007ff037210 */ /* 0x008fe400027fe4ff */
[----:B------:R-:W-:Y:S04]  /*ebd0*/  SHFL.IDX PT, R7, R23, 0x3, 0x181f ;  /* 0x00781f0017077f89 */ /* 0x000fe800000e0000 */
[----:B------:R-:W-:Y:S01]  /*ebe0*/  LDGSTS.E.BYPASS.LTC128B.128 [R4+0xc00], desc[UR36][R2.64], !P2 ;  /* 0x00c0000002047fae */ /* 0x000fe2000d101d64 */
[----:B------:R-:W-:-:S03]  /*ebf0*/  ISETP.LT.OR P2, PT, R6, 0x21, P1 ;  /* 0x000000210600780c */ /* 0x000fc60000f41670 */
[----:B------:R1:W-:Y:S01]  /*ec00*/  LDGSTS.E.BYPASS.LTC128B.128 [R4+0x4c00], desc[UR36][R2.64+0x80], !P3 ;  /* 0x04c0008002047fae */ /* 0x0003e2000d901d64 */
[----:B------:R-:W-:Y:S02]  /*ec10*/  ISETP.LT.OR P3, PT, R6, 0x21, P0 ;  /* 0x000000210600780c */ /* 0x000fe40000761670 */
[----:B-1----:R-:W-:Y:S02]  /*ec20*/  IADD3 R2, P4, R14, R5, RZ ;  /* 0x000000050e027210 */ /* 0x002fe40007f9e0ff */
[----:B------:R-:W0:Y:S03]  /*ec30*/  SHFL.IDX PT, R14, R18, 0x3, 0x181f ;  /* 0x00781f00120e7f89 */ /* 0x000e2600000e0000 */
[----:B------:R-:W-:Y:S02]  /*ec40*/  IMAD.X R3, RZ, RZ, R8, P4 ;  /* 0x000000ffff037224 */ /* 0x000fe400020e0608 */
[----:B------:R-:W1:Y:S04]  /*ec50*/  SHFL.IDX PT, R8, R23, 0x4, 0x181f ;  /* 0x00981f0017087f89 */ /* 0x000e6800000e0000 */
[----:B------:R-:W-:Y:S01]  /*ec60*/  LDGSTS.E.BYPASS.LTC128B.128 [R4+0x1400], desc[UR36][R2.64], !P2 ;  /* 0x0140000002047fae */ /* 0x000fe2000d101d64 */
[----:B------:R-:W-:-:S03]  /*ec70*/  ISETP.LT.OR P2, PT, R6, 0x31, P1 ;  /* 0x000000310600780c */ /* 0x000fc60000f41670 */
[----:B------:R0:W-:Y:S01]  /*ec80*/  LDGSTS.E.BYPASS.LTC128B.128 [R4+0x5400], desc[UR36][R2.64+0x80], !P3 ;  /* 0x0540008002047fae */ /* 0x0001e2000d901d64 */
[----:B------:R-:W-:Y:S02]  /*ec90*/  ISETP.LT.OR P3, PT, R6, 0x31, P0 ;  /* 0x000000310600780c */ /* 0x000fe40000761670 */
[----:B0-----:R-:W-:Y:S02]  /*eca0*/  IADD3 R2, P4, R14, R5, RZ ;  /* 0x000000050e027210 */ /* 0x001fe40007f9e0ff */
[----:B------:R-:W0:Y:S03]  /*ecb0*/  SHFL.IDX PT, R14, R18, 0x5, 0x181f ;  /* 0x00b81f00120e7f89 */ /* 0x000e2600000e0000 */
[----:B------:R-:W-:Y:S02]  /*ecc0*/  IMAD.X R3, RZ, RZ, R7, P4 ;  /* 0x000000ffff037224 */ /* 0x000fe400020e0607 */
[----:B------:R-:W2:Y:S04]  /*ecd0*/  SHFL.IDX PT, R7, R23, 0x5, 0x181f ;  /* 0x00b81f0017077f89 */ /* 0x000ea800000e0000 */
[----:B------:R-:W-:Y:S01]  /*ece0*/  LDGSTS.E.BYPASS.LTC128B.128 [R4+0x1c00], desc[UR36][R2.64], !P2 ;  /* 0x01c0000002047fae */ /* 0x000fe2000d101d64 */
[----:B------:R-:W-:-:S03]  /*ecf0*/  ISETP.LT.OR P2, PT, R6, 0x41, P1 ;  /* 0x000000410600780c */ /* 0x000fc60000f41670 */
[----:B------:R3:W-:Y:S01]  /*ed00*/  LDGSTS.E.BYPASS.LTC128B.128 [R4+0x5c00], desc[UR36][R2.64+0x80], !P3 ;  /* 0x05c0008002047fae */ /* 0x0007e2000d901d64 */
[----:B------:R-:W-:Y:S02]  /*ed10*/  ISETP.LT.OR P3, PT, R6, 0x41, P0 ;  /* 0x000000410600780c */ /* 0x000fe40000761670 */
[----:B---3--:R-:W-:Y:S02]  /*ed20*/  IADD3 R2, P4, R10, R5, RZ ;  /* 0x000000050a027210 */ /* 0x008fe40007f9e0ff */
[----:B------:R-:W3:Y:S03]  /*ed30*/  SHFL.IDX PT, R10, R18, 0x6, 0x181f ;  /* 0x00d81f00120a7f89 */ /* 0x000ee600000e0000 */
[----:B-1----:R-:W-:Y:S02]  /*ed40*/  IMAD.X R3, RZ, RZ, R8, P4 ;  /* 0x000000ffff037224 */ /* 0x002fe400020e0608 */
[----:B------:R-:W1:Y:S04]  /*ed50*/  SHFL.IDX PT, R8, R23, 0x6, 0x181f ;  /* 0x00d81f0017087f89 */ /* 0x000e6800000e0000 */
[----:B------:R-:W-:Y:S01]  /*ed60*/  LDGSTS.E.BYPASS.LTC128B.128 [R4+0x2400], desc[UR36][R2.64], !P2 ;  /* 0x0240000002047fae */ /* 0x000fe2000d101d64 */
[----:B------:R-:W-:-:S03]  /*ed70*/  ISETP.LT.OR P2, PT, R6, 0x51, P1 ;  /* 0x000000510600780c */ /* 0x000fc60000f41670 */
[----:B------:R0:W-:Y:S01]  /*ed80*/  LDGSTS.E.BYPASS.LTC128B.128 [R4+0x6400], desc[UR36][R2.64+0x80], !P3 ;  /* 0x0640008002047fae */ /* 0x0001e2000d901d64 */
[----:B------:R-:W-:-:S03]  /*ed90*/  ISETP.LT.OR P3, PT, R6, 0x51, P0 ;  /* 0x000000510600780c */ /* 0x000fc60000761670 */
[----:B------:R-:W4:Y:S01]  /*eda0*/  SHFL.IDX PT, R23, R23, 0x7, 0x181f ;  /* 0x00f81f0017177f89 */ /* 0x000f2200000e0000 */
[----:B0-----:R-:W-:-:S03]  /*edb0*/  IADD3 R2, P4, R14, R5, RZ ;  /* 0x000000050e027210 */ /* 0x001fc60007f9e0ff */
[----:B------:R0:W0:Y:S02]  /*edc0*/  SHFL.IDX PT, R14, R18, 0x7, 0x181f ;  /* 0x00f81f00120e7f89 */ /* 0x00002400000e0000 */
[----:B--2---:R-:W-:-:S05]  /*edd0*/  IMAD.X R3, RZ, RZ, R7, P4 ;  /* 0x000000ffff037224 */ /* 0x004fca00020e0607 */
[----:B------:R-:W-:Y:S01]  /*ede0*/  LDGSTS.E.BYPASS.LTC128B.128 [R4+0x2c00], desc[UR36][R2.64], !P2 ;  /* 0x02c0000002047fae */ /* 0x000fe2000d101d64 */
[----:B------:R-:W-:-:S03]  /*edf0*/  ISETP.LT.OR P2, PT, R6, 0x61, P1 ;  /* 0x000000610600780c */ /* 0x000fc60000f41670 */
[----:B------:R3:W-:Y:S01]  /*ee00*/  LDGSTS.E.BYPASS.LTC128B.128 [R4+0x6c00], desc[UR36][R2.64+0x80], !P3 ;  /* 0x06c0008002047fae */ /* 0x0007e2000d901d64 */
[----:B------:R-:W-:Y:S02]  /*ee10*/  ISETP.LT.OR P3, PT, R6, 0x61, P0 ;  /* 0x000000610600780c */ /* 0x000fe40000761670 */
[----:B---3--:R-:W-:-:S05]  /*ee20*/  IADD3 R2, P4, R10, R5, RZ ;  /* 0x000000050a027210 */ /* 0x008fca0007f9e0ff */
[----:B-1----:R-:W-:-:S05]  /*ee30*/  IMAD.X R3, RZ, RZ, R8, P4 ;  /* 0x000000ffff037224 */ /* 0x002fca00020e0608 */
[----:B------:R1:W-:Y:S04]  /*ee40*/  LDGSTS.E.BYPASS.LTC128B.128 [R4+0x3400], desc[UR36][R2.64], !P2 ;  /* 0x0340000002047fae */ /* 0x0003e8000d101d64 */
[----:B0---4-:R1:W-:Y:S02]  /*ee50*/  LDGSTS.E.BYPASS.LTC128B.128 [R4+0x7400], desc[UR36][R2.64+0x80], !P3 ;  /* 0x0740008002047fae */ /* 0x0113e4000d901d64 */
.L_x_431:
[C---:B------:R-:W-:Y:S02]  /*ee60*/  ISETP.LT.OR P1, PT, R6.reuse, 0x71, P1 ;  /* 0x000000710600780c */ /* 0x040fe40000f21670 */
[----:B------:R-:W-:Y:S02]  /*ee70*/  ISETP.LT.OR P0, PT, R6, 0x71, P0 ;  /* 0x000000710600780c */ /* 0x000fe40000701670 */
[----:B-1----:R-:W-:-:S05]  /*ee80*/  IADD3 R2, P2, R14, R5, RZ ;  /* 0x000000050e027210 */ /* 0x002fca0007f5e0ff */
[----:B------:R-:W-:-:S05]  /*ee90*/  IMAD.X R3, RZ, RZ, R23, P2 ;  /* 0x000000ffff037224 */ /* 0x000fca00010e0617 */
[----:B------:R-:W-:Y:S01]  /*eea0*/  @!PT LDS RZ, [RZ] ;  /* 0x00000000fffff984 */ /* 0x000fe20000000800 */
[----:B------:R-:W-:Y:S01]  /*eeb0*/  @!PT LDS RZ, [RZ] ;  /* 0x00000000fffff984 */ /* 0x000fe20000000800 */
[----:B------:R-:W-:Y:S01]  /*eec0*/  @!PT LDS RZ, [RZ] ;  /* 0x00000000fffff984 */ /* 0x000fe20000000800 */
[----:B------:R0:W-:Y:S04]  /*eed0*/  LDGSTS.E.BYPASS.LTC128B.128 [R4+0x3c00], desc[UR36][R2.64], !P1 ;  /* 0x03c0000002047fae */ /* 0x0001e8000c901d64 */
[----:B------:R0:W-:Y:S01]  /*eee0*/  LDGSTS.E.BYPASS.LTC128B.128 [R4+0x7c00], desc[UR36][R2.64+0x80], !P0 ;  /* 0x07c0008002047fae */ /* 0x0001e2000c101d64 */
[----:B------:R-:W-:Y:S01]  /*eef0*/  PLOP3.LUT P0, PT, PT, PT, PT, 0x80, 0x0 ;  /* 0x000000000000781c */ /* 0x000fe20003f0f070 */
[----:B------:R-:W-:-:S12]  /*ef00*/  NOP ;  /* 0x0000000000007918 */ /* 0x000fd80000000000 */
.L_x_307:
[----:B------:R-:W-:Y:S02]  /*ef10*/  PLOP3.LUT P1, PT, P1, P0, PT, 0xa2, 0x0 ;  /* 0x000000000000781c */ /* 0x000fe40000f21472 */
[----:B------:R-:W-:-:S08]  /*ef20*/  @P0 R2UR P1, UR4, R0 ;  /* 0x00000000000402ca */ /* 0x000fd00000020000 */
[----:B------:R-:W-:-:S05]  /*ef30*/  @P0 PLOP3.LUT P0, PT, P1, PT, PT, 0x80, 0x0 ;  /* 0x000000000000081c */ /* 0x000fca0000f0f070 */
[----:B------:R-:W-:Y:S01]  /*ef40*/  @!P1 SYNCS.ARRIVE.TRANS64.RED.A0T1 RZ, [UR4+0x28850], RZ ;  /* 0x028850ffffff99a7 */ /* 0x000fe20008200404 */
[----:B------:R-:W-:Y:S07]  /*ef50*/  @!P1 ARRIVES.LDGSTSBAR.64.TRANSCNT [UR4+0x28850] ;  /* 0x02885000ff0099b0 */ /* 0x000fee0008000a84 */
[----:B------:R-:W-:Y:S05]  /*ef60*/  @P0 BRA.U.ANY `(.L_x_307) ;  /* 0xfffffffd00e80947 */ /* 0x000fea000393ffff */
[----:B------:R-:W-:Y:S01]  /*ef70*/  NOP ;  /* 0x0000000000007918 */ /* 0x000fe20000000000 */
[----:B0-----:R-:W2:Y:S02]  /*ef80*/  LDL R2, [R1+0x24] ;  /* 0x0000240001027983 */ /* 0x001ea40000100800 */
[----:B--2---:R-:W-:-:S13]  /*ef90*/  ISETP.NE.AND P2, PT, R2, 0x3, PT ;  /* 0x000000030200780c */ /* 0x004fda0003f45270 */
[----:B------:R-:W-:Y:S05]  /*efa0*/  @!P2 BRA `(.L_x_308) ;  /* 0x000000000004a947 */ /* 0x000fea0003800000 */
[----:B------:R-:W-:Y:S01]  /*efb0*/  BPT.TRAP 0x1 ;  /* 0x000000040000795c */ /* 0x000fe20000300000 */
.L_x_308:
[----:B------:R0:W-:Y:S01]  /*efc0*/  SYNCS.ARRIVE.TRANS64.A1T0 RZ, [R0+URZ+0x28850], RZ ;  /* 0x028850ff00ff79a7 */ /* 0x0001e2000810003f */
[----:B------:R-:W-:-:S04]  /*efd0*/  IADD3 R25, R25, 0x1, RZ ;  /* 0x0000000119197810 */ /* 0x000fc80007ffe0ff */
[----:B------:R-:W-:-:S04]  /*efe0*/  ISETP.NE.AND P0, PT, R25, 0x2, PT ;  /* 0x000000021900780c */ /* 0x000fc80003f05270 */
[----:B------:R-:W-:Y:S02]  /*eff0*/  SEL R3, RZ, 0x1, P0 ;  /* 0x00000001ff037807 */ /* 0x000fe40000000000 */
[----:B------:R-:W-:Y:S02]  /*f000*/  SEL R25, R25, RZ, P0 ;  /* 0x000000ff19197207 */ /* 0x000fe40000000000 */
[----:B0-----:R-:W-:-:S07]  /*f010*/  LOP3.LUT R28, R28, R3, RZ, 0x3c, !PT ;  /* 0x000000031c1c7212 */ /* 0x001fce00078e3cff */
.L_x_265:
[----:B------:R-:W-:Y:S05]  /*f020*/  BSYNC B7 ;  /* 0x0000000000077941 */ /* 0x000fea0003800000 */
.L_x_263:
[----:B------:R-:W-:-:S13]  /*f030*/  LOP3.LUT P0, RZ, R27, 0x20, RZ, 0xc0, !PT ;  /* 0x000000201bff7812 */ /* 0x000fda000780c0ff */
[----:B------:R-:W-:Y:S05]  /*f040*/  @!P0 BRA `(.L_x_309) ;  /* 0x0000000000248947 */ /* 0x000fea0003800000 */
[----:B------:R-:W-:Y:S05]  /*f050*/  WARPSYNC.ALL ;  /* 0x0000000000007948 */ /* 0x000fea0003800000 */
[----:B------:R-:W0:Y:S08]  /*f060*/  S2UR UR5, SR_CgaCtaId ;  /* 0x00000000000579c3 */ /* 0x000e300000008800 */
[----:B------:R-:W-:Y:S06]  /*f070*/  BAR.SYNC.DEFER_BLOCKING 0x5, 0x180 ;  /* 0x0146000000007b1d */ /* 0x000fec0000010000 */
[----:B------:R-:W-:-:S02]  /*f080*/  UMOV UR4, 0x400 ;  /* 0x0000040000047882 */ /* 0x000fc40000000000 */
[----:B0-----:R-:W-:-:S06]  /*f090*/  ULEA UR4, UR5, UR4, 0x18 ;  /* 0x0000000405047291 */ /* 0x001fcc000f8ec03f */
[----:B------:R-:W-:-:S05]  /*f0a0*/  IMAD.U32 R22, RZ, RZ, UR4 ;  /* 0x00000004ff167e24 */ /* 0x000fca000f8e00ff */
[----:B------:R2:W3:Y:S01]  /*f0b0*/  LDS.128 R16, [R22+0x288d0] ;  /* 0x0288d00016107984 */ /* 0x0004e20000000c00 */
[----:B------:R-:W-:Y:S06]  /*f0c0*/  BAR.ARV 0x4, 0x180 ;  /* 0x0106000000007b1d */ /* 0x000fec0000002000 */
[----:B------:R-:W-:Y:S05]  /*f0d0*/  BRA `(.L_x_310) ;  /* 0x0000000800d07947 */ /* 0x000fea0003800000 */
.L_x_309:
[----:B------:R-:W0:Y:S01]  /*f0e0*/  S2R R0, SR_TID.X ;  /* 0x0000000000007919 */ /* 0x000e220000002100 */
[----:B------:R-:W-:Y:S01]  /*f0f0*/  UMOV UR4, 0xffffffff ;  /* 0xffffffff00047882 */ /* 0x000fe20000000000 */
[----:B0-----:R-:W-:-:S04]  /*f100*/  LOP3.LUT R9, R0, 0x1f, RZ, 0xc0, !PT ;  /* 0x0000001f00097812 */ /* 0x001fc800078ec0ff */
[----:B------:R-:W-:Y:S01]  /*f110*/  ISETP.NE.AND P0, PT, R9, 0x1f, PT ;  /* 0x0000001f0900780c */ /* 0x000fe20003f05270 */
[----:B------:R-:W-:-:S12]  /*f120*/  BRA.DIV UR4, `(.L_x_311) ;  /* 0x0000004604687947 */ /* 0x000fd8000b800000 */
[----:B------:R-:W-:Y:S01]  /*f130*/  IMAD.IADD R7, R19, 0x1, R9 ;  /* 0x0000000113077824 */ /* 0x000fe200078e0209 */
[----:B------:R-:W-:-:S04]  /*f140*/  ULDC UR4, c[0x0][0xc3c] ;  /* 0x00030f0000047ab9 */ /* 0x000fc80000000800 */
[----:B------:R-:W-:-:S13]  /*f150*/  ISETP.GE.OR P1, PT, R7, UR4, !P0 ;  /* 0x0000000407007c0c */ /* 0x000fda000c726670 */
[----:B------:R-:W0:Y:S08]  /*f160*/  @!P1 LDC.64 R2, c[0x0][0xc80] ;  /* 0x00032000ff029b82 */ /* 0x000e300000000a00 */
[----:B------:R-:W1:Y:S01]  /*f170*/  @!P1 LDC.64 R4, c[0x0][0xc78] ;  /* 0x00031e00ff049b82 */ /* 0x000e620000000a00 */
[----:B0-----:R-:W-:-:S05]  /*f180*/  @!P1 IMAD.WIDE R2, R7, 0x4, R2 ;  /* 0x0000000407029825 */ /* 0x001fca00078e0202 */
[----:B------:R1:W2:Y:S02]  /*f190*/  @!P1 LDG.E R6, desc[UR36][R2.64] ;  /* 0x0000002402069981 */ /* 0x0002a4000c1e1900 */
[----:B-1----:R-:W-:-:S05]  /*f1a0*/  @!P1 IMAD.WIDE R2, R7, 0x4, R4 ;  /* 0x0000000407029825 */ /* 0x002fca00078e0204 */
[----:B------:R-:W3:Y:S01]  /*f1b0*/  @!P1 LDG.E R5, desc[UR36][R2.64] ;  /* 0x0000002402059981 */ /* 0x000ee2000c1e1900 */
[----:B------:R-:W-:Y:S01]  /*f1c0*/  IMAD.MOV.U32 R7, RZ, RZ, RZ ;  /* 0x000000ffff077224 */ /* 0x000fe200078e00ff */
[C---:B------:R-:W-:Y:S01]  /*f1d0*/  ISETP.GE.U32.AND P2, PT, R9.reuse, 0x2, PT ;  /* 0x000000020900780c */ /* 0x040fe20003f46070 */
[----:B------:R-:W-:Y:S01]  /*f1e0*/  IMAD.MOV.U32 R4, RZ, RZ, RZ ;  /* 0x000000ffff047224 */ /* 0x000fe200078e00ff */
[C---:B------:R-:W-:Y:S01]  /*f1f0*/  ISETP.GE.U32.AND P3, PT, R9.reuse, 0x4, PT ;  /* 0x000000040900780c */ /* 0x040fe20003f66070 */
[----:B------:R-:W-:Y:S01]  /*f200*/  SHFL.IDX PT, R0, R16, RZ, 0x1f ;  /* 0x00001fff10007589 */ /* 0x000fe200000e0000 */
[C---:B------:R-:W-:Y:S02]  /*f210*/  ISETP.GE.U32.AND P4, PT, R9.reuse, 0x8, PT ;  /* 0x000000080900780c */ /* 0x040fe40003f86070 */
[----:B------:R-:W-:Y:S01]  /*f220*/  ISETP.GE.U32.AND P5, PT, R9, 0x10, PT ;  /* 0x000000100900780c */ /* 0x000fe20003fa6070 */
[----:B------:R-:W-:Y:S01]  /*f230*/  SHFL.IDX PT, R8, R16, 0x1, 0x1f ;  /* 0x00201f0010087f89 */ /* 0x000fe200000e0000 */
[----:B--2---:R-:W-:-:S02]  /*f240*/  @!P1 IMAD.MOV.U32 R7, RZ, RZ, R6 ;  /* 0x000000ffff079224 */ /* 0x004fc400078e0006 */
[----:B------:R-:W-:Y:S02]  /*f250*/  IMAD.MOV.U32 R6, RZ, RZ, RZ ;  /* 0x000000ffff067224 */ /* 0x000fe400078e00ff */
[----:B---3--:R-:W-:Y:S01]  /*f260*/  @!P1 IMAD.MOV.U32 R4, RZ, RZ, R5 ;  /* 0x000000ffff049224 */ /* 0x008fe200078e0005 */
[----:B------:R-:W-:-:S03]  /*f270*/  ISETP.NE.AND P1, PT, R9, RZ, PT ;  /* 0x000000ff0900720c */ /* 0x000fc60003f25270 */
[----:B------:R-:W-:-:S05]  /*f280*/  IMAD R13, R4, R7, RZ ;  /* 0x00000007040d7224 */ /* 0x000fca00078e02ff */
        /* <DEDUP_REMOVED lines=15> */
[----:B------:R0:W1:Y:S02]  /*f380*/  SHFL.IDX PT, R14, R2, 0x1f, 0x1f ;  /* 0x03e01f00020e7f89 */ /* 0x00006400000e0000 */
.L_x_441:
[----:B------:R-:W-:Y:S02]  /*f390*/  ULDC UR4, c[0x0][0xc38] ;  /* 0x00030e0000047ab9 */ /* 0x000fe40000000800 */
[----:B------:R-:W-:-:S04]  /*f3a0*/  IMAD.U32 R5, RZ, RZ, UR4 ;  /* 0x00000004ff057e24 */ /* 0x000fc8000f8e00ff */
[----:B-1----:R-:W-:-:S05]  /*f3b0*/  IMAD R14, R14, R5, RZ ;  /* 0x000000050e0e7224 */ /* 0x002fca00078e02ff */
[----:B------:R-:W-:-:S04]  /*f3c0*/  IADD3 R9, R8, R14, RZ ;  /* 0x0000000e08097210 */ /* 0x000fc80007ffe0ff */
[----:B------:R-:W-:-:S13]  /*f3d0*/  ISETP.GT.AND P6, PT, R9, R0, PT ;  /* 0x000000000900720c */ /* 0x000fda0003fc4270 */
[----:B------:R-:W-:Y:S05]  /*f3e0*/  @P6 BRA `(.L_x_312) ;  /* 0x0000000000a46947 */ /* 0x000fea0003800000 */
.L_x_315:
[----:B0-----:R-:W0:Y:S01]  /*f3f0*/  LDC R2, c[0x0][0xc3c] ;  /* 0x00030f00ff027b82 */ /* 0x001e220000000800 */
[----:B------:R-:W-:-:S05]  /*f400*/  VIADD R19, R19, 0x1f ;  /* 0x0000001f13137836 */ /* 0x000fca0000000000 */
[----:B0-----:R-:W-:-:S13]  /*f410*/  ISETP.GE.AND P6, PT, R19, R2, PT ;  /* 0x000000021300720c */ /* 0x001fda0003fc6270 */
[----:B------:R-:W-:Y:S05]  /*f420*/  @P6 BRA `(.L_x_313) ;  /* 0x0000000400b86947 */ /* 0x000fea0003800000 */
[----:B------:R-:W0:Y:S01]  /*f430*/  S2R R3, SR_TID.X ;  /* 0x0000000000037919 */ /* 0x000e220000002100 */
[----:B------:R-:W-:Y:S01]  /*f440*/  IMAD.MOV.U32 R7, RZ, RZ, RZ ;  /* 0x000000ffff077224 */ /* 0x000fe200078e00ff */
[----:B0-----:R-:W-:-:S05]  /*f450*/  LOP3.LUT R3, R3, 0x1f, RZ, 0xc0, !PT ;  /* 0x0000001f03037812 */ /* 0x001fca00078ec0ff */
[----:B------:R-:W-:-:S05]  /*f460*/  IMAD.IADD R11, R19, 0x1, R3 ;  /* 0x00000001130b7824 */ /* 0x000fca00078e0203 */
[----:B------:R-:W-:-:S13]  /*f470*/  ISETP.GE.OR P6, PT, R11, R2, !P0 ;  /* 0x000000020b00720c */ /* 0x000fda00047c6670 */
[----:B------:R-:W0:Y:S08]  /*f480*/  @!P6 LDC.64 R2, c[0x0][0xc80] ;  /* 0x00032000ff02eb82 */ /* 0x000e300000000a00 */
[----:B------:R-:W1:Y:S01]  /*f490*/  @!P6 LDC.64 R4, c[0x0][0xc78] ;  /* 0x00031e00ff04eb82 */ /* 0x000e620000000a00 */
[----:B0-----:R-:W-:-:S05]  /*f4a0*/  @!P6 IMAD.WIDE R2, R11, 0x4, R2 ;  /* 0x000000040b02e825 */ /* 0x001fca00078e0202 */
[----:B------:R1:W2:Y:S02]  /*f4b0*/  @!P6 LDG.E R7, desc[UR36][R2.64] ;  /* 0x000000240207e981 */ /* 0x0002a4000c1e1900 */
[----:B-1----:R-:W-:-:S04]  /*f4c0*/  @!P6 IMAD.WIDE R2, R11, 0x4, R4 ;  /* 0x000000040b02e825 */ /* 0x002fc800078e0204 */
[----:B------:R-:W-:-:S06]  /*f4d0*/  IMAD.MOV.U32 R4, RZ, RZ, RZ ;  /* 0x000000ffff047224 */ /* 0x000fcc00078e00ff */
[----:B------:R-:W2:Y:S01]  /*f4e0*/  @!P6 LDG.E R4, desc[UR36][R2.64] ;  /* 0x000000240204e981 */ /* 0x000ea2000c1e1900 */
[----:B------:R-:W-:Y:S01]  /*f4f0*/  UMOV UR4, 0xffffffff ;  /* 0xffffffff00047882 */ /* 0x000fe20000000000 */
[----:B--2---:R-:W-:Y:S02]  /*f500*/  IMAD R13, R4, R7, RZ ;  /* 0x00000007040d7224 */ /* 0x004fe400078e02ff */
[----:B------:R-:W-:Y:S05]  /*f510*/  BRA.DIV UR4, `(.L_x_314) ;  /* 0x0000004604a87947 */ /* 0x000fea000b800000 */
        /* <DEDUP_REMOVED lines=15> */
[----:B------:R0:W1:Y:S02]  /*f610*/  SHFL.IDX PT, R14, R2, 0x1f, 0x1f ;  /* 0x03e01f00020e7f89 */ /* 0x00006400000e0000 */
.L_x_449:
[----:B------:R-:W-:Y:S02]  /*f620*/  ULDC UR4, c[0x0][0xc38] ;  /* 0x00030e0000047ab9 */ /* 0x000fe40000000800 */
[----:B------:R-:W-:-:S04]  /*f630*/  IMAD.U32 R5, RZ, RZ, UR4 ;  /* 0x00000004ff057e24 */ /* 0x000fc8000f8e00ff */
[----:B-1----:R-:W-:-:S04]  /*f640*/  IMAD R14, R14, R5, RZ ;  /* 0x000000050e0e7224 */ /* 0x002fc800078e02ff */
[----:B------:R-:W-:-:S05]  /*f650*/  IMAD.IADD R9, R14, 0x1, R9 ;  /* 0x000000010e097824 */ /* 0x000fca00078e0209 */
[----:B------:R-:W-:-:S13]  /*f660*/  ISETP.GT.AND P6, PT, R9, R0, PT ;  /* 0x000000000900720c */ /* 0x000fda0003fc4270 */
[----:B------:R-:W-:Y:S05]  /*f670*/  @!P6 BRA `(.L_x_315) ;  /* 0xfffffffc005ce947 */ /* 0x000fea000383ffff */
.L_x_312:
[----:B------:R-:W-:Y:S01]  /*f680*/  IMAD.IADD R9, R9, 0x1, -R14 ;  /* 0x0000000109097824 */ /* 0x000fe200078e0a0e */
[----:B------:R-:W-:-:S03]  /*f690*/  UMOV UR4, 0xffffffff ;  /* 0xffffffff00047882 */ /* 0x000fc60000000000 */
[----:B------:R-:W-:-:S05]  /*f6a0*/  IMAD R3, R2, R5, R9 ;  /* 0x0000000502037224 */ /* 0x000fca00078e0209 */
[----:B------:R-:W-:Y:S01]  /*f6b0*/  ISETP.GT.AND P6, PT, R3, R0, PT ;  /* 0x000000000300720c */ /* 0x000fe20003fc4270 */
[----:B------:R-:W-:-:S12]  /*f6c0*/  BRA.DIV UR4, `(.L_x_316) ;  /* 0x0000004604f47947 */ /* 0x000fd8000b800000 */
[----:B------:R-:W-:-:S04]  /*f6d0*/  VOTE.ANY R3, PT, !P6 ;  /* 0x0000000000037806 */ /* 0x000fc800070e0100 */
[----:B------:R-:W1:Y:S02]  /*f6e0*/  POPC R8, R3 ;  /* 0x0000000300087309 */ /* 0x000e640000000000 */
[----:B-1----:R1:W2:Y:S04]  /*f6f0*/  SHFL.IDX PT, R7, R7, R8, 0x1f ;  /* 0x00001f0807077589 */ /* 0x0022a800000e0000 */
[----:B------:R1:W3:Y:S02]  /*f700*/  SHFL.IDX PT, R4, R4, R8, 0x1f ;  /* 0x00001f0804047589 */ /* 0x0002e400000e0000 */
.L_x_454:
[----:B------:R-:W-:-:S13]  /*f710*/  ISETP.NE.AND P0, PT, R3, RZ, PT ;  /* 0x000000ff0300720c */ /* 0x000fda0003f05270 */
[----:B------:R-:W-:Y:S05]  /*f720*/  @!P0 BRA `(.L_x_317) ;  /* 0x0000000000108947 */ /* 0x000fea0003800000 */
[----:B------:R-:W-:Y:S01]  /*f730*/  UMOV UR4, 0xffffffff ;  /* 0xffffffff00047882 */ /* 0x000fe20000000000 */
[----:B------:R-:W-:Y:S02]  /*f740*/  VIADD R12, R8, 0xffffffff ;  /* 0xffffffff080c7836 */ /* 0x000fe40000000000 */
[----:B------:R-:W-:Y:S05]  /*f750*/  BRA.DIV UR4, `(.L_x_318) ;  /* 0x0000004a042c7947 */ /* 0x000fea000b800000 */
[----:B------:R4:W0:Y:S02]  /*f760*/  SHFL.IDX PT, R6, R2, R12, 0x1f ;  /* 0x00001f0c02067589 */ /* 0x00082400000e0000 */
.L_x_317:
[----:B--2---:R-:W-:Y:S01]  /*f770*/  IABS R10, R7 ;  /* 0x00000007000a7213 */ /* 0x004fe20000000000 */
[----:B0-----:R-:W-:Y:S01]  /*f780*/  IMAD R16, R6, R5, R9 ;  /* 0x0000000506107224 */ /* 0x001fe200078e0209 */
[----:B---3--:R-:W-:Y:S01]  /*f790*/  IABS R5, R4 ;  /* 0x0000000400057213 */ /* 0x008fe20000000000 */
[----:B------:R-:W-:Y:S01]  /*f7a0*/  IMAD.IADD R19, R8, 0x1, R19 ;  /* 0x0000000108137824 */ /* 0x000fe200078e0213 */
[----:B------:R-:W0:Y:S01]  /*f7b0*/  I2F.RP R11, R10 ;  /* 0x0000000a000b7306 */ /* 0x000e220000209400 */
[----:B------:R-:W-:-:S07]  /*f7c0*/  IMAD.IADD R0, R0, 0x1, -R16 ;  /* 0x0000000100007824 */ /* 0x000fce00078e0a10 */
[----:B----4-:R-:W2:Y:S08]  /*f7d0*/  I2F.RP R12, R5 ;  /* 0x00000005000c7306 */ /* 0x010eb00000209400 */
[----:B0-----:R-:W0:Y:S08]  /*f7e0*/  MUFU.RCP R11, R11 ;  /* 0x0000000b000b7308 */ /* 0x001e300000001000 */
[----:B--2---:R-:W-:Y:S01]  /*f7f0*/  MUFU.RCP R12, R12 ;  /* 0x0000000c000c7308 */ /* 0x004fe20000001000 */
[----:B0-----:R-:W-:-:S07]  /*f800*/  IADD3 R2, R11, 0xffffffe, RZ ;  /* 0x0ffffffe0b027810 */ /* 0x001fce0007ffe0ff */
[----:B------:R0:W2:Y:S02]  /*f810*/  F2I.FTZ.U32.TRUNC.NTZ R3, R2 ;  /* 0x0000000200037305 */ /* 0x0000a4000021f000 */
[----:B0-----:R-:W-:Y:S02]  /*f820*/  IMAD.MOV.U32 R2, RZ, RZ, RZ ;  /* 0x000000ffff027224 */ /* 0x001fe400078e00ff */
[----:B--2---:R-:W-:-:S04]  /*f830*/  IMAD.MOV R9, RZ, RZ, -R3 ;  /* 0x000000ffff097224 */ /* 0x004fc800078e0a03 */
[----:B------:R-:W-:-:S04]  /*f840*/  IMAD R9, R9, R10, RZ ;  /* 0x0000000a09097224 */ /* 0x000fc800078e02ff */
[----:B------:R-:W-:Y:S01]  /*f850*/  IMAD.HI.U32 R3, R3, R9, R2 ;  /* 0x0000000903037227 */ /* 0x000fe200078e0002 */
[----:B------:R-:W-:Y:S02]  /*f860*/  IABS R2, R7 ;  /* 0x0000000700027213 */ /* 0x000fe40000000000 */
[----:B------:R-:W-:-:S03]  /*f870*/  IABS R9, R0 ;  /* 0x0000000000097213 */ /* 0x000fc60000000000 */
[----:B------:R-:W-:Y:S02]  /*f880*/  IMAD.MOV R2, RZ, RZ, -R2 ;  /* 0x000000ffff027224 */ /* 0x000fe400078e0a02 */
[----:B------:R-:W-:-:S04]  /*f890*/  IMAD.HI.U32 R6, R3, R9, RZ ;  /* 0x0000000903067227 */ /* 0x000fc800078e00ff */
[----:B------:R-:W-:Y:S02]  /*f8a0*/  VIADD R3, R12, 0xffffffe ;  /* 0x0ffffffe0c037836 */ /* 0x000fe40000000000 */
[----:B------:R-:W-:-:S04]  /*f8b0*/  IMAD R9, R6, R2, R9 ;  /* 0x0000000206097224 */ /* 0x000fc800078e0209 */
[----:B------:R-:W0:Y:S01]  /*f8c0*/  F2I.FTZ.U32.TRUNC.NTZ R3, R3 ;  /* 0x0000000300037305 */ /* 0x000e22000021f000 */
[----:B------:R-:W-:-:S13]  /*f8d0*/  ISETP.GT.U32.AND P1, PT, R10, R9, PT ;  /* 0x000000090a00720c */ /* 0x000fda0003f24070 */
[----:B------:R-:W-:Y:S01]  /*f8e0*/  @!P1 IMAD.IADD R9, R9, 0x1, -R10 ;  /* 0x0000000109099824 */ /* 0x000fe200078e0a0a */
[----:B0-----:R-:W-:Y:S01]  /*f8f0*/  IADD3 R2, RZ, -R3, RZ ;  /* 0x80000003ff027210 */ /* 0x001fe20007ffe0ff */
[----:B------:R-:W-:Y:S01]  /*f900*/  @!P1 VIADD R6, R6, 0x1 ;  /* 0x0000000106069836 */ /* 0x000fe20000000000 */
[----:B------:R-:W-:Y:S02]  /*f910*/  ISETP.NE.AND P1, PT, R7, RZ, PT ;  /* 0x000000ff0700720c */ /* 0x000fe40003f25270 */
[----:B------:R-:W-:Y:S01]  /*f920*/  ISETP.GE.U32.AND P0, PT, R9, R10, PT ;  /* 0x0000000a0900720c */ /* 0x000fe20003f06070 */
[----:B------:R-:W-:Y:S02]  /*f930*/  IMAD R9, R2, R5, RZ ;  /* 0x0000000502097224 */ /* 0x000fe400078e02ff */
[----:B------:R-:W-:-:S04]  /*f940*/  IMAD.MOV.U32 R2, RZ, RZ, RZ ;  /* 0x000000ffff027224 */ /* 0x000fc800078e00ff */
[----:B------:R-:W-:Y:S01]  /*f950*/  IMAD.HI.U32 R9, R3, R9, R2 ;  /* 0x0000000903097227 */ /* 0x000fe200078e0002 */
[----:B------:R-:W-:Y:S02]  /*f960*/  LOP3.LUT R2, R0, R7, RZ, 0x3c, !PT ;  /* 0x0000000700027212 */ /* 0x000fe400078e3cff */
[----:B------:R-:W-:Y:S02]  /*f970*/  IABS R3, R4 ;  /* 0x0000000400037213 */ /* 0x000fe40000000000 */
[----:B------:R-:W-:Y:S01]  /*f980*/  ISETP.GE.AND P2, PT, R2, RZ, PT ;  /* 0x000000ff0200720c */ /* 0x000fe20003f46270 */
[----:B------:R-:W-:Y:S02]  /*f990*/  @P0 VIADD R6, R6, 0x1 ;  /* 0x0000000106060836 */ /* 0x000fe40000000000 */
[----:B------:R-:W-:-:S10]  /*f9a0*/  IMAD.MOV R3, RZ, RZ, -R3 ;  /* 0x000000ffff037224 */ /* 0x000fd400078e0a03 */
[----:B------:R-:W-:Y:S01]  /*f9b0*/  @!P2 IMAD.MOV R6, RZ, RZ, -R6 ;  /* 0x000000ffff06a224 */ /* 0x000fe200078e0a06 */
[----:B------:R-:W-:-:S04]  /*f9c0*/  @!P1 LOP3.LUT R6, RZ, R7, RZ, 0x33, !PT ;  /* 0x00000007ff069212 */ /* 0x000fc800078e33ff */
[-C--:B------:R-:W-:Y:S01]  /*f9d0*/  IABS R2, R6.reuse ;  /* 0x0000000600027213 */ /* 0x080fe20000000000 */
[----:B------:R-:W-:-:S04]  /*f9e0*/  IMAD R7, R7, R6, RZ ;  /* 0x0000000607077224 */ /* 0x000fc800078e02ff */
[----:B------:R-:W-:-:S04]  /*f9f0*/  IMAD.HI.U32 R9, R9, R2, RZ ;  /* 0x0000000209097227 */ /* 0x000fc800078e00ff */
[----:B------:R-:W-:Y:S02]  /*fa00*/  IMAD R2, R9, R3, R2 ;  /* 0x0000000309027224 */ /* 0x000fe400078e0202 */
[----:B------:R-:W-:-:S03]  /*fa10*/  IMAD.IADD R17, R0, 0x1, -R7 ;  /* 0x0000000100117824 */ /* 0x000fc600078e0a07 */
[----:B------:R-:W-:-:S13]  /*fa20*/  ISETP.GT.U32.AND P1, PT, R5, R2, PT ;  /* 0x000000020500720c */ /* 0x000fda0003f24070 */
[----:B------:R-:W-:Y:S01]  /*fa30*/  @!P1 IMAD.IADD R2, R2, 0x1, -R5 ;  /* 0x0000000102029824 */ /* 0x000fe200078e0a05 */
[----:B------:R-:W-:Y:S02]  /*fa40*/  @!P1 IADD3 R9, R9, 0x1, RZ ;  /* 0x0000000109099810 */ /* 0x000fe40007ffe0ff */
[----:B------:R-:W-:Y:S02]  /*fa50*/  ISETP.NE.AND P1, PT, R4, RZ, PT ;  /* 0x000000ff0400720c */ /* 0x000fe40003f25270 */
[----:B------:R-:W-:Y:S02]  /*fa60*/  ISETP.GE.U32.AND P0, PT, R2, R5, PT ;  /* 0x000000050200720c */ /* 0x000fe40003f06070 */
[----:B------:R-:W-:-:S04]  /*fa70*/  LOP3.LUT R2, R6, R4, RZ, 0x3c, !PT ;  /* 0x0000000406027212 */ /* 0x000fc800078e3cff */
[----:B------:R-:W-:-:S07]  /*fa80*/  ISETP.GE.AND P2, PT, R2, RZ, PT ;  /* 0x000000ff0200720c */ /* 0x000fce0003f46270 */
[----:B------:R-:W-:-:S06]  /*fa90*/  @P0 VIADD R9, R9, 0x1 ;  /* 0x0000000109090836 */ /* 0x000fcc0000000000 */
[----:B------:R-:W-:Y:S01]  /*faa0*/  @!P2 IMAD.MOV R9, RZ, RZ, -R9 ;  /* 0x000000ffff09a224 */ /* 0x000fe200078e0a09 */
[----:B------:R-:W-:-:S05]  /*fab0*/  @!P1 LOP3.LUT R9, RZ, R4, RZ, 0x33, !PT ;  /* 0x00000004ff099212 */ /* 0x000fca00078e33ff */
[--C-:B------:R-:W-:Y:S02]  /*fac0*/  IMAD.MOV R3, RZ, RZ, -R9.reuse ;  /* 0x000000ffff037224 */ /* 0x100fe400078e0a09 */
[C---:B------:R-:W-:Y:S02]  /*fad0*/  IMAD R9, R4.reuse, 0x1000000, R9 ;  /* 0x0100000004097824 */ /* 0x040fe400078e0209 */
[----:B------:R-:W-:-:S05]  /*fae0*/  IMAD R18, R4, R3, R6 ;  /* 0x0000000304127224 */ /* 0x000fca00078e0206 */
[----:B------:R-:W-:Y:S01]  /*faf0*/  LEA R18, R18, R9, 0x10 ;  /* 0x0000000912127211 */ /* 0x000fe200078e80ff */
[----:B------:R-:W-:Y:S06]  /*fb00*/  BRA `(.L_x_319) ;  /* 0x00000000001c7947 */ /* 0x000fec0003800000 */
.L_x_313:
[----:B------:R-:W-:Y:S01]  /*fb10*/  UMOV UR4, URZ ;  /* 0x0000003f00047c82 */ /* 0x000fe20008000000 */
[----:B------:R-:W-:Y:S01]  /*fb20*/  UMOV UR5, URZ ;  /* 0x0000003f00057c82 */ /* 0x000fe20008000000 */
[----:B------:R-:W-:Y:S01]  /*fb30*/  ULDC UR6, c[0x0][0xc3c] ;  /* 0x00030f0000067ab9 */ /* 0x000fe20000000800 */
[----:B------:R-:W-:Y:S02]  /*fb40*/  IMAD.MOV.U32 R16, RZ, RZ, R0 ;  /* 0x000000ffff107224 */ /* 0x000fe400078e0000 */
[----:B------:R-:W-:Y:S02]  /*fb50*/  IMAD.U32 R17, RZ, RZ, UR4 ;  /* 0x00000004ff117e24 */ /* 0x000fe4000f8e00ff */
[----:B------:R-:W-:Y:S02]  /*fb60*/  IMAD.U32 R18, RZ, RZ, UR5 ;  /* 0x00000005ff127e24 */ /* 0x000fe4000f8e00ff */
[----:B------:R-:W-:-:S07]  /*fb70*/  IMAD.U32 R19, RZ, RZ, UR6 ;  /* 0x00000006ff137e24 */ /* 0x000fce000f8e00ff */
.L_x_319:
[----:B------:R-:W0:Y:S01]  /*fb80*/  S2R R0, SR_TID.X ;  /* 0x0000000000007919 */ /* 0x000e220000002100 */
[----:B------:R-:W-:Y:S05]  /*fb90*/  WARPSYNC.ALL ;  /* 0x0000000000007948 */ /* 0x000fea0003800000 */
[----:B------:R-:W-:Y:S01]  /*fba0*/  BAR.SYNC.DEFER_BLOCKING 0x4, 0x180 ;  /* 0x0106000000007b1d */ /* 0x000fe20000010000 */
[----:B0-----:R-:W-:-:S04]  /*fbb0*/  LOP3.LUT R0, R0, 0x1f, RZ, 0xc0, !PT ;  /* 0x0000001f00007812 */ /* 0x001fc800078ec0ff */
[----:B------:R-:W-:-:S13]  /*fbc0*/  ISETP.NE.AND P0, PT, R0, RZ, PT ;  /* 0x000000ff0000720c */ /* 0x000fda0003f05270 */
[----:B------:R-:W0:Y:S01]  /*fbd0*/  @!P0 S2R R3, SR_CgaCtaId ;  /* 0x0000000000038919 */ /* 0x000e220000008800 */
[----:B------:R-:W-:-:S04]  /*fbe0*/  @!P0 MOV R0, 0x400 ;  /* 0x0000040000008802 */ /* 0x000fc80000000f00 */
[----:B0-----:R-:W-:-:S05]  /*fbf0*/  @!P0 LEA R22, R3, R0, 0x18 ;  /* 0x0000000003168211 */ /* 0x001fca00078ec0ff */
[----:B------:R0:W-:Y:S01]  /*fc00*/  @!P0 STS.128 [R22+0x288d0], R16 ;  /* 0x0288d01016008388 */ /* 0x0001e20000000c00 */
[----:B------:R-:W-:Y:S06]  /*fc10*/  BAR.ARV 0x5, 0x180 ;  /* 0x0146000000007b1d */ /* 0x000fec0000002000 */
.L_x_310:
[----:B------:R-:W-:Y:S02]  /*fc20*/  ULDC UR4, c[0x0][0xc3c] ;  /* 0x00030f0000047ab9 */ /* 0x000fe40000000800 */
[----:B---3--:R-:W-:-:S13]  /*fc30*/  ISETP.GE.AND P0, PT, R19, UR4, PT ;  /* 0x0000000413007c0c */ /* 0x008fda000bf06270 */
[----:B------:R-:W-:Y:S05]  /*fc40*/  @!P0 BRA `(.L_x_320) ;  /* 0xffffffb400888947 */ /* 0x000fea000383ffff */
[----:B------:R-:W-:Y:S05]  /*fc50*/  BSYNC B8 ;  /* 0x0000000000087941 */ /* 0x000fea0003800000 */
.L_x_257:
[----:B0-----:R-:W3:Y:S01]  /*fc60*/  LDL.LU R0, [R1+0x20] ;  /* 0x0000200001007983 */ /* 0x001ee20000300800 */
[----:B------:R-:W-:Y:S01]  /*fc70*/  BSSY B0, `(.L_x_321) ;  /* 0x000000b000007945 */ /* 0x000fe20003800000 */
[----:B------:R-:W0:Y:S01]  /*fc80*/  S2R R5, SR_CgaCtaId ;  /* 0x0000000000057919 */ /* 0x000e220000008800 */
[----:B---3--:R-:W-:-:S05]  /*fc90*/  VIADD R0, R0, 0x1 ;  /* 0x0000000100007836 */ /* 0x008fca0000000000 */
[----:B------:R-:W-:-:S04]  /*fca0*/  LEA.HI R2, R0, R0, RZ, 0x1 ;  /* 0x0000000000027211 */ /* 0x000fc800078f08ff */
[----:B------:R-:W-:Y:S02]  /*fcb0*/  LOP3.LUT R3, R2, 0xfffffffe, RZ, 0xc0, !PT ;  /* 0xfffffffe02037812 */ /* 0x000fe400078ec0ff */
[----:B------:R-:W-:-:S03]  /*fcc0*/  MOV R2, 0x400 ;  /* 0x0000040000027802 */ /* 0x000fc60000000f00 */
[----:B------:R-:W-:Y:S01]  /*fcd0*/  IMAD.IADD R0, R0, 0x1, -R3 ;  /* 0x0000000100007824 */ /* 0x000fe200078e0a03 */
[----:B0-----:R-:W-:-:S04]  /*fce0*/  LEA R4, R5, R2, 0x18 ;  /* 0x0000000205047211 */ /* 0x001fc800078ec0ff */
[----:B------:R-:W-:-:S04]  /*fcf0*/  SHF.L.U32 R0, R0, 0x1f, RZ ;  /* 0x0000001f00007819 */ /* 0x000fc800000006ff */
[----:B------:R-:W0:Y:S02]  /*fd00*/  SYNCS.PHASECHK.TRANS64.TRYWAIT P0, [R4+URZ+0x28820], R0 ;  /* 0x02882000040075a7 */ /* 0x000e24000800017f */
[----:B0-----:R-:W-:Y:S05]  /*fd10*/  @!P0 BRA `(.L_x_322) ;  /* 0x0000004000e48947 */ /* 0x001fea0003800000 */
.L_x_457:
[----:B------:R-:W-:Y:S05]  /*fd20*/  BSYNC B0 ;  /* 0x0000000000007941 */ /* 0x000fea0003800000 */
.L_x_321:
[----:B------:R-:W-:-:S03]  /*fd30*/  UMOV UR4, 0xffffffff ;  /* 0xffffffff00047882 */ /* 0x000fc60000000000 */
[----:B------:R-:W-:Y:S05]  /*fd40*/  BRA.DIV UR4, `(.L_x_323) ;  /* 0x0000004204ec7947 */ /* 0x000fea000b800000 */
[----:B0-----:R-:W0:Y:S02]  /*fd50*/  S2R R0, SR_TID.X ;  /* 0x0000000000007919 */ /* 0x001e240000002100 */
[----:B0-----:R-:W-:-:S04]  /*fd60*/  SHF.R.U32.HI R0, RZ, 0x5, R0 ;  /* 0x00000005ff007819 */ /* 0x001fc80000011600 */
[----:B------:R-:W-:-:S05]  /*fd70*/  LOP3.LUT R0, R0, 0x3, RZ, 0xc0, !PT ;  /* 0x0000000300007812 */ /* 0x000fca00078ec0ff */
[----:B------:R0:W3:Y:S02]  /*fd80*/  SHFL.IDX PT, R14, R0, RZ, 0x1f ;  /* 0x00001fff000e7589 */ /* 0x0000e400000e0000 */
.L_x_460:
[----:B---3--:R-:W-:Y:S01]  /*fd90*/  ISETP.NE.AND P0, PT, R14, RZ, PT ;  /* 0x000000ff0e00720c */ /* 0x008fe20003f05270 */
[----:B------:R-:W-:-:S12]  /*fda0*/  BSSY B0, `(.L_x_324) ;  /* 0x0000024000007945 */ /* 0x000fd80003800000 */
[----:B------:R-:W-:Y:S05]  /*fdb0*/  @P0 BRA `(.L_x_325) ;  /* 0x0000000000880947 */ /* 0x000fea0003800000 */
[----:B------:R-:W-:-:S03]  /*fdc0*/  UMOV UR4, 0xffffffff ;  /* 0xffffffff00047882 */ /* 0x000fc60000000000 */
[----:B------:R-:W-:Y:S05]  /*fdd0*/  BRA.DIV UR4, `(.L_x_326) ;  /* 0x0000004204fc7947 */ /* 0x000fea000b800000 */
[----:B------:R-:W-:-:S13]  /*fde0*/  ELECT P6, URZ, PT ;  /* 0x00000000003f782f */ /* 0x000fda00038c0000 */
.L_x_463:
[----:B------:R-:W-:Y:S05]  /*fdf0*/  @!P6 BRA `(.L_x_325) ;  /* 0x000000000078e947 */ /* 0x000fea0003800000 */
[----:B0-----:R-:W3:Y:S02]  /*fe00*/  LDL.LU R0, [R1+0x4] ;  /* 0x0000040001007983 */ /* 0x001ee40000300800 */
[----:B---3--:R-:W-:-:S04]  /*fe10*/  LOP3.LUT R0, R0, 0x2, RZ, 0xfc, !PT ;  /* 0x0000000200007812 */ /* 0x008fc800078efcff */
[----:B------:R-:W-:-:S13]  /*fe20*/  ISETP.NE.AND P0, PT, R0, 0x3, PT ;  /* 0x000000030000780c */ /* 0x000fda0003f05270 */
[----:B------:R-:W-:Y:S05]  /*fe30*/  @!P0 BRA `(.L_x_327) ;  /* 0x0000000000048947 */ /* 0x000fea0003800000 */
[----:B------:R-:W-:Y:S01]  /*fe40*/  BPT.TRAP 0x1 ;  /* 0x000000040000795c */ /* 0x000fe20000300000 */
.L_x_327:
[C---:B------:R-:W-:Y:S01]  /*fe50*/  LEA R5, R25.reuse, R4, 0x3 ;  /* 0x0000000419057211 */ /* 0x040fe200078e18ff */
[----:B------:R-:W-:Y:S01]  /*fe60*/  VIADD R25, R25, 0x1 ;  /* 0x0000000119197836 */ /* 0x000fe20000000000 */
[----:B------:R-:W-:-:S04]  /*fe70*/  SHF.L.U32 R0, R28, 0x1f, RZ ;  /* 0x0000001f1c007819 */ /* 0x000fc800000006ff */
[----:B------:R-:W0:Y:S01]  /*fe80*/  SYNCS.PHASECHK.TRANS64.TRYWAIT P1, [R5+URZ+0x28840], R0 ;  /* 0x02884000050075a7 */ /* 0x000e22000802017f */
[----:B------:R-:W-:-:S04]  /*fe90*/  ISETP.NE.AND P2, PT, R25, 0x2, PT ;  /* 0x000000021900780c */ /* 0x000fc80003f45270 */
[----:B------:R-:W-:Y:S01]  /*fea0*/  SEL R3, RZ, 0x1, P2 ;  /* 0x00000001ff037807 */ /* 0x000fe20001000000 */
[----:B0-----:R-:W-:Y:S08]  /*feb0*/  @!P1 BRA `(.L_x_328) ;  /* 0x0000004000e49947 */ /* 0x001ff00003800000 */
.L_x_464:
[----:B------:R-:W-:Y:S02]  /*fec0*/  SEL R25, R25, RZ, P2 ;  /* 0x000000ff19197207 */ /* 0x000fe40001000000 */
[----:B------:R-:W-:Y:S01]  /*fed0*/  LOP3.LUT R2, R28, R3, RZ, 0x3c, !PT ;  /* 0x000000031c027212 */ /* 0x000fe200078e3cff */
[----:B------:R-:W-:Y:S06]  /*fee0*/  @!P0 BRA `(.L_x_329) ;  /* 0x0000000000048947 */ /* 0x000fec0003800000 */
[----:B------:R-:W-:Y:S01]  /*fef0*/  BPT.TRAP 0x1 ;  /* 0x000000040000795c */ /* 0x000fe20000300000 */
.L_x_329:
[----:B------:R-:W-:Y:S01]  /*ff00*/  IMAD R25, R25, 0x8, R4 ;  /* 0x0000000819197824 */ /* 0x000fe200078e0204 */
[----:B------:R-:W-:-:S04]  /*ff10*/  SHF.L.U32 R2, R2, 0x1f, RZ ;  /* 0x0000001f02027819 */ /* 0x000fc800000006ff */
[----:B------:R-:W3:Y:S02]  /*ff20*/  SYNCS.PHASECHK.TRANS64.TRYWAIT P1, [R25+URZ+0x28840], R2 ;  /* 0x02884002190075a7 */ /* 0x000ee4000802017f */
[----:B---3--:R-:W-:Y:S05]  /*ff30*/  @!P1 BRA `(.L_x_330) ;  /* 0x0000004000d89947 */ /* 0x008fea0003800000 */
.L_x_465:
[----:B------:R-:W-:Y:S05]  /*ff40*/  @!P0 BRA `(.L_x_331) ;  /* 0x0000000000048947 */ /* 0x000fea0003800000 */
[----:B------:R-:W-:Y:S01]  /*ff50*/  BPT.TRAP 0x1 ;  /* 0x000000040000795c */ /* 0x000fe20000300000 */
.L_x_331:
[----:B------:R-:W4:Y:S02]  /*ff60*/  SYNCS.PHASECHK.TRANS64.TRYWAIT P1, [R5+URZ+0x28860], R0 ;  /* 0x02886000050075a7 */ /* 0x000f24000802017f */
[----:B----4-:R-:W-:Y:S05]  /*ff70*/  @!P1 BRA `(.L_x_332) ;  /* 0x0000004000dc9947 */ /* 0x010fea0003800000 */
.L_x_466:
[----:B------:R-:W-:Y:S05]  /*ff80*/  @!P0 BRA `(.L_x_333) ;  /* 0x0000000000048947 */ /* 0x000fea0003800000 */
[----:B------:R-:W-:Y:S01]  /*ff90*/  BPT.TRAP 0x1 ;  /* 0x000000040000795c */ /* 0x000fe20000300000 */
.L_x_333:
[----:B------:R0:W0:Y:S02]  /*ffa0*/  SYNCS.PHASECHK.TRANS64.TRYWAIT P0, [R25+URZ+0x28860], R2 ;  /* 0x02886002190075a7 */ /* 0x000024000800017f */
[----:B0-----:R-:W-:Y:S05]  /*ffb0*/  @!P0 NANOSLEEP.SYNCS 0x989680 ;  /* 0x009896800000895d */ /* 0x001fea0003900000 */
[----:B------:R-:W0:Y:S02]  /*ffc0*/  @!P0 SYNCS.PHASECHK.TRANS64 P0, [R25+URZ+0x28860], R2 ;  /* 0x02886002190085a7 */ /* 0x000e24000800007f */
[----:B0-----:R-:W-:Y:S05]  /*ffd0*/  @!P0 BRA `(.L_x_333) ;  /* 0xfffffffc00f08947 */ /* 0x001fea000383ffff */
.L_x_325:
[----:B------:R-:W-:Y:S05]  /*ffe0*/  BSYNC B0 ;  /* 0x0000000000007941 */ /* 0x000fea0003800000 */
.L_x_324:
[----:B------:R-:W-:Y:S05]  /*fff0*/  EXIT ;  /* 0x000000000000794d */ /* 0x000fea0003800000 */
.L_x_204:
[----:B0-----:R-:W-:-:S04]  /*10000*/  IMAD.U32 R3, RZ, RZ, UR42 ;  /* 0x0000002aff037e24 */ /* 0x001fc8000f8e00ff */
[----:B------:R0:W1:Y:S03]  /*10010*/  SYNCS.PHASECHK.TRANS64.TRYWAIT P1, [R3+URZ+0x28800], R0 ;  /* 0x02880000030075a7 */ /* 0x000066000802017f */
[----:B-1----:R-:W-:Y:S05]  /*10020*/  @!P1 NANOSLEEP.SYNCS 0x989680 ;  /* 0x009896800000995d */ /* 0x002fea0003900000 */
[----:B------:R-:W1:Y:S02]  /*10030*/  @!P1 SYNCS.PHASECHK.TRANS64 P1, [R3+URZ+0x28800], R0 ;  /* 0x02880000030095a7 */ /* 0x000e64000802007f */
[----:B-1----:R-:W-:Y:S05]  /*10040*/  @!P1 BRA `(.L_x_204) ;  /* 0xfffffffc00ec9947 */ /* 0x002fea000383ffff */
[----:B------:R-:W-:Y:S05]  /*10050*/  BRA `(.L_x_334) ;  /* 0xffffff1800287947 */ /* 0x000fea000383ffff */
.L_x_208:
[----:B-1----:R1:W2:Y:S02]  /*10060*/  SYNCS.PHASECHK.TRANS64.TRYWAIT P1, [R0+URZ+0x28830], R3 ;  /* 0x02883003000075a7 */ /* 0x0022a4000802017f */
[----:B--2---:R-:W-:Y:S05]  /*10070*/  @!P1 NANOSLEEP.SYNCS 0x989680 ;  /* 0x009896800000995d */ /* 0x004fea0003900000 */
[----:B------:R-:W2:Y:S02]  /*10080*/  @!P1 SYNCS.PHASECHK.TRANS64 P1, [R0+URZ+0x28830], R3 ;  /* 0x02883003000095a7 */ /* 0x000ea4000802007f */
[----:B--2---:R-:W-:Y:S05]  /*10090*/  @!P1 BRA `(.L_x_208) ;  /* 0xfffffffc00f09947 */ /* 0x004fea000383ffff */
[----:B------:R-:W-:Y:S05]  /*100a0*/  BRA `(.L_x_207) ;  /* 0xffffff1800487947 */ /* 0x000fea000383ffff */
.L_x_214:
[----:B-1----:R-:W-:-:S04]  /*100b0*/  IMAD.U32 R8, RZ, RZ, UR6 ;  /* 0x00000006ff087e24 */ /* 0x002fc8000f8e00ff */
[----:B------:R1:W2:Y:S03]  /*100c0*/  SYNCS.PHASECHK.TRANS64.TRYWAIT P1, [R8+URZ+0x28830], R7 ;  /* 0x02883007080075a7 */ /* 0x0002a6000802017f */
[----:B--2---:R-:W-:Y:S05]  /*100d0*/  @!P1 NANOSLEEP.SYNCS 0x989680 ;  /* 0x009896800000995d */ /* 0x004fea0003900000 */
[----:B------:R-:W2:Y:S02]  /*100e0*/  @!P1 SYNCS.PHASECHK.TRANS64 P1, [R8+URZ+0x28830], R7 ;  /* 0x02883007080095a7 */ /* 0x000ea4000802007f */
[----:B--2---:R-:W-:Y:S05]  /*100f0*/  @!P1 BRA `(.L_x_214) ;  /* 0xfffffffc00ec9947 */ /* 0x004fea000383ffff */
[----:B------:R-:W-:Y:S05]  /*10100*/  BRA `(.L_x_211) ;  /* 0xffffff4400747947 */ /* 0x000fea000383ffff */
.L_x_218:
[----:B-1----:R-:W-:-:S04]  /*10110*/  IMAD.U32 R8, RZ, RZ, UR6 ;  /* 0x00000006ff087e24 */ /* 0x002fc8000f8e00ff */
[----:B------:R1:W2:Y:S03]  /*10120*/  SYNCS.PHASECHK.TRANS64.TRYWAIT P1, [R8+URZ+0x28850], R7 ;  /* 0x02885007080075a7 */ /* 0x0002a6000802017f */
[----:B--2---:R-:W-:Y:S05]  /*10130*/  @!P1 NANOSLEEP.SYNCS 0x989680 ;  /* 0x009896800000995d */ /* 0x004fea0003900000 */
[----:B------:R-:W2:Y:S02]  /*10140*/  @!P1 SYNCS.PHASECHK.TRANS64 P1, [R8+URZ+0x28850], R7 ;  /* 0x02885007080095a7 */ /* 0x000ea4000802007f */
[----:B--2---:R-:W-:Y:S05]  /*10150*/  @!P1 BRA `(.L_x_218) ;  /* 0xfffffffc00ec9947 */ /* 0x004fea000383ffff */
[----:B------:R-:W-:Y:S05]  /*10160*/  BRA `(.L_x_215) ;  /* 0xffffff4800547947 */ /* 0x000fea000383ffff */
.L_x_225:
[----:B-1----:R-:W-:-:S04]  /*10170*/  IMAD.U32 R5, RZ, RZ, UR5 ;  /* 0x00000005ff057e24 */ /* 0x002fc8000f8e00ff */
[----:B------:R1:W2:Y:S03]  /*10180*/  SYNCS.PHASECHK.TRANS64.TRYWAIT P1, [R5+URZ+0x28850], R4 ;  /* 0x02885004050075a7 */ /* 0x0002a6000802017f */
[----:B--2---:R-:W-:Y:S05]  /*10190*/  @!P1 NANOSLEEP.SYNCS 0x989680 ;  /* 0x009896800000995d */ /* 0x004fea0003900000 */
[----:B------:R-:W2:Y:S02]  /*101a0*/  @!P1 SYNCS.PHASECHK.TRANS64 P1, [R5+URZ+0x28850], R4 ;  /* 0x02885004050095a7 */ /* 0x000ea4000802007f */
[----:B--2---:R-:W-:Y:S05]  /*101b0*/  @!P1 BRA `(.L_x_225) ;  /* 0xfffffffc00ec9947 */ /* 0x004fea000383ffff */
[----:B------:R-:W-:Y:S05]  /*101c0*/  BRA `(.L_x_224) ;  /* 0xffffff6c005c7947 */ /* 0x000fea000383ffff */
.L_x_271:
[----:B------:R-:W0:Y:S01]  /*101d0*/  S2R R20, SR_TID.X ;  /* 0x0000000000147919 */ /* 0x000e220000002100 */
[----:B------:R-:W-:Y:S01]  /*101e0*/  BSSY B0, `(.L_x_335) ;  /* 0x000000a000007945 */ /* 0x000fe20003800000 */
[----:B------:R-:W-:Y:S02]  /*101f0*/  IMAD.MOV.U32 R12, RZ, RZ, RZ ;  /* 0x000000ffff0c7224 */ /* 0x000fe400078e00ff */
[----:B------:R-:W-:Y:S02]  /*10200*/  IMAD.MOV.U32 R11, RZ, RZ, 0x1f ;  /* 0x0000001fff0b7424 */ /* 0x000fe400078e00ff */
[----:B------:R-:W-:Y:S01]  /*10210*/  IMAD.MOV.U32 R15, RZ, RZ, -0x1 ;  /* 0xffffffffff0f7424 */ /* 0x000fe200078e00ff */
[----:B0-----:R-:W-:-:S04]  /*10220*/  SHF.R.U32.HI R10, RZ, 0x5, R20 ;  /* 0x00000005ff0a7819 */ /* 0x001fc80000011614 */
[----:B------:R-:W-:-:S04]  /*10230*/  LOP3.LUT R10, R10, 0x3, RZ, 0xc0, !PT ;  /* 0x000000030a0a7812 */ /* 0x000fc800078ec0ff */
[----:B------:R-:W-:-:S07]  /*10240*/  MOV R13, R10 ;  /* 0x0000000a000d7202 */ /* 0x000fce0000000f00 */
[----:B-----5:R-:W-:Y:S05]  /*10250*/  WARPSYNC.COLLECTIVE R15, `(.L_x_336) ;  /* 0x000000000f087348 */ /* 0x020fea0003c00000 */
[----:B------:R0:W1:Y:S02]  /*10260*/  SHFL.IDX P6, R14, R13, R12, R11 ;  /* 0x0000000c0d0e7389 */ /* 0x00006400000c000b */
[----:B01---5:R-:W-:Y:S01]  /*10270*/  ENDCOLLECTIVE ;  /* 0x000000000000791b */ /* 0x023fe20003800000 */
.L_x_336:
[----:B------:R-:W-:Y:S05]  /*10280*/  BSYNC B0 ;  /* 0x0000000000007941 */ /* 0x000fea0003800000 */
.L_x_335:
[----:B------:R-:W-:Y:S05]  /*10290*/  BRA `(.L_x_337) ;  /* 0xffffffbc00c47947 */ /* 0x000fea000383ffff */
.L_x_274:
[----:B0-----:R0:W1:Y:S02]  /*102a0*/  SYNCS.PHASECHK.TRANS64.TRYWAIT P0, [R7+URZ+0x28840], R2 ;  /* 0x02884002070075a7 */ /* 0x001064000800017f */
[----:B-1----:R-:W-:Y:S05]  /*102b0*/  @!P0 NANOSLEEP.SYNCS 0x989680 ;  /* 0x009896800000895d */ /* 0x002fea0003900000 */
[----:B------:R-:W1:Y:S02]  /*102c0*/  @!P0 SYNCS.PHASECHK.TRANS64 P0, [R7+URZ+0x28840], R2 ;  /* 0x02884002070085a7 */ /* 0x000e64000800007f */
[----:B-1----:R-:W-:Y:S05]  /*102d0*/  @!P0 BRA `(.L_x_274) ;  /* 0xfffffffc00f08947 */ /* 0x002fea000383ffff */
[----:B------:R-:W-:Y:S05]  /*102e0*/  BRA `(.L_x_338) ;  /* 0xffffffc000187947 */ /* 0x000fea000383ffff */
.L_x_275:
[----:B------:R-:W-:Y:S01]  /*102f0*/  BSSY B0, `(.L_x_339) ;  /* 0x0000008000007945 */ /* 0x000fe20003800000 */
[----:B------:R-:W-:Y:S01]  /*10300*/  IMAD.MOV.U32 R13, RZ, RZ, R0 ;  /* 0x000000ffff0d7224 */ /* 0x000fe200078e0000 */
[----:B------:R-:W-:Y:S01]  /*10310*/  MOV R15, 0xffffffff ;  /* 0xffffffff000f7802 */ /* 0x000fe20000000f00 */
[----:B------:R-:W-:Y:S02]  /*10320*/  IMAD.MOV.U32 R12, RZ, RZ, RZ ;  /* 0x000000ffff0c7224 */ /* 0x000fe400078e00ff */
[----:B------:R-:W-:-:S07]  /*10330*/  IMAD.MOV.U32 R11, RZ, RZ, 0x181f ;  /* 0x0000181fff0b7424 */ /* 0x000fce00078e00ff */
[----:B------:R-:W-:Y:S05]  /*10340*/  WARPSYNC.COLLECTIVE R15, `(.L_x_340) ;  /* 0x000000000f087348 */ /* 0x000fea0003c00000 */
[----:B------:R0:W1:Y:S02]  /*10350*/  SHFL.IDX P6, R14, R13, R12, R11 ;  /* 0x0000000c0d0e7389 */ /* 0x00006400000c000b */
[----:B01----:R-:W-:Y:S01]  /*10360*/  ENDCOLLECTIVE ;  /* 0x000000000000791b */ /* 0x003fe20003800000 */
.L_x_340:
[----:B------:R-:W-:Y:S05]  /*10370*/  BSYNC B0 ;  /* 0x0000000000007941 */ /* 0x000fea0003800000 */
.L_x_339:
[----:B------:R-:W-:Y:S02]  /*10380*/  IMAD.MOV.U32 R13, RZ, RZ, R4 ;  /* 0x000000ffff0d7224 */ /* 0x000fe400078e0004 */
[----:B------:R-:W-:Y:S02]  /*10390*/  IMAD.MOV.U32 R12, RZ, RZ, RZ ;  /* 0x000000ffff0c7224 */ /* 0x000fe400078e00ff */
[----:B------:R-:W-:Y:S02]  /*103a0*/  IMAD.MOV.U32 R11, RZ, RZ, 0x181f ;  /* 0x0000181fff0b7424 */ /* 0x000fe400078e00ff */
[----:B------:R-:W-:Y:S02]  /*103b0*/  IMAD.MOV.U32 R15, RZ, RZ, -0x1 ;  /* 0xffffffffff0f7424 */ /* 0x000fe400078e00ff */
[----:B------:R-:W-:Y:S02]  /*103c0*/  IMAD.MOV.U32 R2, RZ, RZ, R14 ;  /* 0x000000ffff027224 */ /* 0x000fe400078e000e */
[----:B------:R-:W-:-:S07]  /*103d0*/  @P0 IMAD R8, R5, 0x2, R22 ;  /* 0x0000000205080824 */ /* 0x000fce00078e0216 */
[----:B------:R-:W-:Y:S05]  /*103e0*/  WARPSYNC.COLLECTIVE R15, `(.L_x_341) ;  /* 0x000000000f087348 */ /* 0x000fea0003c00000 */
[----:B------:R0:W1:Y:S02]  /*103f0*/  SHFL.IDX P6, R14, R13, R12, R11 ;  /* 0x0000000c0d0e7389 */ /* 0x00006400000c000b */
[----:B01----:R-:W-:Y:S01]  /*10400*/  ENDCOLLECTIVE ;  /* 0x000000000000791b */ /* 0x003fe20003800000 */
.L_x_341:
[----:B------:R-:W-:Y:S02]  /*10410*/  IMAD.MOV.U32 R13, RZ, RZ, R0 ;  /* 0x000000ffff0d7224 */ /* 0x000fe400078e0000 */
[----:B------:R-:W-:Y:S02]  /*10420*/  IMAD.MOV.U32 R12, RZ, RZ, 0x1 ;  /* 0x00000001ff0c7424 */ /* 0x000fe400078e00ff */
[----:B------:R-:W-:-:S07]  /*10430*/  IMAD.MOV.U32 R3, RZ, RZ, R14 ;  /* 0x000000ffff037224 */ /* 0x000fce00078e000e */
[----:B------:R-:W-:Y:S05]  /*10440*/  WARPSYNC.COLLECTIVE R15, `(.L_x_342) ;  /* 0x000000000f087348 */ /* 0x000fea0003c00000 */
[----:B------:R0:W1:Y:S02]  /*10450*/  SHFL.IDX P6, R14, R13, R12, R11 ;  /* 0x0000000c0d0e7389 */ /* 0x00006400000c000b */
[----:B01----:R-:W-:Y:S01]  /*10460*/  ENDCOLLECTIVE ;  /* 0x000000000000791b */ /* 0x003fe20003800000 */
.L_x_342:
[----:B------:R-:W-:-:S04]  /*10470*/  @P0 LEA R3, P1, R30, R3, 0x1 ;  /* 0x000000031e030211 */ /* 0x000fc800078208ff */
[----:B------:R-:W-:Y:S02]  /*10480*/  @P0 IADD3.X R2, RZ, R2, RZ, P1, !PT ;  /* 0x00000002ff020210 */ /* 0x000fe40000ffe4ff */
[----:B------:R-:W-:Y:S02]  /*10490*/  ISETP.GE.AND P1, PT, R6, 0x11, PT ;  /* 0x000000110600780c */ /* 0x000fe40003f26270 */
[----:B------:R-:W-:Y:S01]  /*104a0*/  @P0 LOP3.LUT R3, R3, R2, RZ, 0x3c, !PT ;  /* 0x0000000203030212 */ /* 0x000fe200078e3cff */
[----:B------:R-:W-:-:S03]  /*104b0*/  IMAD.MOV.U32 R13, RZ, RZ, R4 ;  /* 0x000000ffff0d7224 */ /* 0x000fc600078e0004 */
[----:B------:R-:W-:-:S04]  /*104c0*/  @P0 LOP3.LUT R2, R3, R2, RZ, 0x3c, !PT ;  /* 0x0000000203020212 */ /* 0x000fc800078e3cff */
[----:B------:R-:W-:-:S05]  /*104d0*/  @P0 LOP3.LUT R3, R3, R2, RZ, 0x3c, !PT ;  /* 0x0000000203030212 */ /* 0x000fca00078e3cff */
[----:B------:R-:W-:Y:S01]  /*104e0*/  @!PT LDS RZ, [RZ] ;  /* 0x00000000fffff984 */ /* 0x000fe20000000800 */
[----:B------:R-:W-:Y:S01]  /*104f0*/  @!PT LDS RZ, [RZ] ;  /* 0x00000000fffff984 */ /* 0x000fe20000000800 */
[----:B------:R-:W-:Y:S01]  /*10500*/  @!PT LDS RZ, [RZ] ;  /* 0x00000000fffff984 */ /* 0x000fe20000000800 */
[----:B------:R-:W-:Y:S04]  /*10510*/  @P0 LDGSTS.E.BYPASS.LTC128B.128 [R8+0x18400], desc[UR36][R2.64], !P3 ;  /* 0x1840000002080fae */ /* 0x000fe8000d901d64 */
[----:B------:R0:W-:Y:S02]  /*10520*/  @P0 LDGSTS.E.BYPASS.LTC128B.128 [R8+0x1c400], desc[UR36][R2.64+0x80], !P2 ;  /* 0x1c40008002080fae */ /* 0x0001e4000d101d64 */
[----:B0-----:R-:W-:-:S07]  /*10530*/  IMAD.MOV.U32 R2, RZ, RZ, R14 ;  /* 0x000000ffff027224 */ /* 0x001fce00078e000e */
[----:B------:R-:W-:Y:S05]  /*10540*/  WARPSYNC.COLLECTIVE R15, `(.L_x_343) ;  /* 0x000000000f087348 */ /* 0x000fea0003c00000 */
[----:B------:R0:W1:Y:S02]  /*10550*/  SHFL.IDX P6, R14, R13, R12, R11 ;  /* 0x0000000c0d0e7389 */ /* 0x00006400000c000b */
[----:B01----:R-:W-:Y:S01]  /*10560*/  ENDCOLLECTIVE ;  /* 0x000000000000791b */ /* 0x003fe20003800000 */
.L_x_343:
[----:B------:R-:W-:Y:S02]  /*10570*/  @P1 IMAD R8, R5, 0x2, R22 ;  /* 0x0000000205081824 */ /* 0x000fe400078e0216 */
[----:B------:R-:W-:Y:S02]  /*10580*/  IMAD.MOV.U32 R13, RZ, RZ, R0 ;  /* 0x000000ffff0d7224 */ /* 0x000fe400078e0000 */
[----:B------:R-:W-:Y:S02]  /*10590*/  IMAD.MOV.U32 R12, RZ, RZ, 0x2 ;  /* 0x00000002ff0c7424 */ /* 0x000fe400078e00ff */
[----:B------:R-:W-:-:S07]  /*105a0*/  IMAD.MOV.U32 R3, RZ, RZ, R14 ;  /* 0x000000ffff037224 */ /* 0x000fce00078e000e */
[----:B------:R-:W-:Y:S05]  /*105b0*/  WARPSYNC.COLLECTIVE R15, `(.L_x_344) ;  /* 0x000000000f087348 */ /* 0x000fea0003c00000 */
[----:B------:R0:W1:Y:S02]  /*105c0*/  SHFL.IDX P6, R14, R13, R12, R11 ;  /* 0x0000000c0d0e7389 */ /* 0x00006400000c000b */
[----:B01----:R-:W-:Y:S01]  /*105d0*/  ENDCOLLECTIVE ;  /* 0x000000000000791b */ /* 0x003fe20003800000 */
.L_x_344:
[----:B------:R-:W-:-:S04]  /*105e0*/  @P1 LEA R3, P0, R30, R3, 0x1 ;  /* 0x000000031e031211 */ /* 0x000fc800078008ff */
[----:B------:R-:W-:-:S04]  /*105f0*/  @P1 IADD3.X R2, RZ, R2, RZ, P0, !PT ;  /* 0x00000002ff021210 */ /* 0x000fc800007fe4ff */
        /* <DEDUP_REMOVED lines=8> */
[----:B------:R0:W-:Y:S01]  /*10680*/  @P1 LDGSTS.E.BYPASS.LTC128B.128 [R8+0x1cc00], desc[UR36][R2.64+0x80], !P2 ;  /* 0x1cc0008002081fae */ /* 0x0001e2000d101d64 */
[----:B------:R-:W-:Y:S01]  /*10690*/  ISETP.GE.AND P1, PT, R6, 0x21, PT ;  /* 0x000000210600780c */ /* 0x000fe20003f26270 */
[----:B0-----:R-:W-:-:S12]  /*106a0*/  IMAD.MOV.U32 R2, RZ, RZ, R14 ;  /* 0x000000ffff027224 */ /* 0x001fd800078e000e */
[----:B------:R-:W-:Y:S05]  /*106b0*/  WARPSYNC.COLLECTIVE R15, `(.L_x_345) ;  /* 0x000000000f087348 */ /* 0x000fea0003c00000 */
[----:B------:R0:W1:Y:S02]  /*106c0*/  SHFL.IDX P6, R14, R13, R12, R11 ;  /* 0x0000000c0d0e7389 */ /* 0x00006400000c000b */
[----:B01----:R-:W-:Y:S01]  /*106d0*/  ENDCOLLECTIVE ;  /* 0x000000000000791b */ /* 0x003fe20003800000 */
.L_x_345:
[----:B------:R-:W-:Y:S02]  /*106e0*/  @P1 IMAD R8, R5, 0x2, R22 ;  /* 0x0000000205081824 */ /* 0x000fe400078e0216 */
[----:B------:R-:W-:Y:S02]  /*106f0*/  IMAD.MOV.U32 R13, RZ, RZ, R0 ;  /* 0x000000ffff0d7224 */ /* 0x000fe400078e0000 */
[----:B------:R-:W-:Y:S02]  /*10700*/  IMAD.MOV.U32 R12, RZ, RZ, 0x3 ;  /* 0x00000003ff0c7424 */ /* 0x000fe400078e00ff */
[----:B------:R-:W-:-:S07]  /*10710*/  IMAD.MOV.U32 R3, RZ, RZ, R14 ;  /* 0x000000ffff037224 */ /* 0x000fce00078e000e */
[----:B------:R-:W-:Y:S05]  /*10720*/  WARPSYNC.COLLECTIVE R15, `(.L_x_346) ;  /* 0x000000000f087348 */ /* 0x000fea0003c00000 */
[----:B------:R0:W1:Y:S02]  /*10730*/  SHFL.IDX P6, R14, R13, R12, R11 ;  /* 0x0000000c0d0e7389 */ /* 0x00006400000c000b */
[----:B01----:R-:W-:Y:S01]  /*10740*/  ENDCOLLECTIVE ;  /* 0x000000000000791b */ /* 0x003fe20003800000 */
.L_x_346:
        /* <DEDUP_REMOVED lines=16> */
.L_x_347:
[----:B------:R-:W-:Y:S02]  /*10850*/  @P1 IMAD R8, R5, 0x2, R22 ;  /* 0x0000000205081824 */ /* 0x000fe400078e0216 */
[----:B------:R-:W-:Y:S02]  /*10860*/  IMAD.MOV.U32 R13, RZ, RZ, R0 ;  /* 0x000000ffff0d7224 */ /* 0x000fe400078e0000 */
[----:B------:R-:W-:Y:S02]  /*10870*/  IMAD.MOV.U32 R12, RZ, RZ, 0x4 ;  /* 0x00000004ff0c7424 */ /* 0x000fe400078e00ff */
[----:B------:R-:W-:-:S07]  /*10880*/  IMAD.MOV.U32 R3, RZ, RZ, R14 ;  /* 0x000000ffff037224 */ /* 0x000fce00078e000e */
[----:B------:R-:W-:Y:S05]  /*10890*/  WARPSYNC.COLLECTIVE R15, `(.L_x_348) ;  /* 0x000000000f087348 */ /* 0x000fea0003c00000 */
[----:B------:R0:W1:Y:S02]  /*108a0*/  SHFL.IDX P6, R14, R13, R12, R11 ;  /* 0x0000000c0d0e7389 */ /* 0x00006400000c000b */
[----:B01----:R-:W-:Y:S01]  /*108b0*/  ENDCOLLECTIVE ;  /* 0x000000000000791b */ /* 0x003fe20003800000 */
.L_x_348:
        /* <DEDUP_REMOVED lines=16> */
.L_x_349:
[----:B------:R-:W-:Y:S02]  /*109c0*/  @P1 IMAD R8, R5, 0x2, R22 ;  /* 0x0000000205081824 */ /* 0x000fe400078e0216 */
[----:B------:R-:W-:Y:S02]  /*109d0*/  IMAD.MOV.U32 R13, RZ, RZ, R0 ;  /* 0x000000ffff0d7224 */ /* 0x000fe400078e0000 */
[----:B------:R-:W-:Y:S02]  /*109e0*/  IMAD.MOV.U32 R12, RZ, RZ, 0x5 ;  /* 0x00000005ff0c7424 */ /* 0x000fe400078e00ff */
[----:B------:R-:W-:-:S07]  /*109f0*/  IMAD.MOV.U32 R3, RZ, RZ, R14 ;  /* 0x000000ffff037224 */ /* 0x000fce00078e000e */
[----:B------:R-:W-:Y:S05]  /*10a00*/  WARPSYNC.COLLECTIVE R15, `(.L_x_350) ;  /* 0x000000000f087348 */ /* 0x000fea0003c00000 */
[----:B------:R0:W1:Y:S02]  /*10a10*/  SHFL.IDX P6, R14, R13, R12, R11 ;  /* 0x0000000c0d0e7389 */ /* 0x00006400000c000b */
[----:B01----:R-:W-:Y:S01]  /*10a20*/  ENDCOLLECTIVE ;  /* 0x000000000000791b */ /* 0x003fe20003800000 */
.L_x_350:
        /* <DEDUP_REMOVED lines=16> */
.L_x_351:
[----:B------:R-:W-:Y:S02]  /*10b30*/  @P1 IMAD R8, R5, 0x2, R22 ;  /* 0x0000000205081824 */ /* 0x000fe400078e0216 */
[----:B------:R-:W-:Y:S02]  /*10b40*/  IMAD.MOV.U32 R13, RZ, RZ, R0 ;  /* 0x000000ffff0d7224 */ /* 0x000fe400078e0000 */
[----:B------:R-:W-:Y:S02]  /*10b50*/  IMAD.MOV.U32 R12, RZ, RZ, 0x6 ;  /* 0x00000006ff0c7424 */ /* 0x000fe400078e00ff */
[----:B------:R-:W-:-:S07]  /*10b60*/  IMAD.MOV.U32 R3, RZ, RZ, R14 ;  /* 0x000000ffff037224 */ /* 0x000fce00078e000e */
[----:B------:R-:W-:Y:S05]  /*10b70*/  WARPSYNC.COLLECTIVE R15, `(.L_x_352) ;  /* 0x000000000f087348 */ /* 0x000fea0003c00000 */
[----:B------:R0:W1:Y:S02]  /*10b80*/  SHFL.IDX P6, R14, R13, R12, R11 ;  /* 0x0000000c0d0e7389 */ /* 0x00006400000c000b */
[----:B01----:R-:W-:Y:S01]  /*10b90*/  ENDCOLLECTIVE ;  /* 0x000000000000791b */ /* 0x003fe20003800000 */
.L_x_352:
        /* <DEDUP_REMOVED lines=16> */
.L_x_353:
[----:B------:R-:W-:Y:S02]  /*10ca0*/  @P1 IMAD R8, R5, 0x2, R22 ;  /* 0x0000000205081824 */ /* 0x000fe400078e0216 */
[----:B------:R-:W-:Y:S02]  /*10cb0*/  IMAD.MOV.U32 R13, RZ, RZ, R0 ;  /* 0x000000ffff0d7224 */ /* 0x000fe400078e0000 */
[----:B------:R-:W-:Y:S02]  /*10cc0*/  IMAD.MOV.U32 R12, RZ, RZ, 0x7 ;  /* 0x00000007ff0c7424 */ /* 0x000fe400078e00ff */
[----:B------:R-:W-:-:S07]  /*10cd0*/  IMAD.MOV.U32 R3, RZ, RZ, R14 ;  /* 0x000000ffff037224 */ /* 0x000fce00078e000e */
[----:B------:R-:W-:Y:S05]  /*10ce0*/  WARPSYNC.COLLECTIVE R15, `(.L_x_354) ;  /* 0x000000000f087348 */ /* 0x000fea0003c00000 */
[----:B------:R0:W1:Y:S02]  /*10cf0*/  SHFL.IDX P6, R14, R13, R12, R11 ;  /* 0x0000000c0d0e7389 */ /* 0x00006400000c000b */
[----:B01----:R-:W-:Y:S01]  /*10d00*/  ENDCOLLECTIVE ;  /* 0x000000000000791b */ /* 0x003fe20003800000 */
.L_x_354:
[----:B------:R-:W-:-:S04]  /*10d10*/  @P1 LEA R3, P0, R30, R3, 0x1 ;  /* 0x000000031e031211 */ /* 0x000fc800078008ff */
[----:B------:R-:W-:-:S04]  /*10d20*/  @P1 IADD3.X R2, RZ, R2, RZ, P0, !PT ;  /* 0x00000002ff021210 */ /* 0x000fc800007fe4ff */
[----:B------:R-:W-:Y:S01]  /*10d30*/  @P1 LOP3.LUT R3, R3, R2, RZ, 0x3c, !PT ;  /* 0x0000000203031212 */ /* 0x000fe200078e3cff */
[----:B------:R-:W-:-:S03]  /*10d40*/  IMAD.MOV.U32 R13, RZ, RZ, R4 ;  /* 0x000000ffff0d7224 */ /* 0x000fc600078e0004 */
[----:B------:R-:W-:-:S04]  /*10d50*/  @P1 LOP3.LUT R2, R3, R2, RZ, 0x3c, !PT ;  /* 0x0000000203021212 */ /* 0x000fc800078e3cff */
[----:B------:R-:W-:Y:S01]  /*10d60*/  @P1 LOP3.LUT R3, R3, R2, RZ, 0x3c, !PT ;  /* 0x0000000203031212 */ /* 0x000fe200078e3cff */
[----:B------:R-:W-:-:S04]  /*10d70*/  IMAD.MOV.U32 R0, RZ, RZ, R14 ;  /* 0x000000ffff007224 */ /* 0x000fc800078e000e */
[----:B------:R-:W-:Y:S01]  /*10d80*/  @!PT LDS RZ, [RZ] ;  /* 0x00000000fffff984 */ /* 0x000fe20000000800 */
[----:B------:R-:W-:Y:S01]  /*10d90*/  @!PT LDS RZ, [RZ] ;  /* 0x00000000fffff984 */ /* 0x000fe20000000800 */
[----:B------:R-:W-:Y:S01]  /*10da0*/  @!PT LDS RZ, [RZ] ;  /* 0x00000000fffff984 */ /* 0x000fe20000000800 */
[----:B------:R0:W-:Y:S03]  /*10db0*/  @P1 LDGSTS.E.BYPASS.LTC128B.128 [R8+0x1b400], desc[UR36][R2.64], !P3 ;  /* 0x1b40000002081fae */ /* 0x0001e6000d901d64 */
[----:B0-----:R-:W-:Y:S05]  /*10dc0*/  WARPSYNC.COLLECTIVE R15, `(.L_x_355) ;  /* 0x000000000f087348 */ /* 0x001fea0003c00000 */
[----:B------:R1:W2:Y:S02]  /*10dd0*/  SHFL.IDX P6, R14, R13, R12, R11 ;  /* 0x0000000c0d0e7389 */ /* 0x0002a400000c000b */
[----:B012---:R-:W-:Y:S01]  /*10de0*/  ENDCOLLECTIVE ;  /* 0x000000000000791b */ /* 0x007fe20003800000 */
.L_x_355:
[----:B------:R-:W-:Y:S01]  /*10df0*/  @!PT LDS RZ, [RZ] ;  /* 0x00000000fffff984 */ /* 0x000fe20000000800 */
[----:B------:R-:W-:Y:S01]  /*10e00*/  @!PT LDS RZ, [RZ] ;  /* 0x00000000fffff984 */ /* 0x000fe20000000800 */
[----:B------:R-:W-:Y:S01]  /*10e10*/  @!PT LDS RZ, [RZ] ;  /* 0x00000000fffff984 */ /* 0x000fe20000000800 */
[----:B------:R0:W-:Y:S02]  /*10e20*/  @P1 LDGSTS.E.BYPASS.LTC128B.128 [R8+0x1f400], desc[UR36][R2.64+0x80], !P2 ;  /* 0x1f40008002081fae */ /* 0x0001e4000d101d64 */
[----:B0-----:R-:W-:Y:S01]  /*10e30*/  IMAD.MOV.U32 R2, RZ, RZ, R14 ;  /* 0x000000ffff027224 */ /* 0x001fe200078e000e */
[----:B------:R-:W-:Y:S06]  /*10e40*/  BRA `(.L_x_356) ;  /* 0xffffffb800e87947 */ /* 0x000fec000383ffff */
.L_x_280:
[----:B------:R-:W-:Y:S01]  /*10e50*/  MOV R13, R5 ;  /* 0x00000005000d7202 */ /* 0x000fe20000000f00 */
[----:B------:R-:W-:Y:S02]  /*10e60*/  IMAD.MOV.U32 R12, RZ, RZ, RZ ;  /* 0x000000ffff0c7224 */ /* 0x000fe400078e00ff */
[----:B------:R-:W-:Y:S02]  /*10e70*/  IMAD.MOV.U32 R11, RZ, RZ, 0x181f ;  /* 0x0000181fff0b7424 */ /* 0x000fe400078e00ff */
[----:B------:R-:W-:Y:S02]  /*10e80*/  IMAD.MOV.U32 R15, RZ, RZ, -0x1 ;  /* 0xffffffffff0f7424 */ /* 0x000fe400078e00ff */
[----:B-----5:R-:W-:Y:S02]  /*10e90*/  IMAD R6, R20, R6, RZ ;  /* 0x0000000614067224 */ /* 0x020fe400078e02ff */
[----:B------:R-:W-:-:S07]  /*10ea0*/  IMAD.IADD R4, R10, 0x1, R4 ;  /* 0x000000010a047824 */ /* 0x000fce00078e0204 */
[----:B------:R-:W-:Y:S05]  /*10eb0*/  WARPSYNC.COLLECTIVE R15, `(.L_x_357) ;  /* 0x000000000f087348 */ /* 0x000fea0003c00000 */
[----:B------:R0:W1:Y:S02]  /*10ec0*/  SHFL.IDX P6, R14, R13, R12, R11 ;  /* 0x0000000c0d0e7389 */ /* 0x00006400000c000b */
[----:B01----:R-:W-:Y:S01]  /*10ed0*/  ENDCOLLECTIVE ;  /* 0x000000000000791b */ /* 0x003fe20003800000 */
.L_x_357:
[C---:B------:R-:W-:Y:S01]  /*10ee0*/  VIADD R7, R4.reuse, 0x10 ;  /* 0x0000001004077836 */ /* 0x040fe20000000000 */
[----:B------:R-:W-:Y:S01]  /*10ef0*/  ISETP.GE.AND P2, PT, R4, R6, PT ;  /* 0x000000060400720c */ /* 0x000fe20003f46270 */
[----:B------:R-:W-:Y:S02]  /*10f00*/  IMAD.MOV.U32 R13, RZ, RZ, R0 ;  /* 0x000000ffff0d7224 */ /* 0x000fe400078e0000 */
[----:B------:R-:W-:-:S10]  /*10f10*/  IMAD.MOV.U32 R2, RZ, RZ, R14 ;  /* 0x000000ffff027224 */ /* 0x000fd400078e000e */
[----:B------:R-:W-:Y:S05]  /*10f20*/  WARPSYNC.COLLECTIVE R15, `(.L_x_358) ;  /* 0x000000000f087348 */ /* 0x000fea0003c00000 */
[----:B------:R0:W1:Y:S02]  /*10f30*/  SHFL.IDX P6, R14, R13, R12, R11 ;  /* 0x0000000c0d0e7389 */ /* 0x00006400000c000b */
[----:B01----:R-:W-:Y:S01]  /*10f40*/  ENDCOLLECTIVE ;  /* 0x000000000000791b */ /* 0x003fe20003800000 */
.L_x_358:
[----:B------:R-:W-:Y:S02]  /*10f50*/  IMAD.MOV.U32 R13, RZ, RZ, R5 ;  /* 0x000000ffff0d7224 */ /* 0x000fe400078e0005 */
[----:B------:R-:W-:Y:S01]  /*10f60*/  IMAD.MOV.U32 R12, RZ, RZ, 0x1 ;  /* 0x00000001ff0c7424 */ /* 0x000fe200078e00ff */
[----:B------:R-:W-:-:S04]  /*10f70*/  @!P2 LEA R14, P3, R30, R14, 0x1 ;  /* 0x0000000e1e0ea211 */ /* 0x000fc800078608ff */
[----:B------:R-:W-:Y:S01]  /*10f80*/  @!P2 IADD3.X R3, RZ, R2, RZ, P3, !PT ;  /* 0x00000002ff03a210 */ /* 0x000fe20001ffe4ff */
[----:B------:R-:W-:-:S08]  /*10f90*/  @!P2 IMAD.MOV.U32 R2, RZ, RZ, R14 ;  /* 0x000000ffff02a224 */ /* 0x000fd000078e000e */
[----:B------:R-:W-:Y:S05]  /*10fa0*/  WARPSYNC.COLLECTIVE R15, `(.L_x_359) ;  /* 0x000000000f087348 */ /* 0x000fea0003c00000 */
[----:B------:R0:W1:Y:S02]  /*10fb0*/  SHFL.IDX P6, R14, R13, R12, R11 ;  /* 0x0000000c0d0e7389 */ /* 0x00006400000c000b */
[----:B01----:R-:W-:Y:S01]  /*10fc0*/  ENDCOLLECTIVE ;  /* 0x000000000000791b */ /* 0x003fe20003800000 */
.L_x_359:
[----:B------:R-:W-:Y:S01]  /*10fd0*/  @!PT LDS RZ, [RZ] ;  /* 0x00000000fffff984 */ /* 0x000fe20000000800 */
[----:B------:R-:W-:Y:S01]  /*10fe0*/  @!PT LDS RZ, [RZ] ;  /* 0x00000000fffff984 */ /* 0x000fe20000000800 */
[----:B------:R-:W-:Y:S01]  /*10ff0*/  @!PT LDS RZ, [RZ] ;  /* 0x00000000fffff984 */ /* 0x000fe20000000800 */
[----:B------:R-:W-:Y:S04]  /*11000*/  @!P2 LDGSTS.E.BYPASS.LTC128B.128 [R9+0x10400], desc[UR36][R2.64], !P0 ;  /* 0x104000000209afae */ /* 0x000fe8000c101d64 */
[----:B------:R0:W-:Y:S01]  /*11010*/  @!P2 LDGSTS.E.BYPASS.LTC128B.128 [R9+0x14400], desc[UR36][R2.64+0x80], !P1 ;  /* 0x144000800209afae */ /* 0x0001e2000c901d64 */
[----:B------:R-:W-:Y:S01]  /*11020*/  ISETP.GE.AND P2, PT, R7, R6, PT ;  /* 0x000000060700720c */ /* 0x000fe20003f46270 */
[----:B------:R-:W-:Y:S02]  /*11030*/  IMAD.MOV.U32 R13, RZ, RZ, R0 ;  /* 0x000000ffff0d7224 */ /* 0x000fe400078e0000 */
[----:B0-----:R-:W-:-:S10]  /*11040*/  IMAD.MOV.U32 R2, RZ, RZ, R14 ;  /* 0x000000ffff027224 */ /* 0x001fd400078e000e */
[----:B------:R-:W-:Y:S05]  /*11050*/  WARPSYNC.COLLECTIVE R15, `(.L_x_360) ;  /* 0x000000000f087348 */ /* 0x000fea0003c00000 */
[----:B------:R0:W1:Y:S02]  /*11060*/  SHFL.IDX P6, R14, R13, R12, R11 ;  /* 0x0000000c0d0e7389 */ /* 0x00006400000c000b */
[----:B01----:R-:W-:Y:S01]  /*11070*/  ENDCOLLECTIVE ;  /* 0x000000000000791b */ /* 0x003fe20003800000 */
.L_x_360:
        /* <DEDUP_REMOVED lines=8> */
.L_x_361:
[----:B------:R-:W-:Y:S02]  /*11100*/  @!P2 IMAD.MOV.U32 R3, RZ, RZ, R7 ;  /* 0x000000ffff03a224 */ /* 0x000fe400078e0007 */
[----:B------:R-:W-:-:S03]  /*11110*/  VIADD R7, R4, 0x20 ;  /* 0x0000002004077836 */ /* 0x000fc60000000000 */
[----:B------:R-:W-:Y:S01]  /*11120*/  @!PT LDS RZ, [RZ] ;  /* 0x00000000fffff984 */ /* 0x000fe20000000800 */
[----:B------:R-:W-:Y:S01]  /*11130*/  @!PT LDS RZ, [RZ] ;  /* 0x00000000fffff984 */ /* 0x000fe20000000800 */
[----:B------:R-:W-:Y:S01]  /*11140*/  @!PT LDS RZ, [RZ] ;  /* 0x00000000fffff984 */ /* 0x000fe20000000800 */
[----:B------:R-:W-:Y:S04]  /*11150*/  @!P2 LDGSTS.E.BYPASS.LTC128B.128 [R9+0x10c00], desc[UR36][R2.64], !P0 ;  /* 0x10c000000209afae */ /* 0x000fe8000c101d64 */
[----:B------:R0:W-:Y:S01]  /*11160*/  @!P2 LDGSTS.E.BYPASS.LTC128B.128 [R9+0x14c00], desc[UR36][R2.64+0x80], !P1 ;  /* 0x14c000800209afae */ /* 0x0001e2000c901d64 */
[----:B------:R-:W-:Y:S02]  /*11170*/  ISETP.GE.AND P2, PT, R7, R6, PT ;  /* 0x000000060700720c */ /* 0x000fe40003f46270 */
[----:B------:R-:W-:Y:S01]  /*11180*/  MOV R13, R0 ;  /* 0x00000000000d7202 */ /* 0x000fe20000000f00 */
[----:B0-----:R-:W-:-:S10]  /*11190*/  IMAD.MOV.U32 R2, RZ, RZ, R14 ;  /* 0x000000ffff027224 */ /* 0x001fd400078e000e */
[----:B------:R-:W-:Y:S05]  /*111a0*/  WARPSYNC.COLLECTIVE R15, `(.L_x_362) ;  /* 0x000000000f087348 */ /* 0x000fea0003c00000 */
[----:B------:R0:W1:Y:S02]  /*111b0*/  SHFL.IDX P6, R14, R13, R12, R11 ;  /* 0x0000000c0d0e7389 */ /* 0x00006400000c000b */
[----:B01----:R-:W-:Y:S01]  /*111c0*/  ENDCOLLECTIVE ;  /* 0x000000000000791b */ /* 0x003fe20003800000 */
.L_x_362:
[----:B------:R-:W-:Y:S02]  /*111d0*/  IMAD.MOV.U32 R13, RZ, RZ, R5 ;  /* 0x000000ffff0d7224 */ /* 0x000fe400078e0005 */
[----:B------:R-:W-:Y:S01]  /*111e0*/  IMAD.MOV.U32 R12, RZ, RZ, 0x3 ;  /* 0x00000003ff0c7424 */ /* 0x000fe200078e00ff */
[----:B------:R-:W-:-:S05]  /*111f0*/  @!P2 LEA R14, P3, R30, R14, 0x1 ;  /* 0x0000000e1e0ea211 */ /* 0x000fca00078608ff */
[----:B------:R-:W-:Y:S02]  /*11200*/  @!P2 IMAD.X R7, RZ, RZ, R2, P3 ;  /* 0x000000ffff07a224 */ /* 0x000fe400018e0602 */
[----:B------:R-:W-:-:S07]  /*11210*/  @!P2 IMAD.MOV.U32 R2, RZ, RZ, R14 ;  /* 0x000000ffff02a224 */ /* 0x000fce00078e000e */
[----:B------:R-:W-:Y:S05]  /*11220*/  WARPSYNC.COLLECTIVE R15, `(.L_x_363) ;  /* 0x000000000f087348 */ /* 0x000fea0003c00000 */
[----:B------:R0:W1:Y:S02]  /*11230*/  SHFL.IDX P6, R14, R13, R12, R11 ;  /* 0x0000000c0d0e7389 */ /* 0x00006400000c000b */
[----:B01----:R-:W-:Y:S01]  /*11240*/  ENDCOLLECTIVE ;  /* 0x000000000000791b */ /* 0x003fe20003800000 */
.L_x_363:
[----:B------:R-:W-:Y:S02]  /*11250*/  @!P2 IMAD.MOV.U32 R3, RZ, RZ, R7 ;  /* 0x000000ffff03a224 */ /* 0x000fe400078e0007 */
[----:B------:R-:W-:-:S03]  /*11260*/  VIADD R7, R4, 0x30 ;  /* 0x0000003004077836 */ /* 0x000fc60000000000 */
[----:B------:R-:W-:Y:S01]  /*11270*/  @!PT LDS RZ, [RZ] ;  /* 0x00000000fffff984 */ /* 0x000fe20000000800 */
[----:B------:R-:W-:Y:S01]  /*11280*/  @!PT LDS RZ, [RZ] ;  /* 0x00000000fffff984 */ /* 0x000fe20000000800 */
[----:B------:R-:W-:Y:S01]  /*11290*/  @!PT LDS RZ, [RZ] ;  /* 0x00000000fffff984 */ /* 0x000fe20000000800 */
[----:B------:R-:W-:Y:S04]  /*112a0*/  @!P2 LDGSTS.E.BYPASS.LTC128B.128 [R9+0x11400], desc[UR36][R2.64], !P0 ;  /* 0x114000000209afae */ /* 0x000fe8000c101d64 */
[----:B------:R0:W-:Y:S01]  /*112b0*/  @!P2 LDGSTS.E.BYPASS.LTC128B.128 [R9+0x15400], desc[UR36][R2.64+0x80], !P1 ;  /* 0x154000800209afae */ /* 0x0001e2000c901d64 */
[----:B------:R-:W-:Y:S01]  /*112c0*/  ISETP.GE.AND P2, PT, R7, R6, PT ;  /* 0x000000060700720c */ /* 0x000fe20003f46270 */
[----:B------:R-:W-:Y:S01]  /*112d0*/  IMAD.MOV.U32 R13, RZ, RZ, R0 ;  /* 0x000000ffff0d7224 */ /* 0x000fe200078e0000 */
[----:B0-----:R-:W-:-:S11]  /*112e0*/  MOV R2, R14 ;  /* 0x0000000e00027202 */ /* 0x001fd60000000f00 */
[----:B------:R-:W-:Y:S05]  /*112f0*/  WARPSYNC.COLLECTIVE R15, `(.L_x_364) ;  /* 0x000000000f087348 */ /* 0x000fea0003c00000 */
[----:B------:R0:W1:Y:S02]  /*11300*/  SHFL.IDX P6, R14, R13, R12, R11 ;  /* 0x0000000c0d0e7389 */ /* 0x00006400000c000b */
[----:B01----:R-:W-:Y:S01]  /*11310*/  ENDCOLLECTIVE ;  /* 0x000000000000791b */ /* 0x003fe20003800000 */
.L_x_364:
[----:B------:R-:W-:Y:S01]  /*11320*/  IMAD.MOV.U32 R13, RZ, RZ, R5 ;  /* 0x000000ffff0d7224 */ /* 0x000fe200078e0005 */
[----:B------:R-:W-:Y:S02]  /*11330*/  MOV R12, 0x4 ;  /* 0x00000004000c7802 */ /* 0x000fe40000000f00 */
[----:B------:R-:W-:-:S05]  /*11340*/  @!P2 LEA R14, P3, R30, R14, 0x1 ;  /* 0x0000000e1e0ea211 */ /* 0x000fca00078608ff */
[----:B------:R-:W-:Y:S02]  /*11350*/  @!P2 IMAD.X R7, RZ, RZ, R2, P3 ;  /* 0x000000ffff07a224 */ /* 0x000fe400018e0602 */
[----:B------:R-:W-:-:S07]  /*11360*/  @!P2 IMAD.MOV.U32 R2, RZ, RZ, R14 ;  /* 0x000000ffff02a224 */ /* 0x000fce00078e000e */
[----:B------:R-:W-:Y:S05]  /*11370*/  WARPSYNC.COLLECTIVE R15, `(.L_x_365) ;  /* 0x000000000f087348 */ /* 0x000fea0003c00000 */
[----:B------:R0:W1:Y:S02]  /*11380*/  SHFL.IDX P6, R14, R13, R12, R11 ;  /* 0x0000000c0d0e7389 */ /* 0x00006400000c000b */
[----:B01----:R-:W-:Y:S01]  /*11390*/  ENDCOLLECTIVE ;  /* 0x000000000000791b */ /* 0x003fe20003800000 */
.L_x_365:
        /* <DEDUP_REMOVED lines=13> */
.L_x_366:
[----:B------:R-:W-:Y:S01]  /*11470*/  MOV R13, R5 ;  /* 0x00000005000d7202 */ /* 0x000fe20000000f00 */
[----:B------:R-:W-:Y:S01]  /*11480*/  IMAD.MOV.U32 R12, RZ, RZ, 0x5 ;  /* 0x00000005ff0c7424 */ /* 0x000fe200078e00ff */
[----:B------:R-:W-:-:S05]  /*11490*/  @!P2 LEA R14, P3, R30, R14, 0x1 ;  /* 0x0000000e1e0ea211 */ /* 0x000fca00078608ff */
[----:B------:R-:W-:Y:S02]  /*114a0*/  @!P2 IMAD.X R7, RZ, RZ, R2, P3 ;  /* 0x000000ffff07a224 */ /* 0x000fe400018e0602 */
[----:B------:R-:W-:-:S07]  /*114b0*/  @!P2 IMAD.MOV.U32 R2, RZ, RZ, R14 ;  /* 0x000000ffff02a224 */ /* 0x000fce00078e000e */
[----:B------:R-:W-:Y:S05]  /*114c0*/  WARPSYNC.COLLECTIVE R15, `(.L_x_367) ;  /* 0x000000000f087348 */ /* 0x000fea0003c00000 */
[----:B------:R0:W1:Y:S02]  /*114d0*/  SHFL.IDX P6, R14, R13, R12, R11 ;  /* 0x0000000c0d0e7389 */ /* 0x00006400000c000b */
[----:B01----:R-:W-:Y:S01]  /*114e0*/  ENDCOLLECTIVE ;  /* 0x000000000000791b */ /* 0x003fe20003800000 */
.L_x_367:
        /* <DEDUP_REMOVED lines=13> */
.L_x_368:
        /* <DEDUP_REMOVED lines=8> */
.L_x_369:
[----:B------:R-:W-:Y:S01]  /*11640*/  @!P2 IMAD.MOV.U32 R3, RZ, RZ, R7 ;  /* 0x000000ffff03a224 */ /* 0x000fe200078e0007 */
[----:B------:R-:W-:-:S04]  /*11650*/  IADD3 R7, R4, 0x60, RZ ;  /* 0x0000006004077810 */ /* 0x000fc80007ffe0ff */
        /* <DEDUP_REMOVED lines=11> */
.L_x_370:
        /* <DEDUP_REMOVED lines=8> */
.L_x_371:
[----:B------:R-:W-:-:S05]  /*11790*/  @!P2 MOV R3, R7 ;  /* 0x000000070003a202 */ /* 0x000fca0000000f00 */
[----:B------:R-:W-:Y:S01]  /*117a0*/  @!PT LDS RZ, [RZ] ;  /* 0x00000000fffff984 */ /* 0x000fe20000000800 */
[----:B------:R-:W-:Y:S01]  /*117b0*/  @!PT LDS RZ, [RZ] ;  /* 0x00000000fffff984 */ /* 0x000fe20000000800 */
[----:B------:R-:W-:Y:S01]  /*117c0*/  @!PT LDS RZ, [RZ] ;  /* 0x00000000fffff984 */ /* 0x000fe20000000800 */
[----:B------:R0:W-:Y:S04]  /*117d0*/  @!P2 LDGSTS.E.BYPASS.LTC128B.128 [R9+0x13400], desc[UR36][R2.64], !P0 ;  /* 0x134000000209afae */ /* 0x0001e8000c101d64 */
[----:B------:R0:W-:Y:S01]  /*117e0*/  @!P2 LDGSTS.E.BYPASS.LTC128B.128 [R9+0x17400], desc[UR36][R2.64+0x80], !P1 ;  /* 0x174000800209afae */ /* 0x0001e2000c901d64 */
[----:B------:R-:W-:Y:S02]  /*117f0*/  IMAD.MOV.U32 R13, RZ, RZ, R0 ;  /* 0x000000ffff0d7224 */ /* 0x000fe400078e0000 */
[----:B------:R-:W-:-:S07]  /*11800*/  IMAD.MOV.U32 R5, RZ, RZ, R14 ;  /* 0x000000ffff057224 */ /* 0x000fce00078e000e */
[----:B0-----:R-:W-:Y:S05]  /*11810*/  WARPSYNC.COLLECTIVE R15, `(.L_x_372) ;  /* 0x000000000f087348 */ /* 0x001fea0003c00000 */
[----:B------:R1:W2:Y:S02]  /*11820*/  SHFL.IDX P6, R14, R13, R12, R11 ;  /* 0x0000000c0d0e7389 */ /* 0x0002a400000c000b */
[----:B012---:R-:W-:Y:S01]  /*11830*/  ENDCOLLECTIVE ;  /* 0x000000000000791b */ /* 0x007fe20003800000 */
.L_x_372:
[----:B------:R-:W-:Y:S05]  /*11840*/  BRA `(.L_x_373) ;  /* 0xffffffbc00447947 */ /* 0x000fea000383ffff */
.L_x_285:
[----:B0-----:R0:W1:Y:S02]  /*11850*/  SYNCS.PHASECHK.TRANS64.TRYWAIT P1, [R22+URZ+0x28820], R3 ;  /* 0x02882003160075a7 */ /* 0x001064000802017f */
[----:B-1----:R-:W-:Y:S05]  /*11860*/  @!P1 NANOSLEEP.SYNCS 0x989680 ;  /* 0x009896800000995d */ /* 0x002fea0003900000 */
[----:B------:R-:W1:Y:S02]  /*11870*/  @!P1 SYNCS.PHASECHK.TRANS64 P1, [R22+URZ+0x28820], R3 ;  /* 0x02882003160095a7 */ /* 0x000e64000802007f */
[----:B-1----:R-:W-:Y:S05]  /*11880*/  @!P1 BRA `(.L_x_285) ;  /* 0xfffffffc00f09947 */ /* 0x002fea000383ffff */
[----:B------:R-:W-:Y:S05]  /*11890*/  BRA `(.L_x_374) ;  /* 0xffffffbc00bc7947 */ /* 0x000fea000383ffff */
.L_x_290:
[----:B0-----:R0:W1:Y:S02]  /*118a0*/  SYNCS.PHASECHK.TRANS64.TRYWAIT P0, [R6+URZ+0x28840], R3 ;  /* 0x02884003060075a7 */ /* 0x001064000800017f */
[----:B-1----:R-:W-:Y:S05]  /*118b0*/  @!P0 NANOSLEEP.SYNCS 0x989680 ;  /* 0x009896800000895d */ /* 0x002fea0003900000 */
[----:B------:R-:W1:Y:S02]  /*118c0*/  @!P0 SYNCS.PHASECHK.TRANS64 P0, [R6+URZ+0x28840], R3 ;  /* 0x02884003060085a7 */ /* 0x000e64000800007f */
[----:B-1----:R-:W-:Y:S05]  /*118d0*/  @!P0 BRA `(.L_x_290) ;  /* 0xfffffffc00f08947 */ /* 0x002fea000383ffff */
[----:B------:R-:W-:Y:S05]  /*118e0*/  BRA `(.L_x_375) ;  /* 0xffffffc000807947 */ /* 0x000fea000383ffff */
.L_x_291:
[----:B------:R-:W-:Y:S01]  /*118f0*/  BSSY B1, `(.L_x_376) ;  /* 0x0000008000017945 */ /* 0x000fe20003800000 */
[----:B------:R-:W-:Y:S01]  /*11900*/  IMAD.MOV.U32 R13, RZ, RZ, R9 ;  /* 0x000000ffff0d7224 */ /* 0x000fe200078e0009 */
[----:B------:R-:W-:Y:S01]  /*11910*/  MOV R11, 0x181f ;  /* 0x0000181f000b7802 */ /* 0x000fe20000000f00 */
[----:B------:R-:W-:Y:S02]  /*11920*/  IMAD.MOV.U32 R12, RZ, RZ, RZ ;  /* 0x000000ffff0c7224 */ /* 0x000fe400078e00ff */
[----:B------:R-:W-:-:S07]  /*11930*/  IMAD.MOV.U32 R15, RZ, RZ, -0x1 ;  /* 0xffffffffff0f7424 */ /* 0x000fce00078e00ff */
[----:B--2---:R-:W-:Y:S05]  /*11940*/  WARPSYNC.COLLECTIVE R15, `(.L_x_377) ;  /* 0x000000000f087348 */ /* 0x004fea0003c00000 */
[----:B--2---:R0:W1:Y:S02]  /*11950*/  SHFL.IDX P6, R14, R13, R12, R11 ;  /* 0x0000000c0d0e7389 */ /* 0x00406400000c000b */
[----:B01----:R-:W-:Y:S01]  /*11960*/  ENDCOLLECTIVE ;  /* 0x000000000000791b */ /* 0x003fe20003800000 */
.L_x_377:
[----:B------:R-:W-:Y:S05]  /*11970*/  BSYNC B1 ;  /* 0x0000000000017941 */ /* 0x000fea0003800000 */
.L_x_376:
[----:B------:R-:W-:Y:S02]  /*11980*/  IMAD.MOV.U32 R13, RZ, RZ, R8 ;  /* 0x000000ffff0d7224 */ /* 0x000fe400078e0008 */
[----:B------:R-:W-:Y:S02]  /*11990*/  IMAD.MOV.U32 R12, RZ, RZ, RZ ;  /* 0x000000ffff0c7224 */ /* 0x000fe400078e00ff */
[----:B------:R-:W-:Y:S02]  /*119a0*/  IMAD.MOV.U32 R11, RZ, RZ, 0x181f ;  /* 0x0000181fff0b7424 */ /* 0x000fe400078e00ff */
[----:B------:R-:W-:Y:S02]  /*119b0*/  IMAD.MOV.U32 R15, RZ, RZ, -0x1 ;  /* 0xffffffffff0f7424 */ /* 0x000fe400078e00ff */
[----:B------:R-:W-:Y:S02]  /*119c0*/  IMAD.MOV.U32 R3, RZ, RZ, R14 ;  /* 0x000000ffff037224 */ /* 0x000fe400078e000e */
[----:B------:R-:W-:-:S07]  /*119d0*/  IMAD.SHL.U32 R5, R30, 0x2, RZ ;  /* 0x000000021e057824 */ /* 0x000fce00078e00ff */
[----:B------:R-:W-:Y:S05]  /*119e0*/  WARPSYNC.COLLECTIVE R15, `(.L_x_378) ;  /* 0x000000000f087348 */ /* 0x000fea0003c00000 */
[----:B------:R0:W1:Y:S02]  /*119f0*/  SHFL.IDX P6, R14, R13, R12, R11 ;  /* 0x0000000c0d0e7389 */ /* 0x00006400000c000b */
[----:B01----:R-:W-:Y:S01]  /*11a00*/  ENDCOLLECTIVE ;  /* 0x000000000000791b */ /* 0x003fe20003800000 */
.L_x_378:
[----:B------:R-:W-:Y:S02]  /*11a10*/  IMAD R7, R7, 0x2, R22 ;  /* 0x0000000207077824 */ /* 0x000fe400078e0216 */
[----:B------:R-:W-:Y:S02]  /*11a20*/  IMAD.MOV.U32 R13, RZ, RZ, R9 ;  /* 0x000000ffff0d7224 */ /* 0x000fe400078e0009 */
[----:B------:R-:W-:Y:S01]  /*11a30*/  IMAD.MOV.U32 R12, RZ, RZ, 0x1 ;  /* 0x00000001ff0c7424 */ /* 0x000fe200078e00ff */
[----:B------:R-:W-:-:S07]  /*11a40*/  MOV R2, R14 ;  /* 0x0000000e00027202 */ /* 0x000fce0000000f00 */
[----:B------:R-:W-:Y:S05]  /*11a50*/  WARPSYNC.COLLECTIVE R15, `(.L_x_379) ;  /* 0x000000000f087348 */ /* 0x000fea0003c00000 */
[----:B------:R0:W1:Y:S02]  /*11a60*/  SHFL.IDX P6, R14, R13, R12, R11 ;  /* 0x0000000c0d0e7389 */ /* 0x00006400000c000b */
[----:B01----:R-:W-:Y:S01]  /*11a70*/  ENDCOLLECTIVE ;  /* 0x000000000000791b */ /* 0x003fe20003800000 */
.L_x_379:
[----:B------:R-:W-:-:S05]  /*11a80*/  IADD3 R2, P0, R2, R5, RZ ;  /* 0x0000000502027210 */ /* 0x000fca0007f1e0ff */
[----:B------:R-:W-:-:S05]  /*11a90*/  IMAD.X R3, RZ, RZ, R3, P0 ;  /* 0x000000ffff037224 */ /* 0x000fca00000e0603 */
[----:B------:R-:W-:Y:S01]  /*11aa0*/  @!PT LDS RZ, [RZ] ;  /* 0x00000000fffff984 */ /* 0x000fe20000000800 */
[----:B------:R-:W-:Y:S01]  /*11ab0*/  @!PT LDS RZ, [RZ] ;  /* 0x00000000fffff984 */ /* 0x000fe20000000800 */
[----:B------:R-:W-:Y:S01]  /*11ac0*/  @!PT LDS RZ, [RZ] ;  /* 0x00000000fffff984 */ /* 0x000fe20000000800 */
[----:B------:R-:W-:Y:S01]  /*11ad0*/  LDGSTS.E.BYPASS.LTC128B.128 [R7+0x18400], desc[UR36][R2.64], !P4 ;  /* 0x1840000002077fae */ /* 0x000fe2000e101d64 */
[----:B------:R-:W-:-:S03]  /*11ae0*/  MOV R13, R8 ;  /* 0x00000008000d7202 */ /* 0x000fc60000000f00 */
[----:B------:R0:W-:Y:S02]  /*11af0*/  LDGSTS.E.BYPASS.LTC128B.128 [R7+0x1c400], desc[UR36][R2.64+0x80], !P3 ;  /* 0x1c40008002077fae */ /* 0x0001e4000d901d64 */
[----:B0-----:R-:W-:-:S07]  /*11b00*/  IMAD.MOV.U32 R3, RZ, RZ, R14 ;  /* 0x000000ffff037224 */ /* 0x001fce00078e000e */
[----:B------:R-:W-:Y:S05]  /*11b10*/  WARPSYNC.COLLECTIVE R15, `(.L_x_380) ;  /* 0x000000000f087348 */ /* 0x000fea0003c00000 */
[----:B------:R0:W1:Y:S02]  /*11b20*/  SHFL.IDX P6, R14, R13, R12, R11 ;  /* 0x0000000c0d0e7389 */ /* 0x00006400000c000b */
[----:B01----:R-:W-:Y:S01]  /*11b30*/  ENDCOLLECTIVE ;  /* 0x000000000000791b */ /* 0x003fe20003800000 */
.L_x_380:
[----:B------:R-:W-:Y:S02]  /*11b40*/  IMAD.MOV.U32 R13, RZ, RZ, R9 ;  /* 0x000000ffff0d7224 */ /* 0x000fe400078e0009 */
[----:B------:R-:W-:Y:S02]  /*11b50*/  IMAD.MOV.U32 R12, RZ, RZ, 0x2 ;  /* 0x00000002ff0c7424 */ /* 0x000fe400078e00ff */
[----:B------:R-:W-:-:S07]  /*11b60*/  IMAD.MOV.U32 R2, RZ, RZ, R14 ;  /* 0x000000ffff027224 */ /* 0x000fce00078e000e */
[----:B------:R-:W-:Y:S05]  /*11b70*/  WARPSYNC.COLLECTIVE R15, `(.L_x_381) ;  /* 0x000000000f087348 */ /* 0x000fea0003c00000 */
[----:B------:R0:W1:Y:S02]  /*11b80*/  SHFL.IDX P6, R14, R13, R12, R11 ;  /* 0x0000000c0d0e7389 */ /* 0x00006400000c000b */
[----:B01----:R-:W-:Y:S01]  /*11b90*/  ENDCOLLECTIVE ;  /* 0x000000000000791b */ /* 0x003fe20003800000 */
.L_x_381:
[----:B------:R-:W-:-:S05]  /*11ba0*/  IADD3 R2, P0, R2, R5, RZ ;  /* 0x0000000502027210 */ /* 0x000fca0007f1e0ff */
[----:B------:R-:W-:-:S05]  /*11bb0*/  IMAD.X R3, RZ, RZ, R3, P0 ;  /* 0x000000ffff037224 */ /* 0x000fca00000e0603 */
[----:B------:R-:W-:Y:S01]  /*11bc0*/  @!PT LDS RZ, [RZ] ;  /* 0x00000000fffff984 */ /* 0x000fe20000000800 */
[----:B------:R-:W-:Y:S01]  /*11bd0*/  @!PT LDS RZ, [RZ] ;  /* 0x00000000fffff984 */ /* 0x000fe20000000800 */
[----:B------:R-:W-:Y:S01]  /*11be0*/  @!PT LDS RZ, [RZ] ;  /* 0x00000000fffff984 */ /* 0x000fe20000000800 */
[----:B------:R-:W-:Y:S01]  /*11bf0*/  LDGSTS.E.BYPASS.LTC128B.128 [R7+0x18c00], desc[UR36][R2.64], !P4 ;  /* 0x18c0000002077fae */ /* 0x000fe2000e101d64 */
[----:B------:R-:W-:-:S03]  /*11c00*/  IMAD.MOV.U32 R13, RZ, RZ, R8 ;  /* 0x000000ffff0d7224 */ /* 0x000fc600078e0008 */
[----:B------:R0:W-:Y:S02]  /*11c10*/  LDGSTS.E.BYPASS.LTC128B.128 [R7+0x1cc00], desc[UR36][R2.64+0x80], !P3 ;  /* 0x1cc0008002077fae */ /* 0x0001e4000d901d64 */
[----:B0-----:R-:W-:-:S07]  /*11c20*/  IMAD.MOV.U32 R3, RZ, RZ, R14 ;  /* 0x000000ffff037224 */ /* 0x001fce00078e000e */
[----:B------:R-:W-:Y:S05]  /*11c30*/  WARPSYNC.COLLECTIVE R15, `(.L_x_382) ;  /* 0x000000000f087348 */ /* 0x000fea0003c00000 */
[----:B------:R0:W1:Y:S02]  /*11c40*/  SHFL.IDX P6, R14, R13, R12, R11 ;  /* 0x0000000c0d0e7389 */ /* 0x00006400000c000b */
[----:B01----:R-:W-:Y:S01]  /*11c50*/  ENDCOLLECTIVE ;  /* 0x000000000000791b */ /* 0x003fe20003800000 */
.L_x_382:
[----:B------:R-:W-:Y:S02]  /*11c60*/  IMAD.MOV.U32 R13, RZ, RZ, R9 ;  /* 0x000000ffff0d7224 */ /* 0x000fe400078e0009 */
[----:B------:R-:W-:Y:S01]  /*11c70*/  IMAD.MOV.U32 R12, RZ, RZ, 0x3 ;  /* 0x00000003ff0c7424 */ /* 0x000fe200078e00ff */
[----:B------:R-:W-:-:S07]  /*11c80*/  MOV R2, R14 ;  /* 0x0000000e00027202 */ /* 0x000fce0000000f00 */
[----:B------:R-:W-:Y:S05]  /*11c90*/  WARPSYNC.COLLECTIVE R15, `(.L_x_383) ;  /* 0x000000000f087348 */ /* 0x000fea0003c00000 */
[----:B------:R0:W1:Y:S02]  /*11ca0*/  SHFL.IDX P6, R14, R13, R12, R11 ;  /* 0x0000000c0d0e7389 */ /* 0x00006400000c000b */
[----:B01----:R-:W-:Y:S01]  /*11cb0*/  ENDCOLLECTIVE ;  /* 0x000000000000791b */ /* 0x003fe20003800000 */
.L_x_383:
        /* <DEDUP_REMOVED lines=12> */
.L_x_384:
[----:B------:R-:W-:Y:S02]  /*11d80*/  IMAD.MOV.U32 R13, RZ, RZ, R9 ;  /* 0x000000ffff0d7224 */ /* 0x000fe400078e0009 */
[----:B------:R-:W-:Y:S02]  /*11d90*/  IMAD.MOV.U32 R12, RZ, RZ, 0x4 ;  /* 0x00000004ff0c7424 */ /* 0x000fe400078e00ff */
[----:B------:R-:W-:-:S07]  /*11da0*/  IMAD.MOV.U32 R2, RZ, RZ, R14 ;  /* 0x000000ffff027224 */ /* 0x000fce00078e000e */
[----:B------:R-:W-:Y:S05]  /*11db0*/  WARPSYNC.COLLECTIVE R15, `(.L_x_385) ;  /* 0x000000000f087348 */ /* 0x000fea0003c00000 */
[----:B------:R0:W1:Y:S02]  /*11dc0*/  SHFL.IDX P6, R14, R13, R12, R11 ;  /* 0x0000000c0d0e7389 */ /* 0x00006400000c000b */
[----:B01----:R-:W-:Y:S01]  /*11dd0*/  ENDCOLLECTIVE ;  /* 0x000000000000791b */ /* 0x003fe20003800000 */
.L_x_385:
[----:B------:R-:W-:-:S04]  /*11de0*/  IADD3 R2, P0, R2, R5, RZ ;  /* 0x0000000502027210 */ /* 0x000fc80007f1e0ff */
[----:B------:R-:W-:-:S05]  /*11df0*/  IADD3.X R3, RZ, R3, RZ, P0, !PT ;  /* 0x00000003ff037210 */ /* 0x000fca00007fe4ff */
        /* <DEDUP_REMOVED lines=10> */
.L_x_386:
[----:B------:R-:W-:Y:S01]  /*11ea0*/  MOV R13, R9 ;  /* 0x00000009000d7202 */ /* 0x000fe20000000f00 */
[----:B------:R-:W-:Y:S02]  /*11eb0*/  IMAD.MOV.U32 R12, RZ, RZ, 0x5 ;  /* 0x00000005ff0c7424 */ /* 0x000fe400078e00ff */
[----:B------:R-:W-:-:S07]  /*11ec0*/  IMAD.MOV.U32 R2, RZ, RZ, R14 ;  /* 0x000000ffff027224 */ /* 0x000fce00078e000e */
[----:B------:R-:W-:Y:S05]  /*11ed0*/  WARPSYNC.COLLECTIVE R15, `(.L_x_387) ;  /* 0x000000000f087348 */ /* 0x000fea0003c00000 */
[----:B------:R0:W1:Y:S02]  /*11ee0*/  SHFL.IDX P6, R14, R13, R12, R11 ;  /* 0x0000000c0d0e7389 */ /* 0x00006400000c000b */
[----:B01----:R-:W-:Y:S01]  /*11ef0*/  ENDCOLLECTIVE ;  /* 0x000000000000791b */ /* 0x003fe20003800000 */
.L_x_387:
        /* <DEDUP_REMOVED lines=12> */
.L_x_388:
[----:B------:R-:W-:Y:S01]  /*11fc0*/  IMAD.MOV.U32 R13, RZ, RZ, R9 ;  /* 0x000000ffff0d7224 */ /* 0x000fe200078e0009 */
[----:B------:R-:W-:Y:S01]  /*11fd0*/  MOV R12, 0x6 ;  /* 0x00000006000c7802 */ /* 0x000fe20000000f00 */
[----:B------:R-:W-:-:S07]  /*11fe0*/  IMAD.MOV.U32 R2, RZ, RZ, R14 ;  /* 0x000000ffff027224 */ /* 0x000fce00078e000e */
[----:B------:R-:W-:Y:S05]  /*11ff0*/  WARPSYNC.COLLECTIVE R15, `(.L_x_389) ;  /* 0x000000000f087348 */ /* 0x000fea0003c00000 */
[----:B------:R0:W1:Y:S02]  /*12000*/  SHFL.IDX P6, R14, R13, R12, R11 ;  /* 0x0000000c0d0e7389 */ /* 0x00006400000c000b */
[----:B01----:R-:W-:Y:S01]  /*12010*/  ENDCOLLECTIVE ;  /* 0x000000000000791b */ /* 0x003fe20003800000 */
.L_x_389:
        /* <DEDUP_REMOVED lines=12> */
.L_x_390:
[----:B------:R-:W-:Y:S02]  /*120e0*/  IMAD.MOV.U32 R13, RZ, RZ, R9 ;  /* 0x000000ffff0d7224 */ /* 0x000fe400078e0009 */
[----:B------:R-:W-:Y:S02]  /*120f0*/  IMAD.MOV.U32 R12, RZ, RZ, 0x7 ;  /* 0x00000007ff0c7424 */ /* 0x000fe400078e00ff */
[----:B------:R-:W-:-:S07]  /*12100*/  IMAD.MOV.U32 R2, RZ, RZ, R14 ;  /* 0x000000ffff027224 */ /* 0x000fce00078e000e */
[----:B------:R-:W-:Y:S05]  /*12110*/  WARPSYNC.COLLECTIVE R15, `(.L_x_391) ;  /* 0x000000000f087348 */ /* 0x000fea0003c00000 */
[----:B------:R0:W1:Y:S02]  /*12120*/  SHFL.IDX P6, R14, R13, R12, R11 ;  /* 0x0000000c0d0e7389 */ /* 0x00006400000c000b */
[----:B01----:R-:W-:Y:S01]  /*12130*/  ENDCOLLECTIVE ;  /* 0x000000000000791b */ /* 0x003fe20003800000 */
.L_x_391:
[----:B------:R-:W-:-:S05]  /*12140*/  IADD3 R2, P0, R2, R5, RZ ;  /* 0x0000000502027210 */ /* 0x000fca0007f1e0ff */
[----:B------:R-:W-:-:S05]  /*12150*/  IMAD.X R3, RZ, RZ, R3, P0 ;  /* 0x000000ffff037224 */ /* 0x000fca00000e0603 */
[----:B------:R-:W-:Y:S01]  /*12160*/  @!PT LDS RZ, [RZ] ;  /* 0x00000000fffff984 */ /* 0x000fe20000000800 */
[----:B------:R-:W-:Y:S01]  /*12170*/  @!PT LDS RZ, [RZ] ;  /* 0x00000000fffff984 */ /* 0x000fe20000000800 */
[----:B------:R-:W-:Y:S01]  /*12180*/  @!PT LDS RZ, [RZ] ;  /* 0x00000000fffff984 */ /* 0x000fe20000000800 */
[----:B------:R0:W-:Y:S01]  /*12190*/  LDGSTS.E.BYPASS.LTC128B.128 [R7+0x1b400], desc[UR36][R2.64], !P4 ;  /* 0x1b40000002077fae */ /* 0x0001e2000e101d64 */
[----:B------:R-:W-:-:S03]  /*121a0*/  IMAD.MOV.U32 R13, RZ, RZ, R8 ;  /* 0x000000ffff0d7224 */ /* 0x000fc600078e0008 */
[----:B------:R0:W-:Y:S01]  /*121b0*/  LDGSTS.E.BYPASS.LTC128B.128 [R7+0x1f400], desc[UR36][R2.64+0x80], !P3 ;  /* 0x1f40008002077fae */ /* 0x0001e2000d901d64 */
[----:B------:R-:W-:-:S07]  /*121c0*/  MOV R9, R14 ;  /* 0x0000000e00097202 */ /* 0x000fce0000000f00 */
[----:B0-----:R-:W-:Y:S05]  /*121d0*/  WARPSYNC.COLLECTIVE R15, `(.L_x_392) ;  /* 0x000000000f087348 */ /* 0x001fea0003c00000 */
[----:B------:R1:W2:Y:S02]  /*121e0*/  SHFL.IDX P6, R14, R13, R12, R11 ;  /* 0x0000000c0d0e7389 */ /* 0x0002a400000c000b */
[----:B012---:R-:W-:Y:S01]  /*121f0*/  ENDCOLLECTIVE ;  /* 0x000000000000791b */ /* 0x007fe20003800000 */
.L_x_392:
[----:B------:R-:W-:Y:S01]  /*12200*/  IMAD.MOV.U32 R2, RZ, RZ, R14 ;  /* 0x000000ffff027224 */ /* 0x000fe200078e000e */
[----:B------:R-:W-:Y:S06]  /*12210*/  BRA `(.L_x_393) ;  /* 0xffffffbc004c7947 */ /* 0x000fec000383ffff */
.L_x_296:
[----:B-1----:R1:W3:Y:S02]  /*12220*/  SYNCS.PHASECHK.TRANS64.TRYWAIT P0, [R6+URZ+0x28860], R3 ;  /* 0x02886003060075a7 */ /* 0x0022e4000800017f */
[----:B---3--:R-:W-:Y:S05]  /*12230*/  @!P0 NANOSLEEP.SYNCS 0x989680 ;  /* 0x009896800000895d */ /* 0x008fea0003900000 */
[----:B------:R-:W3:Y:S02]  /*12240*/  @!P0 SYNCS.PHASECHK.TRANS64 P0, [R6+URZ+0x28860], R3 ;  /* 0x02886003060085a7 */ /* 0x000ee4000800007f */
[----:B---3--:R-:W-:Y:S05]  /*12250*/  @!P0 BRA `(.L_x_296) ;  /* 0xfffffffc00f08947 */ /* 0x008fea000383ffff */
[----:B------:R-:W-:Y:S05]  /*12260*/  BRA `(.L_x_394) ;  /* 0xffffffbc00a87947 */ /* 0x000fea000383ffff */
.L_x_297:
[----:B------:R-:W-:Y:S01]  /*12270*/  BSSY B1, `(.L_x_395) ;  /* 0x0000008000017945 */ /* 0x000fe20003800000 */
[----:B------:R-:W-:Y:S02]  /*12280*/  IMAD.MOV.U32 R13, RZ, RZ, R23 ;  /* 0x000000ffff0d7224 */ /* 0x000fe400078e0017 */
[----:B------:R-:W-:Y:S02]  /*12290*/  IMAD.MOV.U32 R12, RZ, RZ, RZ ;  /* 0x000000ffff0c7224 */ /* 0x000fe400078e00ff */
[----:B------:R-:W-:Y:S02]  /*122a0*/  IMAD.MOV.U32 R11, RZ, RZ, 0x181f ;  /* 0x0000181fff0b7424 */ /* 0x000fe400078e00ff */
[----:B------:R-:W-:-:S07]  /*122b0*/  IMAD.MOV.U32 R15, RZ, RZ, -0x1 ;  /* 0xffffffffff0f7424 */ /* 0x000fce00078e00ff */
[----:B-12---:R-:W-:Y:S05]  /*122c0*/  WARPSYNC.COLLECTIVE R15, `(.L_x_396) ;  /* 0x000000000f087348 */ /* 0x006fea0003c00000 */
[----:B--2---:R0:W2:Y:S02]  /*122d0*/  SHFL.IDX P6, R14, R13, R12, R11 ;  /* 0x0000000c0d0e7389 */ /* 0x0040a400000c000b */
[----:B012---:R-:W-:Y:S01]  /*122e0*/  ENDCOLLECTIVE ;  /* 0x000000000000791b */ /* 0x007fe20003800000 */
.L_x_396:
[----:B------:R-:W-:Y:S05]  /*122f0*/  BSYNC B1 ;  /* 0x0000000000017941 */ /* 0x000fea0003800000 */
.L_x_395:
[----:B------:R-:W-:Y:S01]  /*12300*/  IMAD.MOV.U32 R13, RZ, RZ, R18 ;  /* 0x000000ffff0d7224 */ /* 0x000fe200078e0012 */
[----:B------:R-:W-:Y:S01]  /*12310*/  MOV R3, R14 ;  /* 0x0000000e00037202 */ /* 0x000fe20000000f00 */
[----:B------:R-:W-:Y:S01]  /*12320*/  IMAD.MOV.U32 R12, RZ, RZ, RZ ;  /* 0x000000ffff0c7224 */ /* 0x000fe200078e00ff */
[----:B------:R-:W-:Y:S01]  /*12330*/  LEA R7, R7, R22, 0x1 ;  /* 0x0000001607077211 */ /* 0x000fe200078e08ff */
[----:B------:R-:W-:Y:S02]  /*12340*/  IMAD.MOV.U32 R11, RZ, RZ, 0x181f ;  /* 0x0000181fff0b7424 */ /* 0x000fe400078e00ff */
[----:B------:R-:W-:-:S07]  /*12350*/  IMAD.MOV.U32 R15, RZ, RZ, -0x1 ;  /* 0xffffffffff0f7424 */ /* 0x000fce00078e00ff */
[----:B------:R-:W-:Y:S05]  /*12360*/  WARPSYNC.COLLECTIVE R15, `(.L_x_397) ;  /* 0x000000000f087348 */ /* 0x000fea0003c00000 */
[----:B------:R0:W1:Y:S02]  /*12370*/  SHFL.IDX P6, R14, R13, R12, R11 ;  /* 0x0000000c0d0e7389 */ /* 0x00006400000c000b */
[----:B01----:R-:W-:Y:S01]  /*12380*/  ENDCOLLECTIVE ;  /* 0x000000000000791b */ /* 0x003fe20003800000 */
.L_x_397:
[----:B------:R-:W-:Y:S02]  /*12390*/  IMAD.MOV.U32 R13, RZ, RZ, R23 ;  /* 0x000000ffff0d7224 */ /* 0x000fe400078e0017 */
[----:B------:R-:W-:Y:S02]  /*123a0*/  IMAD.MOV.U32 R12, RZ, RZ, 0x1 ;  /* 0x00000001ff0c7424 */ /* 0x000fe400078e00ff */
[----:B------:R-:W-:-:S07]  /*123b0*/  IMAD.MOV.U32 R2, RZ, RZ, R14 ;  /* 0x000000ffff027224 */ /* 0x000fce00078e000e */
[----:B------:R-:W-:Y:S05]  /*123c0*/  WARPSYNC.COLLECTIVE R15, `(.L_x_398) ;  /* 0x000000000f087348 */ /* 0x000fea0003c00000 */
[----:B------:R0:W1:Y:S02]  /*123d0*/  SHFL.IDX P6, R14, R13, R12, R11 ;  /* 0x0000000c0d0e7389 */ /* 0x00006400000c000b */
[----:B01----:R-:W-:Y:S01]  /*123e0*/  ENDCOLLECTIVE ;  /* 0x000000000000791b */ /* 0x003fe20003800000 */
.L_x_398:
[----:B------:R-:W-:-:S05]  /*123f0*/  IADD3 R2, P0, R2, R5, RZ ;  /* 0x0000000502027210 */ /* 0x000fca0007f1e0ff */
[----:B------:R-:W-:Y:S01]  /*12400*/  IMAD.X R3, RZ, RZ, R3, P0 ;  /* 0x000000ffff037224 */ /* 0x000fe200000e0603 */
[----:B------:R-:W-:Y:S01]  /*12410*/  ISETP.LT.OR P0, PT, R8, 0x1, P2 ;  /* 0x000000010800780c */ /* 0x000fe20001701670 */
[----:B------:R-:W-:-:S12]  /*12420*/  IMAD.MOV.U32 R13, RZ, RZ, R18 ;  /* 0x000000ffff0d7224 */ /* 0x000fd800078e0012 */
[----:B------:R-:W-:Y:S01]  /*12430*/  @!PT LDS RZ, [RZ] ;  /* 0x00000000fffff984 */ /* 0x000fe20000000800 */
[----:B------:R-:W-:Y:S01]  /*12440*/  @!PT LDS RZ, [RZ] ;  /* 0x00000000fffff984 */ /* 0x000fe20000000800 */
[----:B------:R-:W-:Y:S01]  /*12450*/  @!PT LDS RZ, [RZ] ;  /* 0x00000000fffff984 */ /* 0x000fe20000000800 */
[----:B------:R-:W-:Y:S01]  /*12460*/  LDGSTS.E.BYPASS.LTC128B.128 [R7+0x400], desc[UR36][R2.64], !P0 ;  /* 0x0040000002077fae */ /* 0x000fe2000c101d64 */
[----:B------:R-:W-:-:S13]  /*12470*/  ISETP.LT.OR P0, PT, R8, 0x1, P1 ;  /* 0x000000010800780c */ /* 0x000fda0000f01670 */
[----:B------:R0:W-:Y:S02]  /*12480*/  LDGSTS.E.BYPASS.LTC128B.128 [R7+0x4400], desc[UR36][R2.64+0x80], !P0 ;  /* 0x0440008002077fae */ /* 0x0001e4000c101d64 */
[----:B0-----:R-:W-:-:S07]  /*12490*/  IMAD.MOV.U32 R3, RZ, RZ, R14 ;  /* 0x000000ffff037224 */ /* 0x001fce00078e000e */
[----:B------:R-:W-:Y:S05]  /*124a0*/  WARPSYNC.COLLECTIVE R15, `(.L_x_399) ;  /* 0x000000000f087348 */ /* 0x000fea0003c00000 */
[----:B------:R0:W1:Y:S02]  /*124b0*/  SHFL.IDX P6, R14, R13, R12, R11 ;  /* 0x0000000c0d0e7389 */ /* 0x00006400000c000b */
[----:B01----:R-:W-:Y:S01]  /*124c0*/  ENDCOLLECTIVE ;  /* 0x000000000000791b */ /* 0x003fe20003800000 */
.L_x_399:
[----:B------:R-:W-:Y:S01]  /*124d0*/  MOV R13, R23 ;  /* 0x00000017000d7202 */ /* 0x000fe20000000f00 */
[----:B------:R-:W-:Y:S02]  /*124e0*/  IMAD.MOV.U32 R12, RZ, RZ, 0x2 ;  /* 0x00000002ff0c7424 */ /* 0x000fe400078e00ff */
[----:B------:R-:W-:-:S07]  /*124f0*/  IMAD.MOV.U32 R2, RZ, RZ, R14 ;  /* 0x000000ffff027224 */ /* 0x000fce00078e000e */
[----:B------:R-:W-:Y:S05]  /*12500*/  WARPSYNC.COLLECTIVE R15, `(.L_x_400) ;  /* 0x000000000f087348 */ /* 0x000fea0003c00000 */
[----:B------:R0:W1:Y:S02]  /*12510*/  SHFL.IDX P6, R14, R13, R12, R11 ;  /* 0x0000000c0d0e7389 */ /* 0x00006400000c000b */
[----:B01----:R-:W-:Y:S01]  /*12520*/  ENDCOLLECTIVE ;  /* 0x000000000000791b */ /* 0x003fe20003800000 */
.L_x_400:
        /* <DEDUP_REMOVED lines=14> */
.L_x_401:
[----:B------:R-:W-:Y:S01]  /*12610*/  IMAD.MOV.U32 R13, RZ, RZ, R23 ;  /* 0x000000ffff0d7224 */ /* 0x000fe200078e0017 */
[----:B------:R-:W-:Y:S01]  /*12620*/  MOV R12, 0x3 ;  /* 0x00000003000c7802 */ /* 0x000fe20000000f00 */
[----:B------:R-:W-:-:S07]  /*12630*/  IMAD.MOV.U32 R2, RZ, RZ, R14 ;  /* 0x000000ffff027224 */ /* 0x000fce00078e000e */
[----:B------:R-:W-:Y:S05]  /*12640*/  WARPSYNC.COLLECTIVE R15, `(.L_x_402) ;  /* 0x000000000f087348 */ /* 0x000fea0003c00000 */
[----:B------:R0:W1:Y:S02]  /*12650*/  SHFL.IDX P6, R14, R13, R12, R11 ;  /* 0x0000000c0d0e7389 */ /* 0x00006400000c000b */
[----:B01----:R-:W-:Y:S01]  /*12660*/  ENDCOLLECTIVE ;  /* 0x000000000000791b */ /* 0x003fe20003800000 */
.L_x_402:
        /* <DEDUP_REMOVED lines=14> */
.L_x_403:
[----:B------:R-:W-:Y:S02]  /*12750*/  IMAD.MOV.U32 R13, RZ, RZ, R23 ;  /* 0x000000ffff0d7224 */ /* 0x000fe400078e0017 */
[----:B------:R-:W-:Y:S02]  /*12760*/  IMAD.MOV.U32 R12, RZ, RZ, 0x4 ;  /* 0x00000004ff0c7424 */ /* 0x000fe400078e00ff */
[----:B------:R-:W-:-:S07]  /*12770*/  IMAD.MOV.U32 R2, RZ, RZ, R14 ;  /* 0x000000ffff027224 */ /* 0x000fce00078e000e */
[----:B------:R-:W-:Y:S05]  /*12780*/  WARPSYNC.COLLECTIVE R15, `(.L_x_404) ;  /* 0x000000000f087348 */ /* 0x000fea0003c00000 */
[----:B------:R0:W1:Y:S02]  /*12790*/  SHFL.IDX P6, R14, R13, R12, R11 ;  /* 0x0000000c0d0e7389 */ /* 0x00006400000c000b */
[----:B01----:R-:W-:Y:S01]  /*127a0*/  ENDCOLLECTIVE ;  /* 0x000000000000791b */ /* 0x003fe20003800000 */
.L_x_404:
        /* <DEDUP_REMOVED lines=10> */
[----:B0-----:R-:W-:-:S07]  /*12850*/  MOV R3, R14 ;  /* 0x0000000e00037202 */ /* 0x001fce0000000f00 */
[----:B------:R-:W-:Y:S05]  /*12860*/  WARPSYNC.COLLECTIVE R15, `(.L_x_405) ;  /* 0x000000000f087348 */ /* 0x000fea0003c00000 */
[----:B------:R0:W1:Y:S02]  /*12870*/  SHFL.IDX P6, R14, R13, R12, R11 ;  /* 0x0000000c0d0e7389 */ /* 0x00006400000c000b */
[----:B01----:R-:W-:Y:S01]  /*12880*/  ENDCOLLECTIVE ;  /* 0x000000000000791b */ /* 0x003fe20003800000 */
.L_x_405:
[----:B------:R-:W-:Y:S02]  /*12890*/  IMAD.MOV.U32 R13, RZ, RZ, R23 ;  /* 0x000000ffff0d7224 */ /* 0x000fe400078e0017 */
[----:B------:R-:W-:Y:S02]  /*128a0*/  IMAD.MOV.U32 R12, RZ, RZ, 0x5 ;  /* 0x00000005ff0c7424 */ /* 0x000fe400078e00ff */
[----:B------:R-:W-:-:S07]  /*128b0*/  IMAD.MOV.U32 R2, RZ, RZ, R14 ;  /* 0x000000ffff027224 */ /* 0x000fce00078e000e */
[----:B------:R-:W-:Y:S05]  /*128c0*/  WARPSYNC.COLLECTIVE R15, `(.L_x_406) ;  /* 0x000000000f087348 */ /* 0x000fea0003c00000 */
[----:B------:R0:W1:Y:S02]  /*128d0*/  SHFL.IDX P6, R14, R13, R12, R11 ;  /* 0x0000000c0d0e7389 */ /* 0x00006400000c000b */
[----:B01----:R-:W-:Y:S01]  /*128e0*/  ENDCOLLECTIVE ;  /* 0x000000000000791b */ /* 0x003fe20003800000 */
.L_x_406:
[----:B------:R-:W-:-:S05]  /*128f0*/  IADD3 R2, P0, R2, R5, RZ ;  /* 0x0000000502027210 */ /* 0x000fca0007f1e0ff */
[----:B------:R-:W-:Y:S01]  /*12900*/  IMAD.X R3, RZ, RZ, R3, P0 ;  /* 0x000000ffff037224 */ /* 0x000fe200000e0603 */
[----:B------:R-:W-:Y:S02]  /*12910*/  ISETP.LT.OR P0, PT, R8, 0x41, P2 ;  /* 0x000000410800780c */ /* 0x000fe40001701670 */
[----:B------:R-:W-:-:S11]  /*12920*/  MOV R13, R18 ;  /* 0x00000012000d7202 */ /* 0x000fd60000000f00 */
        /* <DEDUP_REMOVED lines=10> */
.L_x_407:
[----:B------:R-:W-:Y:S02]  /*129d0*/  IMAD.MOV.U32 R13, RZ, RZ, R23 ;  /* 0x000000ffff0d7224 */ /* 0x000fe400078e0017 */
[----:B------:R-:W-:Y:S02]  /*129e0*/  IMAD.MOV.U32 R12, RZ, RZ, 0x6 ;  /* 0x00000006ff0c7424 */ /* 0x000fe400078e00ff */
[----:B------:R-:W-:-:S07]  /*129f0*/  IMAD.MOV.U32 R2, RZ, RZ, R14 ;  /* 0x000000ffff027224 */ /* 0x000fce00078e000e */
[----:B------:R-:W-:Y:S05]  /*12a00*/  WARPSYNC.COLLECTIVE R15, `(.L_x_408) ;  /* 0x000000000f087348 */ /* 0x000fea0003c00000 */
[----:B------:R0:W1:Y:S02]  /*12a10*/  SHFL.IDX P6, R14, R13, R12, R11 ;  /* 0x0000000c0d0e7389 */ /* 0x00006400000c000b */
[----:B01----:R-:W-:Y:S01]  /*12a20*/  ENDCOLLECTIVE ;  /* 0x000000000000791b */ /* 0x003fe20003800000 */
.L_x_408:
        /* <DEDUP_REMOVED lines=14> */
.L_x_409:
[----:B------:R-:W-:Y:S02]  /*12b10*/  IMAD.MOV.U32 R13, RZ, RZ, R23 ;  /* 0x000000ffff0d7224 */ /* 0x000fe400078e0017 */
[----:B------:R-:W-:Y:S01]  /*12b20*/  IMAD.MOV.U32 R12, RZ, RZ, 0x7 ;  /* 0x00000007ff0c7424 */ /* 0x000fe200078e00ff */
[----:B------:R-:W-:-:S07]  /*12b30*/  MOV R2, R14 ;  /* 0x0000000e00027202 */ /* 0x000fce0000000f00 */
[----:B------:R-:W-:Y:S05]  /*12b40*/  WARPSYNC.COLLECTIVE R15, `(.L_x_410) ;  /* 0x000000000f087348 */ /* 0x000fea0003c00000 */
[----:B------:R0:W1:Y:S02]  /*12b50*/  SHFL.IDX P6, R14, R13, R12, R11 ;  /* 0x0000000c0d0e7389 */ /* 0x00006400000c000b */
[----:B01----:R-:W-:Y:S01]  /*12b60*/  ENDCOLLECTIVE ;  /* 0x000000000000791b */ /* 0x003fe20003800000 */
.L_x_410:
[----:B------:R-:W-:-:S05]  /*12b70*/  IADD3 R2, P0, R2, R5, RZ ;  /* 0x0000000502027210 */ /* 0x000fca0007f1e0ff */
[----:B------:R-:W-:Y:S01]  /*12b80*/  IMAD.X R3, RZ, RZ, R3, P0 ;  /* 0x000000ffff037224 */ /* 0x000fe200000e0603 */
[----:B------:R-:W-:Y:S01]  /*12b90*/  ISETP.LT.OR P0, PT, R8, 0x61, P2 ;  /* 0x000000610800780c */ /* 0x000fe20001701670 */
[----:B------:R-:W-:-:S12]  /*12ba0*/  IMAD.MOV.U32 R13, RZ, RZ, R18 ;  /* 0x000000ffff0d7224 */ /* 0x000fd800078e0012 */
        /* <DEDUP_REMOVED lines=9> */
.L_x_411:
[----:B------:R-:W-:Y:S01]  /*12c40*/  @!PT LDS RZ, [RZ] ;  /* 0x00000000fffff984 */ /* 0x000fe20000000800 */
[----:B------:R-:W-:Y:S01]  /*12c50*/  @!PT LDS RZ, [RZ] ;  /* 0x00000000fffff984 */ /* 0x000fe20000000800 */
[----:B------:R-:W-:Y:S01]  /*12c60*/  @!PT LDS RZ, [RZ] ;  /* 0x00000000fffff984 */ /* 0x000fe20000000800 */
[----:B------:R0:W-:Y:S01]  /*12c70*/  LDGSTS.E.BYPASS.LTC128B.128 [R7+0x7400], desc[UR36][R2.64+0x80], !P0 ;  /* 0x0740008002077fae */ /* 0x0001e2000c101d64 */
[----:B------:R-:W-:Y:S05]  /*12c80*/  BRA `(.L_x_412) ;  /* 0xffffffb800307947 */ /* 0x000fea000383ffff */
.L_x_305:
[----:B0-----:R0:W1:Y:S02]  /*12c90*/  SYNCS.PHASECHK.TRANS64.TRYWAIT P0, [R0+URZ+0x28860], R3 ;  /* 0x02886003000075a7 */ /* 0x001064000800017f */
[----:B-1----:R-:W-:Y:S05]  /*12ca0*/  @!P0 NANOSLEEP.SYNCS 0x989680 ;  /* 0x009896800000895d */ /* 0x002fea0003900000 */
[----:B------:R-:W1:Y:S02]  /*12cb0*/  @!P0 SYNCS.PHASECHK.TRANS64 P0, [R0+URZ+0x28860], R3 ;  /* 0x02886003000085a7 */ /* 0x000e64000800007f */
[----:B-1----:R-:W-:Y:S05]  /*12cc0*/  @!P0 BRA `(.L_x_305) ;  /* 0xfffffffc00f08947 */ /* 0x002fea000383ffff */
[----:B------:R-:W-:Y:S05]  /*12cd0*/  BRA `(.L_x_413) ;  /* 0xffffffbc00447947 */ /* 0x000fea000383ffff */
.L_x_306:
[----:B------:R-:W-:Y:S01]  /*12ce0*/  BSSY B0, `(.L_x_414) ;  /* 0x0000008000007945 */ /* 0x000fe20003800000 */
[----:B------:R-:W-:Y:S01]  /*12cf0*/  IMAD.MOV.U32 R13, RZ, RZ, R23 ;  /* 0x000000ffff0d7224 */ /* 0x000fe200078e0017 */
[----:B------:R-:W-:Y:S01]  /*12d00*/  MOV R12, RZ ;  /* 0x000000ff000c7202 */ /* 0x000fe20000000f00 */
[----:B------:R-:W-:Y:S02]  /*12d10*/  IMAD.MOV.U32 R11, RZ, RZ, 0x181f ;  /* 0x0000181fff0b7424 */ /* 0x000fe400078e00ff */
[----:B------:R-:W-:-:S07]  /*12d20*/  IMAD.MOV.U32 R15, RZ, RZ, -0x1 ;  /* 0xffffffffff0f7424 */ /* 0x000fce00078e00ff */
[----:B0-2---:R-:W-:Y:S05]  /*12d30*/  WARPSYNC.COLLECTIVE R15, `(.L_x_415) ;  /* 0x000000000f087348 */ /* 0x005fea0003c00000 */
[----:B--2---:R1:W2:Y:S02]  /*12d40*/  SHFL.IDX P6, R14, R13, R12, R11 ;  /* 0x0000000c0d0e7389 */ /* 0x0042a400000c000b */
[----:B012---:R-:W-:Y:S01]  /*12d50*/  ENDCOLLECTIVE ;  /* 0x000000000000791b */ /* 0x007fe20003800000 */
.L_x_415:
[----:B------:R-:W-:Y:S05]  /*12d60*/  BSYNC B0 ;  /* 0x0000000000007941 */ /* 0x000fea0003800000 */
.L_x_414:
[----:B------:R-:W-:Y:S01]  /*12d70*/  IMAD.MOV.U32 R13, RZ, RZ, R18 ;  /* 0x000000ffff0d7224 */ /* 0x000fe200078e0012 */
[----:B------:R-:W-:Y:S01]  /*12d80*/  MOV R15, 0xffffffff ;  /* 0xffffffff000f7802 */ /* 0x000fe20000000f00 */
[----:B------:R-:W-:Y:S02]  /*12d90*/  IMAD.MOV.U32 R12, RZ, RZ, RZ ;  /* 0x000000ffff0c7224 */ /* 0x000fe400078e00ff */
[----:B------:R-:W-:Y:S02]  /*12da0*/  IMAD.MOV.U32 R11, RZ, RZ, 0x181f ;  /* 0x0000181fff0b7424 */ /* 0x000fe400078e00ff */
[----:B------:R-:W-:Y:S02]  /*12db0*/  IMAD.MOV.U32 R3, RZ, RZ, R14 ;  /* 0x000000ffff037224 */ /* 0x000fe400078e000e */
[----:B------:R-:W-:-:S07]  /*12dc0*/  IMAD.SHL.U32 R5, R30, 0x2, RZ ;  /* 0x000000021e057824 */ /* 0x000fce00078e00ff */
[----:B------:R-:W-:Y:S05]  /*12dd0*/  WARPSYNC.COLLECTIVE R15, `(.L_x_416) ;  /* 0x000000000f087348 */ /* 0x000fea0003c00000 */
[----:B------:R0:W1:Y:S02]  /*12de0*/  SHFL.IDX P6, R14, R13, R12, R11 ;  /* 0x0000000c0d0e7389 */ /* 0x00006400000c000b */
[----:B01----:R-:W-:Y:S01]  /*12df0*/  ENDCOLLECTIVE ;  /* 0x000000000000791b */ /* 0x003fe20003800000 */
.L_x_416:
[----:B------:R-:W-:Y:S01]  /*12e00*/  ULDC UR4, c[0x0][0x2f4] ;  /* 0x0000bd0000047ab9 */ /* 0x000fe20000000800 */
[----:B------:R-:W-:Y:S01]  /*12e10*/  IMAD R4, R9, 0x2, R22 ;  /* 0x0000000209047824 */ /* 0x000fe200078e0216 */
[----:B------:R-:W-:Y:S02]  /*12e20*/  ISETP.GE.AND P1, PT, R30, UR4, PT ;  /* 0x000000041e007c0c */ /* 0x000fe4000bf26270 */
[----:B------:R-:W-:Y:S02]  /*12e30*/  ISETP.GE.AND P0, PT, R29, UR4, PT ;  /* 0x000000041d007c0c */ /* 0x000fe4000bf06270 */
[C---:B------:R-:W-:Y:S02]  /*12e40*/  ISETP.LT.OR P3, PT, R6.reuse, 0x1, P1 ;  /* 0x000000010600780c */ /* 0x040fe40000f61670 */
[----:B------:R-:W-:Y:S01]  /*12e50*/  ISETP.LT.OR P4, PT, R6, 0x1, P0 ;  /* 0x000000010600780c */ /* 0x000fe20000781670 */
[----:B------:R-:W-:Y:S02]  /*12e60*/  IMAD.MOV.U32 R13, RZ, RZ, R23 ;  /* 0x000000ffff0d7224 */ /* 0x000fe400078e0017 */
[----:B------:R-:W-:Y:S01]  /*12e70*/  IMAD.MOV.U32 R12, RZ, RZ, 0x1 ;  /* 0x00000001ff0c7424 */ /* 0x000fe200078e00ff */
[----:B------:R-:W-:-:S13]  /*12e80*/  IADD3 R2, P2, R14, R5, RZ ;  /* 0x000000050e027210 */ /* 0x000fda0007f5e0ff */
[----:B------:R-:W-:Y:S05]  /*12e90*/  WARPSYNC.COLLECTIVE R15, `(.L_x_417) ;  /* 0x000000000f087348 */ /* 0x000fea0003c00000 */
[----:B------:R0:W1:Y:S02]  /*12ea0*/  SHFL.IDX P6, R14, R13, R12, R11 ;  /* 0x0000000c0d0e7389 */ /* 0x00006400000c000b */
[----:B01----:R-:W-:Y:S01]  /*12eb0*/  ENDCOLLECTIVE ;  /* 0x000000000000791b */ /* 0x003fe20003800000 */
.L_x_417:
[----:B------:R-:W-:-:S05]  /*12ec0*/  IMAD.X R3, RZ, RZ, R3, P2 ;  /* 0x000000ffff037224 */ /* 0x000fca00010e0603 */
        /* <DEDUP_REMOVED lines=12> */
.L_x_418:
[----:B------:R-:W-:Y:S02]  /*12f90*/  IMAD.MOV.U32 R13, RZ, RZ, R23 ;  /* 0x000000ffff0d7224 */ /* 0x000fe400078e0017 */
[----:B------:R-:W-:Y:S02]  /*12fa0*/  IMAD.MOV.U32 R12, RZ, RZ, 0x2 ;  /* 0x00000002ff0c7424 */ /* 0x000fe400078e00ff */
[----:B------:R-:W-:-:S07]  /*12fb0*/  IMAD.MOV.U32 R10, RZ, RZ, R14 ;  /* 0x000000ffff0a7224 */ /* 0x000fce00078e000e */
[----:B------:R-:W-:Y:S05]  /*12fc0*/  WARPSYNC.COLLECTIVE R15, `(.L_x_419) ;  /* 0x000000000f087348 */ /* 0x000fea0003c00000 */
[----:B------:R0:W1:Y:S02]  /*12fd0*/  SHFL.IDX P6, R14, R13, R12, R11 ;  /* 0x0000000c0d0e7389 */ /* 0x00006400000c000b */
[----:B01----:R-:W-:Y:S01]  /*12fe0*/  ENDCOLLECTIVE ;  /* 0x000000000000791b */ /* 0x003fe20003800000 */
.L_x_419:
[----:B------:R-:W-:-:S05]  /*12ff0*/  IADD3 R2, P2, R10, R5, RZ ;  /* 0x000000050a027210 */ /* 0x000fca0007f5e0ff */
[----:B------:R-:W-:-:S05]  /*13000*/  IMAD.X R3, RZ, RZ, R7, P2 ;  /* 0x000000ffff037224 */ /* 0x000fca00010e0607 */
[----:B------:R-:W-:Y:S01]  /*13010*/  @!PT LDS RZ, [RZ] ;  /* 0x00000000fffff984 */ /* 0x000fe20000000800 */
[----:B------:R-:W-:Y:S01]  /*13020*/  @!PT LDS RZ, [RZ] ;  /* 0x00000000fffff984 */ /* 0x000fe20000000800 */
[----:B------:R-:W-:Y:S01]  /*13030*/  @!PT LDS RZ, [RZ] ;  /* 0x00000000fffff984 */ /* 0x000fe20000000800 */
[----:B------:R0:W-:Y:S01]  /*13040*/  LDGSTS.E.BYPASS.LTC128B.128 [R4+0xc00], desc[UR36][R2.64], !P3 ;  /* 0x00c0000002047fae */ /* 0x0001e2000d901d64 */
[----:B------:R-:W-:Y:S01]  /*13050*/  IMAD.MOV.U32 R13, RZ, RZ, R18 ;  /* 0x000000ffff0d7224 */ /* 0x000fe200078e0012 */
[C---:B------:R-:W-:Y:S02]  /*13060*/  ISETP.LT.OR P3, PT, R6.reuse, 0x21, P1 ;  /* 0x000000210600780c */ /* 0x040fe40000f61670 */
[----:B------:R0:W-:Y:S01]  /*13070*/  LDGSTS.E.BYPASS.LTC128B.128 [R4+0x4c00], desc[UR36][R2.64+0x80], !P4 ;  /* 0x04c0008002047fae */ /* 0x0001e2000e101d64 */
[----:B------:R-:W-:Y:S01]  /*13080*/  ISETP.LT.OR P4, PT, R6, 0x21, P0 ;  /* 0x000000210600780c */ /* 0x000fe20000781670 */
[----:B------:R-:W-:-:S12]  /*13090*/  IMAD.MOV.U32 R8, RZ, RZ, R14 ;  /* 0x000000ffff087224 */ /* 0x000fd800078e000e */
[----:B0-----:R-:W-:Y:S05]  /*130a0*/  WARPSYNC.COLLECTIVE R15, `(.L_x_420) ;  /* 0x000000000f087348 */ /* 0x001fea0003c00000 */
[----:B------:R1:W2:Y:S02]  /*130b0*/  SHFL.IDX P6, R14, R13, R12, R11 ;  /* 0x0000000c0d0e7389 */ /* 0x0002a400000c000b */
[----:B012---:R-:W-:Y:S01]  /*130c0*/  ENDCOLLECTIVE ;  /* 0x000000000000791b */ /* 0x007fe20003800000 */
.L_x_420:
[----:B------:R-:W-:Y:S02]  /*130d0*/  IMAD.MOV.U32 R13, RZ, RZ, R23 ;  /* 0x000000ffff0d7224 */ /* 0x000fe400078e0017 */
[----:B------:R-:W-:Y:S01]  /*130e0*/  IMAD.MOV.U32 R12, RZ, RZ, 0x3 ;  /* 0x00000003ff0c7424 */ /* 0x000fe200078e00ff */
[----:B------:R-:W-:-:S13]  /*130f0*/  IADD3 R2, P2, R14, R5, RZ ;  /* 0x000000050e027210 */ /* 0x000fda0007f5e0ff */
[----:B------:R-:W-:Y:S05]  /*13100*/  WARPSYNC.COLLECTIVE R15, `(.L_x_421) ;  /* 0x000000000f087348 */ /* 0x000fea0003c00000 */
[----:B------:R0:W1:Y:S02]  /*13110*/  SHFL.IDX P6, R14, R13, R12, R11 ;  /* 0x0000000c0d0e7389 */ /* 0x00006400000c000b */
[----:B01----:R-:W-:Y:S01]  /*13120*/  ENDCOLLECTIVE ;  /* 0x000000000000791b */ /* 0x003fe20003800000 */
.L_x_421:
[----:B------:R-:W-:-:S05]  /*13130*/  IADD3.X R3, RZ, R8, RZ, P2, !PT ;  /* 0x00000008ff037210 */ /* 0x000fca00017fe4ff */
[----:B------:R-:W-:Y:S01]  /*13140*/  @!PT LDS RZ, [RZ] ;  /* 0x00000000fffff984 */ /* 0x000fe20000000800 */
[----:B------:R-:W-:Y:S01]  /*13150*/  @!PT LDS RZ, [RZ] ;  /* 0x00000000fffff984 */ /* 0x000fe20000000800 */
[----:B------:R-:W-:Y:S01]  /*13160*/  @!PT LDS RZ, [RZ] ;  /* 0x00000000fffff984 */ /* 0x000fe20000000800 */
[----:B------:R0:W-:Y:S01]  /*13170*/  LDGSTS.E.BYPASS.LTC128B.128 [R4+0x1400], desc[UR36][R2.64], !P3 ;  /* 0x0140000002047fae */ /* 0x0001e2000d901d64 */
[----:B------:R-:W-:-:S03]  /*13180*/  ISETP.LT.OR P3, PT, R6, 0x31, P1 ;  /* 0x000000310600780c */ /* 0x000fc60000f61670 */
[----:B------:R0:W-:Y:S01]  /*13190*/  LDGSTS.E.BYPASS.LTC128B.128 [R4+0x5400], desc[UR36][R2.64+0x80], !P4 ;  /* 0x0540008002047fae */ /* 0x0001e2000e101d64 */
[----:B------:R-:W-:Y:S01]  /*131a0*/  ISETP.LT.OR P4, PT, R6, 0x31, P0 ;  /* 0x000000310600780c */ /* 0x000fe20000781670 */
[----:B------:R-:W-:Y:S02]  /*131b0*/  IMAD.MOV.U32 R13, RZ, RZ, R18 ;  /* 0x000000ffff0d7224 */ /* 0x000fe400078e0012 */
[----:B------:R-:W-:-:S10]  /*131c0*/  IMAD.MOV.U32 R7, RZ, RZ, R14 ;  /* 0x000000ffff077224 */ /* 0x000fd400078e000e */
[----:B0-----:R-:W-:Y:S05]  /*131d0*/  WARPSYNC.COLLECTIVE R15, `(.L_x_422) ;  /* 0x000000000f087348 */ /* 0x001fea0003c00000 */
[----:B------:R1:W2:Y:S02]  /*131e0*/  SHFL.IDX P6, R14, R13, R12, R11 ;  /* 0x0000000c0d0e7389 */ /* 0x0002a400000c000b */
[----:B012---:R-:W-:Y:S01]  /*131f0*/  ENDCOLLECTIVE ;  /* 0x000000000000791b */ /* 0x007fe20003800000 */
.L_x_422:
[----:B------:R-:W-:Y:S01]  /*13200*/  IMAD.MOV.U32 R13, RZ, RZ, R23 ;  /* 0x000000ffff0d7224 */ /* 0x000fe200078e0017 */
[----:B------:R-:W-:Y:S02]  /*13210*/  MOV R12, 0x4 ;  /* 0x00000004000c7802 */ /* 0x000fe40000000f00 */
[----:B------:R-:W-:-:S13]  /*13220*/  IADD3 R2, P2, R14, R5, RZ ;  /* 0x000000050e027210 */ /* 0x000fda0007f5e0ff */
[----:B------:R-:W-:Y:S05]  /*13230*/  WARPSYNC.COLLECTIVE R15, `(.L_x_423) ;  /* 0x000000000f087348 */ /* 0x000fea0003c00000 */
[----:B------:R0:W1:Y:S02]  /*13240*/  SHFL.IDX P6, R14, R13, R12, R11 ;  /* 0x0000000c0d0e7389 */ /* 0x00006400000c000b */
[----:B01----:R-:W-:Y:S01]  /*13250*/  ENDCOLLECTIVE ;  /* 0x000000000000791b */ /* 0x003fe20003800000 */
.L_x_423:
[----:B------:R-:W-:-:S05]  /*13260*/  IMAD.X R3, RZ, RZ, R7, P2 ;  /* 0x000000ffff037224 */ /* 0x000fca00010e0607 */
        /* <DEDUP_REMOVED lines=12> */
.L_x_424:
[----:B------:R-:W-:Y:S02]  /*13330*/  IMAD.MOV.U32 R13, RZ, RZ, R23 ;  /* 0x000000ffff0d7224 */ /* 0x000fe400078e0017 */
[----:B------:R-:W-:Y:S02]  /*13340*/  IMAD.MOV.U32 R12, RZ, RZ, 0x5 ;  /* 0x00000005ff0c7424 */ /* 0x000fe400078e00ff */
[----:B------:R-:W-:-:S07]  /*13350*/  IMAD.MOV.U32 R10, RZ, RZ, R14 ;  /* 0x000000ffff0a7224 */ /* 0x000fce00078e000e */
[----:B------:R-:W-:Y:S05]  /*13360*/  WARPSYNC.COLLECTIVE R15, `(.L_x_425) ;  /* 0x000000000f087348 */ /* 0x000fea0003c00000 */
[----:B------:R0:W1:Y:S02]  /*13370*/  SHFL.IDX P6, R14, R13, R12, R11 ;  /* 0x0000000c0d0e7389 */ /* 0x00006400000c000b */
[----:B01----:R-:W-:Y:S01]  /*13380*/  ENDCOLLECTIVE ;  /* 0x000000000000791b */ /* 0x003fe20003800000 */
.L_x_425:
        /* <DEDUP_REMOVED lines=14> */
.L_x_426:
[----:B------:R-:W-:Y:S02]  /*13470*/  IMAD.MOV.U32 R13, RZ, RZ, R23 ;  /* 0x000000ffff0d7224 */ /* 0x000fe400078e0017 */
[----:B------:R-:W-:Y:S01]  /*13480*/  IMAD.MOV.U32 R12, RZ, RZ, 0x6 ;  /* 0x00000006ff0c7424 */ /* 0x000fe200078e00ff */
[----:B------:R-:W-:-:S13]  /*13490*/  IADD3 R2, P2, R14, R5, RZ ;  /* 0x000000050e027210 */ /* 0x000fda0007f5e0ff */
[----:B------:R-:W-:Y:S05]  /*134a0*/  WARPSYNC.COLLECTIVE R15, `(.L_x_427) ;  /* 0x000000000f087348 */ /* 0x000fea0003c00000 */
[----:B------:R0:W1:Y:S02]  /*134b0*/  SHFL.IDX P6, R14, R13, R12, R11 ;  /* 0x0000000c0d0e7389 */ /* 0x00006400000c000b */
[----:B01----:R-:W-:Y:S01]  /*134c0*/  ENDCOLLECTIVE ;  /* 0x000000000000791b */ /* 0x003fe20003800000 */
.L_x_427:
        /* <DEDUP_REMOVED lines=13> */
.L_x_428:
[----:B------:R-:W-:Y:S02]  /*135a0*/  IMAD.MOV.U32 R13, RZ, RZ, R23 ;  /* 0x000000ffff0d7224 */ /* 0x000fe400078e0017 */
[----:B------:R-:W-:Y:S01]  /*135b0*/  IMAD.MOV.U32 R12, RZ, RZ, 0x7 ;  /* 0x00000007ff0c7424 */ /* 0x000fe200078e00ff */
[----:B------:R-:W-:-:S07]  /*135c0*/  MOV R10, R14 ;  /* 0x0000000e000a7202 */ /* 0x000fce0000000f00 */
[----:B------:R-:W-:Y:S05]  /*135d0*/  WARPSYNC.COLLECTIVE R15, `(.L_x_429) ;  /* 0x000000000f087348 */ /* 0x000fea0003c00000 */
[----:B------:R0:W1:Y:S02]  /*135e0*/  SHFL.IDX P6, R14, R13, R12, R11 ;  /* 0x0000000c0d0e7389 */ /* 0x00006400000c000b */
[----:B01----:R-:W-:Y:S01]  /*135f0*/  ENDCOLLECTIVE ;  /* 0x000000000000791b */ /* 0x003fe20003800000 */
.L_x_429:
        /* <DEDUP_REMOVED lines=8> */
[----:B------:R-:W-:-:S07]  /*13680*/  IMAD.MOV.U32 R23, RZ, RZ, R14 ;  /* 0x000000ffff177224 */ /* 0x000fce00078e000e */
[----:B0-----:R-:W-:Y:S05]  /*13690*/  WARPSYNC.COLLECTIVE R15, `(.L_x_430) ;  /* 0x000000000f087348 */ /* 0x001fea0003c00000 */
[----:B------:R1:W2:Y:S02]  /*136a0*/  SHFL.IDX P6, R14, R13, R12, R11 ;  /* 0x0000000c0d0e7389 */ /* 0x0002a400000c000b */
[----:B012---:R-:W-:Y:S01]  /*136b0*/  ENDCOLLECTIVE ;  /* 0x000000000000791b */ /* 0x007fe20003800000 */
.L_x_430:
[----:B------:R-:W-:Y:S05]  /*136c0*/  BRA `(.L_x_431) ;  /* 0xffffffb400e47947 */ /* 0x000fea000383ffff */
.L_x_311:
[----:B------:R-:W-:Y:S01]  /*136d0*/  BSSY B0, `(.L_x_432) ;  /* 0x0000008000007945 */ /* 0x000fe20003800000 */
[----:B------:R-:W-:Y:S01]  /*136e0*/  IMAD.MOV.U32 R13, RZ, RZ, R16 ;  /* 0x000000ffff0d7224 */ /* 0x000fe200078e0010 */
[----:B------:R-:W-:Y:S01]  /*136f0*/  MOV R12, RZ ;  /* 0x000000ff000c7202 */ /* 0x000fe20000000f00 */
[----:B------:R-:W-:Y:S02]  /*13700*/  IMAD.MOV.U32 R11, RZ, RZ, 0x1f ;  /* 0x0000001fff0b7424 */ /* 0x000fe400078e00ff */
[----:B------:R-:W-:-:S07]  /*13710*/  IMAD.MOV.U32 R15, RZ, RZ, -0x1 ;  /* 0xffffffffff0f7424 */ /* 0x000fce00078e00ff */
[----:B------:R-:W-:Y:S05]  /*13720*/  WARPSYNC.COLLECTIVE R15, `(.L_x_433) ;  /* 0x000000000f087348 */ /* 0x000fea0003c00000 */
[----:B------:R0:W1:Y:S02]  /*13730*/  SHFL.IDX P6, R14, R13, R12, R11 ;  /* 0x0000000c0d0e7389 */ /* 0x00006400000c000b */
[----:B01----:R-:W-:Y:S01]  /*13740*/  ENDCOLLECTIVE ;  /* 0x000000000000791b */ /* 0x003fe20003800000 */
.L_x_433:
[----:B------:R-:W-:Y:S05]  /*13750*/  BSYNC B0 ;  /* 0x0000000000007941 */ /* 0x000fea0003800000 */
.L_x_432:
[----:B------:R-:W-:Y:S01]  /*13760*/  IMAD.MOV.U32 R13, RZ, RZ, R16 ;  /* 0x000000ffff0d7224 */ /* 0x000fe200078e0010 */
[----:B------:R-:W-:Y:S01]  /*13770*/  MOV R15, 0xffffffff ;  /* 0xffffffff000f7802 */ /* 0x000fe20000000f00 */
[----:B------:R-:W-:Y:S02]  /*13780*/  IMAD.MOV.U32 R12, RZ, RZ, 0x1 ;  /* 0x00000001ff0c7424 */ /* 0x000fe400078e00ff */
[----:B------:R-:W-:Y:S02]  /*13790*/  IMAD.MOV.U32 R11, RZ, RZ, 0x1f ;  /* 0x0000001fff0b7424 */ /* 0x000fe400078e00ff */
[----:B------:R-:W-:Y:S02]  /*137a0*/  IMAD.IADD R7, R19, 0x1, R9 ;  /* 0x0000000113077824 */ /* 0x000fe400078e0209 */
[----:B------:R-:W-:-:S07]  /*137b0*/  IMAD.MOV.U32 R0, RZ, RZ, R14 ;  /* 0x000000ffff007224 */ /* 0x000fce00078e000e */
[----:B------:R-:W-:Y:S05]  /*137c0*/  WARPSYNC.COLLECTIVE R15, `(.L_x_434) ;  /* 0x000000000f087348 */ /* 0x000fea0003c00000 */
[----:B------:R0:W1:Y:S02]  /*137d0*/  SHFL.IDX P6, R14, R13, R12, R11 ;  /* 0x0000000c0d0e7389 */ /* 0x00006400000c000b */
[----:B01----:R-:W-:Y:S01]  /*137e0*/  ENDCOLLECTIVE ;  /* 0x000000000000791b */ /* 0x003fe20003800000 */
.L_x_434:
[----:B------:R-:W-:Y:S02]  /*137f0*/  ULDC UR4, c[0x0][0xc3c] ;  /* 0x00030f0000047ab9 */ /* 0x000fe40000000800 */
[----:B------:R-:W-:-:S13]  /*13800*/  ISETP.GE.OR P1, PT, R7, UR4, !P0 ;  /* 0x0000000407007c0c */ /* 0x000fda000c726670 */
[----:B------:R-:W0:Y:S08]  /*13810*/  @!P1 LDC.64 R2, c[0x0][0xc80] ;  /* 0x00032000ff029b82 */ /* 0x000e300000000a00 */
[----:B------:R-:W1:Y:S01]  /*13820*/  @!P1 LDC.64 R4, c[0x0][0xc78] ;  /* 0x00031e00ff049b82 */ /* 0x000e620000000a00 */
[----:B------:R-:W-:Y:S01]  /*13830*/  MOV R11, RZ ;  /* 0x000000ff000b7202 */ /* 0x000fe20000000f00 */
[----:B------:R-:W-:-:S02]  /*13840*/  IMAD.MOV.U32 R8, RZ, RZ, R14 ;  /* 0x000000ffff087224 */ /* 0x000fc400078e000e */
[----:B0-----:R-:W-:-:S05]  /*13850*/  @!P1 IMAD.WIDE R2, R7, 0x4, R2 ;  /* 0x0000000407029825 */ /* 0x001fca00078e0202 */
[----:B------:R1:W2:Y:S02]  /*13860*/  @!P1 LDG.E R6, desc[UR36][R2.64] ;  /* 0x0000002402069981 */ /* 0x0002a4000c1e1900 */
[----:B-1----:R-:W-:-:S05]  /*13870*/  @!P1 IMAD.WIDE R2, R7, 0x4, R4 ;  /* 0x0000000407029825 */ /* 0x002fca00078e0204 */
[----:B------:R-:W3:Y:S01]  /*13880*/  @!P1 LDG.E R5, desc[UR36][R2.64] ;  /* 0x0000002402059981 */ /* 0x000ee2000c1e1900 */
[----:B------:R-:W-:Y:S01]  /*13890*/  IMAD.MOV.U32 R7, RZ, RZ, RZ ;  /* 0x000000ffff077224 */ /* 0x000fe200078e00ff */
[C---:B------:R-:W-:Y:S01]  /*138a0*/  ISETP.GE.U32.AND P2, PT, R9.reuse, 0x2, PT ;  /* 0x000000020900780c */ /* 0x040fe20003f46070 */
[----:B------:R-:W-:Y:S01]  /*138b0*/  IMAD.MOV.U32 R4, RZ, RZ, RZ ;  /* 0x000000ffff047224 */ /* 0x000fe200078e00ff */
[C---:B------:R-:W-:Y:S02]  /*138c0*/  ISETP.GE.U32.AND P3, PT, R9.reuse, 0x4, PT ;  /* 0x000000040900780c */ /* 0x040fe40003f66070 */
[C---:B------:R-:W-:Y:S02]  /*138d0*/  ISETP.GE.U32.AND P4, PT, R9.reuse, 0x8, PT ;  /* 0x000000080900780c */ /* 0x040fe40003f86070 */
[----:B------:R-:W-:Y:S01]  /*138e0*/  ISETP.GE.U32.AND P5, PT, R9, 0x10, PT ;  /* 0x000000100900780c */ /* 0x000fe20003fa6070 */
[----:B--2---:R-:W-:Y:S02]  /*138f0*/  @!P1 IMAD.MOV.U32 R7, RZ, RZ, R6 ;  /* 0x000000ffff079224 */ /* 0x004fe400078e0006 */
[----:B------:R-:W-:-:S02]  /*13900*/  IMAD.MOV.U32 R6, RZ, RZ, RZ ;  /* 0x000000ffff067224 */ /* 0x000fc400078e00ff */
[----:B---3--:R-:W-:Y:S01]  /*13910*/  @!P1 IMAD.MOV.U32 R4, RZ, RZ, R5 ;  /* 0x000000ffff049224 */ /* 0x008fe200078e0005 */
[----:B------:R-:W-:-:S03]  /*13920*/  ISETP.NE.AND P1, PT, R9, RZ, PT ;  /* 0x000000ff0900720c */ /* 0x000fc60003f25270 */
[----:B------:R-:W-:-:S10]  /*13930*/  IMAD R13, R4, R7, RZ ;  /* 0x00000007040d7224 */ /* 0x000fd400078e02ff */
[----:B------:R-:W-:Y:S05]  /*13940*/  WARPSYNC.COLLECTIVE R15, `(.L_x_435) ;  /* 0x000000000f087348 */ /* 0x000fea0003c00000 */
[----:B------:R0:W1:Y:S02]  /*13950*/  SHFL.UP P6, R14, R13, R12, R11 ;  /* 0x0400000c0d0e7389 */ /* 0x00006400000c000b */
[----:B01----:R-:W-:Y:S01]  /*13960*/  ENDCOLLECTIVE ;  /* 0x000000000000791b */ /* 0x003fe20003800000 */
.L_x_435:
[----:B------:R-:W-:Y:S01]  /*13970*/  IMAD.MOV.U32 R12, RZ, RZ, 0x2 ;  /* 0x00000002ff0c7424 */ /* 0x000fe200078e00ff */
[----:B------:R-:W-:-:S05]  /*13980*/  SEL R14, R14, RZ, P1 ;  /* 0x000000ff0e0e7207 */ /* 0x000fca0000800000 */
[----:B------:R-:W-:-:S04]  /*13990*/  IMAD.IADD R5, R13, 0x1, R14 ;  /* 0x000000010d057824 */ /* 0x000fc800078e020e */
[----:B------:R-:W-:-:S07]  /*139a0*/  IMAD.MOV.U32 R13, RZ, RZ, R5 ;  /* 0x000000ffff0d7224 */ /* 0x000fce00078e0005 */
[----:B------:R-:W-:Y:S05]  /*139b0*/  WARPSYNC.COLLECTIVE R15, `(.L_x_436) ;  /* 0x000000000f087348 */ /* 0x000fea0003c00000 */
[----:B------:R0:W1:Y:S02]  /*139c0*/  SHFL.UP P6, R14, R13, R12, R11 ;  /* 0x0400000c0d0e7389 */ /* 0x00006400000c000b */
[----:B01----:R-:W-:Y:S01]  /*139d0*/  ENDCOLLECTIVE ;  /* 0x000000000000791b */ /* 0x003fe20003800000 */
.L_x_436:
[----:B------:R-:W-:Y:S01]  /*139e0*/  IMAD.MOV.U32 R12, RZ, RZ, 0x4 ;  /* 0x00000004ff0c7424 */ /* 0x000fe200078e00ff */
[----:B------:R-:W-:-:S05]  /*139f0*/  SEL R2, R14, RZ, P2 ;  /* 0x000000ff0e027207 */ /* 0x000fca0001000000 */
[----:B------:R-:W-:-:S04]  /*13a00*/  IMAD.IADD R2, R5, 0x1, R2 ;  /* 0x0000000105027824 */ /* 0x000fc800078e0202 */
[----:B------:R-:W-:-:S07]  /*13a10*/  IMAD.MOV.U32 R13, RZ, RZ, R2 ;  /* 0x000000ffff0d7224 */ /* 0x000fce00078e0002 */
[----:B------:R-:W-:Y:S05]  /*13a20*/  WARPSYNC.COLLECTIVE R15, `(.L_x_437) ;  /* 0x000000000f087348 */ /* 0x000fea0003c00000 */
[----:B------:R0:W1:Y:S02]  /*13a30*/  SHFL.UP P6, R14, R13, R12, R11 ;  /* 0x0400000c0d0e7389 */ /* 0x00006400000c000b */
[----:B01----:R-:W-:Y:S01]  /*13a40*/  ENDCOLLECTIVE ;  /* 0x000000000000791b */ /* 0x003fe20003800000 */
.L_x_437:
[----:B------:R-:W-:Y:S01]  /*13a50*/  IMAD.MOV.U32 R12, RZ, RZ, 0x8 ;  /* 0x00000008ff0c7424 */ /* 0x000fe200078e00ff */
[----:B------:R-:W-:-:S04]  /*13a60*/  SEL R3, R14, RZ, P3 ;  /* 0x000000ff0e037207 */ /* 0x000fc80001800000 */
[----:B------:R-:W-:-:S05]  /*13a70*/  IADD3 R3, R2, R3, RZ ;  /* 0x0000000302037210 */ /* 0x000fca0007ffe0ff */
[----:B------:R-:W-:-:S07]  /*13a80*/  IMAD.MOV.U32 R13, RZ, RZ, R3 ;  /* 0x000000ffff0d7224 */ /* 0x000fce00078e0003 */
[----:B------:R-:W-:Y:S05]  /*13a90*/  WARPSYNC.COLLECTIVE R15, `(.L_x_438) ;  /* 0x000000000f087348 */ /* 0x000fea0003c00000 */
[----:B------:R0:W1:Y:S02]  /*13aa0*/  SHFL.UP P6, R14, R13, R12, R11 ;  /* 0x0400000c0d0e7389 */ /* 0x00006400000c000b */
[----:B01----:R-:W-:Y:S01]  /*13ab0*/  ENDCOLLECTIVE ;  /* 0x000000000000791b */ /* 0x003fe20003800000 */
.L_x_438:
[----:B------:R-:W-:Y:S01]  /*13ac0*/  IMAD.MOV.U32 R12, RZ, RZ, 0x10 ;  /* 0x00000010ff0c7424 */ /* 0x000fe200078e00ff */
[----:B------:R-:W-:-:S05]  /*13ad0*/  SEL R14, R14, RZ, P4 ;  /* 0x000000ff0e0e7207 */ /* 0x000fca0002000000 */
[----:B------:R-:W-:-:S04]  /*13ae0*/  IMAD.IADD R5, R3, 0x1, R14 ;  /* 0x0000000103057824 */ /* 0x000fc800078e020e */
[----:B------:R-:W-:-:S07]  /*13af0*/  IMAD.MOV.U32 R13, RZ, RZ, R5 ;  /* 0x000000ffff0d7224 */ /* 0x000fce00078e0005 */
[----:B------:R-:W-:Y:S05]  /*13b00*/  WARPSYNC.COLLECTIVE R15, `(.L_x_439) ;  /* 0x000000000f087348 */ /* 0x000fea0003c00000 */
[----:B------:R0:W1:Y:S02]  /*13b10*/  SHFL.UP P6, R14, R13, R12, R11 ;  /* 0x0400000c0d0e7389 */ /* 0x00006400000c000b */
[----:B01----:R-:W-:Y:S01]  /*13b20*/  ENDCOLLECTIVE ;  /* 0x000000000000791b */ /* 0x003fe20003800000 */
.L_x_439:
[----:B------:R-:W-:Y:S02]  /*13b30*/  IMAD.MOV.U32 R12, RZ, RZ, 0x1f ;  /* 0x0000001fff0c7424 */ /* 0x000fe400078e00ff */
[----:B------:R-:W-:Y:S01]  /*13b40*/  IMAD.MOV.U32 R11, RZ, RZ, 0x1f ;  /* 0x0000001fff0b7424 */ /* 0x000fe200078e00ff */
[----:B------:R-:W-:-:S05]  /*13b50*/  SEL R2, R14, RZ, P5 ;  /* 0x000000ff0e027207 */ /* 0x000fca0002800000 */
[----:B------:R-:W-:-:S05]  /*13b60*/  IMAD.IADD R2, R5, 0x1, R2 ;  /* 0x0000000105027824 */ /* 0x000fca00078e0202 */
[----:B------:R-:W-:-:S07]  /*13b70*/  MOV R13, R2 ;  /* 0x00000002000d7202 */ /* 0x000fce0000000f00 */
[----:B------:R-:W-:Y:S05]  /*13b80*/  WARPSYNC.COLLECTIVE R15, `(.L_x_440) ;  /* 0x000000000f087348 */ /* 0x000fea0003c00000 */
[----:B------:R0:W1:Y:S02]  /*13b90*/  SHFL.IDX P6, R14, R13, R12, R11 ;  /* 0x0000000c0d0e7389 */ /* 0x00006400000c000b */
[----:B01----:R-:W-:Y:S01]  /*13ba0*/  ENDCOLLECTIVE ;  /* 0x000000000000791b */ /* 0x003fe20003800000 */
.L_x_440:
[----:B------:R-:W-:Y:S05]  /*13bb0*/  BRA `(.L_x_441) ;  /* 0xffffffb400f47947 */ /* 0x000fea000383ffff */
.L_x_314:
[----:B------:R-:W-:Y:S01]  /*13bc0*/  BSSY B0, `(.L_x_442) ;  /* 0x0000007000007945 */ /* 0x000fe20003800000 */
[----:B------:R-:W-:Y:S02]  /*13bd0*/  IMAD.MOV.U32 R12, RZ, RZ, 0x1 ;  /* 0x00000001ff0c7424 */ /* 0x000fe400078e00ff */
[----:B------:R-:W-:Y:S02]  /*13be0*/  IMAD.MOV.U32 R11, RZ, RZ, RZ ;  /* 0x000000ffff0b7224 */ /* 0x000fe400078e00ff */
[----:B------:R-:W-:-:S07]  /*13bf0*/  IMAD.MOV.U32 R15, RZ, RZ, -0x1 ;  /* 0xffffffffff0f7424 */ /* 0x000fce00078e00ff */
[----:B------:R-:W-:Y:S05]  /*13c00*/  WARPSYNC.COLLECTIVE R15, `(.L_x_443) ;  /* 0x000000000f087348 */ /* 0x000fea0003c00000 */
[----:B------:R0:W1:Y:S02]  /*13c10*/  SHFL.UP P6, R14, R13, R12, R11 ;  /* 0x0400000c0d0e7389 */ /* 0x00006400000c000b */
[----:B01----:R-:W-:Y:S01]  /*13c20*/  ENDCOLLECTIVE ;  /* 0x000000000000791b */ /* 0x003fe20003800000 */
.L_x_443:
[----:B------:R-:W-:Y:S05]  /*13c30*/  BSYNC B0 ;  /* 0x0000000000007941 */ /* 0x000fea0003800000 */
.L_x_442:
[----:B------:R-:W-:Y:S01]  /*13c40*/  SEL R14, R14, RZ, P1 ;  /* 0x000000ff0e0e7207 */ /* 0x000fe20000800000 */
[----:B------:R-:W-:Y:S02]  /*13c50*/  IMAD.MOV.U32 R12, RZ, RZ, 0x2 ;  /* 0x00000002ff0c7424 */ /* 0x000fe400078e00ff */
[----:B------:R-:W-:Y:S01]  /*13c60*/  IMAD.MOV.U32 R11, RZ, RZ, RZ ;  /* 0x000000ffff0b7224 */ /* 0x000fe200078e00ff */
[----:B------:R-:W-:Y:S01]  /*13c70*/  IADD3 R13, R13, R14, RZ ;  /* 0x0000000e0d0d7210 */ /* 0x000fe20007ffe0ff */
[----:B------:R-:W-:-:S07]  /*13c80*/  IMAD.MOV.U32 R15, RZ, RZ, -0x1 ;  /* 0xffffffffff0f7424 */ /* 0x000fce00078e00ff */
[----:B------:R-:W-:Y:S05]  /*13c90*/  WARPSYNC.COLLECTIVE R15, `(.L_x_444) ;  /* 0x000000000f087348 */ /* 0x000fea0003c00000 */
[----:B------:R0:W1:Y:S02]  /*13ca0*/  SHFL.UP P6, R14, R13, R12, R11 ;  /* 0x0400000c0d0e7389 */ /* 0x00006400000c000b */
[----:B01----:R-:W-:Y:S01]  /*13cb0*/  ENDCOLLECTIVE ;  /* 0x000000000000791b */ /* 0x003fe20003800000 */
.L_x_444:
[----:B------:R-:W-:Y:S02]  /*13cc0*/  MOV R12, 0x4 ;  /* 0x00000004000c7802 */ /* 0x000fe40000000f00 */
[----:B------:R-:W-:-:S05]  /*13cd0*/  SEL R2, R14, RZ, P2 ;  /* 0x000000ff0e027207 */ /* 0x000fca0001000000 */
[----:B------:R-:W-:-:S04]  /*13ce0*/  IMAD.IADD R2, R13, 0x1, R2 ;  /* 0x000000010d027824 */ /* 0x000fc800078e0202 */
[----:B------:R-:W-:-:S07]  /*13cf0*/  IMAD.MOV.U32 R13, RZ, RZ, R2 ;  /* 0x000000ffff0d7224 */ /* 0x000fce00078e0002 */
[----:B------:R-:W-:Y:S05]  /*13d00*/  WARPSYNC.COLLECTIVE R15, `(.L_x_445) ;  /* 0x000000000f087348 */ /* 0x000fea0003c00000 */
[----:B------:R0:W1:Y:S02]  /*13d10*/  SHFL.UP P6, R14, R13, R12, R11 ;  /* 0x0400000c0d0e7389 */ /* 0x00006400000c000b */
[----:B01----:R-:W-:Y:S01]  /*13d20*/  ENDCOLLECTIVE ;  /* 0x000000000000791b */ /* 0x003fe20003800000 */
.L_x_445:
[----:B------:R-:W-:Y:S01]  /*13d30*/  IMAD.MOV.U32 R12, RZ, RZ, 0x8 ;  /* 0x00000008ff0c7424 */ /* 0x000fe200078e00ff */
[----:B------:R-:W-:-:S05]  /*13d40*/  SEL R3, R14, RZ, P3 ;  /* 0x000000ff0e037207 */ /* 0x000fca0001800000 */
[----:B------:R-:W-:-:S04]  /*13d50*/  IMAD.IADD R3, R2, 0x1, R3 ;  /* 0x0000000102037824 */ /* 0x000fc800078e0203 */
[----:B------:R-:W-:-:S07]  /*13d60*/  IMAD.MOV.U32 R13, RZ, RZ, R3 ;  /* 0x000000ffff0d7224 */ /* 0x000fce00078e0003 */
[----:B------:R-:W-:Y:S05]  /*13d70*/  WARPSYNC.COLLECTIVE R15, `(.L_x_446) ;  /* 0x000000000f087348 */ /* 0x000fea0003c00000 */
[----:B------:R0:W1:Y:S02]  /*13d80*/  SHFL.UP P6, R14, R13, R12, R11 ;  /* 0x0400000c0d0e7389 */ /* 0x00006400000c000b */
[----:B01----:R-:W-:Y:S01]  /*13d90*/  ENDCOLLECTIVE ;  /* 0x000000000000791b */ /* 0x003fe20003800000 */
.L_x_446:
[----:B------:R-:W-:Y:S02]  /*13da0*/  MOV R12, 0x10 ;  /* 0x00000010000c7802 */ /* 0x000fe40000000f00 */
[----:B------:R-:W-:-:S05]  /*13db0*/  SEL R14, R14, RZ, P4 ;  /* 0x000000ff0e0e7207 */ /* 0x000fca0002000000 */
[----:B------:R-:W-:-:S04]  /*13dc0*/  IMAD.IADD R5, R3, 0x1, R14 ;  /* 0x0000000103057824 */ /* 0x000fc800078e020e */
[----:B------:R-:W-:-:S07]  /*13dd0*/  IMAD.MOV.U32 R13, RZ, RZ, R5 ;  /* 0x000000ffff0d7224 */ /* 0x000fce00078e0005 */
[----:B------:R-:W-:Y:S05]  /*13de0*/  WARPSYNC.COLLECTIVE R15, `(.L_x_447) ;  /* 0x000000000f087348 */ /* 0x000fea0003c00000 */
[----:B------:R0:W1:Y:S02]  /*13df0*/  SHFL.UP P6, R14, R13, R12, R11 ;  /* 0x0400000c0d0e7389 */ /* 0x00006400000c000b */
[----:B01----:R-:W-:Y:S01]  /*13e00*/  ENDCOLLECTIVE ;  /* 0x000000000000791b */ /* 0x003fe20003800000 */
.L_x_447:
[----:B------:R-:W-:Y:S02]  /*13e10*/  IMAD.MOV.U32 R12, RZ, RZ, 0x1f ;  /* 0x0000001fff0c7424 */ /* 0x000fe400078e00ff */
[----:B------:R-:W-:Y:S01]  /*13e20*/  IMAD.MOV.U32 R11, RZ, RZ, 0x1f ;  /* 0x0000001fff0b7424 */ /* 0x000fe200078e00ff */
[----:B------:R-:W-:-:S05]  /*13e30*/  SEL R2, R14, RZ, P5 ;  /* 0x000000ff0e027207 */ /* 0x000fca0002800000 */
[----:B------:R-:W-:-:S04]  /*13e40*/  IMAD.IADD R2, R5, 0x1, R2 ;  /* 0x0000000105027824 */ /* 0x000fc800078e0202 */
[----:B------:R-:W-:-:S07]  /*13e50*/  IMAD.MOV.U32 R13, RZ, RZ, R2 ;  /* 0x000000ffff0d7224 */ /* 0x000fce00078e0002 */
[----:B------:R-:W-:Y:S05]  /*13e60*/  WARPSYNC.COLLECTIVE R15, `(.L_x_448) ;  /* 0x000000000f087348 */ /* 0x000fea0003c00000 */
[----:B------:R0:W1:Y:S02]  /*13e70*/  SHFL.IDX P6, R14, R13, R12, R11 ;  /* 0x0000000c0d0e7389 */ /* 0x00006400000c000b */
[----:B01----:R-:W-:Y:S01]  /*13e80*/  ENDCOLLECTIVE ;  /* 0x000000000000791b */ /* 0x003fe20003800000 */
.L_x_448:
[----:B------:R-:W-:Y:S05]  /*13e90*/  BRA `(.L_x_449) ;  /* 0xffffffb400e07947 */ /* 0x000fea000383ffff */
.L_x_316:
[----:B------:R-:W-:Y:S01]  /*13ea0*/  BSSY B0, `(.L_x_450) ;  /* 0x0000006000007945 */ /* 0x000fe20003800000 */
[----:B------:R-:W-:Y:S01]  /*13eb0*/  PLOP3.LUT P6, PT, P6, PT, PT, 0x8, 0x0 ;  /* 0x000000000000781c */ /* 0x000fe200037ce170 */
[----:B------:R-:W-:-:S12]  /*13ec0*/  IMAD.MOV.U32 R15, RZ, RZ, -0x1 ;  /* 0xffffffffff0f7424 */ /* 0x000fd800078e00ff */
[----:B0-----:R-:W-:Y:S05]  /*13ed0*/  WARPSYNC.COLLECTIVE R15, `(.L_x_451) ;  /* 0x000000000f087348 */ /* 0x001fea0003c00000 */
[----:B------:R-:W-:Y:S01]  /*13ee0*/  VOTE.ANY R14, PT, P6 ;  /* 0x00000000000e7806 */ /* 0x000fe200030e0100 */
[----:B0-----:R-:W-:Y:S06]  /*13ef0*/  ENDCOLLECTIVE ;  /* 0x000000000000791b */ /* 0x001fec0003800000 */
.L_x_451:
[----:B------:R-:W-:Y:S05]  /*13f00*/  BSYNC B0 ;  /* 0x0000000000007941 */ /* 0x000fea0003800000 */
.L_x_450:
[----:B------:R-:W-:Y:S01]  /*13f10*/  MOV R3, R14 ;  /* 0x0000000e00037202 */ /* 0x000fe20000000f00 */
[----:B------:R-:W-:Y:S02]  /*13f20*/  IMAD.MOV.U32 R13, RZ, RZ, R7 ;  /* 0x000000ffff0d7224 */ /* 0x000fe400078e0007 */
[----:B------:R-:W-:Y:S01]  /*13f30*/  IMAD.MOV.U32 R11, RZ, RZ, 0x1f ;  /* 0x0000001fff0b7424 */ /* 0x000fe200078e00ff */
[----:B------:R-:W0:Y:S01]  /*13f40*/  POPC R8, R3 ;  /* 0x0000000300087309 */ /* 0x000e220000000000 */
[----:B------:R-:W-:Y:S02]  /*13f50*/  IMAD.MOV.U32 R15, RZ, RZ, -0x1 ;  /* 0xffffffffff0f7424 */ /* 0x000fe400078e00ff */
[----:B0-----:R-:W-:-:S07]  /*13f60*/  IMAD.MOV.U32 R12, RZ, RZ, R8 ;  /* 0x000000ffff0c7224 */ /* 0x001fce00078e0008 */
[----:B------:R-:W-:Y:S05]  /*13f70*/  WARPSYNC.COLLECTIVE R15, `(.L_x_452) ;  /* 0x000000000f087348 */ /* 0x000fea0003c00000 */
[----:B------:R0:W1:Y:S02]  /*13f80*/  SHFL.IDX P6, R14, R13, R12, R11 ;  /* 0x0000000c0d0e7389 */ /* 0x00006400000c000b */
[----:B01----:R-:W-:Y:S01]  /*13f90*/  ENDCOLLECTIVE ;  /* 0x000000000000791b */ /* 0x003fe20003800000 */
.L_x_452:
[----:B------:R-:W-:Y:S01]  /*13fa0*/  MOV R13, R4 ;  /* 0x00000004000d7202 */ /* 0x000fe20000000f00 */
[----:B------:R-:W-:-:S07]  /*13fb0*/  IMAD.MOV.U32 R7, RZ, RZ, R14 ;  /* 0x000000ffff077224 */ /* 0x000fce00078e000e */
[----:B------:R-:W-:Y:S05]  /*13fc0*/  WARPSYNC.COLLECTIVE R15, `(.L_x_453) ;  /* 0x000000000f087348 */ /* 0x000fea0003c00000 */
[----:B------:R0:W1:Y:S02]  /*13fd0*/  SHFL.IDX P6, R14, R13, R12, R11 ;  /* 0x0000000c0d0e7389 */ /* 0x00006400000c000b */
[----:B01----:R-:W-:Y:S01]  /*13fe0*/  ENDCOLLECTIVE ;  /* 0x000000000000791b */ /* 0x003fe20003800000 */
.L_x_453:
[----:B------:R-:W-:Y:S01]  /*13ff0*/  IMAD.MOV.U32 R4, RZ, RZ, R14 ;  /* 0x000000ffff047224 */ /* 0x000fe200078e000e */
[----:B------:R-:W-:Y:S06]  /*14000*/  BRA `(.L_x_454) ;  /* 0xffffffb400c07947 */ /* 0x000fec000383ffff */
.L_x_318:
[----:B------:R-:W-:Y:S01]  /*14010*/  BSSY B0, `(.L_x_455) ;  /* 0x0000007000007945 */ /* 0x000fe20003800000 */
[----:B------:R-:W-:Y:S02]  /*14020*/  IMAD.MOV.U32 R13, RZ, RZ, R2 ;  /* 0x000000ffff0d7224 */ /* 0x000fe400078e0002 */
[----:B------:R-:W-:Y:S02]  /*14030*/  IMAD.MOV.U32 R11, RZ, RZ, 0x1f ;  /* 0x0000001fff0b7424 */ /* 0x000fe400078e00ff */
[----:B------:R-:W-:-:S07]  /*14040*/  IMAD.MOV.U32 R15, RZ, RZ, -0x1 ;  /* 0xffffffffff0f7424 */ /* 0x000fce00078e00ff */
[----:B0123--:R-:W-:Y:S05]  /*14050*/  WARPSYNC.COLLECTIVE R15, `(.L_x_456) ;  /* 0x000000000f087348 */ /* 0x00ffea0003c00000 */
[----:B------:R4:W0:Y:S02]  /*14060*/  SHFL.IDX P6, R14, R13, R12, R11 ;  /* 0x0000000c0d0e7389 */ /* 0x00082400000c000b */
[----:B01234-:R-:W-:Y:S01]  /*14070*/  ENDCOLLECTIVE ;  /* 0x000000000000791b */ /* 0x01ffe20003800000 */
.L_x_456:
[----:B------:R-:W-:Y:S05]  /*14080*/  BSYNC B0 ;  /* 0x0000000000007941 */ /* 0x000fea0003800000 */
.L_x_455:
[----:B------:R-:W-:Y:S01]  /*14090*/  IMAD.MOV.U32 R6, RZ, RZ, R14 ;  /* 0x000000ffff067224 */ /* 0x000fe200078e000e */
[----:B------:R-:W-:Y:S06]  /*140a0*/  BRA `(.L_x_317) ;  /* 0xffffffb400b07947 */ /* 0x000fec000383ffff */
.L_x_322:
[----:B0-----:R0:W3:Y:S02]  /*140b0*/  SYNCS.PHASECHK.TRANS64.TRYWAIT P0, [R4+URZ+0x28820], R0 ;  /* 0x02882000040075a7 */ /* 0x0010e4000800017f */
[----:B---3--:R-:W-:Y:S05]  /*140c0*/  @!P0 NANOSLEEP.SYNCS 0x989680 ;  /* 0x009896800000895d */ /* 0x008fea0003900000 */
[----:B------:R-:W3:Y:S02]  /*140d0*/  @!P0 SYNCS.PHASECHK.TRANS64 P0, [R4+URZ+0x28820], R0 ;  /* 0x02882000040085a7 */ /* 0x000ee4000800007f */
[----:B---3--:R-:W-:Y:S05]  /*140e0*/  @!P0 BRA `(.L_x_322) ;  /* 0xfffffffc00f08947 */ /* 0x008fea000383ffff */
[----:B------:R-:W-:Y:S05]  /*140f0*/  BRA `(.L_x_457) ;  /* 0xffffffbc00087947 */ /* 0x000fea000383ffff */
.L_x_323:
[----:B------:R-:W3:Y:S01]  /*14100*/  S2R R2, SR_TID.X ;  /* 0x0000000000027919 */ /* 0x000ee20000002100 */
[----:B------:R-:W-:Y:S01]  /*14110*/  BSSY B0, `(.L_x_458) ;  /* 0x000000a000007945 */ /* 0x000fe20003800000 */
[----:B------:R-:W-:Y:S02]  /*14120*/  IMAD.MOV.U32 R12, RZ, RZ, RZ ;  /* 0x000000ffff0c7224 */ /* 0x000fe400078e00ff */
[----:B------:R-:W-:Y:S02]  /*14130*/  IMAD.MOV.U32 R11, RZ, RZ, 0x1f ;  /* 0x0000001fff0b7424 */ /* 0x000fe400078e00ff */
[----:B------:R-:W-:Y:S01]  /*14140*/  IMAD.MOV.U32 R15, RZ, RZ, -0x1 ;  /* 0xffffffffff0f7424 */ /* 0x000fe200078e00ff */
[----:B---3--:R-:W-:-:S04]  /*14150*/  SHF.R.U32.HI R2, RZ, 0x5, R2 ;  /* 0x00000005ff027819 */ /* 0x008fc80000011602 */
[----:B------:R-:W-:-:S04]  /*14160*/  LOP3.LUT R2, R2, 0x3, RZ, 0xc0, !PT ;  /* 0x0000000302027812 */ /* 0x000fc800078ec0ff */
[----:B------:R-:W-:-:S07]  /*14170*/  MOV R13, R2 ;  /* 0x00000002000d7202 */ /* 0x000fce0000000f00 */
[----:B012---:R-:W-:Y:S05]  /*14180*/  WARPSYNC.COLLECTIVE R15, `(.L_x_459) ;  /* 0x000000000f087348 */ /* 0x007fea0003c00000 */
[----:B------:R3:W4:Y:S02]  /*14190*/  SHFL.IDX P6, R14, R13, R12, R11 ;  /* 0x0000000c0d0e7389 */ /* 0x00072400000c000b */
[----:B01234-:R-:W-:Y:S01]  /*141a0*/  ENDCOLLECTIVE ;  /* 0x000000000000791b */ /* 0x01ffe20003800000 */
.L_x_459:
[----:B------:R-:W-:Y:S05]  /*141b0*/  BSYNC B0 ;  /* 0x0000000000007941 */ /* 0x000fea0003800000 */
.L_x_458:
[----:B------:R-:W-:Y:S05]  /*141c0*/  BRA `(.L_x_460) ;  /* 0xffffffb800f07947 */ /* 0x000fea000383ffff */
.L_x_326:
[----:B------:R-:W-:Y:S01]  /*141d0*/  BSSY B1, `(.L_x_461) ;  /* 0x0000006000017945 */ /* 0x000fe20003800000 */
[----:B------:R-:W-:-:S07]  /*141e0*/  IMAD.MOV.U32 R15, RZ, RZ, -0x1 ;  /* 0xffffffffff0f7424 */ /* 0x000fce00078e00ff */
[----:B012---:R-:W-:Y:S05]  /*141f0*/  WARPSYNC.COLLECTIVE R15, `(.L_x_462) ;  /* 0x000000000f0c7348 */ /* 0x007fea0003c00000 */
[----:B------:R-:W-:Y:S02]  /*14200*/  ELECT P6, UR62, PT ;  /* 0x00000000003e782f */ /* 0x000fe400038c0000 */
[----:B------:R-:W-:Y:S01]  /*14210*/  MOV R14, UR62 ;  /* 0x0000003e000e7c02 */ /* 0x000fe20008000f00 */
[----:B012---:R-:W-:Y:S10]  /*14220*/  ENDCOLLECTIVE ;  /* 0x000000000000791b */ /* 0x007ff40003800000 */
.L_x_462:
[----:B------:R-:W-:Y:S05]  /*14230*/  BSYNC B1 ;  /* 0x0000000000017941 */ /* 0x000fea0003800000 */
.L_x_461:
[----:B------:R-:W-:Y:S05]  /*14240*/  BRA `(.L_x_463) ;  /* 0xffffffb800e87947 */ /* 0x000fea000383ffff */
.L_x_328:
[----:B0-----:R0:W3:Y:S02]  /*14250*/  SYNCS.PHASECHK.TRANS64.TRYWAIT P1, [R5+URZ+0x28840], R0 ;  /* 0x02884000050075a7 */ /* 0x0010e4000802017f */
[----:B---3--:R-:W-:Y:S05]  /*14260*/  @!P1 NANOSLEEP.SYNCS 0x989680 ;  /* 0x009896800000995d */ /* 0x008fea0003900000 */
[----:B------:R-:W3:Y:S02]  /*14270*/  @!P1 SYNCS.PHASECHK.TRANS64 P1, [R5+URZ+0x28840], R0 ;  /* 0x02884000050095a7 */ /* 0x000ee4000802007f */
[----:B---3--:R-:W-:Y:S05]  /*14280*/  @!P1 BRA `(.L_x_328) ;  /* 0xfffffffc00f09947 */ /* 0x008fea000383ffff */
[----:B------:R-:W-:Y:S05]  /*14290*/  BRA `(.L_x_464) ;  /* 0xffffffbc00087947 */ /* 0x000fea000383ffff */
.L_x_330:
[----:B---3--:R3:W4:Y:S02]  /*142a0*/  SYNCS.PHASECHK.TRANS64.TRYWAIT P1, [R25+URZ+0x28840], R2 ;  /* 0x02884002190075a7 */ /* 0x008724000802017f */
[----:B----4-:R-:W-:Y:S05]  /*142b0*/  @!P1 NANOSLEEP.SYNCS 0x989680 ;  /* 0x009896800000995d */ /* 0x010fea0003900000 */
[----:B------:R-:W4:Y:S02]  /*142c0*/  @!P1 SYNCS.PHASECHK.TRANS64 P1, [R25+URZ+0x28840], R2 ;  /* 0x02884002190095a7 */ /* 0x000f24000802007f */
[----:B----4-:R-:W-:Y:S05]  /*142d0*/  @!P1 BRA `(.L_x_330) ;  /* 0xfffffffc00f09947 */ /* 0x010fea000383ffff */
[----:B------:R-:W-:Y:S05]  /*142e0*/  BRA `(.L_x_465) ;  /* 0xffffffbc00147947 */ /* 0x000fea000383ffff */
.L_x_332:
[----:B----4-:R4:W0:Y:S02]  /*142f0*/  SYNCS.PHASECHK.TRANS64.TRYWAIT P1, [R5+URZ+0x28860], R0 ;  /* 0x02886000050075a7 */ /* 0x010824000802017f */
[----:B0-----:R-:W-:Y:S05]  /*14300*/  @!P1 NANOSLEEP.SYNCS 0x989680 ;  /* 0x009896800000995d */ /* 0x001fea0003900000 */
[----:B------:R-:W0:Y:S02]  /*14310*/  @!P1 SYNCS.PHASECHK.TRANS64 P1, [R5+URZ+0x28860], R0 ;  /* 0x02886000050095a7 */ /* 0x000e24000802007f */
[----:B0-----:R-:W-:Y:S05]  /*14320*/  @!P1 BRA `(.L_x_332) ;  /* 0xfffffffc00f09947 */ /* 0x001fea000383ffff */
[----:B------:R-:W-:Y:S05]  /*14330*/  BRA `(.L_x_466) ;  /* 0xffffffbc00107947 */ /* 0x000fea000383ffff */
.L_x_467:
        /* <DEDUP_REMOVED lines=12> */
.L_x_3543:


//--------------------- .text._ZN7cutlass13device_kernelIN5flash11enable_sm90INS1_16FlashAttnFwdSm90INS1_25CollectiveMainloopFwdSm90ILi2EN4cute5tupleIJNS5_1CILi1EEES8_S8_EEENS6_IJNS7_ILi128EEESA_SA_EEELi128ENS_6half_tEfNS_4arch4Sm90ELb0ELb0ELb1ELb1ELb1ELb1ELb0ELb1ELb1ELb1ELb1ELb0EEENS1_21CollectiveEpilogueFwdISB_S9_SC_SE_Li256ELb1ELb1ELb1ELb0EEENS1_36VarlenDynamicPersistentTileSchedulerILi128ELi128ELi256ELi128ELb1ELb1ELb1ELb0ELb1ELb1EEEEEEEEEvNT_6ParamsE --------------------------
	.section	.text._ZN7cutlass13device_kernelIN5flash11enable_sm90INS1_16FlashAttnFwdSm90INS1_25CollectiveMainloopFwdSm90ILi2EN4cute5tupleIJNS5_1CILi1EEES8_S8_EEENS6_IJNS7_ILi128EEESA_SA_EEELi128ENS_6half_tEfNS_4arch4Sm90ELb0ELb0ELb1ELb1ELb1ELb1ELb0ELb1ELb1ELb1ELb1ELb0EEENS1_21CollectiveEpilogueFwdISB_S9_SC_SE_Li256ELb1ELb1ELb1ELb0EEENS1_36VarlenDynamicPersistentTileSchedulerILi128ELi128ELi256ELi128ELb1ELb1ELb1ELb0ELb1ELb1EEEEEEEEEvNT_6ParamsE,"ax",@progbits
	.align	128
.text._ZN7cutlass13device_kernelIN5flash11enable_sm90INS1_16FlashAttnFwdSm90INS1_25CollectiveMainloopFwdSm90ILi2EN4cute5tupleIJNS5_1CILi1EEES8_S8_EEENS6_IJNS7_ILi128EEESA_SA_EEELi128ENS_6half_tEfNS_4arch4Sm90ELb0ELb0ELb1ELb1ELb1ELb1ELb0ELb1ELb1ELb1ELb1ELb0EEENS1_21CollectiveEpilogueFwdISB_S9_SC_SE_Li256ELb1ELb1ELb1ELb0EEENS1_36VarlenDynamicPersistentTileSchedulerILi128ELi128ELi256ELi128ELb1ELb1ELb1ELb0ELb1ELb1EEEEEEEEEvNT_6ParamsE:
        .type           _ZN7cutlass13device_kernelIN5flash11enable_sm90INS1_16FlashAttnFwdSm90INS1_25CollectiveMainloopFwdSm90ILi2EN4cute5tupleIJNS5_1CILi1EEES8_S8_EEENS6_IJNS7_ILi128EEESA_SA_EEELi128ENS_6half_tEfNS_4arch4Sm90ELb0ELb0ELb1ELb1ELb1ELb1ELb0ELb1ELb1ELb1ELb1ELb0EEENS1_21CollectiveEpilogueFwdISB_S9_SC_SE_Li256ELb1ELb1ELb1ELb0EEENS1_36VarlenDynamicPersistentTileSchedulerILi128ELi128ELi256ELi128ELb1ELb1ELb1ELb0ELb1ELb1EEEEEEEEEvNT_6ParamsE,@function
        .size           _ZN7cutlass13device_kernelIN5flash11enable_sm90INS1_16FlashAttnFwdSm90INS1_25CollectiveMainloopFwdSm90ILi2EN4cute5tupleIJNS5_1CILi1EEES8_S8_EEENS6_IJNS7_ILi128EEESA_SA_EEELi128ENS_6half_tEfNS_4arch4Sm90ELb0ELb0ELb1ELb1ELb1ELb1ELb0ELb1ELb1ELb1ELb1ELb0EEENS1_21CollectiveEpilogueFwdISB_S9_SC_SE_Li256ELb1ELb1ELb1ELb0EEENS1_36VarlenDynamicPersistentTileSchedulerILi128ELi128ELi256ELi128ELb1ELb1ELb1ELb0ELb1ELb1EEEEEEEEEvNT_6ParamsE,(.L_x_3544 - _ZN7cutlass13device_kernelIN5flash11enable_sm90INS1_16FlashAttnFwdSm90INS1_25CollectiveMainloopFwdSm90ILi2EN4cute5tupleIJNS5_1CILi1EEES8_S8_EEENS6_IJNS7_ILi128EEESA_SA_EEELi128ENS_6half_tEfNS_4arch4Sm90ELb0ELb0ELb1ELb1ELb1ELb1ELb0ELb1ELb1ELb1ELb1ELb0EEENS1_21CollectiveEpilogueFwdISB_S9_SC_SE_Li256ELb1ELb1ELb1ELb0EEENS1_36VarlenDynamicPersistentTileSchedulerILi128ELi128ELi256ELi128ELb1ELb1ELb1ELb0ELb1ELb1EEEEEEEEEvNT_6ParamsE)
        .other          _ZN7cutlass13device_kernelIN5flash11enable_sm90INS1_16FlashAttnFwdSm90INS1_25CollectiveMainloopFwdSm90ILi2EN4cute5tupleIJNS5_1CILi1EEES8_S8_EEENS6_IJNS7_ILi128EEESA_SA_EEELi128ENS_6half_tEfNS_4arch4Sm90ELb0ELb0ELb1ELb1ELb1ELb1ELb0ELb1ELb1ELb1ELb1ELb0EEENS1_21CollectiveEpilogueFwdISB_S9_SC_SE_Li256ELb1ELb1ELb1ELb0EEENS1_36VarlenDynamicPersistentTileSchedulerILi128ELi128ELi256ELi128ELb1ELb1ELb1ELb0ELb1ELb1EEEEEEEEEvNT_6ParamsE,@"STO_CUDA_ENTRY STV_DEFAULT"
_ZN7cutlass13device_kernelIN5flash11enable_sm90INS1_16FlashAttnFwdSm90INS1_25CollectiveMainloopFwdSm90ILi2EN4cute5tupleIJNS5_1CILi1EEES8_S8_EEENS6_IJNS7_ILi128EEESA_SA_EEELi128ENS_6half_tEfNS_4arch4Sm90ELb0ELb0ELb1ELb1ELb1ELb1ELb0ELb1ELb1ELb1ELb1ELb0EEENS1_21CollectiveEpilogueFwdISB_S9_SC_SE_Li256ELb1ELb1ELb1ELb0EEENS1_36VarlenDynamicPersistentTileSchedulerILi128ELi128ELi256ELi128ELb1ELb1ELb1ELb0ELb1ELb1EEEEEEEEEvNT_6ParamsE:
[----:B------:R-:W0:Y:S02]  /*0000*/  LDC R1, c[0x0][0x28] ;  /* 0x00000a00ff017b82 */ /* 0x000e240000000800 */
[----:B0-----:R-:W-:Y:S01]  /*0010*/  VIADD R1, R1, 0xffffffd8 ;  /* 0xffffffd801017836 */ /* 0x001fe20000000000 */
[----:B------:R-:W0:Y:S01]  /*0020*/  S2R R0, SR_TID.X ;  /* 0x0000000000007919 */ /* 0x000e220000002100 */
[----:B------:R-:W-:Y:S01]  /*0030*/  ELECT P0, URZ, PT ;  /* 0x00000000003f782f */ /* 0x000fe20003800000 */
[----:B------:R-:W-:Y:S01]  /*0040*/  BSSY B0, `(.L_x_468) ;  /* 0x000000e000007945 */ /* 0x000fe20003800000 */
[--C-:B0-----:R-:W-:Y:S02]  /*0050*/  SHF.R.U32.HI R2, RZ, 0x5, R0.reuse ;  /* 0x00000005ff027819 */ /* 0x101fe40000011600 */
[----:B------:R-:W-:-:S03]  /*0060*/  SHF.R.U32.HI R4, RZ, 0x7, R0 ;  /* 0x00000007ff047819 */ /* 0x000fc60000011600 */
[----:B------:R-:W0:Y:S02]  /*0070*/  SHFL.IDX PT, R3, R2, RZ, 0x1f ;  /* 0x00001fff02037589 */ /* 0x000e2400000e0000 */
[----:B0-----:R-:W-:-:S13]  /*0080*/  ISETP.EQ.AND P0, PT, R3, RZ, P0 ;  /* 0x000000ff0300720c */ /* 0x001fda0000702270 */
[----:B------:R-:W-:Y:S05]  /*0090*/  @!P0 BRA `(.L_x_469) ;  /* 0x0000000000208947 */ /* 0x000fea0003800000 */
[----:B------:R-:W-:Y:S02]  /*00a0*/  ULDC.64 UR4, c[0x0][0x198] ;  /* 0x0000660000047ab9 */ /* 0x000fe40000000a00 */
[----:B------:R-:W-:Y:S02]  /*00b0*/  UIADD3 UR6, UP0, UR4, 0x570, URZ ;  /* 0x0000057004067890 */ /* 0x000fe4000ff1e03f */
[----:B------:R-:W-:Y:S02]  /*00c0*/  UIADD3 UR4, UP1, UR4, 0x670, URZ ;  /* 0x0000067004047890 */ /* 0x000fe4000ff3e03f */
[----:B------:R-:W-:Y:S02]  /*00d0*/  UIADD3.X UR7, URZ, UR5, URZ, UP0, !UPT ;  /* 0x000000053f077290 */ /* 0x000fe400087fe43f */
[----:B------:R-:W-:-:S07]  /*00e0*/  UIADD3.X UR5, URZ, UR5, URZ, UP1, !UPT ;  /* 0x000000053f057290 */ /* 0x000fce0008ffe43f */
[----:B------:R0:W-:Y:S02]  /*00f0*/  UTMACCTL.PF [UR6] ;  /* 0x00000000060079b9 */ /* 0x0001e40008040000 */
[----:B------:R0:W-:Y:S02]  /*0100*/  UTMACCTL.PF [UR4] ;  /* 0x00000000040079b9 */ /* 0x0001e40008040000 */
[----:B0-----:R-:W-:Y:S01]  /*0110*/  NOP ;  /* 0x0000000000007918 */ /* 0x001fe20000000000 */
.L_x_469:
[----:B------:R-:W-:Y:S05]  /*0120*/  BSYNC B0 ;  /* 0x0000000000007941 */ /* 0x000fea0003800000 */
.L_x_468:
[----:B------:R-:W-:Y:S01]  /*0130*/  VOTEU.ANY UP0, P0 ;  /* 0x00000000003f7886 */ /* 0x000fe20000000100 */
[----:B------:R-:W0:Y:S01]  /*0140*/  SHFL.IDX PT, R4, R4, RZ, 0x1f ;  /* 0x00001fff04047589 */ /* 0x000e2200000e0000 */
[----:B------:R-:W-:Y:S01]  /*0150*/  UMOV UR4, 0x80 ;  /* 0x0000008000047882 */ /* 0x000fe20000000000 */
[----:B------:R-:W-:Y:S01]  /*0160*/  UMOV UR7, 0x100 ;  /* 0x0000010000077882 */ /* 0x000fe20000000000 */
[----:B------:R-:W-:Y:S01]  /*0170*/  VOTEU.ANY UP1, P0 ;  /* 0x00000000003f7886 */ /* 0x000fe20000020100 */
[----:B------:R-:W1:Y:S01]  /*0180*/  @UP0 S2UR UR8, SR_CgaCtaId ;  /* 0x00000000000809c3 */ /* 0x000e620000008800 */
[----:B------:R-:W2:Y:S01]  /*0190*/  SHFL.IDX PT, R3, R2, RZ, 0x1f ;  /* 0x00001fff02037589 */ /* 0x000ea200000e0000 */
[----:B------:R-:W-:Y:S01]  /*01a0*/  @UP0 UMOV UR6, 0x400 ;  /* 0x0000040000060882 */ /* 0x000fe20000000000 */
[----:B------:R-:W-:-:S04]  /*01b0*/  @UP0 UIADD3 UR4, -UR4, 0x100000, URZ ;  /* 0x0010000004040890 */ /* 0x000fc8000fffe13f */
[----:B------:R-:W-:Y:S02]  /*01c0*/  @UP0 USHF.L.U32 UR5, UR4, 0xb, URZ ;  /* 0x0000000b04050899 */ /* 0x000fe4000800063f */
[----:B------:R-:W-:Y:S01]  /*01d0*/  @UP0 USHF.L.U32 UR4, UR4, 0x1, URZ ;  /* 0x0000000104040899 */ /* 0x000fe2000800063f */
[----:B------:R-:W-:Y:S01]  /*01e0*/  VOTEU.ANY UP2, P0 ;  /* 0x00000000003f7886 */ /* 0x000fe20000040100 */
[----:B0-----:R-:W-:Y:S01]  /*01f0*/  R2UR UR9, R4 ;  /* 0x00000000040972ca */ /* 0x001fe200000e0000 */
[----:B-1----:R-:W-:Y:S01]  /*0200*/  @UP0 ULEA UR8, UR8, UR6, 0x18 ;  /* 0x0000000608080291 */ /* 0x002fe2000f8ec03f */
[----:B--2---:R-:W-:Y:S01]  /*0210*/  ISETP.NE.AND P1, PT, R3, RZ, PT ;  /* 0x000000ff0300720c */ /* 0x004fe20003f25270 */
[----:B------:R-:W-:-:S04]  /*0220*/  @UP0 UIADD3 UR6, -UR7, 0x100000, URZ ;  /* 0x0010000007060890 */ /* 0x000fc8000fffe13f */
[----:B------:R-:W-:Y:S02]  /*0230*/  @UP0 USHF.L.U32 UR7, UR6, 0xb, URZ ;  /* 0x0000000b06070899 */ /* 0x000fe4000800063f */
[----:B------:R-:W-:-:S04]  /*0240*/  @UP0 USHF.L.U32 UR6, UR6, 0x1, URZ ;  /* 0x0000000106060899 */ /* 0x000fc8000800063f */
[----:B------:R-:W-:Y:S01]  /*0250*/  UISETP.NE.AND UP0, UPT, UR9, URZ, UPT ;  /* 0x0000003f0900728c */ /* 0x000fe2000bf05270 */
[----:B------:R-:W0:Y:S02]  /*0260*/  FENCE.VIEW.ASYNC.S ;  /* 0x00000000000073c6 */ /* 0x000e240000000000 */
[----:B0-----:R0:W1:Y:S05]  /*0270*/  @UP1 SYNCS.EXCH.64 URZ, [UR8+0x28800], UR4 ;  /* 0x02880004083f15b2 */ /* 0x00106a0008000100 */
[----:B------:R0:W2:Y:S01]  /*0280*/  @UP2 SYNCS.EXCH.64 URZ, [UR8+0x28820], UR6 ;  /* 0x02882006083f25b2 */ /* 0x0000a20008000100 */
        /* <DEDUP_REMOVED lines=14> */
[----:B0-----:R3:W4:Y:S08]  /*0370*/  SYNCS.EXCH.64 URZ, [UR8+0x28830], UR4 ;  /* 0x02883004083f75b2 */ /* 0x0017300008000100 */
[----:B------:R3:W0:Y:S01]  /*0380*/  SYNCS.EXCH.64 URZ, [UR8+0x28840], UR6 ;  /* 0x02884006083f75b2 */ /* 0x0006220008000100 */
[----:B------:R3:W0:Y:S01]  /*0390*/  SYNCS.EXCH.64 URZ, [UR8+0x28838], UR4 ;  /* 0x02883804083f75b2 */ /* 0x0006220008000100 */
[----:B------:R3:W0:Y:S02]  /*03a0*/  SYNCS.EXCH.64 URZ, [UR8+0x28848], UR6 ;  /* 0x02884806083f75b2 */ /* 0x0006240008000100 */
[----:B---3--:R-:W-:Y:S01]  /*03b0*/  NOP ;  /* 0x0000000000007918 */ /* 0x008fe20000000000 */
.L_x_470:
[----:B------:R-:W3:Y:S01]  /*03c0*/  SHFL.IDX PT, R3, R2, RZ, 0x1f ;  /* 0x00001fff02037589 */ /* 0x000ee200000e0000 */
[----:B------:R-:W-:Y:S01]  /*03d0*/  NOP ;  /* 0x0000000000007918 */ /* 0x000fe20000000000 */
[----:B---3--:R-:W-:-:S13]  /*03e0*/  ISETP.NE.AND P0, PT, R3, RZ, PT ;  /* 0x000000ff0300720c */ /* 0x008fda0003f05270 */
        /* <DEDUP_REMOVED lines=17> */
[----:B------:R3:W0:Y:S02]  /*0500*/  SYNCS.EXCH.64 URZ, [UR8+0x28868], UR6 ;  /* 0x02886806083f75b2 */ /* 0x0006240008000100 */
[----:B---3--:R-:W-:Y:S01]  /*0510*/  NOP ;  /* 0x0000000000007918 */ /* 0x008fe20000000000 */
.L_x_471:
[----:B------:R-:W3:Y:S01]  /*0520*/  SHFL.IDX PT, R3, R2, RZ, 0x1f ;  /* 0x00001fff02037589 */ /* 0x000ee200000e0000 */
[----:B------:R-:W-:Y:S01]  /*0530*/  NOP ;  /* 0x0000000000007918 */ /* 0x000fe20000000000 */
[----:B---3--:R-:W-:-:S13]  /*0540*/  ISETP.NE.AND P0, PT, R3, RZ, PT ;  /* 0x000000ff0300720c */ /* 0x008fda0003f05270 */
        /* <DEDUP_REMOVED lines=13> */
[----:B------:R3:W0:Y:S02]  /*0620*/  SYNCS.EXCH.64 URZ, [UR6+0x28888], UR4 ;  /* 0x02888804063f75b2 */ /* 0x0006240008000100 */
[----:B---3--:R-:W-:Y:S01]  /*0630*/  NOP ;  /* 0x0000000000007918 */ /* 0x008fe20000000000 */
.L_x_472:
        /* <DEDUP_REMOVED lines=22> */
.L_x_473:
        /* <DEDUP_REMOVED lines=22> */
.L_x_474:
[----:B------:R-:W-:Y:S01]  /*0900*/  PLOP3.LUT P0, PT, PT, PT, UP0, 0x80, 0x0 ;  /* 0x000000000000781c */ /* 0x000fe20003f0f008 */
[----:B------:R-:W-:Y:S01]  /*0910*/  UMOV UR36, 0x1 ;  /* 0x0000000100247882 */ /* 0x000fe20000000000 */
[----:B------:R-:W-:Y:S01]  /*0920*/  NOP ;  /* 0x0000000000007918 */ /* 0x000fe20000000000 */
[----:B------:R-:W-:Y:S01]  /*0930*/  USEL UR36, UR36, 0x2, !UP0 ;  /* 0x0000000224247887 */ /* 0x000fe2000c000000 */
[----:B------:R-:W-:Y:S01]  /*0940*/  BSSY B9, `(.L_x_475) ;  /* 0x0001bd5000097945 */ /* 0x000fe20003800000 */
[----:B------:R-:W-:Y:S01]  /*0950*/  ULDC.64 UR42, c[0x0][0x208] ;  /* 0x00008200002a7ab9 */ /* 0x000fe20000000a00 */
[----:B012-4-:R-:W-:Y:S07]  /*0960*/  BAR.SYNC.DEFER_BLOCKING 0x0 ;  /* 0x0000000000007b1d */ /* 0x017fee0000010000 */
[----:B------:R-:W-:Y:S05]  /*0970*/  @!P0 BRA `(.L_x_476) ;  /* 0x0000014c00808947 */ /* 0x000fea0003800000 */
.L_x_477:
[----:B------:R-:W-:-:S08]  /*0980*/  NOP ;  /* 0x0000000000007918 */ /* 0x000fd00000000000 */
[----:B------:R-:W0:Y:S02]  /*0990*/  USETMAXREG.TRY_ALLOC.CTAPOOL UP0, 0xe8 ;  /* 0x000000e8000079c8 */ /* 0x000e240008000600 */
[----:B0-----:R-:W-:-:S13]  /*09a0*/  PLOP3.LUT P0, PT, PT, PT, UP0, 0x80, 0x0 ;  /* 0x000000000000781c */ /* 0x001fda0003f0f008 */
[----:B------:R-:W-:Y:S05]  /*09b0*/  @!P0 BRA `(.L_x_477) ;  /* 0xfffffffc00f08947 */ /* 0x000fea000383ffff */
[----:B------:R-:W-:Y:S01]  /*09c0*/  SHF.R.U32.HI R2, RZ, 0x7, R0 ;  /* 0x00000007ff027819 */ /* 0x000fe20000011600 */
[----:B------:R-:W0:Y:S08]  /*09d0*/  S2UR UR38, SR_CgaCtaId ;  /* 0x00000000002679c3 */ /* 0x000e300000008800 */
[----:B------:R-:W-:Y:S06]  /*09e0*/  BAR.ARV 0x8, 0x180 ;  /* 0x0206000000007b1d */ /* 0x000fec0000002000 */
[----:B------:R-:W-:Y:S01]  /*09f0*/  ISETP.NE.AND P0, PT, R2, 0x1, PT ;  /* 0x000000010200780c */ /* 0x000fe20003f05270 */
[----:B------:R-:W-:-:S12]  /*0a00*/  UMOV UR4, 0x400 ;  /* 0x0000040000047882 */ /* 0x000fd80000000000 */
[----:B------:R-:W-:Y:S06]  /*0a10*/  @!P0 BAR.ARV 0x9, 0x100 ;  /* 0x0244000000008b1d */ /* 0x000fec0000002000 */
[----:B0-----:R-:W-:Y:S02]  /*0a20*/  ULEA UR4, UR38, UR4, 0x18 ;  /* 0x0000000426047291 */ /* 0x001fe4000f8ec03f */
[----:B------:R-:W-:Y:S04]  /*0a30*/  BAR.SYNC.DEFER_BLOCKING 0x5, 0x180 ;  /* 0x0146000000007b1d */ /* 0x000fe80000010000 */
[----:B------:R-:W-:-:S02]  /*0a40*/  IMAD.U32 R156, RZ, RZ, UR4 ;  /* 0x00000004ff9c7e24 */ /* 0x000fc4000f8e00ff */
[----:B------:R-:W-:-:S03]  /*0a50*/  ULDC UR4, c[0x0][0xc3c] ;  /* 0x00030f0000047ab9 */ /* 0x000fc60000000800 */
[----:B------:R-:W0:Y:S01]  /*0a60*/  LDS.128 R28, [R156+0x288d0] ;  /* 0x0288d0009c1c7984 */ /* 0x000e220000000c00 */
[----:B------:R-:W-:Y:S06]  /*0a70*/  BAR.ARV 0x4, 0x180 ;  /* 0x0106000000007b1d */ /* 0x000fec0000002000 */
[----:B0-----:R-:W-:-:S13]  /*0a80*/  ISETP.GE.AND P0, PT, R31, UR4, PT ;  /* 0x000000041f007c0c */ /* 0x001fda000bf06270 */
[----:B------:R-:W-:Y:S05]  /*0a90*/  @P0 BRA `(.L_x_478) ;  /* 0x000001b800fc0947 */ /* 0x000fea0003800000 */
[----:B------:R-:W-:Y:S01]  /*0aa0*/  VIADD R12, R0, 0xffffff80 ;  /* 0xffffff80000c7836 */ /* 0x000fe20000000000 */
[----:B------:R-:W-:Y:S02]  /*0ab0*/  R2UR UR40, R156 ;  /* 0x000000009c2872ca */ /* 0x000fe400000e0000 */
[----:B------:R-:W-:Y:S02]  /*0ac0*/  CS2R R154, SRZ ;  /* 0x00000000009a7805 */ /* 0x000fe4000001ff00 */
[----:B------:R-:W-:Y:S01]  /*0ad0*/  MOV R158, RZ ;  /* 0x000000ff009e7202 */ /* 0x000fe20000000f00 */
[----:B------:R-:W-:Y:S01]  /*0ae0*/  IMAD.MOV.U32 R157, RZ, RZ, RZ ;  /* 0x000000ffff9d7224 */ /* 0x000fe200078e00ff */
[----:B------:R-:W-:Y:S01]  /*0af0*/  SHF.R.S32.HI R0, RZ, 0x1f, R12 ;  /* 0x0000001fff007819 */ /* 0x000fe2000001140c */
[----:B------:R-:W-:Y:S01]  /*0b00*/  ULOP3.LUT UR41, UR36, 0x1, URZ, 0xfc, !UPT ;  /* 0x0000000124297892 */ /* 0x000fe2000f8efc3f */
[----:B------:R-:W-:Y:S02]  /*0b10*/  UMOV UR39, URZ ;  /* 0x0000003f00277c82 */ /* 0x000fe40008000000 */
[----:B------:R-:W-:-:S02]  /*0b20*/  LEA.HI R2, R0, R12, RZ, 0x7 ;  /* 0x0000000c00027211 */ /* 0x000fc400078f38ff */
[-C--:B------:R-:W-:Y:S02]  /*0b30*/  LEA.HI R4, R0, R12.reuse, RZ, 0x5 ;  /* 0x0000000c00047211 */ /* 0x080fe400078f28ff */
[----:B------:R-:W-:Y:S01]  /*0b40*/  LOP3.LUT R218, R2, 0xffffff80, RZ, 0xc0, !PT ;  /* 0xffffff8002da7812 */ /* 0x000fe200078ec0ff */
[----:B------:R-:W-:Y:S01]  /*0b50*/  UIADD3 UR40, UR40, 0x10400, URZ ;  /* 0x0001040028287890 */ /* 0x000fe2000fffe03f */
[----:B------:R-:W-:Y:S01]  /*0b60*/  LEA.HI R3, R0, R12, RZ, 0x4 ;  /* 0x0000000c00037211 */ /* 0x000fe200078f20ff */
[----:B------:R-:W-:Y:S01]  /*0b70*/  IMAD.SHL.U32 R5, R4, 0x20, RZ ;  /* 0x0000002004057824 */ /* 0x000fe200078e00ff */
[----:B------:R-:W-:Y:S02]  /*0b80*/  IADD3 R218, R12, -R218, RZ ;  /* 0x800000da0cda7210 */ /* 0x000fe40007ffe0ff */
[----:B------:R-:W-:Y:S02]  /*0b90*/  LOP3.LUT R4, R3, 0x3fffff0, RZ, 0xc0, !PT ;  /* 0x03fffff003047812 */ /* 0x000fe400078ec0ff */
[----:B------:R-:W-:-:S02]  /*0ba0*/  SHF.R.S32.HI R7, RZ, 0x1f, R218 ;  /* 0x0000001fff077819 */ /* 0x000fc400000114da */
[----:B------:R-:W-:Y:S01]  /*0bb0*/  LOP3.LUT R5, R5, 0xfffffc00, RZ, 0xc0, !PT ;  /* 0xfffffc0005057812 */ /* 0x000fe200078ec0ff */
[----:B------:R-:W-:Y:S01]  /*0bc0*/  IMAD.IADD R4, R12, 0x1, -R4 ;  /* 0x000000010c047824 */ /* 0x000fe200078e0a04 */
[CC--:B------:R-:W-:Y:S02]  /*0bd0*/  LEA.HI R8, R7.reuse, R218.reuse, RZ, 0x2 ;  /* 0x000000da07087211 */ /* 0x0c0fe400078f10ff */
[----:B------:R-:W-:Y:S02]  /*0be0*/  LEA.HI R7, R7, R218, RZ, 0x5 ;  /* 0x000000da07077211 */ /* 0x000fe400078f28ff */
[--C-:B------:R-:W-:Y:S02]  /*0bf0*/  SHF.R.S32.HI R9, RZ, 0x2, R8.reuse ;  /* 0x00000002ff097819 */ /* 0x100fe40000011408 */
[----:B------:R-:W-:Y:S02]  /*0c00*/  SHF.R.S32.HI R6, RZ, 0x1f, R8 ;  /* 0x0000001fff067819 */ /* 0x000fe40000011408 */
[----:B------:R-:W-:-:S02]  /*0c10*/  LEA.HI R153, R0, R12, RZ, 0x3 ;  /* 0x0000000c00997211 */ /* 0x000fc400078f18ff */
[----:B------:R-:W-:Y:S02]  /*0c20*/  LEA.HI R6, R6, R9, RZ, 0x3 ;  /* 0x0000000906067211 */ /* 0x000fe400078f18ff */
[----:B------:R-:W-:Y:S02]  /*0c30*/  LEA.HI R11, R0, R12, RZ, 0x2 ;  /* 0x0000000c000b7211 */ /* 0x000fe400078f10ff */
[----:B------:R-:W-:Y:S01]  /*0c40*/  LOP3.LUT R10, R6, 0xfffffff8, RZ, 0xc0, !PT ;  /* 0xfffffff8060a7812 */ /* 0x000fe200078ec0ff */
[----:B------:R-:W-:Y:S01]  /*0c50*/  IMAD R6, R4, 0x40, R5 ;  /* 0x0000004004067824 */ /* 0x000fe200078e0205 */
[----:B------:R-:W-:Y:S02]  /*0c60*/  SHF.R.S32.HI R7, RZ, 0x5, R7 ;  /* 0x00000005ff077819 */ /* 0x000fe40000011407 */
[----:B------:R-:W-:Y:S02]  /*0c70*/  IADD3 R10, R9, -R10, RZ ;  /* 0x8000000a090a7210 */ /* 0x000fe40007ffe0ff */
[----:B------:R-:W-:-:S02]  /*0c80*/  LEA.HI R0, R0, R12, RZ, 0x6 ;  /* 0x0000000c00007211 */ /* 0x000fc400078f30ff */
[----:B------:R-:W-:Y:S01]  /*0c90*/  LOP3.LUT R203, R153, 0xfffffff8, RZ, 0xc0, !PT ;  /* 0xfffffff899cb7812 */ /* 0x000fe200078ec0ff */
[----:B------:R-:W-:Y:S01]  /*0ca0*/  IMAD R7, R7, 0x10, R10 ;  /* 0x0000001007077824 */ /* 0x000fe200078e020a */
[----:B------:R-:W-:Y:S01]  /*0cb0*/  SHF.R.S32.HI R153, RZ, 0x3, R153 ;  /* 0x00000003ff997819 */ /* 0x000fe20000011499 */
[----:B------:R-:W-:Y:S01]  /*0cc0*/  IMAD.SHL.U32 R0, R0, 0x8, RZ ;  /* 0x0000000800007824 */ /* 0x000fe200078e00ff */
[----:B------:R-:W-:Y:S01]  /*0cd0*/  SHF.R.S32.HI R4, RZ, 0x4, R3 ;  /* 0x00000004ff047819 */ /* 0x000fe20000011403 */
[C---:B------:R-:W-:Y:S01]  /*0ce0*/  IMAD.IADD R203, R12.reuse, 0x1, -R203 ;  /* 0x000000010ccb7824 */ /* 0x040fe200078e0acb */
[----:B------:R-:W-:Y:S01]  /*0cf0*/  LOP3.LUT R11, R11, 0xfffffffc, RZ, 0xc0, !PT ;  /* 0xfffffffc0b0b7812 */ /* 0x000fe200078ec0ff */
[----:B------:R-:W-:Y:S01]  /*0d00*/  VIADD R10, R153, 0x20 ;  /* 0x00000020990a7836 */ /* 0x000fe20000000000 */
[----:B------:R-:W-:Y:S02]  /*0d10*/  SHF.R.S32.HI R13, RZ, 0x7, R2 ;  /* 0x00000007ff0d7819 */ /* 0x000fe40000011402 */
[----:B------:R-:W-:Y:S01]  /*0d20*/  LEA.HI R3, R3, R4, RZ, 0x1 ;  /* 0x0000000403037211 */ /* 0x000fe200078f08ff */
[----:B------:R-:W-:Y:S01]  /*0d30*/  IMAD.IADD R11, R12, 0x1, -R11 ;  /* 0x000000010c0b7824 */ /* 0x000fe200078e0a0b */
[----:B------:R-:W-:Y:S01]  /*0d40*/  LEA.HI R2, R2, R13, RZ, 0x1 ;  /* 0x0000000d02027211 */ /* 0x000fe200078f08ff */
[----:B------:R-:W-:Y:S01]  /*0d50*/  IMAD.SHL.U32 R193, R10, 0x40, RZ ;  /* 0x000000400ac17824 */ /* 0x000fe200078e00ff */
[----:B------:R-:W-:-:S02]  /*0d60*/  LOP3.LUT R3, R3, 0x1ffffffe, RZ, 0xc0, !PT ;  /* 0x1ffffffe03037812 */ /* 0x000fc400078ec0ff */
[----:B------:R-:W-:Y:S02]  /*0d70*/  LOP3.LUT R201, R0, 0xfffffe00, RZ, 0xc0, !PT ;  /* 0xfffffe0000c97812 */ /* 0x000fe400078ec0ff */
[----:B------:R-:W-:Y:S01]  /*0d80*/  SHF.R.S32.HI R0, RZ, 0x1f, R10 ;  /* 0x0000001fff007819 */ /* 0x000fe2000001140a */
[----:B------:R-:W-:Y:S01]  /*0d90*/  IMAD.IADD R3, R4, 0x1, -R3 ;  /* 0x0000000104037824 */ /* 0x000fe200078e0a03 */
[----:B------:R-:W-:Y:S02]  /*0da0*/  LEA.HI R5, R11, R11, RZ, 0x1 ;  /* 0x0000000b0b057211 */ /* 0x000fe400078f08ff */
[----:B------:R-:W-:Y:S01]  /*0db0*/  LOP3.LUT R2, R2, 0x3fffffe, RZ, 0xc0, !PT ;  /* 0x03fffffe02027812 */ /* 0x000fe200078ec0ff */
[----:B------:R-:W-:Y:S01]  /*0dc0*/  IMAD R3, R3, 0x8, R6 ;  /* 0x0000000803037824 */ /* 0x000fe200078e0206 */
[----:B------:R-:W-:Y:S01]  /*0dd0*/  LEA.HI R0, R0, R10, RZ, 0x3 ;  /* 0x0000000a00007211 */ /* 0x000fe200078f18ff */
[----:B------:R-:W-:Y:S01]  /*0de0*/  VIADD R6, R153, 0x60 ;  /* 0x0000006099067836 */ /* 0x000fe20000000000 */
[----:B------:R-:W-:-:S02]  /*0df0*/  LOP3.LUT R4, R5, 0x1ffffffe, RZ, 0xc0, !PT ;  /* 0x1ffffffe05047812 */ /* 0x000fc400078ec0ff */
[----:B------:R-:W-:Y:S01]  /*0e00*/  IADD3 R2, R13, -R2, RZ ;  /* 0x800000020d027210 */ /* 0x000fe20007ffe0ff */
[----:B------:R-:W-:Y:S01]  /*0e10*/  IMAD.SHL.U32 R0, R0, 0x40, RZ ;  /* 0x0000004000007824 */ /* 0x000fe200078e00ff */
[----:B------:R0:W-:Y:S01]  /*0e20*/  STL [R1+0x1c], R3 ;  /* 0x00001c0301007387 */ /* 0x0001e20000100800 */
[----:B------:R-:W-:Y:S01]  /*0e30*/  IMAD.IADD R4, R11, 0x1, -R4 ;  /* 0x000000010b047824 */ /* 0x000fe200078e0a04 */
[----:B------:R-:W-:Y:S01]  /*0e40*/  SHF.L.U32 R16, R203, 0x3, RZ ;  /* 0x00000003cb107819 */ /* 0x000fe200000006ff */
[----:B------:R-:W-:Y:S01]  /*0e50*/  IMAD R9, R2, 0x40, R7 ;  /* 0x0000004002097824 */ /* 0x000fe200078e0207 */
[C---:B------:R-:W-:Y:S01]  /*0e60*/  SHF.L.U32 R2, R153.reuse, 0x6, RZ ;  /* 0x0000000699027819 */ /* 0x040fe200000006ff */
[----:B------:R-:W-:Y:S01]  /*0e70*/  VIADD R7, R153, 0x40 ;  /* 0x0000004099077836 */ /* 0x000fe20000000000 */
[----:B------:R-:W-:Y:S01]  /*0e80*/  LOP3.LUT R199, R0, 0xfffffe00, RZ, 0xc0, !PT ;  /* 0xfffffe0000c77812 */ /* 0x000fe200078ec0ff */
[----:B------:R-:W-:Y:S01]  /*0e90*/  IMAD.SHL.U32 R159, R6, 0x40, RZ ;  /* 0x00000040069f7824 */ /* 0x000fe200078e00ff */
[----:B------:R-:W-:Y:S01]  /*0ea0*/  LEA R0, R4, R9, 0x3 ;  /* 0x0000000904007211 */ /* 0x000fe200078e18ff */
[----:B------:R1:W-:Y:S01]  /*0eb0*/  STL [R1+0x14], R9 ;  /* 0x0000140901007387 */ /* 0x0003e20000100800 */
[----:B0-----:R-:W-:Y:S01]  /*0ec0*/  LOP3.LUT R3, R2, 0x1c0, RZ, 0xc0, !PT ;  /* 0x000001c002037812 */ /* 0x001fe200078ec0ff */
[----:B------:R-:W-:Y:S01]  /*0ed0*/  IMAD.SHL.U32 R192, R7, 0x40, RZ ;  /* 0x0000004007c07824 */ /* 0x000fe200078e00ff */
[----:B------:R-:W-:Y:S01]  /*0ee0*/  SHF.R.S32.HI R5, RZ, 0x1f, R6 ;  /* 0x0000001fff057819 */ /* 0x000fe20000011406 */
[----:B------:R1:W-:Y:S01]  /*0ef0*/  STL [R1+0x18], R0 ;  /* 0x0000180001007387 */ /* 0x0003e20000100800 */
[----:B------:R-:W-:Y:S01]  /*0f00*/  SHF.R.U32.HI R200, RZ, 0x3, R3 ;  /* 0x00000003ffc87819 */ /* 0x000fe20000011603 */
[----:B------:R-:W-:Y:S01]  /*0f10*/  VIADD R23, R16, 0x40 ;  /* 0x0000004010177836 */ /* 0x000fe20000000000 */
[----:B------:R-:W-:-:S02]  /*0f20*/  LOP3.LUT R196, R3, 0x38, R16, 0xf8, !PT ;  /* 0x0000003803c47812 */ /* 0x000fc400078ef810 */
[----:B------:R-:W-:Y:S02]  /*0f30*/  SHF.R.S32.HI R2, RZ, 0x1f, R7 ;  /* 0x0000001fff027819 */ /* 0x000fe40000011407 */
[----:B------:R-:W-:Y:S02]  /*0f40*/  LOP3.LUT R3, R8, 0x7ffffffc, RZ, 0xc0, !PT ;  /* 0x7ffffffc08037812 */ /* 0x000fe400078ec0ff */
[----:B------:R-:W-:Y:S02]  /*0f50*/  LEA.HI R5, R5, R6, RZ, 0x3 ;  /* 0x0000000605057211 */ /* 0x000fe400078f18ff */
[----:B------:R-:W-:Y:S01]  /*0f60*/  LEA.HI R2, R2, R7, RZ, 0x3 ;  /* 0x0000000702027211 */ /* 0x000fe200078f18ff */
[----:B------:R-:W-:Y:S01]  /*0f70*/  IMAD.IADD R3, R218, 0x1, -R3 ;  /* 0x00000001da037824 */ /* 0x000fe200078e0a03 */
[----:B------:R-:W-:Y:S01]  /*0f80*/  SHF.L.U32 R18, R203, 0x2, RZ ;  /* 0x00000002cb127819 */ /* 0x000fe200000006ff */
[----:B------:R-:W-:Y:S01]  /*0f90*/  IMAD.SHL.U32 R5, R5, 0x40, RZ ;  /* 0x0000004005057824 */ /* 0x000fe200078e00ff */
[----:B------:R-:W-:-:S02]  /*0fa0*/  LOP3.LUT R193, R193, 0x1c0, RZ, 0xc0, !PT ;  /* 0x000001c0c1c17812 */ /* 0x000fc400078ec0ff */
[----:B------:R-:W-:Y:S01]  /*0fb0*/  LOP3.LUT R192, R192, 0x1c0, RZ, 0xc0, !PT ;  /* 0x000001c0c0c07812 */ /* 0x000fe200078ec0ff */
[----:B------:R-:W-:Y:S01]  /*0fc0*/  VIADD R152, R18, 0x20 ;  /* 0x0000002012987836 */ /* 0x000fe20000000000 */
[----:B------:R-:W-:Y:S02]  /*0fd0*/  LOP3.LUT R159, R159, 0x1c0, RZ, 0xc0, !PT ;  /* 0x000001c09f9f7812 */ /* 0x000fe400078ec0ff */
[----:B------:R-:W-:Y:S01]  /*0fe0*/  SHF.L.U32 R2, R2, 0x6, RZ ;  /* 0x0000000602027819 */ /* 0x000fe200000006ff */
[----:B------:R-:W-:Y:S01]  /*0ff0*/  IMAD.SHL.U32 R220, R152, 0x2, RZ ;  /* 0x0000000298dc7824 */ /* 0x000fe200078e00ff */
[----:B------:R-:W-:Y:S02]  /*1000*/  SHF.L.U32 R202, R3, 0x1, RZ ;  /* 0x0000000103ca7819 */ /* 0x000fe400000006ff */
[----:B------:R-:W-:Y:S02]  /*1010*/  SHF.R.U32.HI R12, RZ, 0x3, R193 ;  /* 0x00000003ff0c7819 */ /* 0x000fe400000116c1 */
[----:B------:R-:W-:Y:S01]  /*1020*/  LOP3.LUT R6, R193, 0x38, R16, 0xf8, !PT ;  /* 0x00000038c1067812 */ /* 0x000fe200078ef810 */
[C---:B------:R-:W-:Y:S01]  /*1030*/  VIADD R216, R202.reuse, 0x50 ;  /* 0x00000050cad87836 */ /* 0x040fe20000000000 */
[----:B------:R-:W-:Y:S01]  /*1040*/  SHF.R.U32.HI R11, RZ, 0x3, R192 ;  /* 0x00000003ff0b7819 */ /* 0x000fe200000116c0 */
[----:B------:R-:W-:Y:S01]  /*1050*/  VIADD R215, R202, 0x58 ;  /* 0x00000058cad77836 */ /* 0x000fe20000000000 */
[--C-:B------:R-:W-:Y:S01]  /*1060*/  LOP3.LUT R7, R192, 0x38, R16.reuse, 0xf8, !PT ;  /* 0x00000038c0077812 */ /* 0x100fe200078ef810 */
[C---:B------:R-:W-:Y:S01]  /*1070*/  VIADD R213, R202.reuse, 0x68 ;  /* 0x00000068cad57836 */ /* 0x040fe20000000000 */
[----:B------:R-:W-:Y:S01]  /*1080*/  SHF.R.U32.HI R10, RZ, 0x3, R159 ;  /* 0x00000003ff0a7819 */ /* 0x000fe2000001169f */
[C---:B------:R-:W-:Y:S01]  /*1090*/  VIADD R212, R202.reuse, 0x70 ;  /* 0x00000070cad47836 */ /* 0x040fe20000000000 */
[----:B------:R-:W-:Y:S01]  /*10a0*/  LOP3.LUT R8, R159, 0x38, R16, 0xf8, !PT ;  /* 0x000000389f087812 */ /* 0x000fe200078ef810 */
[----:B------:R-:W-:Y:S01]  /*10b0*/  VIADD R211, R202, 0x78 ;  /* 0x00000078cad37836 */ /* 0x000fe20000000000 */
[----:B------:R-:W-:Y:S01]  /*10c0*/  LOP3.LUT R198, R2, 0xfffffe00, RZ, 0xc0, !PT ;  /* 0xfffffe0002c67812 */ /* 0x000fe200078ec0ff */
[----:B------:R-:W-:Y:S01]  /*10d0*/  VIADD R210, R202, 0x48 ;  /* 0x00000048cad27836 */ /* 0x000fe20000000000 */
[----:B------:R-:W-:-:S02]  /*10e0*/  LOP3.LUT R197, R5, 0xfffffe00, RZ, 0xc0, !PT ;  /* 0xfffffe0005c57812 */ /* 0x000fc400078ec0ff */
[----:B------:R-:W-:Y:S02]  /*10f0*/  SHF.R.S32.HI R219, RZ, 0x1f, R152 ;  /* 0x0000001fffdb7819 */ /* 0x000fe40000011498 */
[----:B------:R-:W-:Y:S02]  /*1100*/  LOP3.LUT R6, R199, R6, R12, 0xf6, !PT ;  /* 0x00000006c7067212 */ /* 0x000fe400078ef60c */
[----:B------:R-:W-:Y:S02]  /*1110*/  LOP3.LUT R7, R198, R7, R11, 0xf6, !PT ;  /* 0x00000007c6077212 */ /* 0x000fe400078ef60b */
[----:B------:R-:W-:Y:S02]  /*1120*/  LOP3.LUT R8, R197, R8, R10, 0xf6, !PT ;  /* 0x00000008c5087212 */ /* 0x000fe400078ef60a */
[----:B------:R-:W-:Y:S02]  /*1130*/  IADD3 R214, R202, 0x60, RZ ;  /* 0x00000060cad67810 */ /* 0x000fe40007ffe0ff */
[----:B------:R-:W-:-:S02]  /*1140*/  SHF.R.S32.HI R19, RZ, 0x1f, R18 ;  /* 0x0000001fff137819 */ /* 0x000fc40000011412 */
[----:B------:R-:W-:Y:S02]  /*1150*/  SHF.R.S32.HI R17, RZ, 0x1f, R16 ;  /* 0x0000001fff117819 */ /* 0x000fe40000011410 */
[----:B------:R-:W-:Y:S02]  /*1160*/  LOP3.LUT R196, R201, R196, R200, 0xf6, !PT ;  /* 0x000000c4c9c47212 */ /* 0x000fe400078ef6c8 */
[----:B------:R-:W-:Y:S02]  /*1170*/  SHF.R.S32.HI R22, RZ, 0x1f, R23 ;  /* 0x0000001fff167819 */ /* 0x000fe40000011417 */
[----:B------:R-:W-:Y:S02]  /*1180*/  SHF.L.U64.HI R219, R152, 0x1, R219 ;  /* 0x0000000198db7819 */ /* 0x000fe400000102db */
[----:B------:R-:W-:Y:S02]  /*1190*/  LEA R229, R6, UR40, 0x1 ;  /* 0x0000002806e57c11 */ /* 0x000fe4000f8e08ff */
[----:B------:R-:W-:-:S02]  /*11a0*/  LEA R228, R7, UR40, 0x1 ;  /* 0x0000002807e47c11 */ /* 0x000fc4000f8e08ff */
[----:B------:R-:W-:Y:S02]  /*11b0*/  LEA R227, R8, UR40, 0x1 ;  /* 0x0000002808e37c11 */ /* 0x000fe4000f8e08ff */
[----:B------:R-:W-:Y:S02]  /*11c0*/  SHF.R.S32.HI R226, RZ, 0x1f, R216 ;  /* 0x0000001fffe27819 */ /* 0x000fe400000114d8 */
[----:B------:R-:W-:Y:S02]  /*11d0*/  SHF.R.S32.HI R225, RZ, 0x1f, R215 ;  /* 0x0000001fffe17819 */ /* 0x000fe400000114d7 */
[----:B------:R-:W-:Y:S02]  /*11e0*/  SHF.R.S32.HI R224, RZ, 0x1f, R214 ;  /* 0x0000001fffe07819 */ /* 0x000fe400000114d6 */
[----:B------:R-:W-:Y:S02]  /*11f0*/  SHF.R.S32.HI R223, RZ, 0x1f, R213 ;  /* 0x0000001fffdf7819 */ /* 0x000fe400000114d5 */
[----:B------:R-:W-:-:S02]  /*1200*/  SHF.R.S32.HI R222, RZ, 0x1f, R212 ;  /* 0x0000001fffde7819 */ /* 0x000fc400000114d4 */
[----:B-1----:R-:W-:-:S07]  /*1210*/  SHF.R.S32.HI R221, RZ, 0x1f, R211 ;  /* 0x0000001fffdd7819 */ /* 0x002fce00000114d3 */
.L_x_687:
[----:B0--34-:R-:W0:Y:S02]  /*1220*/  LDC.64 R2, c[0x0][0xc88] ;  /* 0x00032200ff027b82 */ /* 0x019e240000000a00 */
[----:B0-----:R-:W-:-:S05]  /*1230*/  IMAD.WIDE R2, R31, 0x4, R2 ;  /* 0x000000041f027825 */ /* 0x001fca00078e0202 */
[----:B--2---:R-:W2:Y:S01]  /*1240*/  LDG.E R205, desc[UR42][R2.64] ;  /* 0x0000002a02cd7981 */ /* 0x004ea2000c1e1900 */
[----:B------:R-:W-:Y:S05]  /*1250*/  YIELD ;  /* 0x0000000000007946 */ /* 0x000fea0003800000 */
[----:B------:R-:W-:Y:S01]  /*1260*/  ULDC.64 UR4, c[0x0][0xa28] ;  /* 0x00028a0000047ab9 */ /* 0x000fe20000000a00 */
[----:B------:R-:W-:Y:S01]  /*1270*/  ULDC.64 UR8, c[0x0][0xa18] ;  /* 0x0002860000087ab9 */ /* 0x000fe20000000a00 */
[----:B------:R-:W-:Y:S01]  /*1280*/  ISETP.NE.U32.AND P1, PT, RZ, UR4, PT ;  /* 0x00000004ff007c0c */ /* 0x000fe2000bf25070 */
[----:B------:R-:W-:Y:S01]  /*1290*/  ULDC.64 UR6, c[0x0][0xa08] ;  /* 0x0002820000067ab9 */ /* 0x000fe20000000a00 */
[----:B------:R-:W-:Y:S01]  /*12a0*/  IMAD.MOV.U32 R9, RZ, RZ, RZ ;  /* 0x000000ffff097224 */ /* 0x000fe200078e00ff */
[----:B------:R-:W-:Y:S01]  /*12b0*/  ISETP.NE.U32.AND P0, PT, RZ, UR6, PT ;  /* 0x00000006ff007c0c */ /* 0x000fe2000bf05070 */
[----:B------:R-:W-:Y:S01]  /*12c0*/  IMAD.MOV.U32 R31, RZ, RZ, RZ ;  /* 0x000000ffff1f7224 */ /* 0x000fe200078e00ff */
[----:B------:R-:W-:-:S02]  /*12d0*/  ISETP.NE.AND.EX P1, PT, RZ, UR5, PT, P1 ;  /* 0x00000005ff007c0c */ /* 0x000fc4000bf25310 */
[----:B------:R-:W-:Y:S02]  /*12e0*/  ISETP.NE.AND.EX P0, PT, RZ, UR7, PT, P0 ;  /* 0x00000007ff007c0c */ /* 0x000fe4000bf05300 */
[----:B--2---:R-:W-:Y:S01]  /*12f0*/  SHF.R.S32.HI R217, RZ, 0x1f, R205 ;  /* 0x0000001fffd97819 */ /* 0x004fe200000114cd */
[----:B------:R-:W-:-:S08]  /*1300*/  IMAD.SHL.U32 R206, R205, 0x4, RZ ;  /* 0x00000004cdce7824 */ /* 0x000fd000078e00ff */
[C---:B------:R-:W-:Y:S02]  /*1310*/  @P1 LEA R4, P2, R205.reuse, UR4, 0x2 ;  /* 0x00000004cd041c11 */ /* 0x040fe4000f8410ff */
[C-C-:B------:R-:W-:Y:S02]  /*1320*/  SHF.L.U64.HI R207, R205.reuse, 0x2, R217.reuse ;  /* 0x00000002cdcf7819 */ /* 0x140fe400000102d9 */
[----:B------:R-:W-:Y:S02]  /*1330*/  @P1 LEA.HI.X R5, R205, UR5, R217, 0x2, P2 ;  /* 0x00000005cd051c11 */ /* 0x000fe400090f14d9 */
[----:B------:R-:W-:Y:S01]  /*1340*/  ISETP.NE.U32.AND P2, PT, RZ, UR8, PT ;  /* 0x00000008ff007c0c */ /* 0x000fe2000bf45070 */
[----:B------:R-:W-:Y:S01]  /*1350*/  ULDC UR4, c[0x0][0x288] ;  /* 0x0000a20000047ab9 */ /* 0x000fe20000000800 */
[----:B------:R-:W-:Y:S01]  /*1360*/  IADD3 R6, P3, R206, UR6, RZ ;  /* 0x00000006ce067c10 */ /* 0x000fe2000ff7e0ff */
[----:B------:R0:W5:Y:S01]  /*1370*/  @P1 LDG.E R9, desc[UR42][R4.64] ;  /* 0x0000002a04091981 */ /* 0x000162000c1e1900 */
[----:B------:R-:W-:-:S02]  /*1380*/  ISETP.NE.AND.EX P2, PT, RZ, UR9, PT, P2 ;  /* 0x00000009ff007c0c */ /* 0x000fc4000bf45320 */
[----:B------:R-:W-:Y:S01]  /*1390*/  MOV R94, UR4 ;  /* 0x00000004005e7c02 */ /* 0x000fe20008000f00 */
[----:B------:R-:W-:Y:S01]  /*13a0*/  ULDC.64 UR4, c[0x0][0x418] ;  /* 0x0001060000047ab9 */ /* 0x000fe20000000a00 */
[----:B------:R-:W-:-:S05]  /*13b0*/  IADD3.X R7, R207, UR7, RZ, P3, !PT ;  /* 0x00000007cf077c10 */ /* 0x000fca0009ffe4ff */
[----:B------:R0:W5:Y:S04]  /*13c0*/  @P0 LDG.E R31, desc[UR42][R6.64] ;  /* 0x0000002a061f0981 */ /* 0x000168000c1e1900 */
[----:B------:R-:W-:-:S04]  /*13d0*/  @P2 IADD3 R2, P1, R206, UR8, RZ ;  /* 0x00000008ce022c10 */ /* 0x000fc8000ff3e0ff */
[----:B------:R-:W-:-:S05]  /*13e0*/  @P2 IADD3.X R3, R207, UR9, RZ, P1, !PT ;  /* 0x00000009cf032c10 */ /* 0x000fca0008ffe4ff */
[----:B------:R0:W5:Y:S01]  /*13f0*/  @P2 LDG.E R94, desc[UR42][R2.64] ;  /* 0x0000002a025e2981 */ /* 0x000162000c1e1900 */
[----:B------:R-:W-:-:S03]  /*1400*/  UISETP.NE.U32.AND UP0, UPT, UR4, URZ, UPT ;  /* 0x0000003f0400728c */ /* 0x000fc6000bf05070 */
[----:B------:R-:W-:Y:S01]  /*1410*/  ULDC UR4, c[0x0][0x424] ;  /* 0x0001090000047ab9 */ /* 0x000fe20000000800 */
[----:B------:R-:W-:-:S03]  /*1420*/  UISETP.NE.AND.EX UP0, UPT, UR5, URZ, UPT, UP0 ;  /* 0x0000003f0500728c */ /* 0x000fc6000bf05300 */
[----:B------:R-:W-:Y:S01]  /*1430*/  ULDC UR5, c[0x0][0x2f0] ;  /* 0x0000bc0000057ab9 */ /* 0x000fe20000000800 */
[----:B------:R-:W-:-:S04]  /*1440*/  USEL UR4, UR4, 0x1, UP0 ;  /* 0x0000000104047887 */ /* 0x000fc80008000000 */
[----:B------:R-:W-:-:S03]  /*1450*/  UIMAD UR4, UR4, UR5, URZ ;  /* 0x00000005040472a4 */ /* 0x000fc6000f8e023f */
[----:B------:R-:W-:Y:S02]  /*1460*/  ULDC UR5, c[0x0][0x348] ;  /* 0x0000d20000057ab9 */ /* 0x000fe40000000800 */
[----:B------:R-:W-:Y:S02]  /*1470*/  IMAD.U32 R25, RZ, RZ, UR5 ;  /* 0x00000005ff197e24 */ /* 0x000fe4000f8e00ff */
[----:B------:R-:W-:Y:S01]  /*1480*/  IMAD.U32 R28, RZ, RZ, UR4 ;  /* 0x00000004ff1c7e24 */ /* 0x000fe2000f8e00ff */
[----:B0-----:R-:W-:Y:S06]  /*1490*/  @P2 BRA `(.L_x_479) ;  /* 0x0000000000242947 */ /* 0x001fec0003800000 */
[----:B------:R-:W-:Y:S02]  /*14a0*/  ULDC.64 UR4, c[0x0][0xa00] ;  /* 0x0002800000047ab9 */ /* 0x000fe40000000a00 */
[----:B------:R-:W-:-:S04]  /*14b0*/  ISETP.NE.U32.AND P1, PT, RZ, UR4, PT ;  /* 0x00000004ff007c0c */ /* 0x000fc8000bf25070 */
[----:B------:R-:W-:-:S13]  /*14c0*/  ISETP.NE.AND.EX P1, PT, RZ, UR5, PT, P1 ;  /* 0x00000005ff007c0c */ /* 0x000fda000bf25310 */
[----:B------:R-:W-:Y:S05]  /*14d0*/  @!P1 BRA `(.L_x_479) ;  /* 0x0000000000149947 */ /* 0x000fea0003800000 */
[----:B------:R-:W0:Y:S02]  /*14e0*/  LDC.64 R2, c[0x0][0xa00] ;  /* 0x00028000ff027b82 */ /* 0x000e240000000a00 */
[----:B0-----:R-:W-:-:S05]  /*14f0*/  IMAD.WIDE R2, R205, 0x4, R2 ;  /* 0x00000004cd027825 */ /* 0x001fca00078e0202 */
[----:B-----5:R-:W2:Y:S04]  /*1500*/  LDG.E R94, desc[UR42][R2.64] ;  /* 0x0000002a025e7981 */ /* 0x020ea8000c1e1900 */
[----:B------:R-:W2:Y:S02]  /*1510*/  LDG.E R5, desc[UR42][R2.64+0x4] ;  /* 0x0000042a02057981 */ /* 0x000ea4000c1e1900 */
[----:B--2---:R-:W-:-:S07]  /*1520*/  IMAD.IADD R94, R5, 0x1, -R94 ;  /* 0x00000001055e7824 */ /* 0x004fce00078e0a5e */
.L_x_479:
[----:B------:R-:W-:Y:S01]  /*1530*/  ULDC.64 UR4, c[0x0][0xa20] ;  /* 0x0002880000047ab9 */ /* 0x000fe20000000a00 */
[C---:B------:R-:W-:Y:S02]  /*1540*/  LOP3.LUT R2, R30.reuse, 0xff000000, RZ, 0xc0, !PT ;  /* 0xff0000001e027812 */ /* 0x040fe400078ec0ff */
[----:B------:R-:W-:Y:S02]  /*1550*/  ISETP.NE.U32.AND P1, PT, RZ, UR4, PT ;  /* 0x00000004ff007c0c */ /* 0x000fe4000bf25070 */
[C---:B------:R-:W-:Y:S02]  /*1560*/  LOP3.LUT R0, R30.reuse, 0xff0000, RZ, 0xc0, !PT ;  /* 0x00ff00001e007812 */ /* 0x040fe400078ec0ff */
[----:B------:R-:W-:Y:S02]  /*1570*/  ISETP.NE.AND.EX P1, PT, RZ, UR5, PT, P1 ;  /* 0x00000005ff007c0c */ /* 0x000fe4000bf25310 */
[----:B------:R-:W-:Y:S02]  /*1580*/  SHF.R.U32.HI R3, RZ, 0x8, R2 ;  /* 0x00000008ff037819 */ /* 0x000fe40000011602 */
[----:B------:R-:W-:-:S02]  /*1590*/  LOP3.LUT R2, R30, 0xffff, RZ, 0xc0, !PT ;  /* 0x0000ffff1e027812 */ /* 0x000fc400078ec0ff */
[----:B------:R-:W-:Y:S02]  /*15a0*/  LEA.HI R204, R0, R3, RZ, 0x10 ;  /* 0x0000000300cc7211 */ /* 0x000fe400078f80ff */
[----:B------:R-:W-:-:S05]  /*15b0*/  MOV R208, R29 ;  /* 0x0000001d00d07202 */ /* 0x000fca0000000f00 */
[----:B------:R-:W-:Y:S05]  /*15c0*/  @!P1 BRA `(.L_x_480) ;  /* 0x0000000000109947 */ /* 0x000fea0003800000 */
[----:B------:R-:W-:-:S04]  /*15d0*/  IADD3 R4, P0, R206, UR4, RZ ;  /* 0x00000004ce047c10 */ /* 0x000fc8000ff1e0ff */
[----:B------:R-:W-:-:S05]  /*15e0*/  IADD3.X R5, R207, UR5, RZ, P0, !PT ;  /* 0x00000005cf057c10 */ /* 0x000fca00087fe4ff */
[----:B------:R0:W5:Y:S01]  /*15f0*/  LDG.E R28, desc[UR42][R4.64] ;  /* 0x0000002a041c7981 */ /* 0x000162000c1e1900 */
[----:B------:R-:W-:Y:S05]  /*1600*/  BRA `(.L_x_481) ;  /* 0x0000000000107947 */ /* 0x000fea0003800000 */
.L_x_480:
[----:B------:R-:W-:Y:S05]  /*1610*/  @!P0 BRA `(.L_x_481) ;  /* 0x00000000000c8947 */ /* 0x000fea0003800000 */
[----:B------:R-:W2:Y:S04]  /*1620*/  LDG.E R3, desc[UR42][R6.64] ;  /* 0x0000002a06037981 */ /* 0x000ea8000c1e1900 */
[----:B------:R-:W2:Y:S02]  /*1630*/  LDG.E R28, desc[UR42][R6.64+0x4] ;  /* 0x0000042a061c7981 */ /* 0x000ea4000c1e1900 */
[----:B--2---:R-:W-:-:S07]  /*1640*/  IMAD.IADD R28, R28, 0x1, -R3 ;  /* 0x000000011c1c7824 */ /* 0x004fce00078e0a03 */
.L_x_481:
[----:B------:R-:W-:Y:S02]  /*1650*/  ULDC.64 UR4, c[0x0][0xa10] ;  /* 0x0002840000047ab9 */ /* 0x000fe40000000a00 */
[----:B------:R-:W-:-:S04]  /*1660*/  ISETP.NE.U32.AND P0, PT, RZ, UR4, PT ;  /* 0x00000004ff007c0c */ /* 0x000fc8000bf05070 */
[----:B------:R-:W-:Y:S01]  /*1670*/  ISETP.NE.AND.EX P0, PT, RZ, UR5, PT, P0 ;  /* 0x00000005ff007c0c */ /* 0x000fe2000bf05300 */
[----:B------:R-:W-:Y:S02]  /*1680*/  ULDC.64 UR4, c[0x0][0xa30] ;  /* 0x00028c0000047ab9 */ /* 0x000fe40000000a00 */
[----:B------:R-:W-:-:S10]  /*1690*/  ISETP.NE.U32.AND P1, PT, RZ, UR4, PT ;  /* 0x00000004ff007c0c */ /* 0x000fd4000bf25070 */
[----:B0-----:R-:W0:Y:S01]  /*16a0*/  @P0 LDC.64 R4, c[0x0][0xa10] ;  /* 0x00028400ff040b82 */ /* 0x001e220000000a00 */
[----:B------:R-:W-:Y:S01]  /*16b0*/  ISETP.NE.AND.EX P1, PT, RZ, UR5, PT, P1 ;  /* 0x00000005ff007c0c */ /* 0x000fe2000bf25310 */
[----:B0-----:R-:W-:-:S05]  /*16c0*/  @P0 IMAD.WIDE R4, R205, 0x4, R4 ;  /* 0x00000004cd040825 */ /* 0x001fca00078e0204 */
[----:B------:R-:W2:Y:S04]  /*16d0*/  @P0 LDG.E R0, desc[UR42][R4.64] ;  /* 0x0000002a04000981 */ /* 0x000ea8000c1e1900 */
[----:B------:R-:W2:Y:S03]  /*16e0*/  @P0 LDG.E R3, desc[UR42][R4.64+0x4] ;  /* 0x0000042a04030981 */ /* 0x000ea6000c1e1900 */
[----:B------:R-:W-:Y:S01]  /*16f0*/  @P1 IADD3 R6, P2, R206, UR4, RZ ;  /* 0x00000004ce061c10 */ /* 0x000fe2000ff5e0ff */
[----:B-----5:R-:W-:-:S03]  /*1700*/  IMAD.MOV.U32 R24, RZ, RZ, R28 ;  /* 0x000000ffff187224 */ /* 0x020fc600078e001c */
[----:B------:R-:W-:-:S05]  /*1710*/  @P1 IADD3.X R7, R207, UR5, RZ, P2, !PT ;  /* 0x00000005cf071c10 */ /* 0x000fca00097fe4ff */
[----:B------:R0:W5:Y:S01]  /*1720*/  @P1 LDG.E R24, desc[UR42][R6.64] ;  /* 0x0000002a06181981 */ /* 0x000162000c1e1900 */
[----:B------:R-:W-:Y:S01]  /*1730*/  IMAD.IADD R10, R28, 0x1, -R9 ;  /* 0x000000011c0a7824 */ /* 0x000fe200078e0a09 */
[----:B------:R-:W-:Y:S01]  /*1740*/  BSSY B0, `(.L_x_482) ;  /* 0x000002a000007945 */ /* 0x000fe20003800000 */
[----:B------:R-:W-:Y:S02]  /*1750*/  LOP3.LUT R209, R204, 0xff, RZ, 0xc0, !PT ;  /* 0x000000ffccd17812 */ /* 0x000fe400078ec0ff */
[----:B------:R-:W-:Y:S02]  /*1760*/  SHF.R.U32.HI R204, RZ, 0x10, R204 ;  /* 0x00000010ffcc7819 */ /* 0x000fe400000116cc */
[----:B--2---:R-:W-:-:S05]  /*1770*/  @P0 IADD3 R25, -R0, R3, RZ ;  /* 0x0000000300190210 */ /* 0x004fca0007ffe1ff */
[----:B------:R-:W-:-:S04]  /*1780*/  IMAD.IADD R96, R10, 0x1, R25 ;  /* 0x000000010a607824 */ /* 0x000fc800078e0219 */
[C---:B------:R-:W-:Y:S01]  /*1790*/  VIADD R0, R96.reuse, 0x7f ;  /* 0x0000007f60007836 */ /* 0x040fe20000000000 */
[----:B------:R-:W-:-:S04]  /*17a0*/  ISETP.GE.AND P3, PT, R96, 0x1, PT ;  /* 0x000000016000780c */ /* 0x000fc80003f66270 */
[----:B------:R-:W-:Y:S02]  /*17b0*/  SHF.R.S32.HI R3, RZ, 0x1f, R0 ;  /* 0x0000001fff037819 */ /* 0x000fe40000011400 */
[----:B------:R-:W-:Y:S02]  /*17c0*/  P2R R97, PR, RZ, 0x8 ;  /* 0x00000008ff617803 */ /* 0x000fe40000000000 */
[----:B------:R-:W-:Y:S01]  /*17d0*/  LEA.HI R3, R3, R0, RZ, 0x7 ;  /* 0x0000000003037211 */ /* 0x000fe200078f38ff */
[----:B------:R-:W-:-:S03]  /*17e0*/  IMAD.MOV.U32 R0, RZ, RZ, RZ ;  /* 0x000000ffff007224 */ /* 0x000fc600078e00ff */
[----:B------:R-:W-:Y:S01]  /*17f0*/  SHF.R.S32.HI R93, RZ, 0x7, R3 ;  /* 0x00000007ff5d7819 */ /* 0x000fe20000011403 */
[----:B0-----:R-:W-:Y:S06]  /*1800*/  @!P3 BRA `(.L_x_483) ;  /* 0x000000000074b947 */ /* 0x001fec0003800000 */
[----:B------:R-:W-:Y:S01]  /*1810*/  ISETP.NE.AND P0, PT, R204, RZ, PT ;  /* 0x000000ffcc00720c */ /* 0x000fe20003f05270 */
[----:B------:R-:W-:-:S03]  /*1820*/  ULDC UR4, c[0x0][0x9f0] ;  /* 0x00027c0000047ab9 */ /* 0x000fc60000000800 */
[----:B------:R-:W-:-:S04]  /*1830*/  SEL R9, R204, UR4, P0 ;  /* 0x00000004cc097c07 */ /* 0x000fc80008000000 */
[-C--:B------:R-:W-:Y:S02]  /*1840*/  IABS R6, R9.reuse ;  /* 0x0000000900067213 */ /* 0x080fe40000000000 */
[----:B------:R-:W-:Y:S02]  /*1850*/  IADD3 R0, R93, -0x1, R9 ;  /* 0xffffffff5d007810 */ /* 0x000fe40007ffe009 */
[----:B------:R-:W0:Y:S01]  /*1860*/  I2F.RP R3, R6 ;  /* 0x0000000600037306 */ /* 0x000e220000209400 */
[-C--:B------:R-:W-:Y:S02]  /*1870*/  IABS R11, R9.reuse ;  /* 0x00000009000b7213 */ /* 0x080fe40000000000 */
[----:B------:R-:W-:Y:S02]  /*1880*/  IABS R8, R0 ;  /* 0x0000000000087213 */ /* 0x000fe40000000000 */
[----:B------:R-:W-:-:S04]  /*1890*/  LOP3.LUT R0, R0, R9, RZ, 0x3c, !PT ;  /* 0x0000000900007212 */ /* 0x000fc800078e3cff */
[----:B------:R-:W-:Y:S01]  /*18a0*/  ISETP.GE.AND P2, PT, R0, RZ, PT ;  /* 0x000000ff0000720c */ /* 0x000fe20003f46270 */
[----:B0-----:R-:W0:Y:S02]  /*18b0*/  MUFU.RCP R3, R3 ;  /* 0x0000000300037308 */ /* 0x001e240000001000 */
[----:B0-----:R-:W-:Y:S01]  /*18c0*/  IADD3 R4, R3, 0xffffffe, RZ ;  /* 0x0ffffffe03047810 */ /* 0x001fe20007ffe0ff */
[----:B------:R-:W-:-:S05]  /*18d0*/  IMAD.MOV R3, RZ, RZ, -R11 ;  /* 0x000000ffff037224 */ /* 0x000fca00078e0a0b */
[----:B------:R0:W1:Y:S02]  /*18e0*/  F2I.FTZ.U32.TRUNC.NTZ R5, R4 ;  /* 0x0000000400057305 */ /* 0x000064000021f000 */
[----:B0-----:R-:W-:Y:S02]  /*18f0*/  IMAD.MOV.U32 R4, RZ, RZ, RZ ;  /* 0x000000ffff047224 */ /* 0x001fe400078e00ff */
[----:B-1----:R-:W-:-:S04]  /*1900*/  IMAD.MOV R7, RZ, RZ, -R5 ;  /* 0x000000ffff077224 */ /* 0x002fc800078e0a05 */
[----:B------:R-:W-:-:S04]  /*1910*/  IMAD R7, R7, R6, RZ ;  /* 0x0000000607077224 */ /* 0x000fc800078e02ff */
[----:B------:R-:W-:-:S06]  /*1920*/  IMAD.HI.U32 R5, R5, R7, R4 ;  /* 0x0000000705057227 */ /* 0x000fcc00078e0004 */
[----:B------:R-:W-:-:S04]  /*1930*/  IMAD.HI.U32 R5, R5, R8, RZ ;  /* 0x0000000805057227 */ /* 0x000fc800078e00ff */
[----:B------:R-:W-:-:S05]  /*1940*/  IMAD R3, R5, R3, R8 ;  /* 0x0000000305037224 */ /* 0x000fca00078e0208 */
[----:B------:R-:W-:-:S13]  /*1950*/  ISETP.GT.U32.AND P1, PT, R6, R3, PT ;  /* 0x000000030600720c */ /* 0x000fda0003f24070 */
[-C--:B------:R-:W-:Y:S01]  /*1960*/  @!P1 IADD3 R3, R3, -R6.reuse, RZ ;  /* 0x8000000603039210 */ /* 0x080fe20007ffe0ff */
[----:B------:R-:W-:Y:S01]  /*1970*/  @!P1 VIADD R5, R5, 0x1 ;  /* 0x0000000105059836 */ /* 0x000fe20000000000 */
[----:B------:R-:W-:Y:S02]  /*1980*/  ISETP.NE.AND P1, PT, R9, RZ, PT ;  /* 0x000000ff0900720c */ /* 0x000fe40003f25270 */
[----:B------:R-:W-:-:S13]  /*1990*/  ISETP.GE.U32.AND P0, PT, R3, R6, PT ;  /* 0x000000060300720c */ /* 0x000fda0003f06070 */
[----:B------:R-:W-:-:S04]  /*19a0*/  @P0 VIADD R5, R5, 0x1 ;  /* 0x0000000105050836 */ /* 0x000fc80000000000 */
[----:B------:R-:W-:-:S05]  /*19b0*/  IMAD.MOV.U32 R0, RZ, RZ, R5 ;  /* 0x000000ffff007224 */ /* 0x000fca00078e0005 */
[----:B------:R-:W-:Y:S02]  /*19c0*/  @!P2 IADD3 R0, -R0, RZ, RZ ;  /* 0x000000ff0000a210 */ /* 0x000fe40007ffe1ff */
[----:B------:R-:W-:-:S07]  /*19d0*/  @!P1 LOP3.LUT R0, RZ, R9, RZ, 0x33, !PT ;  /* 0x00000009ff009212 */ /* 0x000fce00078e33ff */
.L_x_483:
[----:B------:R-:W-:Y:S05]  /*19e0*/  BSYNC B0 ;  /* 0x0000000000007941 */ /* 0x000fea0003800000 */
.L_x_482:
[----:B------:R-:W-:-:S05]  /*19f0*/  IMAD R3, R209, R0, RZ ;  /* 0x00000000d1037224 */ /* 0x000fca00078e02ff */
[C---:B------:R-:W-:Y:S01]  /*1a00*/  VIADDMNMX R0, R3.reuse, R0, R93, PT ;  /* 0x0000000003007246 */ /* 0x040fe2000380015d */
[----:B------:R-:W-:-:S04]  /*1a10*/  IMAD R3, R3, 0x80, -R10 ;  /* 0x0000008003037824 */ /* 0x000fc800078e0a0a */
[----:B------:R-:W-:Y:S01]  /*1a20*/  IMAD R0, R0, 0x80, -R10 ;  /* 0x0000008000007824 */ /* 0x000fe200078e0a0a */
[----:B------:R-:W-:-:S04]  /*1a30*/  VIMNMX R3, RZ, R3, !PT ;  /* 0x00000003ff037248 */ /* 0x000fc80007fe0100 */
[----:B------:R-:W-:Y:S02]  /*1a40*/  VIMNMX R0, R0, R25, PT ;  /* 0x0000001900007248 */ /* 0x000fe40003fe0100 */
[----:B------:R-:W-:Y:S02]  /*1a50*/  SHF.R.U32.HI R26, RZ, 0x7, R3 ;  /* 0x00000007ff1a7819 */ /* 0x000fe40000011603 */
[----:B------:R-:W-:Y:S02]  /*1a60*/  ISETP.GT.AND P0, PT, R0, R3, PT ;  /* 0x000000030000720c */ /* 0x000fe40003f04270 */
[----:B------:R-:W-:-:S11]  /*1a70*/  MOV R27, R26 ;  /* 0x0000001a001b7202 */ /* 0x000fd60000000f00 */
[----:B------:R-:W-:-:S05]  /*1a80*/  @P0 VIADD R0, R0, 0x7f ;  /* 0x0000007f00000836 */ /* 0x000fca0000000000 */
[----:B------:R-:W-:-:S04]  /*1a90*/  @P0 SHF.R.S32.HI R3, RZ, 0x1f, R0 ;  /* 0x0000001fff030819 */ /* 0x000fc80000011400 */
[----:B------:R-:W-:-:S04]  /*1aa0*/  @P0 LEA.HI R3, R3, R0, RZ, 0x7 ;  /* 0x0000000003030211 */ /* 0x000fc800078f38ff */
[----:B------:R-:W-:Y:S02]  /*1ab0*/  @P0 SHF.R.S32.HI R27, RZ, 0x7, R3 ;  /* 0x00000007ff1b0819 */ /* 0x000fe40000011403 */
[----:B------:R-:W-:Y:S02]  /*1ac0*/  PLOP3.LUT P0, PT, PT, PT, PT, 0x80, 0x0 ;  /* 0x000000000000781c */ /* 0x000fe40003f0f070 */
[----:B------:R-:W-:-:S13]  /*1ad0*/  ISETP.GT.AND P1, PT, R27, R26, PT ;  /* 0x0000001a1b00720c */ /* 0x000fda0003f24270 */
[----:B------:R-:W-:Y:S05]  /*1ae0*/  @!P1 BRA `(.L_x_484) ;  /* 0x0000006800749947 */ /* 0x000fea0003800000 */
[----:B------:R-:W-:Y:S01]  /*1af0*/  VIADD R0, R156, 0x18400 ;  /* 0x000184009c007836 */ /* 0x000fe20000000000 */
[----:B------:R-:W-:Y:S04]  /*1b00*/  BSSY B6, `(.L_x_485) ;  /* 0x0000013000067945 */ /* 0x000fe80003800000 */
[----:B------:R-:W-:-:S13]  /*1b10*/  LOP3.LUT P0, RZ, R0, 0x3ff, RZ, 0xc0, !PT ;  /* 0x000003ff00ff7812 */ /* 0x000fda000780c0ff */
        /* <DEDUP_REMOVED lines=8> */
[----:B------:R-:W-:Y:S01]  /*1ba0*/  IMAD.U32 R10, RZ, RZ, UR6 ;  /* 0x00000006ff0a7e24 */ /* 0x000fe2000f8e00ff */
[----:B------:R-:W-:Y:S01]  /*1bb0*/  MOV R6, UR4 ;  /* 0x0000000400067c02 */ /* 0x000fe20008000f00 */
[----:B------:R-:W-:Y:S01]  /*1bc0*/  IMAD.U32 R7, RZ, RZ, UR5 ;  /* 0x00000005ff077e24 */ /* 0x000fe2000f8e00ff */
[----:B------:R-:W-:Y:S01]  /*1bd0*/  MOV R8, 0x70 ;  /* 0x0000007000087802 */ /* 0x000fe20000000f00 */
[----:B------:R-:W-:-:S02]  /*1be0*/  IMAD.U32 R11, RZ, RZ, UR7 ;  /* 0x00000007ff0b7e24 */ /* 0x000fc4000f8e00ff */
[----:B------:R-:W-:Y:S02]  /*1bf0*/  IMAD.MOV.U32 R12, RZ, RZ, 0x1 ;  /* 0x00000001ff0c7424 */ /* 0x000fe400078e00ff */
[----:B0-----:R-:W-:-:S07]  /*1c00*/  IMAD.MOV.U32 R13, RZ, RZ, RZ ;  /* 0x000000ffff0d7224 */ /* 0x001fce00078e00ff */
[----:B------:R-:W-:-:S07]  /*1c10*/  LEPC R20, `(.L_x_486) ;  /* 0x000000001014794e */ /* 0x000fce0000000000 */
[----:B-1---5:R-:W-:Y:S05]  /*1c20*/  CALL.ABS.NOINC R14 ;  /* 0x000000000e007343 */ /* 0x022fea0003c00000 */
.L_x_486:
[----:B------:R-:W-:Y:S05]  /*1c30*/  BSYNC B6 ;  /* 0x0000000000067941 */ /* 0x000fea0003800000 */
.L_x_485:
[----:B------:R-:W-:Y:S01]  /*1c40*/  VIADD R0, R156, 0x400 ;  /* 0x000004009c007836 */ /* 0x000fe20000000000 */
[----:B------:R-:W-:Y:S04]  /*1c50*/  BSSY B6, `(.L_x_487) ;  /* 0x0000013000067945 */ /* 0x000fe80003800000 */
[----:B------:R-:W-:-:S13]  /*1c60*/  LOP3.LUT P0, RZ, R0, 0x3ff, RZ, 0xc0, !PT ;  /* 0x000003ff00ff7812 */ /* 0x000fda000780c0ff */
[----:B------:R-:W-:Y:S05]  /*1c70*/  @!P0 BRA `(.L_x_488) ;  /* 0x0000000000408947 */ /* 0x000fea0003800000 */
[----:B------:R-:W-:Y:S01]  /*1c80*/  MOV R0, 0x0 ;  /* 0x0000000000007802 */ /* 0x000fe20000000f00 */
[----:B------:R-:W-:Y:S01]  /*1c90*/  ULDC.64 UR4, c[0x4][0x80] ;  /* 0x0100200000047ab9 */ /* 0x000fe20000000a00 */
[----:B------:R-:W-:Y:S01]  /*1ca0*/  ULDC.64 UR6, c[0x4][0x18] ;  /* 0x0100060000067ab9 */ /* 0x000fe20000000a00 */
[----:B------:R-:W-:Y:S01]  /*1cb0*/  MOV R4, UR4 ;  /* 0x0000000400047c02 */ /* 0x000fe20008000f00 */
[----:B------:R0:W1:Y:S01]  /*1cc0*/  LDC.64 R14, c[0x4][R0] ;  /* 0x01000000000e7b82 */ /* 0x0000620000000a00 */
[----:B------:R-:W-:Y:S01]  /*1cd0*/  IMAD.U32 R5, RZ, RZ, UR5 ;  /* 0x00000005ff057e24 */ /* 0x000fe2000f8e00ff */
[----:B------:R-:W-:Y:S01]  /*1ce0*/  ULDC.64 UR4, c[0x4][0x88] ;  /* 0x0100220000047ab9 */ /* 0x000fe20000000a00 */
[----:B------:R-:W-:Y:S01]  /*1cf0*/  MOV R10, UR6 ;  /* 0x00000006000a7c02 */ /* 0x000fe20008000f00 */
[----:B------:R-:W-:Y:S01]  /*1d00*/  IMAD.U32 R6, RZ, RZ, UR4 ;  /* 0x00000004ff067e24 */ /* 0x000fe2000f8e00ff */
[----:B------:R-:W-:Y:S01]  /*1d10*/  MOV R13, RZ ;  /* 0x000000ff000d7202 */ /* 0x000fe20000000f00 */
[----:B------:R-:W-:-:S02]  /*1d20*/  IMAD.U32 R7, RZ, RZ, UR5 ;  /* 0x00000005ff077e24 */ /* 0x000fc4000f8e00ff */
[----:B------:R-:W-:Y:S02]  /*1d30*/  IMAD.U32 R11, RZ, RZ, UR7 ;  /* 0x00000007ff0b7e24 */ /* 0x000fe4000f8e00ff */
[----:B------:R-:W-:Y:S02]  /*1d40*/  IMAD.MOV.U32 R8, RZ, RZ, 0x70 ;  /* 0x00000070ff087424 */ /* 0x000fe400078e00ff */
[----:B0-----:R-:W-:-:S07]  /*1d50*/  IMAD.MOV.U32 R12, RZ, RZ, 0x1 ;  /* 0x00000001ff0c7424 */ /* 0x001fce00078e00ff */
[----:B------:R-:W-:-:S07]  /*1d60*/  LEPC R20, `(.L_x_488) ;  /* 0x000000001014794e */ /* 0x000fce0000000000 */
[----:B-1---5:R-:W-:Y:S05]  /*1d70*/  CALL.ABS.NOINC R14 ;  /* 0x000000000e007343 */ /* 0x022fea0003c00000 */
.L_x_488:
[----:B------:R-:W-:Y:S05]  /*1d80*/  BSYNC B6 ;  /* 0x0000000000067941 */ /* 0x000fea0003800000 */
.L_x_487:
[----:B------:R-:W-:Y:S01]  /*1d90*/  ULDC.64 UR4, c[0x0][0x9f8] ;  /* 0x00027e0000047ab9 */ /* 0x000fe20000000a00 */
[----:B------:R-:W-:Y:S01]  /*1da0*/  IMAD.MOV.U32 R0, RZ, RZ, R205 ;  /* 0x000000ffff007224 */ /* 0x000fe200078e00cd */
[----:B------:R-:W-:Y:S01]  /*1db0*/  ISETP.NE.U32.AND P0, PT, RZ, UR4, PT ;  /* 0x00000004ff007c0c */ /* 0x000fe2000bf05070 */
[----:B------:R-:W0:Y:S03]  /*1dc0*/  LDC R37, c[0x0][0x3f4] ;  /* 0x0000fd00ff257b82 */ /* 0x000e260000000800 */
[----:B------:R-:W-:-:S05]  /*1dd0*/  ISETP.NE.AND.EX P0, PT, RZ, UR5, PT, P0 ;  /* 0x00000005ff007c0c */ /* 0x000fca000bf05300 */
[----:B------:R-:W1:Y:S08]  /*1de0*/  LDC.64 R14, c[0x0][0x3f8] ;  /* 0x0000fe00ff0e7b82 */ /* 0x000e700000000a00 */
[----:B------:R-:W-:Y:S01]  /*1df0*/  @P0 IADD3 R4, P1, R206, UR4, RZ ;  /* 0x00000004ce040c10 */ /* 0x000fe2000ff3e0ff */
[----:B------:R-:W2:Y:S03]  /*1e00*/  LDC.64 R12, c[0x0][0x408] ;  /* 0x00010200ff0c7b82 */ /* 0x000ea60000000a00 */
[----:B------:R-:W-:-:S05]  /*1e10*/  @P0 IADD3.X R5, R207, UR5, RZ, P1, !PT ;  /* 0x00000005cf050c10 */ /* 0x000fca0008ffe4ff */
[----:B------:R3:W4:Y:S01]  /*1e20*/  @P0 LDG.E R0, desc[UR42][R4.64] ;  /* 0x0000002a04000981 */ /* 0x000722000c1e1900 */
[----:B0-----:R-:W-:Y:S01]  /*1e30*/  ISETP.GE.AND P0, PT, R16, R37, PT ;  /* 0x000000251000720c */ /* 0x001fe20003f06270 */
[----:B------:R-:W-:Y:S01]  /*1e40*/  IMAD.SHL.U32 R33, R153, 0x40, RZ ;  /* 0x0000004099217824 */ /* 0x000fe200078e00ff */
[----:B------:R-:W-:Y:S01]  /*1e50*/  SHF.R.S32.HI R9, RZ, 0x1f, R153 ;  /* 0x0000001fff097819 */ /* 0x000fe20000011499 */
[----:B------:R-:W0:Y:S01]  /*1e60*/  S2R R38, SR_TID.X ;  /* 0x0000000000267919 */ /* 0x000e220000002100 */
[----:B-----5:R-:W-:Y:S01]  /*1e70*/  SHF.R.S32.HI R11, RZ, 0x1f, R24 ;  /* 0x0000001fff0b7819 */ /* 0x020fe20000011418 */
[----:B------:R-:W-:Y:S01]  /*1e80*/  IMAD.IADD R3, R31, 0x1, R28 ;  /* 0x000000011f037824 */ /* 0x000fe200078e021c */
[----:B------:R-:W-:Y:S01]  /*1e90*/  SHF.R.U32.HI R32, RZ, 0x3, R193 ;  /* 0x00000003ff207819 */ /* 0x000fe200000116c1 */
[-C--:B-1----:R-:W-:Y:S01]  /*1ea0*/  IMAD R6, R9, R14.reuse, RZ ;  /* 0x0000000e09067224 */ /* 0x082fe200078e02ff */
[----:B------:R-:W-:Y:S01]  /*1eb0*/  SHF.R.U32.HI R30, RZ, 0x3, R192 ;  /* 0x00000003ff1e7819 */ /* 0x000fe200000116c0 */
[----:B------:R-:W-:Y:S01]  /*1ec0*/  IMAD.WIDE.U32 R82, R153, R14, R18 ;  /* 0x0000000e99527225 */ /* 0x000fe200078e0012 */
[----:B---3--:R-:W-:-:S02]  /*1ed0*/  SEL R5, R37, RZ, P0 ;  /* 0x000000ff25057207 */ /* 0x008fc40000000000 */
[----:B------:R-:W-:Y:S01]  /*1ee0*/  SHF.R.U32.HI R21, RZ, 0x3, R159 ;  /* 0x00000003ff157819 */ /* 0x000fe2000001169f */
[----:B------:R-:W-:Y:S02]  /*1ef0*/  IMAD R85, R153, R15, R6 ;  /* 0x0000000f99557224 */ /* 0x000fe400078e0206 */
[----:B--2---:R-:W-:Y:S01]  /*1f00*/  IMAD R4, R9, R12, RZ ;  /* 0x0000000c09047224 */ /* 0x004fe200078e02ff */
[----:B------:R-:W-:Y:S01]  /*1f10*/  SHF.L.U64.HI R31, R12, 0x6, R13 ;  /* 0x000000060c1f7819 */ /* 0x000fe2000001020d */
[----:B------:R-:W-:Y:S01]  /*1f20*/  IMAD.IADD R5, R16, 0x1, R5 ;  /* 0x0000000110057824 */ /* 0x000fe200078e0205 */
[----:B------:R-:W-:Y:S01]  /*1f30*/  SHF.L.U32 R35, R12, 0x7, RZ ;  /* 0x000000070c237819 */ /* 0x000fe200000006ff */
[C---:B------:R-:W-:Y:S02]  /*1f40*/  IMAD R9, R153.reuse, R13, R4 ;  /* 0x0000000d99097224 */ /* 0x040fe400078e0204 */
[----:B------:R-:W-:Y:S01]  /*1f50*/  IMAD.WIDE.U32 R6, R153, R14, R16 ;  /* 0x0000000e99067225 */ /* 0x000fe200078e0010 */
[----:B------:R-:W-:-:S03]  /*1f60*/  SHF.R.S32.HI R4, RZ, 0x1f, R5 ;  /* 0x0000001fff047819 */ /* 0x000fc60000011405 */
[----:B------:R-:W-:Y:S01]  /*1f70*/  IMAD.MOV.U32 R84, RZ, RZ, R6 ;  /* 0x000000ffff547224 */ /* 0x000fe200078e0006 */
[CC--:B------:R-:W-:Y:S01]  /*1f80*/  LEA.HI R40, R4.reuse, R5.reuse, RZ, 0x3 ;  /* 0x0000000504287211 */ /* 0x0c0fe200078f18ff */
[CC--:B------:R-:W-:Y:S01]  /*1f90*/  IMAD.WIDE.U32 R88, R153.reuse, R12.reuse, R16 ;  /* 0x0000000c99587225 */ /* 0x0c0fe200078e0010 */
[----:B------:R-:W-:Y:S02]  /*1fa0*/  LEA.HI R6, R4, R5, RZ, 0x6 ;  /* 0x0000000504067211 */ /* 0x000fe400078f30ff */
[----:B------:R-:W-:Y:S01]  /*1fb0*/  LOP3.LUT R4, R40, 0x38, RZ, 0xc0, !PT ;  /* 0x0000003828047812 */ /* 0x000fe200078ec0ff */
[----:B------:R-:W-:Y:S01]  /*1fc0*/  IMAD.WIDE.U32 R86, R153, R12, R18 ;  /* 0x0000000c99567225 */ /* 0x000fe200078e0012 */
[----:B------:R-:W-:Y:S02]  /*1fd0*/  IADD3 R89, R9, R89, RZ ;  /* 0x0000005909597210 */ /* 0x000fe40007ffe0ff */
[----:B------:R-:W-:Y:S01]  /*1fe0*/  LOP3.LUT R10, R159, 0x38, R40, 0xf8, !PT ;  /* 0x000000389f0a7812 */ /* 0x000fe200078ef828 */
[----:B------:R-:W-:Y:S01]  /*1ff0*/  IMAD.IADD R83, R83, 0x1, R85 ;  /* 0x0000000153537824 */ /* 0x000fe200078e0255 */
[----:B0-----:R-:W-:Y:S01]  /*2000*/  SHF.R.U32.HI R38, RZ, 0x7, R38 ;  /* 0x00000007ff267819 */ /* 0x001fe20000011626 */
[----:B------:R-:W-:Y:S01]  /*2010*/  IMAD.SHL.U32 R6, R6, 0x80, RZ ;  /* 0x0000008006067824 */ /* 0x000fe200078e00ff */
[----:B------:R-:W-:Y:S01]  /*2020*/  IADD3 R85, R85, R7, RZ ;  /* 0x0000000755557210 */ /* 0x000fe20007ffe0ff */
[----:B------:R-:W-:Y:S01]  /*2030*/  IMAD.IADD R87, R87, 0x1, R9 ;  /* 0x0000000157577824 */ /* 0x000fe200078e0209 */
[----:B------:R-:W-:Y:S01]  /*2040*/  ISETP.NE.AND P6, PT, R38, 0x1, PT ;  /* 0x000000012600780c */ /* 0x000fe20003fc5270 */
[----:B------:R-:W-:Y:S01]  /*2050*/  IMAD R20, R11, R14, RZ ;  /* 0x0000000e0b147224 */ /* 0x000fe200078e02ff */
[--C-:B------:R-:W-:Y:S01]  /*2060*/  LOP3.LUT R7, R193, 0x38, R40.reuse, 0xf8, !PT ;  /* 0x00000038c1077812 */ /* 0x100fe200078ef828 */
[----:B------:R-:W-:Y:S01]  /*2070*/  IMAD R11, R11, R12, RZ ;  /* 0x0000000c0b0b7224 */ /* 0x000fe200078e02ff */
[----:B------:R-:W-:Y:S01]  /*2080*/  LOP3.LUT R9, R192, 0x38, R40, 0xf8, !PT ;  /* 0x00000038c0097812 */ /* 0x000fe200078ef828 */
[----:B------:R-:W-:Y:S01]  /*2090*/  IMAD R39, R24, R15, R20 ;  /* 0x0000000f18277224 */ /* 0x000fe200078e0214 */
[----:B------:R-:W-:Y:S01]  /*20a0*/  LOP3.LUT R5, R4, 0x1c0, R33, 0xf8, !PT ;  /* 0x000001c004057812 */ /* 0x000fe200078ef821 */
[----:B------:R-:W-:Y:S01]  /*20b0*/  IMAD.WIDE.U32 R82, R24, R14, R82 ;  /* 0x0000000e18527225 */ /* 0x000fe200078e0052 */
[----:B------:R-:W-:-:S02]  /*20c0*/  LOP3.LUT R8, R6, 0xffffe000, RZ, 0xc0, !PT ;  /* 0xffffe00006087812 */ /* 0x000fc400078ec0ff */
[----:B------:R-:W-:Y:S01]  /*20d0*/  LOP3.LUT R4, R7, R32, RZ, 0x3c, !PT ;  /* 0x0000002007047212 */ /* 0x000fe200078e3cff */
[----:B------:R-:W-:Y:S01]  /*20e0*/  IMAD.WIDE.U32 R84, R24, R14, R84 ;  /* 0x0000000e18547225 */ /* 0x000fe200078e0054 */
[----:B------:R-:W-:Y:S01]  /*20f0*/  LOP3.LUT R9, R9, R30, RZ, 0x3c, !PT ;  /* 0x0000001e09097212 */ /* 0x000fe200078e3cff */
[----:B------:R-:W-:Y:S05]  /*2100*/  @!P6 WARPSYNC.ALL ;  /* 0x000000000000e948 */ /* 0x000fea0003800000 */
[----:B------:R-:W-:Y:S01]  /*2110*/  LOP3.LUT R6, R10, R21, RZ, 0x3c, !PT ;  /* 0x000000150a067212 */ /* 0x000fe200078e3cff */
[C---:B------:R-:W-:Y:S01]  /*2120*/  IMAD R11, R24.reuse, R13, R11 ;  /* 0x0000000d180b7224 */ /* 0x040fe200078e020b */
[----:B------:R-:W-:Y:S01]  /*2130*/  LOP3.LUT R7, R5, R200, RZ, 0x3c, !PT ;  /* 0x000000c805077212 */ /* 0x000fe200078e3cff */
[----:B------:R-:W-:Y:S01]  /*2140*/  IMAD.WIDE.U32 R86, R24, R12, R86 ;  /* 0x0000000c18567225 */ /* 0x000fe200078e0056 */
[----:B------:R-:W-:Y:S01]  /*2150*/  LOP3.LUT R77, R40, 0xfffffff8, RZ, 0xc0, !PT ;  /* 0xfffffff8284d7812 */ /* 0x000fe200078ec0ff */
[----:B------:R-:W-:Y:S01]  /*2160*/  ULDC UR4, c[0x0][0x2f4] ;  /* 0x0000bd0000047ab9 */ /* 0x000fe20000000800 */
[----:B------:R-:W-:Y:S01]  /*2170*/  IADD3 R4, R4, R8, R199 ;  /* 0x0000000804047210 */ /* 0x000fe20007ffe0c7 */
[----:B------:R-:W-:Y:S01]  /*2180*/  IMAD.WIDE.U32 R88, R24, R12, R88 ;  /* 0x0000000c18587225 */ /* 0x000fe200078e0058 */
[----:B------:R-:W-:-:S02]  /*2190*/  IADD3 R5, R9, R8, R198 ;  /* 0x0000000809057210 */ /* 0x000fc40007ffe0c6 */
[-C--:B------:R-:W-:Y:S01]  /*21a0*/  IADD3 R6, R6, R8.reuse, R197 ;  /* 0x0000000806067210 */ /* 0x080fe20007ffe0c5 */
[----:B------:R-:W-:Y:S01]  /*21b0*/  VIADD R95, R38, 0x8 ;  /* 0x00000008265f7836 */ /* 0x000fe20000000000 */
[----:B------:R-:W-:Y:S01]  /*21c0*/  IADD3 R7, R7, R8, R201 ;  /* 0x0000000807077210 */ /* 0x000fe20007ffe0c9 */
[C---:B------:R-:W-:Y:S01]  /*21d0*/  IMAD.SHL.U32 R20, R14.reuse, 0x20, RZ ;  /* 0x000000200e147824 */ /* 0x040fe200078e00ff */
[----:B------:R-:W-:Y:S01]  /*21e0*/  IADD3 R38, R83, R39, RZ ;  /* 0x0000002753267210 */ /* 0x000fe20007ffe0ff */
[C---:B------:R-:W-:Y:S01]  /*21f0*/  IMAD.SHL.U32 R28, R14.reuse, 0x80, RZ ;  /* 0x000000800e1c7824 */ /* 0x040fe200078e00ff */
[--C-:B------:R-:W-:Y:S01]  /*2200*/  SHF.L.U64.HI R8, R14, 0x5, R15.reuse ;  /* 0x000000050e087819 */ /* 0x100fe2000001020f */
[----:B------:R-:W-:Y:S01]  /*2210*/  IMAD.SHL.U32 R33, R12, 0x20, RZ ;  /* 0x000000200c217824 */ /* 0x000fe200078e00ff */
[--C-:B------:R-:W-:Y:S01]  /*2220*/  SHF.L.U64.HI R9, R14, 0x6, R15.reuse ;  /* 0x000000060e097819 */ /* 0x100fe2000001020f */
[----:B------:R-:W-:Y:S01]  /*2230*/  IMAD.SHL.U32 R34, R12, 0x40, RZ ;  /* 0x000000400c227824 */ /* 0x000fe200078e00ff */
[C---:B------:R-:W-:Y:S01]  /*2240*/  SHF.L.U64.HI R10, R14.reuse, 0x7, R15 ;  /* 0x000000070e0a7819 */ /* 0x040fe2000001020f */
[----:B------:R-:W-:Y:S01]  /*2250*/  IMAD R36, R203, 0x20, R153 ;  /* 0x00000020cb247824 */ /* 0x000fe200078e0299 */
[----:B------:R-:W-:Y:S01]  /*2260*/  SHF.L.U32 R21, R14, 0x6, RZ ;  /* 0x000000060e157819 */ /* 0x000fe200000006ff */
[----:B------:R-:W-:Y:S01]  /*2270*/  IMAD.SHL.U32 R37, R37, 0x2, RZ ;  /* 0x0000000225257824 */ /* 0x000fe200078e00ff */
[C---:B------:R-:W-:Y:S01]  /*2280*/  SHF.L.U64.HI R30, R12.reuse, 0x5, R13 ;  /* 0x000000050c1e7819 */ /* 0x040fe2000001020d */
[----:B------:R-:W-:Y:S01]  /*2290*/  IMAD.IADD R39, R39, 0x1, R85 ;  /* 0x0000000127277824 */ /* 0x000fe200078e0255 */
[----:B------:R-:W-:Y:S01]  /*22a0*/  SHF.L.U64.HI R32, R12, 0x7, R13 ;  /* 0x000000070c207819 */ /* 0x000fe2000001020d */
[----:B------:R-:W-:Y:S01]  /*22b0*/  IMAD.IADD R76, R87, 0x1, R11 ;  /* 0x00000001574c7824 */ /* 0x000fe200078e020b */
[----:B------:R-:W-:Y:S01]  /*22c0*/  @!P6 BAR.SYNC.DEFER_BLOCKING 0x9, 0x100 ;  /* 0x024400000000eb1d */ /* 0x000fe20000010000 */
[----:B------:R-:W-:Y:S01]  /*22d0*/  ISETP.GE.AND P1, PT, R16, UR4, PT ;  /* 0x0000000410007c0c */ /* 0x000fe2000bf26270 */
[----:B------:R-:W-:Y:S01]  /*22e0*/  IMAD.IADD R78, R11, 0x1, R89 ;  /* 0x000000010b4e7824 */ /* 0x000fe200078e0259 */
[----:B------:R-:W-:-:S02]  /*22f0*/  ISETP.GE.AND P2, PT, R23, UR4, PT ;  /* 0x0000000417007c0c */ /* 0x000fc4000bf46270 */
[----:B------:R-:W-:Y:S02]  /*2300*/  SHF.R.S32.HI R79, RZ, 0x3, R40 ;  /* 0x00000003ff4f7819 */ /* 0x000fe40000011428 */
[----:B------:R-:W-:Y:S02]  /*2310*/  SHF.R.S32.HI R81, RZ, 0x1f, R77 ;  /* 0x0000001fff517819 */ /* 0x000fe4000001144d */
[----:B----4-:R-:W-:-:S07]  /*2320*/  SHF.R.S32.HI R80, RZ, 0x1f, R0 ;  /* 0x0000001fff507819 */ /* 0x010fce0000011400 */
.L_x_586:
[----:B0-----:R-:W0:Y:S01]  /*2330*/  LDC R101, c[0x0][0x430] ;  /* 0x00010c00ff657b82 */ /* 0x001e220000000800 */
[----:B------:R-:W-:Y:S01]  /*2340*/  IADD3 R27, R27, -0x1, RZ ;  /* 0xffffffff1b1b7810 */ /* 0x000fe20007ffe0ff */
[----:B------:R-:W-:-:S04]  /*2350*/  IMAD.MOV.U32 R102, RZ, RZ, RZ ;  /* 0x000000ffff667224 */ /* 0x000fc800078e00ff */
[----:B------:R-:W-:Y:S02]  /*2360*/  IMAD R12, R27, 0x80, R36 ;  /* 0x000000801b0c7824 */ /* 0x000fe400078e0224 */
[----:B-1----:R-:W1:Y:S02]  /*2370*/  LDC R104, c[0x0][0x3f4] ;  /* 0x0000fd00ff687b82 */ /* 0x002e640000000800 */
[----:B------:R-:W-:Y:S01]  /*2380*/  IMAD.IADD R44, R3, 0x1, R12 ;  /* 0x00000001032c7824 */ /* 0x000fe200078e020c */
[----:B------:R-:W-:-:S03]  /*2390*/  ISETP.GE.AND P3, PT, R12, R25, PT ;  /* 0x000000190c00720c */ /* 0x000fc60003f66270 */
[----:B------:R-:W-:Y:S01]  /*23a0*/  IMAD.MOV.U32 R40, RZ, RZ, R44 ;  /* 0x000000ffff287224 */ /* 0x000fe200078e002c */
[----:B------:R-:W-:Y:S02]  /*23b0*/  ISETP.GT.OR P3, PT, R36, 0x7f, P3 ;  /* 0x0000007f2400780c */ /* 0x000fe40001f64670 */
[----:B0-----:R-:W-:-:S11]  /*23c0*/  ISETP.NE.AND P4, PT, R101, 0x1, PT ;  /* 0x000000016500780c */ /* 0x001fd60003f85270 */
[----:B------:R-:W0:Y:S08]  /*23d0*/  @!P3 LDC.64 R14, c[0x0][0x428] ;  /* 0x00010a00ff0ebb82 */ /* 0x000e300000000a00 */
[----:B--2---:R-:W2:Y:S08]  /*23e0*/  @!P3 LDC.64 R12, c[0x0][0x418] ;  /* 0x00010600ff0cbb82 */ /* 0x004eb00000000a00 */
[----:B------:R-:W3:Y:S08]  /*23f0*/  @P4 LDC R11, c[0x0][0x434] ;  /* 0x00010d00ff0b4b82 */ /* 0x000ef00000000800 */
[----:B----4-:R-:W4:Y:S01]  /*2400*/  @P4 LDC R42, c[0x0][0x438] ;  /* 0x00010e00ff2a4b82 */ /* 0x010f220000000800 */
[----:B---3--:R-:W-:-:S05]  /*2410*/  @P4 IMAD.HI.U32 R11, R44, R11, RZ ;  /* 0x0000000b2c0b4227 */ /* 0x008fca00078e00ff */
[----:B----4-:R-:W-:Y:S01]  /*2420*/  @P4 SHF.R.U32.HI R40, RZ, R42, R11 ;  /* 0x0000002aff284219 */ /* 0x010fe2000001160b */
[----:B0-----:R-:W-:-:S03]  /*2430*/  @!P3 IMAD R11, R80, R14, RZ ;  /* 0x0000000e500bb224 */ /* 0x001fc600078e02ff */
[--C-:B------:R-:W-:Y:S01]  /*2440*/  @!P3 SHF.R.S32.HI R41, RZ, 0x1f, R40.reuse ;  /* 0x0000001fff29b819 */ /* 0x100fe20000011428 */
[C---:B------:R-:W-:Y:S02]  /*2450*/  @!P3 IMAD R11, R0.reuse, R15, R11 ;  /* 0x0000000f000bb224 */ /* 0x040fe400078e020b */
[----:B------:R-:W-:-:S05]  /*2460*/  @!P3 IMAD.WIDE.U32 R14, R0, R14, R40 ;  /* 0x0000000e000eb225 */ /* 0x000fca00078e0028 */
[----:B------:R-:W-:Y:S02]  /*2470*/  @!P3 IADD3 R11, R15, R11, RZ ;  /* 0x0000000b0f0bb210 */ /* 0x000fe40007ffe0ff */
[----:B--2---:R-:W-:-:S04]  /*2480*/  @!P3 LEA R12, P4, R14, R12, 0x2 ;  /* 0x0000000c0e0cb211 */ /* 0x004fc800078810ff */
[----:B------:R-:W-:-:S05]  /*2490*/  @!P3 LEA.HI.X R13, R14, R13, R11, 0x2, P4 ;  /* 0x0000000d0e0db211 */ /* 0x000fca00020f140b */
[----:B------:R0:W5:Y:S01]  /*24a0*/  @!P3 LDG.E R102, desc[UR42][R12.64] ;  /* 0x0000002a0c66b981 */ /* 0x000162000c1e1900 */
[----:B-1----:R-:W-:Y:S01]  /*24b0*/  ISETP.GE.AND P3, PT, R104, 0x1, PT ;  /* 0x000000016800780c */ /* 0x002fe20003f66270 */
[----:B------:R-:W-:Y:S01]  /*24c0*/  IMAD R11, R155, 0x4000, R196 ;  /* 0x000040009b0b7824 */ /* 0x000fe200078e02c4 */
[----:B------:R-:W-:Y:S01]  /*24d0*/  ISETP.GT.AND P4, PT, R27, R26, PT ;  /* 0x0000001a1b00720c */ /* 0x000fe20003f84270 */
[----:B------:R-:W-:Y:S01]  /*24e0*/  IMAD.MOV R14, RZ, RZ, -R40 ;  /* 0x000000ffff0e7224 */ /* 0x000fe200078e0a28 */
[----:B------:R-:W-:Y:S05]  /*24f0*/  YIELD ;  /* 0x0000000000007946 */ /* 0x000fea0003800000 */
[----:B------:R-:W-:Y:S01]  /*2500*/  BSSY B0, `(.L_x_489) ;  /* 0x000057d000007945 */ /* 0x000fe20003800000 */
[----:B------:R-:W-:Y:S01]  /*2510*/  IMAD R101, R101, R14, R44 ;  /* 0x0000000e65657224 */ /* 0x000fe200078e022c */
[----:B------:R-:W-:-:S02]  /*2520*/  LEA R92, R11, R156, 0x1 ;  /* 0x0000009c0b5c7211 */ /* 0x000fc400078e08ff */
[----:B------:R-:W-:Y:S01]  /*2530*/  P2R R91, PR, RZ, 0x10 ;  /* 0x00000010ff5b7803 */ /* 0x000fe20000000000 */
[----:B0-----:R-:W-:Y:S06]  /*2540*/  @!P3 BRA `(.L_x_490) ;  /* 0x00000050003cb947 */ /* 0x001fec0003800000 */
[----:B------:R-:W-:Y:S01]  /*2550*/  SHF.R.S32.HI R100, RZ, 0x1f, R101 ;  /* 0x0000001fff647819 */ /* 0x000fe20000011465 */
[----:B------:R-:W-:Y:S01]  /*2560*/  ULDC.64 UR4, c[0x0][0x300] ;  /* 0x0000c00000047ab9 */ /* 0x000fe20000000a00 */
[----:B-----5:R-:W-:Y:S01]  /*2570*/  SHF.R.S32.HI R99, RZ, 0x1f, R102 ;  /* 0x0000001fff637819 */ /* 0x020fe20000011466 */
[----:B------:R-:W-:-:S04]  /*2580*/  IMAD.WIDE.U32 R12, R101, UR4, RZ ;  /* 0x00000004650c7c25 */ /* 0x000fc8000f8e00ff */
[----:B------:R-:W-:Y:S02]  /*2590*/  IMAD R14, R100, UR4, RZ ;  /* 0x00000004640e7c24 */ /* 0x000fe4000f8e02ff */
[----:B------:R-:W-:Y:S02]  /*25a0*/  IMAD R98, R27, -0x80, R25 ;  /* 0xffffff801b627824 */ /* 0x000fe400078e0219 */
[----:B------:R-:W-:Y:S01]  /*25b0*/  IMAD R11, R101, UR5, R14 ;  /* 0x00000005650b7c24 */ /* 0x000fe2000f8e020e */
[----:B------:R-:W-:Y:S01]  /*25c0*/  ULDC.64 UR4, c[0x0][0x310] ;  /* 0x0000c40000047ab9 */ /* 0x000fe20000000a00 */
[----:B------:R-:W-:Y:S01]  /*25d0*/  IMAD R14, R32, R27, RZ ;  /* 0x0000001b200e7224 */ /* 0x000fe200078e02ff */
[----:B------:R-:W-:Y:S01]  /*25e0*/  VIMNMX R98, R98, 0x80, PT ;  /* 0x0000008062627848 */ /* 0x000fe20003fe0100 */
[----:B------:R-:W-:Y:S02]  /*25f0*/  IMAD R15, R99, UR4, RZ ;  /* 0x00000004630f7c24 */ /* 0x000fe4000f8e02ff */
[----:B------:R-:W-:Y:S01]  /*2600*/  IMAD.IADD R13, R13, 0x1, R11 ;  /* 0x000000010d0d7824 */ /* 0x000fe200078e020b */
[----:B------:R-:W-:Y:S01]  /*2610*/  SHF.R.S32.HI R11, RZ, 0x1f, R27 ;  /* 0x0000001fff0b7819 */ /* 0x000fe2000001141b */
[----:B------:R-:W-:-:S02]  /*2620*/  IMAD R15, R102, UR5, R15 ;  /* 0x00000005660f7c24 */ /* 0x000fc4000f8e020f */
[----:B------:R-:W-:Y:S01]  /*2630*/  IMAD.WIDE.U32 R12, R102, UR4, R12 ;  /* 0x00000004660c7c25 */ /* 0x000fe2000f8e000c */
[----:B------:R-:W-:-:S03]  /*2640*/  ULDC.64 UR4, c[0x0][0x308] ;  /* 0x0000c20000047ab9 */ /* 0x000fc60000000a00 */
[----:B------:R-:W-:Y:S02]  /*2650*/  IMAD.IADD R13, R13, 0x1, R15 ;  /* 0x000000010d0d7824 */ /* 0x000fe400078e020f */
[----:B------:R-:W-:-:S04]  /*2660*/  IMAD.WIDE.U32 R108, R2, UR4, R12 ;  /* 0x00000004026c7c25 */ /* 0x000fc8000f8e000c */
[----:B------:R-:W-:Y:S01]  /*2670*/  IMAD R13, R2, UR5, R109 ;  /* 0x00000005020d7c24 */ /* 0x000fe2000f8e026d */
[----:B------:R-:W-:Y:S01]  /*2680*/  ULDC.64 UR4, c[0x0][0x2e8] ;  /* 0x0000ba0000047ab9 */ /* 0x000fe20000000a00 */
[----:B------:R-:W-:Y:S01]  /*2690*/  IMAD R12, R10, R27, RZ ;  /* 0x0000001b0a0c7224 */ /* 0x000fe200078e02ff */
[C---:B------:R-:W-:Y:S01]  /*26a0*/  LEA R109, P3, R108.reuse, UR4, 0x1 ;  /* 0x000000046c6d7c11 */ /* 0x040fe2000f8608ff */
[----:B------:R-:W-:Y:S02]  /*26b0*/  ULDC.U8 UR4, c[0x0][0x410] ;  /* 0x0001040000047ab9 */ /* 0x000fe40000000000 */
[C---:B------:R-:W-:Y:S01]  /*26c0*/  IMAD R41, R11.reuse, R28, R12 ;  /* 0x0000001c0b297224 */ /* 0x040fe200078e020c */
[----:B------:R-:W-:Y:S01]  /*26d0*/  LEA.HI.X R108, R108, UR5, R13, 0x1, P3 ;  /* 0x000000056c6c7c11 */ /* 0x000fe200098f0c0d */
[----:B------:R-:W-:Y:S01]  /*26e0*/  IMAD R11, R11, R35, R14 ;  /* 0x000000230b0b7224 */ /* 0x000fe200078e020e */
[----:B------:R-:W-:Y:S01]  /*26f0*/  ISETP.NE.AND P3, PT, RZ, UR4, PT ;  /* 0x00000004ff007c0c */ /* 0x000fe2000bf65270 */
[----:B------:R-:W-:-:S04]  /*2700*/  IMAD.WIDE.U32 R12, R35, R27, RZ ;  /* 0x0000001b230c7225 */ /* 0x000fc800078e00ff */
[----:B------:R-:W-:Y:S01]  /*2710*/  IMAD.WIDE.U32 R14, R28, R27, RZ ;  /* 0x0000001b1c0e7225 */ /* 0x000fe200078e00ff */
[----:B------:R-:W-:-:S03]  /*2720*/  IADD3 R11, R13, R11, RZ ;  /* 0x0000000b0d0b7210 */ /* 0x000fc60007ffe0ff */
[----:B------:R-:W-:-:S04]  /*2730*/  IMAD.IADD R90, R15, 0x1, R41 ;  /* 0x000000010f5a7824 */ /* 0x000fc800078e0229 */
[----:B------:R-:W-:Y:S05]  /*2740*/  @!P3 BRA `(.L_x_491) ;  /* 0x0000002400a4b947 */ /* 0x000fea0003800000 */
[----:B------:R-:W-:Y:S01]  /*2750*/  ISETP.GE.AND P3, PT, R153, R98, PT ;  /* 0x000000629900720c */ /* 0x000fe20003f66270 */
[----:B------:R-:W-:Y:S01]  /*2760*/  BSSY B1, `(.L_x_492) ;  /* 0x000001c000017945 */ /* 0x000fe20003800000 */
[----:B------:R-:W-:Y:S02]  /*2770*/  CS2R R56, SRZ ;  /* 0x0000000000387805 */ /* 0x000fe4000001ff00 */
[----:B------:R-:W-:Y:S02]  /*2780*/  CS2R R64, SRZ ;  /* 0x0000000000407805 */ /* 0x000fe4000001ff00 */
[----:B------:R-:W-:Y:S02]  /*2790*/  CS2R R68, SRZ ;  /* 0x0000000000447805 */ /* 0x000fe4000001ff00 */
[----:B------:R-:W-:Y:S02]  /*27a0*/  P2R R124, PR, RZ, 0x8 ;  /* 0x00000008ff7c7803 */ /* 0x000fe40000000000 */
[----:B------:R-:W-:-:S02]  /*27b0*/  CS2R R66, SRZ ;  /* 0x0000000000427805 */ /* 0x000fc4000001ff00 */
[----:B------:R-:W-:Y:S01]  /*27c0*/  CS2R R70, SRZ ;  /* 0x0000000000467805 */ /* 0x000fe2000001ff00 */
[----:B------:R-:W-:Y:S06]  /*27d0*/  @P3 BRA `(.L_x_493) ;  /* 0x0000000000503947 */ /* 0x000fec0003800000 */
[----:B------:R-:W-:Y:S01]  /*27e0*/  IADD3 R41, P3, R82, R14, RZ ;  /* 0x0000000e52297210 */ /* 0x000fe20007f7e0ff */
[----:B------:R-:W-:Y:S01]  /*27f0*/  ULDC.64 UR4, c[0x0][0x3e8] ;  /* 0x0000fa0000047ab9 */ /* 0x000fe20000000a00 */
[----:B------:R-:W-:Y:S02]  /*2800*/  CS2R R68, SRZ ;  /* 0x0000000000447805 */ /* 0x000fe4000001ff00 */
[----:B------:R-:W-:Y:S01]  /*2810*/  CS2R R70, SRZ ;  /* 0x0000000000467805 */ /* 0x000fe2000001ff00 */
[----:B------:R-:W-:Y:S01]  /*2820*/  IMAD.X R42, R90, 0x1, R38, P3 ;  /* 0x000000015a2a7824 */ /* 0x000fe200018e0626 */
[----:B------:R-:W-:-:S05]  /*2830*/  IADD3 R43, P3, R86, R12, RZ ;  /* 0x0000000c562b7210 */ /* 0x000fca0007f7e0ff */
[----:B------:R-:W-:Y:S01]  /*2840*/  IMAD.X R44, R11, 0x1, R76, P3 ;  /* 0x000000010b2c7824 */ /* 0x000fe200018e064c */
[----:B------:R-:W-:-:S04]  /*2850*/  LEA R40, P3, R41, UR4, 0x1 ;  /* 0x0000000429287c11 */ /* 0x000fc8000f8608ff */
[----:B------:R-:W-:Y:S01]  /*2860*/  LEA.HI.X R41, R41, UR5, R42, 0x1, P3 ;  /* 0x0000000529297c11 */ /* 0x000fe200098f0c2a */
[----:B------:R-:W-:Y:S02]  /*2870*/  ULDC.64 UR4, c[0x0][0x400] ;  /* 0x0001000000047ab9 */ /* 0x000fe40000000a00 */
[----:B------:R-:W-:-:S04]  /*2880*/  LEA R42, P3, R43, UR4, 0x1 ;  /* 0x000000042b2a7c11 */ /* 0x000fc8000f8608ff */
[----:B------:R-:W-:Y:S02]  /*2890*/  LEA.HI.X R43, R43, UR5, R44, 0x1, P3 ;  /* 0x000000052b2b7c11 */ /* 0x000fe400098f0c2c */
[----:B------:R-:W-:Y:S02]  /*28a0*/  ISETP.GE.AND P3, PT, R18, R104, PT ;  /* 0x000000681200720c */ /* 0x000fe40003f66270 */
[----:B------:R-:W-:Y:S02]  /*28b0*/  CS2R R64, SRZ ;  /* 0x0000000000407805 */ /* 0x000fe4000001ff00 */
[----:B------:R-:W-:-:S09]  /*28c0*/  CS2R R66, SRZ ;  /* 0x0000000000427805 */ /* 0x000fd2000001ff00 */
[----:B------:R0:W5:Y:S04]  /*28d0*/  @!P3 LDG.E.64 R68, desc[UR42][R40.64] ;  /* 0x0000002a2844b981 */ /* 0x000168000c1e1b00 */
[----:B------:R0:W5:Y:S01]  /*28e0*/  @!P3 LDG.E.64 R70, desc[UR42][R42.64] ;  /* 0x0000002a2a46b981 */ /* 0x000162000c1e1b00 */
[----:B------:R-:W-:-:S13]  /*28f0*/  ISETP.GE.AND P3, PT, R152, R104, PT ;  /* 0x000000689800720c */ /* 0x000fda0003f66270 */
[----:B------:R0:W5:Y:S04]  /*2900*/  @!P3 LDG.E.64 R64, desc[UR42][R40.64+0x40] ;  /* 0x0000402a2840b981 */ /* 0x000168000c1e1b00 */
[----:B------:R0:W5:Y:S02]  /*2910*/  @!P3 LDG.E.64 R66, desc[UR42][R42.64+0x40] ;  /* 0x0000402a2a42b981 */ /* 0x000164000c1e1b00 */
.L_x_493:
[----:B------:R-:W-:Y:S05]  /*2920*/  BSYNC B1 ;  /* 0x0000000000017941 */ /* 0x000fea0003800000 */
.L_x_492:
[----:B------:R-:W-:Y:S01]  /*2930*/  VIADD R44, R153, 0x20 ;  /* 0x00000020992c7836 */ /* 0x000fe20000000000 */
[----:B0----5:R-:W-:Y:S01]  /*2940*/  MOV R41, R65 ;  /* 0x0000004100297202 */ /* 0x021fe20000000f00 */
[----:B------:R-:W-:Y:S01]  /*2950*/  IMAD.MOV.U32 R40, RZ, RZ, R64 ;  /* 0x000000ffff287224 */ /* 0x000fe200078e0040 */
[----:B------:R-:W-:Y:S01]  /*2960*/  BSSY B1, `(.L_x_494) ;  /* 0x0000027000017945 */ /* 0x000fe20003800000 */
[----:B------:R-:W-:Y:S01]  /*2970*/  IMAD.MOV.U32 R42, RZ, RZ, R68 ;  /* 0x000000ffff2a7224 */ /* 0x000fe200078e0044 */
[----:B------:R-:W-:Y:S01]  /*2980*/  ISETP.GE.AND P3, PT, R44, R98, PT ;  /* 0x000000622c00720c */ /* 0x000fe20003f66270 */
[----:B------:R-:W-:Y:S01]  /*2990*/  IMAD.MOV.U32 R43, RZ, RZ, R69 ;  /* 0x000000ffff2b7224 */ /* 0x000fe200078e0045 */
[----:B------:R-:W-:Y:S01]  /*29a0*/  PRMT R115, R40, 0x5410, R41 ;  /* 0x0000541028737816 */ /* 0x000fe20000000029 */
[----:B------:R-:W-:Y:S01]  /*29b0*/  IMAD.MOV.U32 R40, RZ, RZ, R66 ;  /* 0x000000ffff287224 */ /* 0x000fe200078e0042 */
[----:B------:R-:W-:Y:S01]  /*29c0*/  PRMT R123, R123, 0x5410, R42 ;  /* 0x000054107b7b7816 */ /* 0x000fe2000000002a */
[----:B------:R-:W-:Y:S01]  /*29d0*/  IMAD.MOV.U32 R42, RZ, RZ, R70 ;  /* 0x000000ffff2a7224 */ /* 0x000fe200078e0046 */
[----:B------:R-:W-:Y:S01]  /*29e0*/  PRMT R120, R43, 0x7610, R120 ;  /* 0x000076102b787816 */ /* 0x000fe20000000078 */
[----:B------:R-:W-:Y:S01]  /*29f0*/  IMAD.MOV.U32 R43, RZ, RZ, R71 ;  /* 0x000000ffff2b7224 */ /* 0x000fe200078e0047 */
[----:B------:R-:W-:-:S02]  /*2a00*/  MOV R41, R67 ;  /* 0x0000004300297202 */ /* 0x000fc40000000f00 */
[----:B------:R-:W-:Y:S02]  /*2a10*/  CS2R R60, SRZ ;  /* 0x00000000003c7805 */ /* 0x000fe4000001ff00 */
[----:B------:R-:W-:Y:S02]  /*2a20*/  PRMT R123, R42, 0x7610, R123 ;  /* 0x000076102a7b7816 */ /* 0x000fe4000000007b */
[----:B------:R-:W-:Y:S02]  /*2a30*/  CS2R R58, SRZ ;  /* 0x00000000003a7805 */ /* 0x000fe4000001ff00 */
[----:B------:R-:W-:Y:S02]  /*2a40*/  PRMT R116, R40, 0x5410, R41 ;  /* 0x0000541028747816 */ /* 0x000fe40000000029 */
[----:B------:R-:W-:Y:S02]  /*2a50*/  CS2R R62, SRZ ;  /* 0x00000000003e7805 */ /* 0x000fe4000001ff00 */
[----:B------:R-:W-:-:S02]  /*2a60*/  PRMT R122, R122, 0x5410, R43 ;  /* 0x000054107a7a7816 */ /* 0x000fc4000000002b */
[----:B------:R-:W-:Y:S01]  /*2a70*/  P2R R118, PR, RZ, 0x8 ;  /* 0x00000008ff767803 */ /* 0x000fe20000000000 */
[----:B------:R-:W-:Y:S06]  /*2a80*/  @P3 BRA `(.L_x_495) ;  /* 0x0000000000503947 */ /* 0x000fec0003800000 */
[----:B------:R-:W-:Y:S01]  /*2a90*/  IADD3 R41, P3, P4, R82, R14, R20 ;  /* 0x0000000e52297210 */ /* 0x000fe20007c7e014 */
[----:B------:R-:W-:Y:S01]  /*2aa0*/  ULDC.64 UR4, c[0x0][0x3e8] ;  /* 0x0000fa0000047ab9 */ /* 0x000fe20000000a00 */
[----:B------:R-:W-:Y:S02]  /*2ab0*/  CS2R R60, SRZ ;  /* 0x00000000003c7805 */ /* 0x000fe4000001ff00 */
[----:B------:R-:W-:Y:S02]  /*2ac0*/  CS2R R62, SRZ ;  /* 0x00000000003e7805 */ /* 0x000fe4000001ff00 */
[----:B------:R-:W-:Y:S02]  /*2ad0*/  IADD3.X R42, R38, R90, R8, P3, P4 ;  /* 0x0000005a262a7210 */ /* 0x000fe40001fe8408 */
[----:B------:R-:W-:-:S04]  /*2ae0*/  IADD3 R43, P3, P4, R86, R12, R33 ;  /* 0x0000000c562b7210 */ /* 0x000fc80007c7e021 */
[----:B------:R-:W-:Y:S02]  /*2af0*/  IADD3.X R44, R76, R11, R30, P3, P4 ;  /* 0x0000000b4c2c7210 */ /* 0x000fe40001fe841e */
        /* <DEDUP_REMOVED lines=13> */
.L_x_495:
[----:B------:R-:W-:Y:S05]  /*2bd0*/  BSYNC B1 ;  /* 0x0000000000017941 */ /* 0x000fea0003800000 */
.L_x_494:
[----:B------:R-:W-:Y:S01]  /*2be0*/  IADD3 R72, R153, 0x40, RZ ;  /* 0x0000004099487810 */ /* 0x000fe20007ffe0ff */
[----:B0----5:R-:W-:Y:S01]  /*2bf0*/  IMAD.MOV.U32 R41, RZ, RZ, R57 ;  /* 0x000000ffff297224 */ /* 0x021fe200078e0039 */
[----:B------:R-:W-:Y:S01]  /*2c00*/  MOV R40, R56 ;  /* 0x0000003800287202 */ /* 0x000fe20000000f00 */
[----:B------:R-:W-:Y:S01]  /*2c10*/  IMAD.MOV.U32 R42, RZ, RZ, R60 ;  /* 0x000000ffff2a7224 */ /* 0x000fe200078e003c */
[----:B------:R-:W-:Y:S01]  /*2c20*/  ISETP.GE.AND P3, PT, R72, R98, PT ;  /* 0x000000624800720c */ /* 0x000fe20003f66270 */
[----:B------:R-:W-:Y:S01]  /*2c30*/  IMAD.MOV.U32 R43, RZ, RZ, R61 ;  /* 0x000000ffff2b7224 */ /* 0x000fe200078e003d */
[----:B------:R-:W-:Y:S01]  /*2c40*/  PRMT R110, R41, 0x5410, R40 ;  /* 0x00005410296e7816 */ /* 0x000fe20000000028 */
[----:B------:R-:W-:Y:S01]  /*2c50*/  IMAD.MOV.U32 R41, RZ, RZ, R59 ;  /* 0x000000ffff297224 */ /* 0x000fe200078e003b */
[----:B------:R-:W-:Y:S01]  /*2c60*/  MOV R40, R58 ;  /* 0x0000003a00287202 */ /* 0x000fe20000000f00 */
[----:B------:R-:W-:Y:S01]  /*2c70*/  BSSY B1, `(.L_x_496) ;  /* 0x0000023000017945 */ /* 0x000fe20003800000 */
[----:B------:R-:W-:Y:S01]  /*2c80*/  PRMT R113, R42, 0x5410, R43 ;  /* 0x000054102a717816 */ /* 0x000fe2000000002b */
[----:B------:R-:W-:Y:S01]  /*2c90*/  IMAD.MOV.U32 R42, RZ, RZ, R62 ;  /* 0x000000ffff2a7224 */ /* 0x000fe200078e003e */
[----:B------:R-:W-:Y:S01]  /*2ca0*/  PRMT R107, R41, 0x5410, R40 ;  /* 0x00005410296b7816 */ /* 0x000fe20000000028 */
[----:B------:R-:W-:Y:S01]  /*2cb0*/  IMAD.MOV.U32 R43, RZ, RZ, R63 ;  /* 0x000000ffff2b7224 */ /* 0x000fe200078e003f */
[----:B------:R-:W-:-:S02]  /*2cc0*/  CS2R R40, SRZ ;  /* 0x0000000000287805 */ /* 0x000fc4000001ff00 */
[----:B------:R-:W-:Y:S02]  /*2cd0*/  CS2R R48, SRZ ;  /* 0x0000000000307805 */ /* 0x000fe4000001ff00 */
[----:B------:R-:W-:Y:S02]  /*2ce0*/  CS2R R52, SRZ ;  /* 0x0000000000347805 */ /* 0x000fe4000001ff00 */
[----:B------:R-:W-:Y:S02]  /*2cf0*/  CS2R R50, SRZ ;  /* 0x0000000000327805 */ /* 0x000fe4000001ff00 */
[----:B------:R-:W-:Y:S02]  /*2d00*/  PRMT R114, R42, 0x5410, R43 ;  /* 0x000054102a727816 */ /* 0x000fe4000000002b */
[----:B------:R-:W-:Y:S02]  /*2d10*/  CS2R R54, SRZ ;  /* 0x0000000000367805 */ /* 0x000fe4000001ff00 */
[----:B------:R-:W-:-:S02]  /*2d20*/  CS2R R44, SRZ ;  /* 0x00000000002c7805 */ /* 0x000fc4000001ff00 */
[----:B------:R-:W-:Y:S02]  /*2d30*/  CS2R R42, SRZ ;  /* 0x00000000002a7805 */ /* 0x000fe4000001ff00 */
[----:B------:R-:W-:Y:S01]  /*2d40*/  CS2R R46, SRZ ;  /* 0x00000000002e7805 */ /* 0x000fe2000001ff00 */
        /* <DEDUP_REMOVED lines=21> */
.L_x_497:
[----:B------:R-:W-:Y:S05]  /*2ea0*/  BSYNC B1 ;  /* 0x0000000000017941 */ /* 0x000fea0003800000 */
.L_x_496:
[----:B0-----:R-:W-:Y:S01]  /*2eb0*/  VIADD R72, R153, 0x60 ;  /* 0x0000006099487836 */ /* 0x001fe20000000000 */
[----:B------:R-:W-:Y:S04]  /*2ec0*/  BSSY B1, `(.L_x_498) ;  /* 0x000001f000017945 */ /* 0x000fe80003800000 */
[----:B------:R-:W-:-:S13]  /*2ed0*/  ISETP.GE.AND P4, PT, R72, R98, PT ;  /* 0x000000624800720c */ /* 0x000fda0003f86270 */
[----:B------:R-:W-:Y:S05]  /*2ee0*/  @P4 BRA `(.L_x_499) ;  /* 0x0000000000704947 */ /* 0x000fea0003800000 */
[----:B------:R-:W0:Y:S01]  /*2ef0*/  LDC.64 R40, c[0x0][0x3f8] ;  /* 0x0000fe00ff287b82 */ /* 0x000e220000000a00 */
[----:B------:R-:W-:Y:S01]  /*2f00*/  IMAD.MOV.U32 R15, RZ, RZ, R90 ;  /* 0x000000ffff0f7224 */ /* 0x000fe200078e005a */
[----:B------:R-:W-:Y:S01]  /*2f10*/  ULDC.64 UR4, c[0x0][0x3e8] ;  /* 0x0000fa0000047ab9 */ /* 0x000fe20000000a00 */
[----:B------:R-:W-:Y:S02]  /*2f20*/  CS2R R44, SRZ ;  /* 0x00000000002c7805 */ /* 0x000fe4000001ff00 */
[----:B------:R-:W-:Y:S01]  /*2f30*/  CS2R R46, SRZ ;  /* 0x00000000002e7805 */ /* 0x000fe2000001ff00 */
[----:B0-----:R-:W-:-:S04]  /*2f40*/  IMAD.WIDE.U32 R14, R40, 0x60, R14 ;  /* 0x00000060280e7825 */ /* 0x001fc800078e000e */
[----:B------:R-:W-:Y:S01]  /*2f50*/  IMAD R13, R41, 0x60, RZ ;  /* 0x00000060290d7824 */ /* 0x000fe200078e02ff */
[----:B------:R-:W-:-:S04]  /*2f60*/  IADD3 R41, P5, R82, R14, RZ ;  /* 0x0000000e52297210 */ /* 0x000fc80007fbe0ff */
[----:B------:R-:W-:Y:S01]  /*2f70*/  IADD3.X R42, R38, R15, R13, P5, !PT ;  /* 0x0000000f262a7210 */ /* 0x000fe20002ffe40d */
[----:B------:R-:W-:Y:S01]  /*2f80*/  IMAD.MOV.U32 R13, RZ, RZ, R11 ;  /* 0x000000ffff0d7224 */ /* 0x000fe200078e000b */
[----:B------:R-:W0:Y:S02]  /*2f90*/  LDC.64 R14, c[0x0][0x408] ;  /* 0x00010200ff0e7b82 */ /* 0x000e240000000a00 */
[----:B0-----:R-:W-:-:S04]  /*2fa0*/  IMAD.WIDE.U32 R12, R14, 0x60, R12 ;  /* 0x000000600e0c7825 */ /* 0x001fc800078e000c */
[----:B------:R-:W-:Y:S01]  /*2fb0*/  IMAD R15, R15, 0x60, RZ ;  /* 0x000000600f0f7824 */ /* 0x000fe200078e02ff */
[----:B------:R-:W-:-:S04]  /*2fc0*/  IADD3 R11, P5, R86, R12, RZ ;  /* 0x0000000c560b7210 */ /* 0x000fc80007fbe0ff */
[----:B------:R-:W-:Y:S02]  /*2fd0*/  IADD3.X R40, R76, R13, R15, P5, !PT ;  /* 0x0000000d4c287210 */ /* 0x000fe40002ffe40f */
        /* <DEDUP_REMOVED lines=13> */
.L_x_499:
[----:B------:R-:W-:Y:S05]  /*30b0*/  BSYNC B1 ;  /* 0x0000000000017941 */ /* 0x000fea0003800000 */
.L_x_498:
[----:B0----5:R-:W-:Y:S01]  /*30c0*/  IMAD.MOV.U32 R12, RZ, RZ, R49 ;  /* 0x000000ffff0c7224 */ /* 0x021fe200078e0031 */
[----:B------:R-:W-:Y:S01]  /*30d0*/  MOV R11, R48 ;  /* 0x00000030000b7202 */ /* 0x000fe20000000f00 */
[----:B------:R-:W-:Y:S01]  /*30e0*/  IMAD.MOV.U32 R13, RZ, RZ, R52 ;  /* 0x000000ffff0d7224 */ /* 0x000fe200078e0034 */
[----:B------:R-:W-:Y:S01]  /*30f0*/  UISETP.NE.AND UP0, UPT, UR41, 0x3, UPT ;  /* 0x000000032900788c */ /* 0x000fe2000bf05270 */
        /* <DEDUP_REMOVED lines=8> */
[----:B------:R-:W-:Y:S02]  /*3180*/  PLOP3.LUT P5, PT, PT, PT, UP0, 0x80, 0x0 ;  /* 0x000000000000781c */ /* 0x000fe40003faf008 */
[----:B------:R-:W-:Y:S01]  /*3190*/  PRMT R119, R11, 0x5410, R12 ;  /* 0x000054100b777816 */ /* 0x000fe2000000000c */
[----:B------:R-:W-:Y:S01]  /*31a0*/  IMAD.MOV.U32 R12, RZ, RZ, R41 ;  /* 0x000000ffff0c7224 */ /* 0x000fe200078e0029 */
[----:B------:R-:W-:Y:S01]  /*31b0*/  PRMT R121, R121, 0x5410, R13 ;  /* 0x0000541079797816 */ /* 0x000fe2000000000d */
[----:B------:R-:W-:Y:S01]  /*31c0*/  IMAD.MOV.U32 R13, RZ, RZ, R44 ;  /* 0x000000ffff0d7224 */ /* 0x000fe200078e002c */
[----:B------:R-:W-:Y:S01]  /*31d0*/  PRMT R122, R14, 0x7610, R122 ;  /* 0x000076100e7a7816 */ /* 0x000fe2000000007a */
[----:B------:R-:W-:Y:S01]  /*31e0*/  IMAD.MOV.U32 R14, RZ, RZ, R45 ;  /* 0x000000ffff0e7224 */ /* 0x000fe200078e002d */
[----:B------:R-:W-:-:S04]  /*31f0*/  MOV R11, R40 ;  /* 0x00000028000b7202 */ /* 0x000fc80000000f00 */
[----:B------:R-:W-:Y:S01]  /*3200*/  PRMT R105, R11, 0x5410, R12 ;  /* 0x000054100b697816 */ /* 0x000fe2000000000c */
[----:B------:R-:W-:Y:S01]  /*3210*/  IMAD.MOV.U32 R12, RZ, RZ, R43 ;  /* 0x000000ffff0c7224 */ /* 0x000fe200078e002b */
[----:B------:R-:W-:Y:S01]  /*3220*/  PRMT R112, R14, 0x5410, R13 ;  /* 0x000054100e707816 */ /* 0x000fe2000000000d */
[----:B------:R-:W-:Y:S01]  /*3230*/  IMAD.MOV.U32 R13, RZ, RZ, R46 ;  /* 0x000000ffff0d7224 */ /* 0x000fe200078e002e */
[----:B------:R-:W-:Y:S01]  /*3240*/  MOV R11, R42 ;  /* 0x0000002a000b7202 */ /* 0x000fe20000000f00 */
[----:B------:R-:W-:-:S03]  /*3250*/  IMAD.MOV.U32 R14, RZ, RZ, R47 ;  /* 0x000000ffff0e7224 */ /* 0x000fc600078e002f */
[----:B------:R-:W-:Y:S02]  /*3260*/  PRMT R106, R11, 0x5410, R12 ;  /* 0x000054100b6a7816 */ /* 0x000fe4000000000c */
[----:B------:R-:W-:Y:S01]  /*3270*/  PRMT R111, R14, 0x5410, R13 ;  /* 0x000054100e6f7816 */ /* 0x000fe2000000000d */
[----:B------:R-:W-:Y:S06]  /*3280*/  @!P5 BRA `(.L_x_500) ;  /* 0x000000000004d947 */ /* 0x000fec0003800000 */
[----:B------:R-:W-:Y:S01]  /*3290*/  BPT.TRAP 0x1 ;  /* 0x000000040000795c */ /* 0x000fe20000300000 */
.L_x_500:
[----:B------:R-:W-:Y:S01]  /*32a0*/  LEA R90, R155, R156, 0x3 ;  /* 0x0000009c9b5a7211 */ /* 0x000fe200078e18ff */
[----:B------:R-:W-:Y:S01]  /*32b0*/  BSSY B1, `(.L_x_501) ;  /* 0x0000004000017945 */ /* 0x000fe20003800000 */
[----:B------:R-:W-:-:S04]  /*32c0*/  SHF.L.U32 R103, R154, 0x1f, RZ ;  /* 0x0000001f9a677819 */ /* 0x000fc800000006ff */
[----:B------:R-:W0:Y:S02]  /*32d0*/  SYNCS.PHASECHK.TRANS64.TRYWAIT P6, [R90+URZ+0x28890], R103 ;  /* 0x028890675a0075a7 */ /* 0x000e2400080c017f */
[----:B0-----:R-:W-:Y:S05]  /*32e0*/  @!P6 BRA `(.L_x_502) ;  /* 0x0000019000f0e947 */ /* 0x001fea0003800000 */
.L_x_808:
[----:B------:R-:W-:Y:S05]  /*32f0*/  BSYNC B1 ;  /* 0x0000000000017941 */ /* 0x000fea0003800000 */
.L_x_501:
[----:B------:R-:W-:-:S03]  /*3300*/  UMOV UR4, 0xffffffff ;  /* 0xffffffff00047882 */ /* 0x000fc60000000000 */
[----:B------:R-:W-:Y:S05]  /*3310*/  BRA.DIV UR4, `(.L_x_503) ;  /* 0x0000019204f87947 */ /* 0x000fea000b800000 */
[----:B------:R1:W2:Y:S04]  /*3320*/  SHFL.IDX PT, R75, R108, RZ, 0x181f ;  /* 0x00181fff6c4b7589 */ /* 0x0002a800000e0000 */
[----:B------:R1:W3:Y:S02]  /*3330*/  SHFL.IDX PT, R74, R109, RZ, 0x181f ;  /* 0x00181fff6d4a7589 */ /* 0x0002e400000e0000 */
.L_x_812:
[----:B------:R-:W-:Y:S01]  /*3340*/  ISETP.NE.AND P6, PT, R124, RZ, PT ;  /* 0x000000ff7c00720c */ /* 0x000fe20003fc5270 */
[----:B------:R-:W-:-:S12]  /*3350*/  BSSY B1, `(.L_x_504) ;  /* 0x0000066000017945 */ /* 0x000fd80003800000 */
[----:B------:R-:W-:Y:S05]  /*3360*/  @P6 BRA `(.L_x_505) ;  /* 0x0000000400906947 */ /* 0x000fea0003800000 */
[----:B------:R-:W-:Y:S04]  /*3370*/  BSSY B2, `(.L_x_506) ;  /* 0x0000032000027945 */ /* 0x000fe80003800000 */
[----:B------:R-:W-:Y:S05]  /*3380*/  @P1 BRA `(.L_x_507) ;  /* 0x0000000000c01947 */ /* 0x000fea0003800000 */
[----:B------:R4:W0:Y:S01]  /*3390*/  LDS.128 R12, [R92+0x18400] ;  /* 0x018400005c0c7984 */ /* 0x0008220000000c00 */
[C---:B---3--:R-:W-:Y:S01]  /*33a0*/  LEA R72, P6, R16.reuse, R74, 0x1 ;  /* 0x0000004a10487211 */ /* 0x048fe200078c08ff */
[----:B------:R-:W-:Y:S03]  /*33b0*/  BSSY B3, `(.L_x_508) ;  /* 0x000002c000037945 */ /* 0x000fe60003800000 */
[----:B--2---:R-:W-:Y:S02]  /*33c0*/  LEA.HI.X R73, R16, R75, R17, 0x1, P6 ;  /* 0x0000004b10497211 */ /* 0x004fe400030f0c11 */
[----:B------:R-:W-:-:S13]  /*33d0*/  ISETP.GE.AND P6, PT, R18, R104, PT ;  /* 0x000000681200720c */ /* 0x000fda0003fc6270 */
[----:B----4-:R-:W-:Y:S05]  /*33e0*/  @P6 BRA `(.L_x_509) ;  /* 0x0000000000a06947 */ /* 0x010fea0003800000 */
[----:B------:R-:W-:Y:S01]  /*33f0*/  SHF.R.U64 R11, R68, 0x10, R69 ;  /* 0x00000010440b7819 */ /* 0x000fe20000001245 */
[--C-:B0-----:R-:W-:Y:S01]  /*3400*/  HADD2.F32 R68, -RZ, R15.reuse.H1_H1 ;  /* 0x3000000fff447230 */ /* 0x101fe20000004100 */
[--C-:B------:R-:W-:Y:S01]  /*3410*/  SHF.R.U64 R124, R70, 0x10, R71.reuse ;  /* 0x00000010467c7819 */ /* 0x100fe20000001247 */
[----:B------:R-:W-:Y:S01]  /*3420*/  HADD2.F32 R15, -RZ, R15.H0_H0 ;  /* 0x2000000fff0f7230 */ /* 0x000fe20000004100 */
[----:B------:R-:W-:Y:S01]  /*3430*/  SHF.R.U32.HI R71, RZ, 0x10, R71 ;  /* 0x00000010ff477819 */ /* 0x000fe20000011647 */
[----:B------:R-:W-:Y:S01]  /*3440*/  HADD2.F32 R70, -RZ, R11.H0_H0 ;  /* 0x2000000bff467230 */ /* 0x000fe20000004100 */
[----:B------:R-:W-:Y:S01]  /*3450*/  SHF.R.U32.HI R69, RZ, 0x10, R69 ;  /* 0x00000010ff457819 */ /* 0x000fe20000011645 */
[----:B------:R-:W-:Y:S02]  /*3460*/  HADD2.F32 R124, -RZ, R124.H0_H0 ;  /* 0x2000007cff7c7230 */ /* 0x000fe40000004100 */
[----:B------:R-:W-:Y:S02]  /*3470*/  HADD2.F32 R11, -RZ, R13.H1_H1 ;  /* 0x3000000dff0b7230 */ /* 0x000fe40000004100 */
[----:B------:R-:W-:-:S02]  /*3480*/  HADD2.F32 R71, -RZ, R71.H0_H0 ;  /* 0x20000047ff477230 */ /* 0x000fc40000004100 */
[----:B------:R-:W-:Y:S02]  /*3490*/  HADD2.F32 R13, -RZ, R13.H0_H0 ;  /* 0x2000000dff0d7230 */ /* 0x000fe40000004100 */
[-C--:B------:R-:W-:Y:S01]  /*34a0*/  FMUL.FTZ R126, R11, R124.reuse ;  /* 0x0000007c0b7e7220 */ /* 0x080fe20000410000 */
[----:B------:R-:W-:Y:S02]  /*34b0*/  HADD2.F32 R69, -RZ, R69.H0_H0 ;  /* 0x20000045ff457230 */ /* 0x000fe40000004100 */
[-C--:B------:R-:W-:Y:S01]  /*34c0*/  FMUL.FTZ R128, R68, R71.reuse ;  /* 0x0000004744807220 */ /* 0x080fe20000410000 */
[----:B------:R-:W-:Y:S01]  /*34d0*/  FMUL.FTZ R71, R15, R71 ;  /* 0x000000470f477220 */ /* 0x000fe20000410000 */
[C---:B------:R-:W-:Y:S01]  /*34e0*/  FMUL.FTZ R124, R13.reuse, R124 ;  /* 0x0000007c0d7c7220 */ /* 0x040fe20000410000 */
[----:B------:R-:W-:Y:S01]  /*34f0*/  FFMA.FTZ R126, R13, R70, -R126 ;  /* 0x000000460d7e7223 */ /* 0x000fe2000001087e */
[----:B------:R-:W-:Y:S01]  /*3500*/  FFMA.FTZ R128, R15, R69, -R128 ;  /* 0x000000450f807223 */ /* 0x000fe20000010880 */
[----:B------:R-:W-:-:S02]  /*3510*/  HADD2.F32 R15, -RZ, R123.H1_H1 ;  /* 0x3000007bff0f7230 */ /* 0x000fc40000004100 */
[----:B------:R-:W-:Y:S01]  /*3520*/  FFMA.FTZ R125, R11, R70, R124 ;  /* 0x000000460b7d7223 */ /* 0x000fe2000001007c */
[--C-:B------:R-:W-:Y:S02]  /*3530*/  HADD2.F32 R11, -RZ, R12.reuse.H1_H1 ;  /* 0x3000000cff0b7230 */ /* 0x100fe40000004100 */
[----:B------:R-:W-:Y:S01]  /*3540*/  FFMA.FTZ R127, R68, R69, R71 ;  /* 0x00000045447f7223 */ /* 0x000fe20000010047 */
[----:B------:R-:W-:Y:S02]  /*3550*/  HADD2.F32 R123, -RZ, R123.H0_H0 ;  /* 0x2000007bff7b7230 */ /* 0x000fe40000004100 */
[----:B------:R-:W-:Y:S02]  /*3560*/  HADD2.F32 R12, -RZ, R12.H0_H0 ;  /* 0x2000000cff0c7230 */ /* 0x000fe40000004100 */
[----:B------:R-:W-:Y:S02]  /*3570*/  HADD2.F32 R13, -RZ, R14.H1_H1 ;  /* 0x3000000eff0d7230 */ /* 0x000fe40000004100 */
[----:B------:R-:W-:Y:S01]  /*3580*/  FMUL.FTZ R71, R11, R123 ;  /* 0x0000007b0b477220 */ /* 0x000fe20000410000 */
[----:B------:R-:W-:-:S02]  /*3590*/  HADD2.F32 R69, -RZ, R122.H1_H1 ;  /* 0x3000007aff457230 */ /* 0x000fc40000004100 */
[C---:B------:R-:W-:Y:S01]  /*35a0*/  FMUL.FTZ R70, R12.reuse, R123 ;  /* 0x0000007b0c467220 */ /* 0x040fe20000410000 */
[----:B------:R-:W-:Y:S02]  /*35b0*/  HADD2.F32 R14, -RZ, R14.H0_H0 ;  /* 0x2000000eff0e7230 */ /* 0x000fe40000004100 */
[----:B------:R-:W-:Y:S01]  /*35c0*/  FFMA.FTZ R71, R12, R15, -R71 ;  /* 0x0000000f0c477223 */ /* 0x000fe20000010847 */
[----:B------:R-:W-:Y:S02]  /*35d0*/  HADD2.F32 R68, -RZ, R120.H0_H0 ;  /* 0x20000078ff447230 */ /* 0x000fe40000004100 */
[----:B------:R-:W-:Y:S01]  /*35e0*/  FMUL.FTZ R123, R13, R69 ;  /* 0x000000450d7b7220 */ /* 0x000fe20000410000 */
[----:B------:R-:W-:Y:S01]  /*35f0*/  FFMA.FTZ R70, R11, R15, R70 ;  /* 0x0000000f0b467223 */ /* 0x000fe20000010046 */
[C---:B------:R-:W-:Y:S01]  /*3600*/  FMUL.FTZ R124, R14.reuse, R69 ;  /* 0x000000450e7c7220 */ /* 0x040fe20000410000 */
[----:B------:R-:W-:Y:S01]  /*3610*/  F2FP.F16.F32.PACK_AB R15, R127, R128 ;  /* 0x000000807f0f723e */ /* 0x000fe200000000ff */
[----:B------:R-:W-:-:S02]  /*3620*/  FFMA.FTZ R123, R14, R68, -R123 ;  /* 0x000000440e7b7223 */ /* 0x000fc4000001087b */
[----:B------:R-:W-:Y:S01]  /*3630*/  FFMA.FTZ R124, R13, R68, R124 ;  /* 0x000000440d7c7223 */ /* 0x000fe2000001007c */
[----:B------:R-:W-:Y:S02]  /*3640*/  F2FP.F16.F32.PACK_AB R13, R125, R126 ;  /* 0x0000007e7d0d723e */ /* 0x000fe400000000ff */
[----:B------:R-:W-:Y:S02]  /*3650*/  F2FP.F16.F32.PACK_AB R12, R70, R71 ;  /* 0x00000047460c723e */ /* 0x000fe400000000ff */
[----:B------:R-:W-:-:S07]  /*3660*/  F2FP.F16.F32.PACK_AB R14, R124, R123 ;  /* 0x0000007b7c0e723e */ /* 0x000fce00000000ff */
.L_x_509:
[----:B------:R-:W-:Y:S05]  /*3670*/  BSYNC B3 ;  /* 0x0000000000037941 */ /* 0x000fea0003800000 */
.L_x_508:
[----:B0-----:R4:W-:Y:S02]  /*3680*/  ST.E.128 desc[UR42][R72.64], R12 ;  /* 0x0000000c48007985 */ /* 0x0019e4000c101d2a */
.L_x_507:
[----:B------:R-:W-:Y:S05]  /*3690*/  BSYNC B2 ;  /* 0x0000000000027941 */ /* 0x000fea0003800000 */
.L_x_506:
[----:B------:R-:W-:Y:S05]  /*36a0*/  @P2 BRA `(.L_x_505) ;  /* 0x0000000000c02947 */ /* 0x000fea0003800000 */
[----:B----4-:R4:W0:Y:S01]  /*36b0*/  LDS.128 R12, [R92+0x1c400] ;  /* 0x01c400005c0c7984 */ /* 0x0108220000000c00 */
        /* <DEDUP_REMOVED lines=13> */
[----:B------:R-:W-:Y:S02]  /*3790*/  HADD2.F32 R67, -RZ, R67.H0_H0 ;  /* 0x20000043ff437230 */ /* 0x000fe40000004100 */
[----:B------:R-:W-:-:S02]  /*37a0*/  HADD2.F32 R11, -RZ, R13.H1_H1 ;  /* 0x3000000dff0b7230 */ /* 0x000fc40000004100 */
[----:B------:R-:W-:Y:S02]  /*37b0*/  HADD2.F32 R13, -RZ, R13.H0_H0 ;  /* 0x2000000dff0d7230 */ /* 0x000fe40000004100 */
[-C--:B------:R-:W-:Y:S01]  /*37c0*/  FMUL.FTZ R71, R15, R67.reuse ;  /* 0x000000430f477220 */ /* 0x080fe20000410000 */
[----:B------:R-:W-:Y:S02]  /*37d0*/  HADD2.F32 R65, -RZ, R65.H0_H0 ;  /* 0x20000041ff417230 */ /* 0x000fe40000004100 */
[-C--:B------:R-:W-:Y:S01]  /*37e0*/  FMUL.FTZ R72, R11, R70.reuse ;  /* 0x000000460b487220 */ /* 0x080fe20000410000 */
[C---:B------:R-:W-:Y:S01]  /*37f0*/  FMUL.FTZ R74, R64.reuse, R67 ;  /* 0x00000043404a7220 */ /* 0x040fe20000410000 */
[C---:B------:R-:W-:Y:S01]  /*3800*/  FMUL.FTZ R70, R13.reuse, R70 ;  /* 0x000000460d467220 */ /* 0x040fe20000410000 */
[----:B------:R-:W-:Y:S01]  /*3810*/  FFMA.FTZ R73, R64, R65, R71 ;  /* 0x0000004140497223 */ /* 0x000fe20000010047 */
[-C--:B------:R-:W-:Y:S02]  /*3820*/  FFMA.FTZ R72, R13, R66.reuse, -R72 ;  /* 0x000000420d487223 */ /* 0x080fe40000010848 */
[----:B------:R-:W-:Y:S01]  /*3830*/  FFMA.FTZ R67, R11, R66, R70 ;  /* 0x000000420b437223 */ /* 0x000fe20000010046 */
[----:B------:R-:W-:-:S02]  /*3840*/  HADD2.F32 R64, -RZ, R116.H0_H0 ;  /* 0x20000074ff407230 */ /* 0x000fc40000004100 */
[----:B------:R-:W-:Y:S01]  /*3850*/  FFMA.FTZ R74, R15, R65, -R74 ;  /* 0x000000410f4a7223 */ /* 0x000fe2000001084a */
[----:B------:R-:W-:Y:S02]  /*3860*/  HADD2.F32 R116, -RZ, R116.H1_H1 ;  /* 0x30000074ff747230 */ /* 0x000fe40000004100 */
[----:B------:R-:W-:Y:S02]  /*3870*/  HADD2.F32 R11, -RZ, R12.H1_H1 ;  /* 0x3000000cff0b7230 */ /* 0x000fe40000004100 */
[----:B------:R-:W-:Y:S02]  /*3880*/  HADD2.F32 R13, -RZ, R14.H1_H1 ;  /* 0x3000000eff0d7230 */ /* 0x000fe40000004100 */
[----:B------:R-:W-:Y:S02]  /*3890*/  HADD2.F32 R12, -RZ, R12.H0_H0 ;  /* 0x2000000cff0c7230 */ /* 0x000fe40000004100 */
[----:B------:R-:W-:Y:S01]  /*38a0*/  FMUL.FTZ R65, R11, R64 ;  /* 0x000000400b417220 */ /* 0x000fe20000410000 */
[----:B------:R-:W-:-:S02]  /*38b0*/  HADD2.F32 R14, -RZ, R14.H0_H0 ;  /* 0x2000000eff0e7230 */ /* 0x000fc40000004100 */
[----:B------:R-:W-:Y:S01]  /*38c0*/  FMUL.FTZ R71, R13, R116 ;  /* 0x000000740d477220 */ /* 0x000fe20000410000 */
[--C-:B------:R-:W-:Y:S02]  /*38d0*/  HADD2.F32 R15, -RZ, R115.reuse.H0_H0 ;  /* 0x20000073ff0f7230 */ /* 0x100fe40000004100 */
[----:B------:R-:W-:Y:S01]  /*38e0*/  FMUL.FTZ R64, R12, R64 ;  /* 0x000000400c407220 */ /* 0x000fe20000410000 */
[----:B------:R-:W-:Y:S02]  /*38f0*/  HADD2.F32 R115, -RZ, R115.H1_H1 ;  /* 0x30000073ff737230 */ /* 0x000fe40000004100 */
[----:B------:R-:W-:Y:S01]  /*3900*/  FMUL.FTZ R116, R14, R116 ;  /* 0x000000740e747220 */ /* 0x000fe20000410000 */
[-C--:B------:R-:W-:Y:S01]  /*3910*/  FFMA.FTZ R65, R12, R15.reuse, -R65 ;  /* 0x0000000f0c417223 */ /* 0x080fe20000010841 */
[----:B------:R-:W-:Y:S01]  /*3920*/  FFMA.FTZ R64, R11, R15, R64 ;  /* 0x0000000f0b407223 */ /* 0x000fe20000010040 */
[-C--:B------:R-:W-:Y:S01]  /*3930*/  FFMA.FTZ R71, R14, R115.reuse, -R71 ;  /* 0x000000730e477223 */ /* 0x080fe20000010847 */
[----:B------:R-:W-:Y:S01]  /*3940*/  FFMA.FTZ R116, R13, R115, R116 ;  /* 0x000000730d747223 */ /* 0x000fe20000010074 */
[----:B------:R-:W-:-:S02]  /*3950*/  F2FP.F16.F32.PACK_AB R13, R67, R72 ;  /* 0x00000048430d723e */ /* 0x000fc400000000ff */
[----:B------:R-:W-:Y:S02]  /*3960*/  F2FP.F16.F32.PACK_AB R15, R73, R74 ;  /* 0x0000004a490f723e */ /* 0x000fe400000000ff */
[----:B------:R-:W-:Y:S02]  /*3970*/  F2FP.F16.F32.PACK_AB R12, R64, R65 ;  /* 0x00000041400c723e */ /* 0x000fe400000000ff */
[----:B------:R-:W-:-:S07]  /*3980*/  F2FP.F16.F32.PACK_AB R14, R116, R71 ;  /* 0x00000047740e723e */ /* 0x000fce00000000ff */
.L_x_511:
[----:B------:R-:W-:Y:S05]  /*3990*/  BSYNC B2 ;  /* 0x0000000000027941 */ /* 0x000fea0003800000 */
.L_x_510:
[----:B0-----:R0:W-:Y:S02]  /*39a0*/  ST.E.128 desc[UR42][R68.64], R12 ;  /* 0x0000000c44007985 */ /* 0x0011e4000c101d2a */
.L_x_505:
[----:B------:R-:W-:Y:S05]  /*39b0*/  BSYNC B1 ;  /* 0x0000000000017941 */ /* 0x000fea0003800000 */
.L_x_504:
[----:B------:R-:W-:-:S03]  /*39c0*/  UMOV UR4, 0xffffffff ;  /* 0xffffffff00047882 */ /* 0x000fc60000000000 */
[----:B------:R-:W-:Y:S05]  /*39d0*/  BRA.DIV UR4, `(.L_x_512) ;  /* 0x0000018e04947947 */ /* 0x000fea000b800000 */
[----:B------:R0:W0:Y:S04]  /*39e0*/  SHFL.IDX PT, R67, R108, 0x1, 0x181f ;  /* 0x00381f006c437f89 */ /* 0x00002800000e0000 */
[----:B------:R0:W0:Y:S02]  /*39f0*/  SHFL.IDX PT, R66, R109, 0x1, 0x181f ;  /* 0x00381f006d427f89 */ /* 0x00002400000e0000 */
.L_x_816:
[----:B------:R-:W-:Y:S01]  /*3a00*/  ISETP.NE.AND P6, PT, R118, RZ, PT ;  /* 0x000000ff7600720c */ /* 0x000fe20003fc5270 */
[----:B------:R-:W-:-:S12]  /*3a10*/  BSSY B1, `(.L_x_513) ;  /* 0x0000066000017945 */ /* 0x000fd80003800000 */
[----:B------:R-:W-:Y:S05]  /*3a20*/  @P6 BRA `(.L_x_514) ;  /* 0x0000000400906947 */ /* 0x000fea0003800000 */
[----:B------:R-:W-:Y:S04]  /*3a30*/  BSSY B2, `(.L_x_515) ;  /* 0x0000032000027945 */ /* 0x000fe80003800000 */
[----:B------:R-:W-:Y:S05]  /*3a40*/  @P1 BRA `(.L_x_516) ;  /* 0x0000000000c01947 */ /* 0x000fea0003800000 */
[----:B0---4-:R0:W4:Y:S01]  /*3a50*/  LDS.128 R12, [R92+0x19400] ;  /* 0x019400005c0c7984 */ /* 0x0111220000000c00 */
[C---:B------:R-:W-:Y:S01]  /*3a60*/  LEA R64, P6, R16.reuse, R66, 0x1 ;  /* 0x0000004210407211 */ /* 0x040fe200078c08ff */
[----:B------:R-:W-:Y:S03]  /*3a70*/  BSSY B3, `(.L_x_517) ;  /* 0x000002c000037945 */ /* 0x000fe60003800000 */
[----:B------:R-:W-:Y:S02]  /*3a80*/  LEA.HI.X R65, R16, R67, R17, 0x1, P6 ;  /* 0x0000004310417211 */ /* 0x000fe400030f0c11 */
[----:B------:R-:W-:-:S13]  /*3a90*/  ISETP.GE.AND P6, PT, R18, R104, PT ;  /* 0x000000681200720c */ /* 0x000fda0003fc6270 */
[----:B0-----:R-:W-:Y:S05]  /*3aa0*/  @P6 BRA `(.L_x_518) ;  /* 0x0000000000a06947 */ /* 0x001fea0003800000 */
[----:B------:R-:W-:Y:S01]  /*3ab0*/  SHF.R.U64 R11, R60, 0x10, R61 ;  /* 0x000000103c0b7819 */ /* 0x000fe2000000123d */
[--C-:B----4-:R-:W-:Y:S01]  /*3ac0*/  HADD2.F32 R60, -RZ, R15.reuse.H1_H1 ;  /* 0x3000000fff3c7230 */ /* 0x110fe20000004100 */
        /* <DEDUP_REMOVED lines=38> */
.L_x_518:
[----:B------:R-:W-:Y:S05]  /*3d30*/  BSYNC B3 ;  /* 0x0000000000037941 */ /* 0x000fea0003800000 */
.L_x_517:
[----:B----4-:R0:W-:Y:S02]  /*3d40*/  ST.E.128 desc[UR42][R64.64], R12 ;  /* 0x0000000c40007985 */ /* 0x0101e4000c101d2a */
.L_x_516:
[----:B------:R-:W-:Y:S05]  /*3d50*/  BSYNC B2 ;  /* 0x0000000000027941 */ /* 0x000fea0003800000 */
.L_x_515:
        /* <DEDUP_REMOVED lines=21> */
[C---:B------:R-:W-:Y:S01]  /*3eb0*/  FMUL.FTZ R66, R56.reuse, R59 ;  /* 0x0000003b38427220 */ /* 0x040fe20000410000 */
[C---:B------:R-:W-:Y:S01]  /*3ec0*/  FMUL.FTZ R62, R13.reuse, R62 ;  /* 0x0000003e0d3e7220 */ /* 0x040fe20000410000 */
[----:B------:R-:W-:Y:S01]  /*3ed0*/  FFMA.FTZ R64, R13, R58, -R64 ;  /* 0x0000003a0d407223 */ /* 0x000fe20000010840 */
[----:B------:R-:W-:Y:S01]  /*3ee0*/  FFMA.FTZ R65, R56, R57, R63 ;  /* 0x0000003938417223 */ /* 0x000fe2000001003f */
[----:B------:R-:W-:-:S02]  /*3ef0*/  HADD2.F32 R56, -RZ, R107.H1_H1 ;  /* 0x3000006bff387230 */ /* 0x000fc40000004100 */
[----:B------:R-:W-:Y:S01]  /*3f00*/  FFMA.FTZ R59, R11, R58, R62 ;  /* 0x0000003a0b3b7223 */ /* 0x000fe2000001003e */
[----:B------:R-:W-:Y:S02]  /*3f10*/  HADD2.F32 R11, -RZ, R12.H1_H1 ;  /* 0x3000000cff0b7230 */ /* 0x000fe40000004100 */
[----:B------:R-:W-:Y:S01]  /*3f20*/  FFMA.FTZ R66, R15, R57, -R66 ;  /* 0x000000390f427223 */ /* 0x000fe20000010842 */
[----:B------:R-:W-:Y:S02]  /*3f30*/  HADD2.F32 R13, -RZ, R14.H1_H1 ;  /* 0x3000000eff0d7230 */ /* 0x000fe40000004100 */
[----:B------:R-:W-:Y:S02]  /*3f40*/  HADD2.F32 R107, -RZ, R107.H0_H0 ;  /* 0x2000006bff6b7230 */ /* 0x000fe40000004100 */
[----:B------:R-:W-:Y:S01]  /*3f50*/  FMUL.FTZ R57, R11, R56 ;  /* 0x000000380b397220 */ /* 0x000fe20000410000 */
[----:B------:R-:W-:Y:S02]  /*3f60*/  HADD2.F32 R12, -RZ, R12.H0_H0 ;  /* 0x2000000cff0c7230 */ /* 0x000fe40000004100 */
[----:B------:R-:W-:-:S02]  /*3f70*/  HADD2.F32 R14, -RZ, R14.H0_H0 ;  /* 0x2000000eff0e7230 */ /* 0x000fc40000004100 */
[-C--:B------:R-:W-:Y:S01]  /*3f80*/  FMUL.FTZ R63, R13, R107.reuse ;  /* 0x0000006b0d3f7220 */ /* 0x080fe20000410000 */
[--C-:B------:R-:W-:Y:S02]  /*3f90*/  HADD2.F32 R15, -RZ, R110.reuse.H1_H1 ;  /* 0x3000006eff0f7230 */ /* 0x100fe40000004100 */
[----:B------:R-:W-:Y:S01]  /*3fa0*/  FMUL.FTZ R56, R12, R56 ;  /* 0x000000380c387220 */ /* 0x000fe20000410000 */
[----:B------:R-:W-:Y:S02]  /*3fb0*/  HADD2.F32 R110, -RZ, R110.H0_H0 ;  /* 0x2000006eff6e7230 */ /* 0x000fe40000004100 */
        /* <DEDUP_REMOVED lines=9> */
.L_x_520:
[----:B------:R-:W-:Y:S05]  /*4050*/  BSYNC B2 ;  /* 0x0000000000027941 */ /* 0x000fea0003800000 */
.L_x_519:
[----:B----4-:R0:W-:Y:S02]  /*4060*/  ST.E.128 desc[UR42][R60.64], R12 ;  /* 0x0000000c3c007985 */ /* 0x0101e4000c101d2a */
.L_x_514:
[----:B------:R-:W-:Y:S05]  /*4070*/  BSYNC B1 ;  /* 0x0000000000017941 */ /* 0x000fea0003800000 */
.L_x_513:
[----:B------:R-:W-:-:S03]  /*4080*/  UMOV UR4, 0xffffffff ;  /* 0xffffffff00047882 */ /* 0x000fc60000000000 */
[----:B------:R-:W-:Y:S05]  /*4090*/  BRA.DIV UR4, `(.L_x_521) ;  /* 0x0000018a04307947 */ /* 0x000fea000b800000 */
[----:B------:R0:W0:Y:S04]  /*40a0*/  SHFL.IDX PT, R59, R108, 0x2, 0x181f ;  /* 0x00581f006c3b7f89 */ /* 0x00002800000e0000 */
[----:B------:R0:W0:Y:S02]  /*40b0*/  SHFL.IDX PT, R58, R109, 0x2, 0x181f ;  /* 0x00581f006d3a7f89 */ /* 0x00002400000e0000 */
.L_x_820:
[----:B------:R-:W-:Y:S04]  /*40c0*/  BSSY B1, `(.L_x_522) ;  /* 0x0000067000017945 */ /* 0x000fe80003800000 */
        /* <DEDUP_REMOVED lines=17> */
[--C-:B------:R-:W-:Y:S02]  /*41e0*/  HADD2.F32 R11, -RZ, R13.reuse.H1_H1 ;  /* 0x3000000dff0b7230 */ /* 0x100fe40000004100 */
[----:B------:R-:W-:-:S02]  /*41f0*/  HADD2.F32 R13, -RZ, R13.H0_H0 ;  /* 0x2000000dff0d7230 */ /* 0x000fc40000004100 */
[----:B------:R-:W-:Y:S02]  /*4200*/  HADD2.F32 R55, -RZ, R55.H0_H0 ;  /* 0x20000037ff377230 */ /* 0x000fe40000004100 */
[-C--:B------:R-:W-:Y:S01]  /*4210*/  FMUL.FTZ R62, R11, R60.reuse ;  /* 0x0000003c0b3e7220 */ /* 0x080fe20000410000 */
[----:B------:R-:W-:Y:S02]  /*4220*/  HADD2.F32 R53, -RZ, R53.H0_H0 ;  /* 0x20000035ff357230 */ /* 0x000fe40000004100 */
[----:B------:R-:W-:Y:S01]  /*4230*/  FMUL.FTZ R60, R13, R60 ;  /* 0x0000003c0d3c7220 */ /* 0x000fe20000410000 */
[----:B------:R-:W-:Y:S02]  /*4240*/  HADD2.F32 R122, -RZ, R122.H0_H0 ;  /* 0x2000007aff7a7230 */ /* 0x000fe40000004100 */
[-C--:B------:R-:W-:Y:S01]  /*4250*/  FMUL.FTZ R64, R52, R55.reuse ;  /* 0x0000003734407220 */ /* 0x080fe20000410000 */
[----:B------:R-:W-:Y:S01]  /*4260*/  FMUL.FTZ R61, R15, R55 ;  /* 0x000000370f3d7220 */ /* 0x000fe20000410000 */
[----:B------:R-:W-:Y:S01]  /*4270*/  FFMA.FTZ R55, R11, R54, R60 ;  /* 0x000000360b377223 */ /* 0x000fe2000001003c */
[----:B------:R-:W-:-:S02]  /*4280*/  HADD2.F32 R11, -RZ, R12.H1_H1 ;  /* 0x3000000cff0b7230 */ /* 0x000fc40000004100 */
[-C--:B------:R-:W-:Y:S01]  /*4290*/  FFMA.FTZ R64, R15, R53.reuse, -R64 ;  /* 0x000000350f407223 */ /* 0x080fe20000010840 */
[----:B------:R-:W-:Y:S01]  /*42a0*/  FFMA.FTZ R62, R13, R54, -R62 ;  /* 0x000000360d3e7223 */ /* 0x000fe2000001083e */
[----:B------:R-:W-:Y:S02]  /*42b0*/  HADD2.F32 R15, -RZ, R121.H1_H1 ;  /* 0x30000079ff0f7230 */ /* 0x000fe40000004100 */
[----:B------:R-:W-:Y:S01]  /*42c0*/  FFMA.FTZ R61, R52, R53, R61 ;  /* 0x00000035343d7223 */ /* 0x000fe2000001003d */
[----:B------:R-:W-:Y:S02]  /*42d0*/  HADD2.F32 R12, -RZ, R12.H0_H0 ;  /* 0x2000000cff0c7230 */ /* 0x000fe40000004100 */
[--C-:B------:R-:W-:Y:S02]  /*42e0*/  HADD2.F32 R13, -RZ, R14.reuse.H1_H1 ;  /* 0x3000000eff0d7230 */ /* 0x100fe40000004100 */
[----:B------:R-:W-:Y:S01]  /*42f0*/  FMUL.FTZ R53, R11, R15 ;  /* 0x0000000f0b357220 */ /* 0x000fe20000410000 */
[----:B------:R-:W-:-:S02]  /*4300*/  HADD2.F32 R14, -RZ, R14.H0_H0 ;  /* 0x2000000eff0e7230 */ /* 0x000fc40000004100 */
[----:B------:R-:W-:Y:S01]  /*4310*/  FMUL.FTZ R52, R12, R15 ;  /* 0x0000000f0c347220 */ /* 0x000fe20000410000 */
[----:B------:R-:W-:Y:S02]  /*4320*/  HADD2.F32 R121, -RZ, R121.H0_H0 ;  /* 0x20000079ff797230 */ /* 0x000fe40000004100 */
[-C--:B------:R-:W-:Y:S01]  /*4330*/  FMUL.FTZ R15, R13, R122.reuse ;  /* 0x0000007a0d0f7220 */ /* 0x080fe20000410000 */
[----:B------:R-:W-:Y:S02]  /*4340*/  HADD2.F32 R120, -RZ, R120.H1_H1 ;  /* 0x30000078ff787230 */ /* 0x000fe40000004100 */
[C---:B------:R-:W-:Y:S01]  /*4350*/  FMUL.FTZ R122, R14.reuse, R122 ;  /* 0x0000007a0e7a7220 */ /* 0x040fe20000410000 */
[----:B------:R-:W-:Y:S01]  /*4360*/  F2FP.F16.F32.PACK_AB R61, R61, R64 ;  /* 0x000000403d3d723e */ /* 0x000fe200000000ff */
[-C--:B------:R-:W-:Y:S02]  /*4370*/  FFMA.FTZ R15, R14, R121.reuse, -R15 ;  /* 0x000000790e0f7223 */ /* 0x080fe4000001080f */
[----:B------:R-:W-:Y:S01]  /*4380*/  FFMA.FTZ R122, R13, R121, R122 ;  /* 0x000000790d7a7223 */ /* 0x000fe2000001007a */
[-C--:B------:R-:W-:Y:S01]  /*4390*/  FFMA.FTZ R53, R12, R120.reuse, -R53 ;  /* 0x000000780c357223 */ /* 0x080fe20000010835 */
[----:B------:R-:W-:Y:S01]  /*43a0*/  FFMA.FTZ R52, R11, R120, R52 ;  /* 0x000000780b347223 */ /* 0x000fe20000010034 */
[----:B------:R-:W-:-:S02]  /*43b0*/  F2FP.F16.F32.PACK_AB R13, R55, R62 ;  /* 0x0000003e370d723e */ /* 0x000fc400000000ff */
[----:B------:R-:W-:Y:S01]  /*43c0*/  F2FP.F16.F32.PACK_AB R14, R122, R15 ;  /* 0x0000000f7a0e723e */ /* 0x000fe200000000ff */
[----:B------:R-:W-:Y:S01]  /*43d0*/  IMAD.MOV.U32 R15, RZ, RZ, R61 ;  /* 0x000000ffff0f7224 */ /* 0x000fe200078e003d */
[----:B------:R-:W-:-:S07]  /*43e0*/  F2FP.F16.F32.PACK_AB R12, R52, R53 ;  /* 0x00000035340c723e */ /* 0x000fce00000000ff */
.L_x_527:
[----:B------:R-:W-:Y:S05]  /*43f0*/  BSYNC B3 ;  /* 0x0000000000037941 */ /* 0x000fea0003800000 */
.L_x_526:
[----:B----4-:R0:W-:Y:S02]  /*4400*/  ST.E.128 desc[UR42][R56.64], R12 ;  /* 0x0000000c38007985 */ /* 0x0101e4000c101d2a */
.L_x_525:
[----:B------:R-:W-:Y:S05]  /*4410*/  BSYNC B2 ;  /* 0x0000000000027941 */ /* 0x000fea0003800000 */
.L_x_524:
        /* <DEDUP_REMOVED lines=25> */
[----:B------:R-:W-:-:S02]  /*45b0*/  HADD2.F32 R48, -RZ, R119.H0_H0 ;  /* 0x20000077ff307230 */ /* 0x000fc40000004100 */
[----:B------:R-:W-:Y:S01]  /*45c0*/  FFMA.FTZ R51, R11, R50, R54 ;  /* 0x000000320b337223 */ /* 0x000fe20000010036 */
[----:B------:R-:W-:Y:S02]  /*45d0*/  HADD2.F32 R11, -RZ, R12.H1_H1 ;  /* 0x3000000cff0b7230 */ /* 0x000fe40000004100 */
[----:B------:R-:W-:Y:S01]  /*45e0*/  FFMA.FTZ R58, R15, R49, -R58 ;  /* 0x000000310f3a7223 */ /* 0x000fe2000001083a */
[----:B------:R-:W-:Y:S02]  /*45f0*/  HADD2.F32 R13, -RZ, R14.H1_H1 ;  /* 0x3000000eff0d7230 */ /* 0x000fe40000004100 */
[----:B------:R-:W-:Y:S02]  /*4600*/  HADD2.F32 R119, -RZ, R119.H1_H1 ;  /* 0x30000077ff777230 */ /* 0x000fe40000004100 */
[----:B------:R-:W-:Y:S01]  /*4610*/  FMUL.FTZ R49, R11, R48 ;  /* 0x000000300b317220 */ /* 0x000fe20000410000 */
[----:B------:R-:W-:Y:S02]  /*4620*/  HADD2.F32 R12, -RZ, R12.H0_H0 ;  /* 0x2000000cff0c7230 */ /* 0x000fe40000004100 */
[----:B------:R-:W-:-:S02]  /*4630*/  HADD2.F32 R14, -RZ, R14.H0_H0 ;  /* 0x2000000eff0e7230 */ /* 0x000fc40000004100 */
[-C--:B------:R-:W-:Y:S01]  /*4640*/  FMUL.FTZ R55, R13, R119.reuse ;  /* 0x000000770d377220 */ /* 0x080fe20000410000 */
        /* <DEDUP_REMOVED lines=12> */
.L_x_529:
[----:B------:R-:W-:Y:S05]  /*4710*/  BSYNC B2 ;  /* 0x0000000000027941 */ /* 0x000fea0003800000 */
.L_x_528:
[----:B----4-:R0:W-:Y:S02]  /*4720*/  ST.E.128 desc[UR42][R52.64], R12 ;  /* 0x0000000c34007985 */ /* 0x0101e4000c101d2a */
.L_x_523:
[----:B------:R-:W-:Y:S05]  /*4730*/  BSYNC B1 ;  /* 0x0000000000017941 */ /* 0x000fea0003800000 */
.L_x_522:
[----:B------:R-:W-:-:S03]  /*4740*/  UMOV UR4, 0xffffffff ;  /* 0xffffffff00047882 */ /* 0x000fc60000000000 */
[----:B------:R-:W-:Y:S05]  /*4750*/  BRA.DIV UR4, `(.L_x_530) ;  /* 0x0000018204cc7947 */ /* 0x000fea000b800000 */
[----:B------:R2:W2:Y:S04]  /*4760*/  SHFL.IDX PT, R51, R108, 0x3, 0x181f ;  /* 0x00781f006c337f89 */ /* 0x0004a800000e0000 */
[----:B01----:R-:W0:Y:S02]  /*4770*/  SHFL.IDX PT, R109, R109, 0x3, 0x181f ;  /* 0x00781f006d6d7f89 */ /* 0x003e2400000e0000 */
.L_x_824:
[----:B------:R-:W-:Y:S05]  /*4780*/  @P4 BRA `(.L_x_531) ;  /* 0x0000003400504947 */ /* 0x000fea0003800000 */
[----:B------:R-:W-:Y:S04]  /*4790*/  BSSY B1, `(.L_x_532) ;  /* 0x0000032000017945 */ /* 0x000fe80003800000 */
[----:B------:R-:W-:Y:S05]  /*47a0*/  @P1 BRA `(.L_x_533) ;  /* 0x0000000000c01947 */ /* 0x000fea0003800000 */
[----:B----4-:R1:W4:Y:S01]  /*47b0*/  LDS.128 R12, [R92+0x1b400] ;  /* 0x01b400005c0c7984 */ /* 0x0103220000000c00 */
[C---:B0-----:R-:W-:Y:S01]  /*47c0*/  LEA R48, P3, R16.reuse, R109, 0x1 ;  /* 0x0000006d10307211 */ /* 0x041fe200078608ff */
[----:B------:R-:W-:Y:S03]  /*47d0*/  BSSY B2, `(.L_x_534) ;  /* 0x000002c000027945 */ /* 0x000fe60003800000 */
[----:B--2---:R-:W-:Y:S02]  /*47e0*/  LEA.HI.X R49, R16, R51, R17, 0x1, P3 ;  /* 0x0000003310317211 */ /* 0x004fe400018f0c11 */
[----:B------:R-:W-:-:S13]  /*47f0*/  ISETP.GE.AND P3, PT, R18, R104, PT ;  /* 0x000000681200720c */ /* 0x000fda0003f66270 */
[----:B-1----:R-:W-:Y:S05]  /*4800*/  @P3 BRA `(.L_x_535) ;  /* 0x0000000000a03947 */ /* 0x002fea0003800000 */
        /* <DEDUP_REMOVED lines=40> */
.L_x_535:
[----:B------:R-:W-:Y:S05]  /*4a90*/  BSYNC B2 ;  /* 0x0000000000027941 */ /* 0x000fea0003800000 */
.L_x_534:
[----:B----4-:R1:W-:Y:S02]  /*4aa0*/  ST.E.128 desc[UR42][R48.64], R12 ;  /* 0x0000000c30007985 */ /* 0x0103e4000c101d2a */
.L_x_533:
[----:B------:R-:W-:Y:S05]  /*4ab0*/  BSYNC B1 ;  /* 0x0000000000017941 */ /* 0x000fea0003800000 */
.L_x_532:
[----:B------:R-:W-:Y:S05]  /*4ac0*/  @P2 BRA `(.L_x_531) ;  /* 0x0000003000802947 */ /* 0x000fea0003800000 */
[----:B-1--4-:R1:W4:Y:S01]  /*4ad0*/  LDS.128 R12, [R92+0x1f400] ;  /* 0x01f400005c0c7984 */ /* 0x0123220000000c00 */
        /* <DEDUP_REMOVED lines=45> */
.L_x_537:
[----:B------:R-:W-:Y:S05]  /*4db0*/  BSYNC B1 ;  /* 0x0000000000017941 */ /* 0x000fea0003800000 */
.L_x_536:
[----:B----4-:R0:W-:Y:S01]  /*4dc0*/  ST.E.128 desc[UR42][R44.64], R12 ;  /* 0x0000000c2c007985 */ /* 0x0101e2000c101d2a */
[----:B------:R-:W-:Y:S05]  /*4dd0*/  BRA `(.L_x_531) ;  /* 0x0000002c00bc7947 */ /* 0x000fea0003800000 */
.L_x_491:
[----:B------:R-:W-:-:S05]  /*4de0*/  VIADD R40, R153, 0x20 ;  /* 0x0000002099287836 */ /* 0x000fca0000000000 */
[----:B------:R-:W-:Y:S01]  /*4df0*/  ISETP.GE.AND P4, PT, R40, R98, PT ;  /* 0x000000622800720c */ /* 0x000fe20003f86270 */
[----:B------:R-:W-:-:S03]  /*4e00*/  VIADD R40, R153, 0x40 ;  /* 0x0000004099287836 */ /* 0x000fc60000000000 */
[----:B------:R-:W-:-:S13]  /*4e10*/  ISETP.GE.OR P4, PT, R16, R104, P4 ;  /* 0x000000681000720c */ /* 0x000fda0002786670 */
[----:B------:R-:W-:Y:S01]  /*4e20*/  @!P4 IADD3 R46, P3, P5, R84, R14, R20 ;  /* 0x0000000e542ec210 */ /* 0x000fe20007d7e014 */
[----:B------:R-:W0:Y:S03]  /*4e30*/  @!P4 LDC.64 R56, c[0x0][0x3e8] ;  /* 0x0000fa00ff38cb82 */ /* 0x000e260000000a00 */
[----:B------:R-:W-:Y:S02]  /*4e40*/  @!P4 IADD3.X R47, R39, R90, R8, P3, P5 ;  /* 0x0000005a272fc210 */ /* 0x000fe40001fea408 */
[----:B------:R-:W-:-:S03]  /*4e50*/  @!P4 IADD3 R44, P3, P5, R88, R12, R33 ;  /* 0x0000000c582cc210 */ /* 0x000fc60007d7e021 */
[----:B------:R-:W1:Y:S01]  /*4e60*/  @!P4 LDC.64 R58, c[0x0][0x400] ;  /* 0x00010000ff3acb82 */ /* 0x000e620000000a00 */
[----:B------:R-:W-:Y:S02]  /*4e70*/  @!P4 IADD3.X R45, R78, R11, R30, P3, P5 ;  /* 0x0000000b4e2dc210 */ /* 0x000fe40001fea41e */
[----:B------:R-:W-:-:S04]  /*4e80*/  ISETP.GE.AND P3, PT, R40, R98, PT ;  /* 0x000000622800720c */ /* 0x000fc80003f66270 */
[----:B------:R-:W-:-:S13]  /*4e90*/  ISETP.GE.OR P3, PT, R16, R104, P3 ;  /* 0x000000681000720c */ /* 0x000fda0001f66670 */
[----:B------:R-:W-:Y:S01]  /*4ea0*/  @!P3 IADD3 R42, P5, P6, R84, R21, R14 ;  /* 0x00000015542ab210 */ /* 0x000fe20007ebe00e */
[----:B------:R-:W2:Y:S03]  /*4eb0*/  @!P3 LDC.64 R64, c[0x0][0x3e8] ;  /* 0x0000fa00ff40bb82 */ /* 0x000ea60000000a00 */
[----:B------:R-:W-:Y:S02]  /*4ec0*/  @!P3 IADD3.X R43, R39, R9, R90, P5, P6 ;  /* 0x00000009272bb210 */ /* 0x000fe40002fec45a */
[----:B------:R-:W-:-:S03]  /*4ed0*/  @!P3 IADD3 R40, P5, P6, R88, R34, R12 ;  /* 0x000000225828b210 */ /* 0x000fc60007ebe00c */
[----:B------:R-:W3:Y:S01]  /*4ee0*/  @!P3 LDC.64 R66, c[0x0][0x400] ;  /* 0x00010000ff42bb82 */ /* 0x000ee20000000a00 */
[----:B------:R-:W-:Y:S02]  /*4ef0*/  @!P3 IADD3.X R41, R78, R31, R11, P5, P6 ;  /* 0x0000001f4e29b210 */ /* 0x000fe40002fec40b */
[----:B------:R-:W-:-:S04]  /*4f00*/  ISETP.GE.AND P5, PT, R153, R98, PT ;  /* 0x000000629900720c */ /* 0x000fc80003fa6270 */
[----:B------:R-:W-:-:S13]  /*4f10*/  ISETP.GE.OR P5, PT, R16, R104, P5 ;  /* 0x000000681000720c */ /* 0x000fda0002fa6670 */
[----:B------:R-:W4:Y:S01]  /*4f20*/  @!P5 LDC.64 R48, c[0x0][0x3e8] ;  /* 0x0000fa00ff30db82 */ /* 0x000f220000000a00 */
[----:B------:R-:W-:-:S04]  /*4f30*/  @!P5 IADD3 R50, P6, R84, R14, RZ ;  /* 0x0000000e5432d210 */ /* 0x000fc80007fde0ff */
[----:B------:R-:W-:Y:S02]  /*4f40*/  @!P5 IADD3.X R51, R90, R39, RZ, P6, !PT ;  /* 0x000000275a33d210 */ /* 0x000fe400037fe4ff */
[----:B----4-:R-:W-:-:S04]  /*4f50*/  @!P5 LEA R48, P6, R50, R48, 0x1 ;  /* 0x000000303230d211 */ /* 0x010fc800078c08ff */
[----:B------:R-:W-:Y:S02]  /*4f60*/  @!P5 LEA.HI.X R49, R50, R49, R51, 0x1, P6 ;  /* 0x000000313231d211 */ /* 0x000fe400030f0c33 */
[----:B------:R-:W4:Y:S01]  /*4f70*/  @!P5 LDC.64 R50, c[0x0][0x400] ;  /* 0x00010000ff32db82 */ /* 0x000f220000000a00 */
[----:B------:R-:W-:-:S05]  /*4f80*/  @!P5 IADD3 R52, P6, R88, R12, RZ ;  /* 0x0000000c5834d210 */ /* 0x000fca0007fde0ff */
[----:B------:R-:W-:Y:S01]  /*4f90*/  @!P5 IMAD.X R53, R11, 0x1, R78, P6 ;  /* 0x000000010b35d824 */ /* 0x000fe200030e064e */
[----:B----4-:R-:W-:-:S04]  /*4fa0*/  @!P5 LEA R50, P6, R52, R50, 0x1 ;  /* 0x000000323432d211 */ /* 0x010fc800078c08ff */
[----:B------:R-:W-:Y:S02]  /*4fb0*/  @!P5 LEA.HI.X R51, R52, R51, R53, 0x1, P6 ;  /* 0x000000333433d211 */ /* 0x000fe400030f0c35 */
[----:B0-----:R-:W-:-:S04]  /*4fc0*/  @!P4 LEA R56, P6, R46, R56, 0x1 ;  /* 0x000000382e38c211 */ /* 0x001fc800078c08ff */
[----:B------:R-:W-:Y:S02]  /*4fd0*/  @!P4 LEA.HI.X R57, R46, R57, R47, 0x1, P6 ;  /* 0x000000392e39c211 */ /* 0x000fe400030f0c2f */
[----:B------:R-:W-:Y:S02]  /*4fe0*/  CS2R R46, SRZ ;  /* 0x00000000002e7805 */ /* 0x000fe4000001ff00 */
[----:B-1----:R-:W-:-:S04]  /*4ff0*/  @!P4 LEA R58, P6, R44, R58, 0x1 ;  /* 0x0000003a2c3ac211 */ /* 0x002fc800078c08ff */
[----:B------:R-:W-:Y:S02]  /*5000*/  @!P4 LEA.HI.X R59, R44, R59, R45, 0x1, P6 ;  /* 0x0000003b2c3bc211 */ /* 0x000fe400030f0c2d */
[----:B------:R-:W-:Y:S02]  /*5010*/  CS2R R44, SRZ ;  /* 0x00000000002c7805 */ /* 0x000fe4000001ff00 */
[----:B--2---:R-:W-:-:S04]  /*5020*/  @!P3 LEA R64, P6, R42, R64, 0x1 ;  /* 0x000000402a40b211 */ /* 0x004fc800078c08ff */
[----:B------:R-:W-:Y:S02]  /*5030*/  @!P3 LEA.HI.X R65, R42, R65, R43, 0x1, P6 ;  /* 0x000000412a41b211 */ /* 0x000fe400030f0c2b */
[----:B------:R-:W-:Y:S02]  /*5040*/  CS2R R42, SRZ ;  /* 0x00000000002a7805 */ /* 0x000fe4000001ff00 */
[C---:B---3--:R-:W-:Y:S01]  /*5050*/  @!P3 LEA R66, P6, R40.reuse, R66, 0x1 ;  /* 0x000000422842b211 */ /* 0x048fe200078c08ff */
[----:B------:R0:W5:Y:S03]  /*5060*/  @!P5 LDG.E.128 R44, desc[UR42][R50.64] ;  /* 0x0000002a322cd981 */ /* 0x000166000c1e1d00 */
[----:B------:R-:W-:Y:S02]  /*5070*/  @!P3 LEA.HI.X R67, R40, R67, R41, 0x1, P6 ;  /* 0x000000432843b211 */ /* 0x000fe400030f0c29 */
[----:B------:R-:W-:-:S02]  /*5080*/  CS2R R40, SRZ ;  /* 0x0000000000287805 */ /* 0x000fc4000001ff00 */
[----:B------:R-:W-:Y:S02]  /*5090*/  CS2R R54, SRZ ;  /* 0x0000000000367805 */ /* 0x000fe4000001ff00 */
[----:B------:R-:W-:Y:S01]  /*50a0*/  CS2R R52, SRZ ;  /* 0x0000000000347805 */ /* 0x000fe2000001ff00 */
[----:B------:R-:W-:Y:S01]  /*50b0*/  VIADD R68, R153, 0x60 ;  /* 0x0000006099447836 */ /* 0x000fe20000000000 */
[----:B------:R1:W5:Y:S01]  /*50c0*/  @!P5 LDG.E.128 R40, desc[UR42][R48.64] ;  /* 0x0000002a3028d981 */ /* 0x000362000c1e1d00 */
[----:B0-----:R-:W-:-:S03]  /*50d0*/  CS2R R50, SRZ ;  /* 0x0000000000327805 */ /* 0x001fc6000001ff00 */
[----:B------:R0:W5:Y:S01]  /*50e0*/  @!P4 LDG.E.128 R52, desc[UR42][R58.64] ;  /* 0x0000002a3a34c981 */ /* 0x000162000c1e1d00 */
[----:B-1----:R-:W-:-:S06]  /*50f0*/  CS2R R48, SRZ ;  /* 0x0000000000307805 */ /* 0x002fcc000001ff00 */
[----:B------:R1:W5:Y:S01]  /*5100*/  @!P4 LDG.E.128 R48, desc[UR42][R56.64] ;  /* 0x0000002a3830c981 */ /* 0x000362000c1e1d00 */
[----:B------:R-:W-:-:S04]  /*5110*/  ISETP.GE.AND P4, PT, R68, R98, PT ;  /* 0x000000624400720c */ /* 0x000fc80003f86270 */
[----:B------:R-:W-:Y:S02]  /*5120*/  ISETP.GE.OR P4, PT, R16, R104, P4 ;  /* 0x000000681000720c */ /* 0x000fe40002786670 */
[----:B0-----:R-:W-:Y:S02]  /*5130*/  CS2R R58, SRZ ;  /* 0x00000000003a7805 */ /* 0x001fe4000001ff00 */
[----:B------:R-:W-:Y:S02]  /*5140*/  CS2R R62, SRZ ;  /* 0x00000000003e7805 */ /* 0x000fe4000001ff00 */
[----:B------:R-:W-:Y:S02]  /*5150*/  CS2R R60, SRZ ;  /* 0x00000000003c7805 */ /* 0x000fe4000001ff00 */
[----:B-1----:R-:W-:Y:S01]  /*5160*/  CS2R R56, SRZ ;  /* 0x0000000000387805 */ /* 0x002fe2000001ff00 */
[----:B------:R-:W-:Y:S01]  /*5170*/  BSSY B1, `(.L_x_538) ;  /* 0x000001d000017945 */ /* 0x000fe20003800000 */
[----:B------:R-:W-:-:S02]  /*5180*/  CS2R R70, SRZ ;  /* 0x0000000000467805 */ /* 0x000fc4000001ff00 */
[----:B------:R-:W-:Y:S01]  /*5190*/  CS2R R68, SRZ ;  /* 0x0000000000447805 */ /* 0x000fe2000001ff00 */
[----:B------:R0:W5:Y:S04]  /*51a0*/  @!P3 LDG.E.128 R60, desc[UR42][R66.64] ;  /* 0x0000002a423cb981 */ /* 0x000168000c1e1d00 */
[----:B------:R1:W5:Y:S01]  /*51b0*/  @!P3 LDG.E.128 R56, desc[UR42][R64.64] ;  /* 0x0000002a4038b981 */ /* 0x000362000c1e1d00 */
[----:B------:R-:W-:Y:S02]  /*51c0*/  ISETP.GE.AND P3, PT, R16, R104, PT ;  /* 0x000000681000720c */ /* 0x000fe40003f66270 */
[----:B0-----:R-:W-:Y:S02]  /*51d0*/  CS2R R66, SRZ ;  /* 0x0000000000427805 */ /* 0x001fe4000001ff00 */
[----:B-1----:R-:W-:Y:S01]  /*51e0*/  CS2R R64, SRZ ;  /* 0x0000000000407805 */ /* 0x002fe2000001ff00 */
[----:B------:R-:W-:Y:S08]  /*51f0*/  @P4 BRA `(.L_x_539) ;  /* 0x0000000000504947 */ /* 0x000ff00003800000 */
[----:B------:R-:W0:Y:S01]  /*5200*/  LDC.64 R64, c[0x0][0x3f8] ;  /* 0x0000fe00ff407b82 */ /* 0x000e220000000a00 */
[----:B------:R-:W-:Y:S01]  /*5210*/  IMAD.MOV.U32 R15, RZ, RZ, R90 ;  /* 0x000000ffff0f7224 */ /* 0x000fe200078e005a */
[----:B------:R-:W-:Y:S01]  /*5220*/  MOV R13, R11 ;  /* 0x0000000b000d7202 */ /* 0x000fe20000000f00 */
[----:B------:R-:W-:Y:S01]  /*5230*/  ULDC.64 UR4, c[0x0][0x3e8] ;  /* 0x0000fa0000047ab9 */ /* 0x000fe20000000a00 */
[----:B0-----:R-:W-:-:S04]  /*5240*/  IMAD.WIDE.U32 R14, R64, 0x60, R14 ;  /* 0x00000060400e7825 */ /* 0x001fc800078e000e */
[----:B------:R-:W-:Y:S01]  /*5250*/  IMAD R66, R65, 0x60, RZ ;  /* 0x0000006041427824 */ /* 0x000fe200078e02ff */
[----:B------:R-:W-:-:S04]  /*5260*/  IADD3 R65, P4, R84, R14, RZ ;  /* 0x0000000e54417210 */ /* 0x000fc80007f9e0ff */
[----:B------:R-:W-:Y:S02]  /*5270*/  IADD3.X R66, R39, R15, R66, P4, !PT ;  /* 0x0000000f27427210 */ /* 0x000fe400027fe442 */
        /* <DEDUP_REMOVED lines=8> */
[----:B------:R-:W-:-:S03]  /*5300*/  LEA R68, P4, R11, UR4, 0x1 ;  /* 0x000000040b447c11 */ /* 0x000fc6000f8808ff */
[----:B------:R-:W5:Y:S01]  /*5310*/  LDG.E.128 R64, desc[UR42][R64.64] ;  /* 0x0000002a40407981 */ /* 0x000f62000c1e1d00 */
[----:B------:R-:W-:-:S06]  /*5320*/  LEA.HI.X R69, R11, UR5, R12, 0x1, P4 ;  /* 0x000000050b457c11 */ /* 0x000fcc000a0f0c0c */
[----:B------:R-:W5:Y:S03]  /*5330*/  LDG.E.128 R68, desc[UR42][R68.64] ;  /* 0x0000002a44447981 */ /* 0x000f66000c1e1d00 */
.L_x_539:
[----:B------:R-:W-:Y:S05]  /*5340*/  BSYNC B1 ;  /* 0x0000000000017941 */ /* 0x000fea0003800000 */
.L_x_538:
[----:B-----5:R-:W-:Y:S01]  /*5350*/  IMAD.MOV.U32 R11, RZ, RZ, R66 ;  /* 0x000000ffff0b7224 */ /* 0x020fe200078e0042 */
[----:B------:R-:W-:Y:S01]  /*5360*/  MOV R14, R65 ;  /* 0x00000041000e7202 */ /* 0x000fe20000000f00 */
[----:B------:R-:W-:Y:S01]  /*5370*/  IMAD.MOV.U32 R12, RZ, RZ, R67 ;  /* 0x000000ffff0c7224 */ /* 0x000fe200078e0043 */
[----:B------:R-:W-:Y:S01]  /*5380*/  UISETP.NE.AND UP0, UPT, UR41, 0x3, UPT ;  /* 0x000000032900788c */ /* 0x000fe2000bf05270 */
[----:B------:R-:W-:-:S03]  /*5390*/  IMAD.MOV.U32 R13, RZ, RZ, R64 ;  /* 0x000000ffff0d7224 */ /* 0x000fc600078e0040 */
[----:B------:R-:W-:Y:S01]  /*53a0*/  PRMT R115, R12, 0x5410, R11 ;  /* 0x000054100c737816 */ /* 0x000fe2000000000b */
[----:B------:R-:W-:Y:S01]  /*53b0*/  IMAD.MOV.U32 R11, RZ, RZ, R70 ;  /* 0x000000ffff0b7224 */ /* 0x000fe200078e0046 */
[----:B------:R-:W-:Y:S01]  /*53c0*/  PRMT R114, R14, 0x5410, R13 ;  /* 0x000054100e727816 */ /* 0x000fe2000000000d */
[----:B------:R-:W-:Y:S01]  /*53d0*/  IMAD.MOV.U32 R12, RZ, RZ, R71 ;  /* 0x000000ffff0c7224 */ /* 0x000fe200078e0047 */
[----:B------:R-:W-:Y:S01]  /*53e0*/  MOV R14, R69 ;  /* 0x00000045000e7202 */ /* 0x000fe20000000f00 */
[----:B------:R-:W-:Y:S01]  /*53f0*/  IMAD.MOV.U32 R13, RZ, RZ, R68 ;  /* 0x000000ffff0d7224 */ /* 0x000fe200078e0044 */
[----:B------:R-:W-:Y:S02]  /*5400*/  PLOP3.LUT P5, PT, PT, PT, UP0, 0x80, 0x0 ;  /* 0x000000000000781c */ /* 0x000fe40003faf008 */
[----:B------:R-:W-:Y:S01]  /*5410*/  PRMT R113, R12, 0x5410, R11 ;  /* 0x000054100c717816 */ /* 0x000fe2000000000b */
[----:B------:R-:W-:Y:S01]  /*5420*/  IMAD.MOV.U32 R11, RZ, RZ, R42 ;  /* 0x000000ffff0b7224 */ /* 0x000fe200078e002a */
[----:B------:R-:W-:Y:S01]  /*5430*/  PRMT R111, R14, 0x5410, R13 ;  /* 0x000054100e6f7816 */ /* 0x000fe2000000000d */
[----:B------:R-:W-:Y:S01]  /*5440*/  IMAD.MOV.U32 R12, RZ, RZ, R43 ;  /* 0x000000ffff0c7224 */ /* 0x000fe200078e002b */
[----:B------:R-:W-:Y:S01]  /*5450*/  MOV R14, R41 ;  /* 0x00000029000e7202 */ /* 0x000fe20000000f00 */
[----:B------:R-:W-:Y:S01]  /*5460*/  IMAD.MOV.U32 R13, RZ, RZ, R40 ;  /* 0x000000ffff0d7224 */ /* 0x000fe200078e0028 */
[----:B------:R-:W-:Y:S01]  /*5470*/  PRMT R124, R11, 0x7610, R124 ;  /* 0x000076100b7c7816 */ /* 0x000fe2000000007c */
[----:B------:R-:W-:Y:S01]  /*5480*/  IMAD.MOV.U32 R11, RZ, RZ, R46 ;  /* 0x000000ffff0b7224 */ /* 0x000fe200078e002e */
[----:B------:R-:W-:Y:S01]  /*5490*/  PRMT R126, R12, 0x7610, R126 ;  /* 0x000076100c7e7816 */ /* 0x000fe2000000007e */
[----:B------:R-:W-:Y:S01]  /*54a0*/  IMAD.MOV.U32 R12, RZ, RZ, R47 ;  /* 0x000000ffff0c7224 */ /* 0x000fe200078e002f */
[----:B------:R-:W-:Y:S01]  /*54b0*/  PRMT R125, R13, 0x7610, R125 ;  /* 0x000076100d7d7816 */ /* 0x000fe2000000007d */
[----:B------:R-:W-:Y:S01]  /*54c0*/  IMAD.MOV.U32 R13, RZ, RZ, R44 ;  /* 0x000000ffff0d7224 */ /* 0x000fe200078e002c */
[----:B------:R-:W-:-:S02]  /*54d0*/  PRMT R127, R14, 0x7610, R127 ;  /* 0x000076100e7f7816 */ /* 0x000fc4000000007f */
[----:B------:R-:W-:Y:S02]  /*54e0*/  MOV R14, R45 ;  /* 0x0000002d000e7202 */ /* 0x000fe40000000f00 */
[----:B------:R-:W-:Y:S01]  /*54f0*/  PRMT R124, R124, 0x5410, R11 ;  /* 0x000054107c7c7816 */ /* 0x000fe2000000000b */
[----:B------:R-:W-:Y:S01]  /*5500*/  IMAD.MOV.U32 R11, RZ, RZ, R50 ;  /* 0x000000ffff0b7224 */ /* 0x000fe200078e0032 */
[----:B------:R-:W-:Y:S01]  /*5510*/  PRMT R126, R126, 0x5410, R12 ;  /* 0x000054107e7e7816 */ /* 0x000fe2000000000c */
[----:B------:R-:W-:Y:S01]  /*5520*/  IMAD.MOV.U32 R12, RZ, RZ, R51 ;  /* 0x000000ffff0c7224 */ /* 0x000fe200078e0033 */
[----:B------:R-:W-:Y:S01]  /*5530*/  PRMT R125, R125, 0x5410, R13 ;  /* 0x000054107d7d7816 */ /* 0x000fe2000000000d */
[----:B------:R-:W-:Y:S01]  /*5540*/  IMAD.MOV.U32 R13, RZ, RZ, R48 ;  /* 0x000000ffff0d7224 */ /* 0x000fe200078e0030 */
[----:B------:R-:W-:Y:S02]  /*5550*/  PRMT R127, R127, 0x5410, R14 ;  /* 0x000054107f7f7816 */ /* 0x000fe4000000000e */
[----:B------:R-:W-:-:S02]  /*5560*/  MOV R14, R49 ;  /* 0x00000031000e7202 */ /* 0x000fc40000000f00 */
[----:B------:R-:W-:Y:S01]  /*5570*/  PRMT R121, R11, 0x7610, R121 ;  /* 0x000076100b797816 */ /* 0x000fe20000000079 */
[----:B------:R-:W-:Y:S01]  /*5580*/  IMAD.MOV.U32 R11, RZ, RZ, R54 ;  /* 0x000000ffff0b7224 */ /* 0x000fe200078e0036 */
[----:B------:R-:W-:Y:S01]  /*5590*/  PRMT R120, R13, 0x5410, R12 ;  /* 0x000054100d787816 */ /* 0x000fe2000000000c */
[----:B------:R-:W-:Y:S01]  /*55a0*/  IMAD.MOV.U32 R12, RZ, RZ, R55 ;  /* 0x000000ffff0c7224 */ /* 0x000fe200078e0037 */
[----:B------:R-:W-:Y:S01]  /*55b0*/  PRMT R123, R14, 0x7610, R123 ;  /* 0x000076100e7b7816 */ /* 0x000fe2000000007b */
[----:B------:R-:W-:Y:S01]  /*55c0*/  IMAD.MOV.U32 R13, RZ, RZ, R52 ;  /* 0x000000ffff0d7224 */ /* 0x000fe200078e0034 */
[----:B------:R-:W-:Y:S02]  /*55d0*/  MOV R14, R53 ;  /* 0x00000035000e7202 */ /* 0x000fe40000000f00 */
[----:B------:R-:W-:Y:S01]  /*55e0*/  PRMT R121, R121, 0x5410, R11 ;  /* 0x0000541079797816 */ /* 0x000fe2000000000b */
[----:B------:R-:W-:Y:S01]  /*55f0*/  IMAD.MOV.U32 R11, RZ, RZ, R58 ;  /* 0x000000ffff0b7224 */ /* 0x000fe200078e003a */
[----:B------:R-:W-:Y:S01]  /*5600*/  PRMT R122, R13, 0x5410, R12 ;  /* 0x000054100d7a7816 */ /* 0x000fe2000000000c */
[----:B------:R-:W-:Y:S01]  /*5610*/  IMAD.MOV.U32 R12, RZ, RZ, R59 ;  /* 0x000000ffff0c7224 */ /* 0x000fe200078e003b */
[----:B------:R-:W-:Y:S01]  /*5620*/  PRMT R123, R123, 0x5410, R14 ;  /* 0x000054107b7b7816 */ /* 0x000fe2000000000e */
[----:B------:R-:W-:Y:S01]  /*5630*/  IMAD.MOV.U32 R13, RZ, RZ, R56 ;  /* 0x000000ffff0d7224 */ /* 0x000fe200078e0038 */
[----:B------:R-:W-:-:S02]  /*5640*/  MOV R14, R57 ;  /* 0x00000039000e7202 */ /* 0x000fc40000000f00 */
        /* <DEDUP_REMOVED lines=10> */
.L_x_540:
[----:B------:R-:W-:Y:S01]  /*56f0*/  IMAD R90, R155, 0x8, R156 ;  /* 0x000000089b5a7824 */ /* 0x000fe200078e029c */
[----:B------:R-:W-:Y:S01]  /*5700*/  SHF.L.U32 R103, R154, 0x1f, RZ ;  /* 0x0000001f9a677819 */ /* 0x000fe200000006ff */
[----:B------:R-:W0:Y:S01]  /*5710*/  LDC R110, c[0x0][0x2f4] ;  /* 0x0000bd00ff6e7b82 */ /* 0x000e220000000800 */
[----:B------:R-:W-:Y:S02]  /*5720*/  BSSY B1, `(.L_x_541) ;  /* 0x0000003000017945 */ /* 0x000fe40003800000 */
[----:B------:R-:W1:Y:S02]  /*5730*/  SYNCS.PHASECHK.TRANS64.TRYWAIT P4, [R90+URZ+0x28890], R103 ;  /* 0x028890675a0075a7 */ /* 0x000e64000808017f */
[----:B-1----:R-:W-:Y:S05]  /*5740*/  @!P4 BRA `(.L_x_542) ;  /* 0x00000174001cc947 */ /* 0x002fea0003800000 */
.L_x_825:
[----:B------:R-:W-:Y:S05]  /*5750*/  BSYNC B1 ;  /* 0x0000000000017941 */ /* 0x000fea0003800000 */
.L_x_541:
[----:B------:R-:W-:Y:S01]  /*5760*/  UMOV UR4, 0xffffffff ;  /* 0xffffffff00047882 */ /* 0x000fe20000000000 */
[----:B0-----:R-:W-:Y:S02]  /*5770*/  IMAD.IADD R112, R110, 0x1, -R37 ;  /* 0x000000016e707824 */ /* 0x001fe400078e0a25 */
[----:B------:R-:W-:Y:S05]  /*5780*/  BRA.DIV UR4, `(.L_x_543) ;  /* 0x0000017604207947 */ /* 0x000fea000b800000 */
[----:B------:R0:W2:Y:S04]  /*5790*/  SHFL.IDX PT, R107, R108, RZ, 0x181f ;  /* 0x00181fff6c6b7589 */ /* 0x0000a800000e0000 */
[----:B------:R0:W3:Y:S02]  /*57a0*/  SHFL.IDX PT, R106, R109, RZ, 0x181f ;  /* 0x00181fff6d6a7589 */ /* 0x0000e400000e0000 */
.L_x_829:
[----:B------:R-:W-:Y:S01]  /*57b0*/  ISETP.GE.OR P4, PT, R153, R98, P1 ;  /* 0x000000629900720c */ /* 0x000fe20000f86670 */
[----:B------:R-:W-:-:S12]  /*57c0*/  BSSY B1, `(.L_x_544) ;  /* 0x0000073000017945 */ /* 0x000fd80003800000 */
[----:B------:R-:W-:Y:S05]  /*57d0*/  @P4 BRA `(.L_x_545) ;  /* 0x0000000400c44947 */ /* 0x000fea0003800000 */
[----:B------:R-:W-:Y:S01]  /*57e0*/  SEL R11, R37, R112, !P0 ;  /* 0x00000070250b7207 */ /* 0x000fe20004000000 */
[----:B------:R-:W-:Y:S01]  /*57f0*/  IMAD.SHL.U32 R15, R153, 0x40, RZ ;  /* 0x00000040990f7824 */ /* 0x000fe200078e00ff */
[C---:B---3--:R-:W-:Y:S01]  /*5800*/  LEA R104, P4, R77.reuse, R106, 0x1 ;  /* 0x0000006a4d687211 */ /* 0x048fe200078808ff */
[----:B------:R-:W-:Y:S01]  /*5810*/  BSSY B2, `(.L_x_546) ;  /* 0x0000069000027945 */ /* 0x000fe20003800000 */
[----:B------:R-:W-:Y:S02]  /*5820*/  SHF.R.S32.HI R12, RZ, 0x1f, R11 ;  /* 0x0000001fff0c7819 */ /* 0x000fe4000001140b */
[----:B--2---:R-:W-:Y:S02]  /*5830*/  LEA.HI.X R105, R77, R107, R81, 0x1, P4 ;  /* 0x0000006b4d697211 */ /* 0x004fe400020f0c51 */
[----:B------:R-:W-:-:S04]  /*5840*/  LEA.HI R12, R12, R11, RZ, 0x4 ;  /* 0x0000000b0c0c7211 */ /* 0x000fc800078f20ff */
[----:B------:R-:W-:-:S04]  /*5850*/  LEA.HI.SX32 R12, R12, R79, 0x1c ;  /* 0x0000004f0c0c7211 */ /* 0x000fc800078fe2ff */
[----:B------:R-:W-:Y:S02]  /*5860*/  SHF.R.S32.HI R13, RZ, 0x1f, R12 ;  /* 0x0000001fff0d7819 */ /* 0x000fe4000001140c */
[----:B------:R-:W-:Y:S02]  /*5870*/  SHF.L.U32 R11, R12, 0x3, RZ ;  /* 0x000000030c0b7819 */ /* 0x000fe400000006ff */
[----:B------:R-:W-:Y:S02]  /*5880*/  LEA.HI R13, R13, R12, RZ, 0x3 ;  /* 0x0000000c0d0d7211 */ /* 0x000fe400078f18ff */
[----:B------:R-:W-:-:S03]  /*5890*/  LOP3.LUT R12, R11, 0x38, RZ, 0xc0, !PT ;  /* 0x000000380b0c7812 */ /* 0x000fc600078ec0ff */
[----:B------:R-:W-:Y:S01]  /*58a0*/  IMAD.SHL.U32 R14, R13, 0x400, RZ ;  /* 0x000004000d0e7824 */ /* 0x000fe200078e00ff */
[----:B------:R-:W-:-:S04]  /*58b0*/  LOP3.LUT R13, R12, 0x1c0, R15, 0xf8, !PT ;  /* 0x000001c00c0d7812 */ /* 0x000fc800078ef80f */
[----:B------:R-:W-:Y:S02]  /*58c0*/  LOP3.LUT R14, R14, 0x7fffe000, RZ, 0xc0, !PT ;  /* 0x7fffe0000e0e7812 */ /* 0x000fe400078ec0ff */
[----:B------:R-:W-:-:S04]  /*58d0*/  LOP3.LUT R13, R13, R200, RZ, 0x3c, !PT ;  /* 0x000000c80d0d7212 */ /* 0x000fc800078e3cff */
[----:B------:R-:W-:Y:S02]  /*58e0*/  IADD3 R14, R13, R14, R201 ;  /* 0x0000000e0d0e7210 */ /* 0x000fe40007ffe0c9 */
[----:B------:R-:W-:-:S03]  /*58f0*/  LEA R13, R155, R7, 0xe ;  /* 0x000000079b0d7211 */ /* 0x000fc600078e70ff */
[----:B------:R-:W-:Y:S02]  /*5900*/  IMAD R15, R155, 0x4000, R14 ;  /* 0x000040009b0f7824 */ /* 0x000fe400078e020e */
[----:B------:R-:W-:-:S03]  /*5910*/  IMAD R13, R13, 0x2, R156 ;  /* 0x000000020d0d7824 */ /* 0x000fc600078e029c */
[----:B------:R-:W-:-:S03]  /*5920*/  LEA R72, R15, R156, 0x1 ;  /* 0x0000009c0f487211 */ /* 0x000fc600078e08ff */
[----:B------:R-:W2:Y:S04]  /*5930*/  LDS.128 R12, [R13+0x18400] ;  /* 0x018400000d0c7984 */ /* 0x000ea80000000c00 */
[----:B------:R-:W3:Y:S01]  /*5940*/  LDS.128 R72, [R72+0x18400] ;  /* 0x0184000048487984 */ /* 0x000ee20000000c00 */
[----:B------:R-:W-:Y:S05]  /*5950*/  @P3 BRA `(.L_x_547) ;  /* 0x0000000400503947 */ /* 0x000fea0003800000 */
[----:B------:R-:W-:Y:S01]  /*5960*/  SHF.R.U32.HI R131, RZ, 0x10, R45 ;  /* 0x00000010ff837819 */ /* 0x000fe2000001162d */
[----:B---3--:R-:W-:Y:S01]  /*5970*/  IMAD.MOV.U32 R129, RZ, RZ, R75 ;  /* 0x000000ffff817224 */ /* 0x008fe200078e004b */
[--C-:B------:R-:W-:Y:S01]  /*5980*/  SHF.R.U64 R40, R40, 0x10, R41.reuse ;  /* 0x0000001028287819 */ /* 0x100fe20000001229 */
[----:B------:R-:W-:Y:S01]  /*5990*/  HADD2.F32 R130, -RZ, R127.H1_H1 ;  /* 0x3000007fff827230 */ /* 0x000fe20000004100 */
[----:B------:R-:W-:Y:S01]  /*59a0*/  SHF.R.U32.HI R132, RZ, 0x10, R41 ;  /* 0x00000010ff847819 */ /* 0x000fe20000011629 */
[----:B------:R-:W-:Y:S01]  /*59b0*/  HADD2.F32 R75, -RZ, R73.H0_H0 ;  /* 0x20000049ff4b7230 */ /* 0x000fe20000004100 */
[----:B------:R-:W-:Y:S01]  /*59c0*/  SHF.R.U64 R44, R44, 0x10, R45 ;  /* 0x000000102c2c7819 */ /* 0x000fe2000000122d */
[----:B--2---:R-:W-:Y:S01]  /*59d0*/  IMAD.MOV.U32 R45, RZ, RZ, R15 ;  /* 0x000000ffff2d7224 */ /* 0x004fe200078e000f */
[----:B------:R-:W-:Y:S01]  /*59e0*/  SHF.R.U64 R41, R42, 0x10, R43 ;  /* 0x000000102a297819 */ /* 0x000fe2000000122b */
[----:B------:R-:W-:Y:S01]  /*59f0*/  HADD2.F32 R15, -RZ, R13.H0_H0 ;  /* 0x2000000dff0f7230 */ /* 0x000fe20000004100 */
[--C-:B------:R-:W-:Y:S01]  /*5a00*/  SHF.R.U64 R42, R46, 0x10, R47.reuse ;  /* 0x000000102e2a7819 */ /* 0x100fe2000000122f */
[----:B------:R-:W-:Y:S01]  /*5a10*/  HADD2.F32 R131, -RZ, R131.H0_H0 ;  /* 0x20000083ff837230 */ /* 0x000fe20000004100 */
[----:B------:R-:W-:Y:S01]  /*5a20*/  SHF.R.U32.HI R47, RZ, 0x10, R47 ;  /* 0x00000010ff2f7819 */ /* 0x000fe2000001162f */
[----:B------:R-:W-:Y:S01]  /*5a30*/  HADD2.F32 R46, -RZ, R13.H1_H1 ;  /* 0x3000000dff2e7230 */ /* 0x000fe20000004100 */
[----:B------:R-:W-:Y:S01]  /*5a40*/  SHF.R.U32.HI R43, RZ, 0x10, R43 ;  /* 0x00000010ff2b7819 */ /* 0x000fe2000001162b */
[----:B------:R-:W-:-:S02]  /*5a50*/  HADD2.F32 R128, -RZ, R127.H0_H0 ;  /* 0x2000007fff807230 */ /* 0x000fc40000004100 */
[----:B------:R-:W-:Y:S02]  /*5a60*/  HADD2.F32 R73, -RZ, R73.H1_H1 ;  /* 0x30000049ff497230 */ /* 0x000fe40000004100 */
[-C--:B------:R-:W-:Y:S01]  /*5a70*/  FMUL.FTZ R134, R46, R131.reuse ;  /* 0x000000832e867220 */ /* 0x080fe20000410000 */
[----:B------:R-:W-:Y:S02]  /*5a80*/  HADD2.F32 R127, -RZ, R132.H0_H0 ;  /* 0x20000084ff7f7230 */ /* 0x000fe40000004100 */
[-C--:B------:R-:W-:Y:S01]  /*5a90*/  FMUL.FTZ R132, R75, R130.reuse ;  /* 0x000000824b847220 */ /* 0x080fe20000410000 */
[----:B------:R-:W-:Y:S01]  /*5aa0*/  FMUL.FTZ R130, R15, R130 ;  /* 0x000000820f827220 */ /* 0x000fe20000410000 */
[----:B------:R-:W-:Y:S01]  /*5ab0*/  FMUL.FTZ R133, R73, R131 ;  /* 0x0000008349857220 */ /* 0x000fe20000410000 */
[----:B------:R-:W-:Y:S02]  /*5ac0*/  HADD2.F32 R41, -RZ, R41.H0_H0 ;  /* 0x20000029ff297230 */ /* 0x000fe40000004100 */
[-C--:B------:R-:W-:Y:S01]  /*5ad0*/  FFMA.FTZ R13, R15, R128.reuse, -R132 ;  /* 0x000000800f0d7223 */ /* 0x080fe20000010884 */
[----:B------:R-:W-:Y:S01]  /*5ae0*/  FFMA.FTZ R15, R75, R128, R130 ;  /* 0x000000804b0f7223 */ /* 0x000fe20000010082 */
[----:B------:R-:W-:Y:S01]  /*5af0*/  FFMA.FTZ R128, R73, R127, R134 ;  /* 0x0000007f49807223 */ /* 0x000fe20000010086 */
[----:B------:R-:W-:-:S02]  /*5b00*/  HADD2.F32 R132, -RZ, R126.H1_H1 ;  /* 0x3000007eff847230 */ /* 0x000fc40000004100 */
[----:B------:R-:W-:Y:S01]  /*5b10*/  FFMA.FTZ R46, R46, R127, -R133 ;  /* 0x0000007f2e2e7223 */ /* 0x000fe20000010885 */
[----:B------:R-:W-:Y:S02]  /*5b20*/  HADD2.F32 R75, -RZ, R129.H0_H0 ;  /* 0x20000081ff4b7230 */ /* 0x000fe40000004100 */
[----:B------:R-:W-:Y:S01]  /*5b30*/  HADD2.F32 R130, -RZ, R126.H0_H0 ;  /* 0x2000007eff827230 */ /* 0x000fe20000004100 */
[----:B------:R-:W-:Y:S01]  /*5b40*/  F2FP.F16.F32.PACK_AB R15, R128, R15 ;  /* 0x0000000f800f723e */ /* 0x000fe200000000ff */
[----:B------:R-:W-:Y:S02]  /*5b50*/  HADD2.F32 R73, -RZ, R45.H0_H0 ;  /* 0x2000002dff497230 */ /* 0x000fe40000004100 */
[----:B------:R-:W-:Y:S01]  /*5b60*/  FMUL.FTZ R134, R75, R132 ;  /* 0x000000844b867220 */ /* 0x000fe20000410000 */
[----:B------:R-:W-:Y:S01]  /*5b70*/  HADD2.F32 R129, -RZ, R129.H1_H1 ;  /* 0x30000081ff817230 */ /* 0x000fe20000004100 */
[----:B------:R-:W-:Y:S01]  /*5b80*/  F2FP.F16.F32.PACK_AB R13, R46, R13 ;  /* 0x0000000d2e0d723e */ /* 0x000fe200000000ff */
[----:B------:R-:W-:-:S02]  /*5b90*/  HADD2.F32 R127, -RZ, R47.H0_H0 ;  /* 0x2000002fff7f7230 */ /* 0x000fc40000004100 */
[----:B------:R-:W-:Y:S01]  /*5ba0*/  FMUL.FTZ R132, R73, R132 ;  /* 0x0000008449847220 */ /* 0x000fe20000410000 */
[----:B------:R-:W-:Y:S02]  /*5bb0*/  HADD2.F32 R126, -RZ, R45.H1_H1 ;  /* 0x3000002dff7e7230 */ /* 0x000fe40000004100 */
[----:B------:R-:W-:Y:S02]  /*5bc0*/  HADD2.F32 R47, -RZ, R43.H0_H0 ;  /* 0x2000002bff2f7230 */ /* 0x000fe40000004100 */
[-C--:B------:R-:W-:Y:S01]  /*5bd0*/  FMUL.FTZ R131, R129, R127.reuse ;  /* 0x0000007f81837220 */ /* 0x080fe20000410000 */
[-C--:B------:R-:W-:Y:S01]  /*5be0*/  FFMA.FTZ R43, R73, R130.reuse, -R134 ;  /* 0x00000082492b7223 */ /* 0x080fe20000010886 */
[C---:B------:R-:W-:Y:S01]  /*5bf0*/  FMUL.FTZ R136, R126.reuse, R127 ;  /* 0x0000007f7e887220 */ /* 0x040fe20000410000 */
[----:B------:R-:W-:Y:S01]  /*5c00*/  FFMA.FTZ R45, R75, R130, R132 ;  /* 0x000000824b2d7223 */ /* 0x000fe20000010084 */
[----:B------:R-:W-:Y:S01]  /*5c10*/  FFMA.FTZ R126, R126, R47, -R131 ;  /* 0x0000002f7e7e7223 */ /* 0x000fe20000010883 */
[----:B------:R-:W-:-:S02]  /*5c20*/  HADD2.F32 R73, -RZ, R125.H0_H0 ;  /* 0x2000007dff497230 */ /* 0x000fc40000004100 */
[----:B------:R-:W-:Y:S01]  /*5c30*/  FFMA.FTZ R130, R129, R47, R136 ;  /* 0x0000002f81827223 */ /* 0x000fe20000010088 */
[----:B------:R-:W-:Y:S02]  /*5c40*/  HADD2.F32 R127, -RZ, R44.H0_H0 ;  /* 0x2000002cff7f7230 */ /* 0x000fe40000004100 */
[----:B------:R-:W-:Y:S01]  /*5c50*/  HADD2.F32 R125, -RZ, R125.H1_H1 ;  /* 0x3000007dff7d7230 */ /* 0x000fe20000004100 */
[----:B------:R-:W-:Y:S01]  /*5c60*/  F2FP.F16.F32.PACK_AB R43, R126, R43 ;  /* 0x0000002b7e2b723e */ /* 0x000fe200000000ff */
[----:B------:R-:W-:Y:S02]  /*5c70*/  HADD2.F32 R47, -RZ, R72.H0_H0 ;  /* 0x20000048ff2f7230 */ /* 0x000fe40000004100 */
[----:B------:R-:W-:Y:S02]  /*5c80*/  HADD2.F32 R44, -RZ, R12.H0_H0 ;  /* 0x2000000cff2c7230 */ /* 0x000fe40000004100 */
[----:B------:R-:W-:Y:S02]  /*5c90*/  HADD2.F32 R72, -RZ, R72.H1_H1 ;  /* 0x30000048ff487230 */ /* 0x000fe40000004100 */
[----:B------:R-:W-:Y:S01]  /*5ca0*/  FMUL.FTZ R129, R47, R125 ;  /* 0x0000007d2f817220 */ /* 0x000fe20000410000 */
[----:B------:R-:W-:-:S02]  /*5cb0*/  HADD2.F32 R12, -RZ, R12.H1_H1 ;  /* 0x3000000cff0c7230 */ /* 0x000fc40000004100 */
[----:B------:R-:W-:Y:S02]  /*5cc0*/  HADD2.F32 R75, -RZ, R40.H0_H0 ;  /* 0x20000028ff4b7230 */ /* 0x000fe40000004100 */
[----:B------:R-:W-:Y:S01]  /*5cd0*/  FMUL.FTZ R40, R44, R125 ;  /* 0x0000007d2c287220 */ /* 0x000fe20000410000 */
[-C--:B------:R-:W-:Y:S01]  /*5ce0*/  FMUL.FTZ R125, R72, R127.reuse ;  /* 0x0000007f487d7220 */ /* 0x080fe20000410000 */
[----:B------:R-:W-:Y:S01]  /*5cf0*/  FMUL.FTZ R127, R12, R127 ;  /* 0x0000007f0c7f7220 */ /* 0x000fe20000410000 */
[-C--:B------:R-:W-:Y:S01]  /*5d00*/  FFMA.FTZ R129, R44, R73.reuse, -R129 ;  /* 0x000000492c817223 */ /* 0x080fe20000010881 */
[----:B------:R-:W-:Y:S01]  /*5d10*/  FFMA.FTZ R44, R47, R73, R40 ;  /* 0x000000492f2c7223 */ /* 0x000fe20000010028 */
[-C--:B------:R-:W-:Y:S01]  /*5d20*/  FFMA.FTZ R132, R12, R75.reuse, -R125 ;  /* 0x0000004b0c847223 */ /* 0x080fe2000001087d */
[----:B------:R-:W-:Y:S01]  /*5d30*/  FFMA.FTZ R127, R72, R75, R127 ;  /* 0x0000004b487f7223 */ /* 0x000fe2000001007f */
[----:B------:R-:W-:Y:S02]  /*5d40*/  HADD2.F32 R40, -RZ, R74.H0_H0 ;  /* 0x2000004aff287230 */ /* 0x000fe40000004100 */
[----:B------:R-:W-:-:S02]  /*5d50*/  HADD2.F32 R73, -RZ, R124.H1_H1 ;  /* 0x3000007cff497230 */ /* 0x000fc40000004100 */
[----:B------:R-:W-:Y:S01]  /*5d60*/  HADD2.F32 R75, -RZ, R42.H0_H0 ;  /* 0x2000002aff4b7230 */ /* 0x000fe20000004100 */
[----:B------:R-:W-:Y:S01]  /*5d70*/  F2FP.F16.F32.PACK_AB R72, R127, R44 ;  /* 0x0000002c7f48723e */ /* 0x000fe200000000ff */
[----:B------:R-:W-:Y:S02]  /*5d80*/  HADD2.F32 R12, -RZ, R14.H0_H0 ;  /* 0x2000000eff0c7230 */ /* 0x000fe40000004100 */
[-C--:B------:R-:W-:Y:S01]  /*5d90*/  FMUL.FTZ R125, R40, R73.reuse ;  /* 0x00000049287d7220 */ /* 0x080fe20000410000 */
[----:B------:R-:W-:Y:S02]  /*5da0*/  HADD2.F32 R74, -RZ, R74.H1_H1 ;  /* 0x3000004aff4a7230 */ /* 0x000fe40000004100 */
[----:B------:R-:W-:Y:S02]  /*5db0*/  HADD2.F32 R14, -RZ, R14.H1_H1 ;  /* 0x3000000eff0e7230 */ /* 0x000fe40000004100 */
[----:B------:R-:W-:Y:S01]  /*5dc0*/  FMUL.FTZ R73, R12, R73 ;  /* 0x000000490c497220 */ /* 0x000fe20000410000 */
[----:B------:R-:W-:-:S02]  /*5dd0*/  HADD2.F32 R47, -RZ, R124.H0_H0 ;  /* 0x2000007cff2f7230 */ /* 0x000fc40000004100 */
[-C--:B------:R-:W-:Y:S01]  /*5de0*/  FMUL.FTZ R131, R74, R75.reuse ;  /* 0x0000004b4a837220 */ /* 0x080fe20000410000 */
[----:B------:R-:W-:Y:S02]  /*5df0*/  FMUL.FTZ R75, R14, R75 ;  /* 0x0000004b0e4b7220 */ /* 0x000fe40000410000 */
[-C--:B------:R-:W-:Y:S01]  /*5e00*/  FFMA.FTZ R73, R40, R47.reuse, R73 ;  /* 0x0000002f28497223 */ /* 0x080fe20000010049 */
[----:B------:R-:W-:Y:S01]  /*5e10*/  FFMA.FTZ R125, R12, R47, -R125 ;  /* 0x0000002f0c7d7223 */ /* 0x000fe2000001087d */
[-C--:B------:R-:W-:Y:S01]  /*5e20*/  FFMA.FTZ R74, R74, R41.reuse, R75 ;  /* 0x000000294a4a7223 */ /* 0x080fe2000001004b */
[----:B------:R-:W-:Y:S01]  /*5e30*/  FFMA.FTZ R14, R14, R41, -R131 ;  /* 0x000000290e0e7223 */ /* 0x000fe20000010883 */
[----:B------:R-:W-:Y:S02]  /*5e40*/  F2FP.F16.F32.PACK_AB R75, R130, R45 ;  /* 0x0000002d824b723e */ /* 0x000fe400000000ff */
[----:B------:R-:W-:Y:S02]  /*5e50*/  F2FP.F16.F32.PACK_AB R12, R132, R129 ;  /* 0x00000081840c723e */ /* 0x000fe400000000ff */
[----:B------:R-:W-:-:S02]  /*5e60*/  F2FP.F16.F32.PACK_AB R74, R74, R73 ;  /* 0x000000494a4a723e */ /* 0x000fc400000000ff */
[----:B------:R-:W-:Y:S01]  /*5e70*/  MOV R73, R15 ;  /* 0x0000000f00497202 */ /* 0x000fe20000000f00 */
[----:B------:R-:W-:Y:S01]  /*5e80*/  IMAD.MOV.U32 R15, RZ, RZ, R43 ;  /* 0x000000ffff0f7224 */ /* 0x000fe200078e002b */
[----:B------:R-:W-:-:S07]  /*5e90*/  F2FP.F16.F32.PACK_AB R14, R14, R125 ;  /* 0x0000007d0e0e723e */ /* 0x000fce00000000ff */
.L_x_547:
[----:B------:R-:W-:Y:S05]  /*5ea0*/  BSYNC B2 ;  /* 0x0000000000027941 */ /* 0x000fea0003800000 */
.L_x_546:
[----:B------:R-:W-:Y:S01]  /*5eb0*/  ISETP.GE.AND P4, PT, R11, R110, PT ;  /* 0x0000006e0b00720c */ /* 0x000fe20003f86270 */
[----:B--2---:R4:W-:-:S12]  /*5ec0*/  ST.E.128 desc[UR42][R104.64], R12 ;  /* 0x0000000c68007985 */ /* 0x0049d8000c101d2a */
[----:B------:R-:W-:-:S05]  /*5ed0*/  @!P4 IMAD.WIDE R106, R11, 0x2, R106 ;  /* 0x000000020b6ac825 */ /* 0x000fca00078e026a */
[----:B---3--:R4:W-:Y:S02]  /*5ee0*/  @!P4 ST.E.128 desc[UR42][R106.64], R72 ;  /* 0x000000486a00c985 */ /* 0x0089e4000c101d2a */
.L_x_545:
[----:B------:R-:W-:Y:S05]  /*5ef0*/  BSYNC B1 ;  /* 0x0000000000017941 */ /* 0x000fea0003800000 */
.L_x_544:
[----:B------:R-:W-:-:S03]  /*5f00*/  UMOV UR4, 0xffffffff ;  /* 0xffffffff00047882 */ /* 0x000fc60000000000 */
[----:B------:R-:W-:Y:S05]  /*5f10*/  BRA.DIV UR4, `(.L_x_548) ;  /* 0x0000016e04887947 */ /* 0x000fea000b800000 */
[----:B------:R0:W0:Y:S04]  /*5f20*/  SHFL.IDX PT, R47, R108, 0x1, 0x181f ;  /* 0x00381f006c2f7f89 */ /* 0x00002800000e0000 */
[----:B------:R0:W0:Y:S02]  /*5f30*/  SHFL.IDX PT, R46, R109, 0x1, 0x181f ;  /* 0x00381f006d2e7f89 */ /* 0x00002400000e0000 */
.L_x_833:
[----:B------:R-:W-:Y:S01]  /*5f40*/  VIADD R11, R153, 0x20 ;  /* 0x00000020990b7836 */ /* 0x000fe20000000000 */
[----:B------:R-:W-:Y:S04]  /*5f50*/  BSSY B1, `(.L_x_549) ;  /* 0x0000076000017945 */ /* 0x000fe80003800000 */
[----:B------:R-:W-:-:S13]  /*5f60*/  ISETP.GE.OR P4, PT, R11, R98, P1 ;  /* 0x000000620b00720c */ /* 0x000fda0000f86670 */
[----:B------:R-:W-:Y:S05]  /*5f70*/  @P4 BRA `(.L_x_550) ;  /* 0x0000000400cc4947 */ /* 0x000fea0003800000 */
[----:B------:R-:W-:Y:S01]  /*5f80*/  SEL R11, R37, R112, !P0 ;  /* 0x00000070250b7207 */ /* 0x000fe20004000000 */
[----:B------:R-:W-:Y:S01]  /*5f90*/  BSSY B2, `(.L_x_551) ;  /* 0x000006d000027945 */ /* 0x000fe20003800000 */
[----:B----4-:R-:W-:Y:S02]  /*5fa0*/  SHF.R.U32.HI R14, RZ, 0x3, R193 ;  /* 0x00000003ff0e7819 */ /* 0x010fe400000116c1 */
[----:B------:R-:W-:Y:S02]  /*5fb0*/  SHF.R.S32.HI R12, RZ, 0x1f, R11 ;  /* 0x0000001fff0c7819 */ /* 0x000fe4000001140b */
[C---:B0-----:R-:W-:Y:S02]  /*5fc0*/  LEA R44, P4, R77.reuse, R46, 0x1 ;  /* 0x0000002e4d2c7211 */ /* 0x041fe400078808ff */
[----:B------:R-:W-:Y:S02]  /*5fd0*/  LEA.HI R12, R12, R11, RZ, 0x4 ;  /* 0x0000000b0c0c7211 */ /* 0x000fe400078f20ff */
[----:B------:R-:W-:-:S02]  /*5fe0*/  LEA.HI.X R45, R77, R47, R81, 0x1, P4 ;  /* 0x0000002f4d2d7211 */ /* 0x000fc400020f0c51 */
[----:B------:R-:W-:-:S04]  /*5ff0*/  LEA.HI.SX32 R12, R12, R79, 0x1c ;  /* 0x0000004f0c0c7211 */ /* 0x000fc800078fe2ff */
[----:B------:R-:W-:Y:S02]  /*6000*/  SHF.R.S32.HI R13, RZ, 0x1f, R12 ;  /* 0x0000001fff0d7819 */ /* 0x000fe4000001140c */
[----:B------:R-:W-:Y:S02]  /*6010*/  SHF.L.U32 R11, R12, 0x3, RZ ;  /* 0x000000030c0b7819 */ /* 0x000fe400000006ff */
[----:B------:R-:W-:Y:S02]  /*6020*/  LEA.HI R13, R13, R12, RZ, 0x3 ;  /* 0x0000000c0d0d7211 */ /* 0x000fe400078f18ff */
[----:B------:R-:W-:-:S03]  /*6030*/  LOP3.LUT R12, R193, 0x38, R11, 0xf8, !PT ;  /* 0x00000038c10c7812 */ /* 0x000fc600078ef80b */
[----:B------:R-:W-:Y:S01]  /*6040*/  IMAD.SHL.U32 R13, R13, 0x400, RZ ;  /* 0x000004000d0d7824 */ /* 0x000fe200078e00ff */
[----:B------:R-:W-:-:S04]  /*6050*/  LOP3.LUT R12, R12, R14, RZ, 0x3c, !PT ;  /* 0x0000000e0c0c7212 */ /* 0x000fc800078e3cff */
[----:B------:R-:W-:-:S04]  /*6060*/  LOP3.LUT R13, R13, 0x7fffe000, RZ, 0xc0, !PT ;  /* 0x7fffe0000d0d7812 */ /* 0x000fc800078ec0ff */
[----:B------:R-:W-:Y:S01]  /*6070*/  IADD3 R12, R12, R13, R199 ;  /* 0x0000000d0c0c7210 */ /* 0x000fe20007ffe0c7 */
[----:B------:R-:W-:-:S03]  /*6080*/  IMAD R13, R155, 0x4000, R4 ;  /* 0x000040009b0d7824 */ /* 0x000fc600078e0204 */
[----:B------:R-:W-:Y:S01]  /*6090*/  LEA R15, R155, R12, 0xe ;  /* 0x0000000c9b0f7211 */ /* 0x000fe200078e70ff */
[----:B------:R-:W-:-:S04]  /*60a0*/  IMAD R13, R13, 0x2, R156 ;  /* 0x000000020d0d7824 */ /* 0x000fc800078e029c */
[----:B------:R-:W-:Y:S02]  /*60b0*/  IMAD R40, R15, 0x2, R156 ;  /* 0x000000020f287824 */ /* 0x000fe400078e029c */
[----:B------:R-:W0:Y:S04]  /*60c0*/  LDS.128 R12, [R13+0x18400] ;  /* 0x018400000d0c7984 */ /* 0x000e280000000c00 */
[----:B------:R-:W4:Y:S01]  /*60d0*/  LDS.128 R40, [R40+0x18400] ;  /* 0x0184000028287984 */ /* 0x000f220000000c00 */
[----:B------:R-:W-:Y:S05]  /*60e0*/  @P3 BRA `(.L_x_552) ;  /* 0x00000004005c3947 */ /* 0x000fea0003800000 */
[----:B------:R-:W-:Y:S02]  /*60f0*/  SHF.R.U64 R72, R48, 0x10, R49 ;  /* 0x0000001030487819 */ /* 0x000fe40000001231 */
[----:B------:R-:W-:Y:S02]  /*6100*/  SHF.R.U64 R48, R50, 0x10, R51 ;  /* 0x0000001032307819 */ /* 0x000fe40000001233 */
[----:B0-----:R-:W-:Y:S01]  /*6110*/  MOV R50, R12 ;  /* 0x0000000c00327202 */ /* 0x001fe20000000f00 */
[----:B----4-:R-:W-:Y:S01]  /*6120*/  IMAD.MOV.U32 R12, RZ, RZ, R41 ;  /* 0x000000ffff0c7224 */ /* 0x010fe200078e0029 */
[----:B------:R-:W-:Y:S01]  /*6130*/  SHF.R.U32.HI R74, RZ, 0x10, R53 ;  /* 0x00000010ff4a7819 */ /* 0x000fe20000011635 */
[----:B------:R-:W-:Y:S01]  /*6140*/  HADD2.F32 R72, -RZ, R72.H0_H0 ;  /* 0x20000048ff487230 */ /* 0x000fe20000004100 */
[----:B------:R-:W-:Y:S02]  /*6150*/  SHF.R.U32.HI R73, RZ, 0x10, R49 ;  /* 0x00000010ff497819 */ /* 0x000fe40000011631 */
[----:B------:R-:W-:Y:S01]  /*6160*/  SHF.R.U64 R52, R52, 0x10, R53 ;  /* 0x0000001034347819 */ /* 0x000fe20000001235 */
[----:B------:R-:W-:Y:S01]  /*6170*/  IMAD.MOV.U32 R53, RZ, RZ, R43 ;  /* 0x000000ffff357224 */ /* 0x000fe200078e002b */
[----:B------:R-:W-:Y:S01]  /*6180*/  SHF.R.U32.HI R105, RZ, 0x10, R51 ;  /* 0x00000010ff697819 */ /* 0x000fe20000011633 */
[----:B------:R-:W-:Y:S01]  /*6190*/  IMAD.MOV.U32 R51, RZ, RZ, R40 ;  /* 0x000000ffff337224 */ /* 0x000fe200078e0028 */
[--C-:B------:R-:W-:Y:S01]  /*61a0*/  SHF.R.U64 R49, R54, 0x10, R55.reuse ;  /* 0x0000001036317819 */ /* 0x100fe20000001237 */
[----:B------:R-:W-:Y:S01]  /*61b0*/  HADD2.F32 R40, -RZ, R12.H0_H0 ;  /* 0x2000000cff287230 */ /* 0x000fe20000004100 */
[----:B------:R-:W-:Y:S01]  /*61c0*/  SHF.R.U32.HI R75, RZ, 0x10, R55 ;  /* 0x00000010ff4b7819 */ /* 0x000fe20000011637 */
[--C-:B------:R-:W-:Y:S01]  /*61d0*/  HADD2.F32 R55, -RZ, R123.reuse.H0_H0 ;  /* 0x2000007bff377230 */ /* 0x100fe20000004100 */
[----:B------:R-:W-:Y:S01]  /*61e0*/  MOV R41, R15 ;  /* 0x0000000f00297202 */ /* 0x000fe20000000f00 */
[----:B------:R-:W-:-:S02]  /*61f0*/  HADD2.F32 R123, -RZ, R123.H1_H1 ;  /* 0x3000007bff7b7230 */ /* 0x000fc40000004100 */
[----:B------:R-:W-:Y:S02]  /*6200*/  HADD2.F32 R43, -RZ, R12.H1_H1 ;  /* 0x3000000cff2b7230 */ /* 0x000fe40000004100 */
[--C-:B------:R-:W-:Y:S02]  /*6210*/  HADD2.F32 R12, -RZ, R13.reuse.H0_H0 ;  /* 0x2000000dff0c7230 */ /* 0x100fe40000004100 */
[----:B------:R-:W-:Y:S02]  /*6220*/  HADD2.F32 R74, -RZ, R74.H0_H0 ;  /* 0x2000004aff4a7230 */ /* 0x000fe40000004100 */
[----:B------:R-:W-:Y:S02]  /*6230*/  HADD2.F32 R15, -RZ, R13.H1_H1 ;  /* 0x3000000dff0f7230 */ /* 0x000fe40000004100 */
[-C--:B------:R-:W-:Y:S01]  /*6240*/  FMUL.FTZ R13, R40, R123.reuse ;  /* 0x0000007b280d7220 */ /* 0x080fe20000410000 */
[----:B------:R-:W-:Y:S02]  /*6250*/  HADD2.F32 R54, -RZ, R73.H0_H0 ;  /* 0x20000049ff367230 */ /* 0x000fe40000004100 */
[C---:B------:R-:W-:Y:S01]  /*6260*/  FMUL.FTZ R123, R12.reuse, R123 ;  /* 0x0000007b0c7b7220 */ /* 0x040fe20000410000 */
[-C--:B------:R-:W-:Y:S01]  /*6270*/  FMUL.FTZ R104, R43, R74.reuse ;  /* 0x0000004a2b687220 */ /* 0x080fe20000410000 */
[C---:B------:R-:W-:Y:S01]  /*6280*/  FMUL.FTZ R74, R15.reuse, R74 ;  /* 0x0000004a0f4a7220 */ /* 0x040fe20000410000 */
[-C--:B------:R-:W-:Y:S01]  /*6290*/  FFMA.FTZ R12, R12, R55.reuse, -R13 ;  /* 0x000000370c0c7223 */ /* 0x080fe2000001080d */
[----:B------:R-:W-:Y:S01]  /*62a0*/  FFMA.FTZ R13, R40, R55, R123 ;  /* 0x00000037280d7223 */ /* 0x000fe2000001007b */
[-C--:B------:R-:W-:Y:S01]  /*62b0*/  FFMA.FTZ R15, R15, R54.reuse, -R104 ;  /* 0x000000360f0f7223 */ /* 0x080fe20000010868 */
[----:B------:R-:W-:Y:S01]  /*62c0*/  FFMA.FTZ R40, R43, R54, R74 ;  /* 0x000000362b287223 */ /* 0x000fe2000001004a */
[----:B------:R-:W-:-:S02]  /*62d0*/  HADD2.F32 R73, -RZ, R122.H1_H1 ;  /* 0x3000007aff497230 */ /* 0x000fc40000004100 */
[--C-:B------:R-:W-:Y:S01]  /*62e0*/  HADD2.F32 R54, -RZ, R53.reuse.H0_H0 ;  /* 0x20000035ff367230 */ /* 0x100fe20000004100 */
[----:B------:R-:W-:Y:S01]  /*62f0*/  F2FP.F16.F32.PACK_AB R15, R15, R12 ;  /* 0x0000000c0f0f723e */ /* 0x000fe200000000ff */
[----:B------:R-:W-:Y:S02]  /*6300*/  HADD2.F32 R53, -RZ, R53.H1_H1 ;  /* 0x30000035ff357230 */ /* 0x000fe40000004100 */
[----:B------:R-:W-:Y:S02]  /*6310*/  HADD2.F32 R104, -RZ, R75.H0_H0 ;  /* 0x2000004bff687230 */ /* 0x000fe40000004100 */
[----:B---3--:R-:W-:Y:S01]  /*6320*/  FMUL.FTZ R106, R54, R73 ;  /* 0x00000049366a7220 */ /* 0x008fe20000410000 */
[----:B------:R-:W-:Y:S02]  /*6330*/  HADD2.F32 R55, -RZ, R120.H1_H1 ;  /* 0x30000078ff377230 */ /* 0x000fe40000004100 */
[--C-:B------:R-:W-:Y:S02]  /*6340*/  HADD2.F32 R43, -RZ, R41.reuse.H0_H0 ;  /* 0x20000029ff2b7230 */ /* 0x100fe40000004100 */
[----:B------:R-:W-:Y:S01]  /*6350*/  FMUL.FTZ R124, R53, R104 ;  /* 0x00000068357c7220 */ /* 0x000fe20000410000 */
[----:B------:R-:W-:-:S02]  /*6360*/  HADD2.F32 R41, -RZ, R41.H1_H1 ;  /* 0x30000029ff297230 */ /* 0x000fc40000004100 */
[----:B------:R-:W-:Y:S02]  /*6370*/  HADD2.F32 R74, -RZ, R105.H0_H0 ;  /* 0x20000069ff4a7230 */ /* 0x000fe40000004100 */
[C---:B------:R-:W-:Y:S01]  /*6380*/  FMUL.FTZ R73, R43.reuse, R73 ;  /* 0x000000492b497220 */ /* 0x040fe20000410000 */
[-C--:B------:R-:W-:Y:S01]  /*6390*/  FFMA.FTZ R106, R43, R55.reuse, -R106 ;  /* 0x000000372b6a7223 */ /* 0x080fe2000001086a */
[C---:B------:R-:W-:Y:S01]  /*63a0*/  FMUL.FTZ R104, R41.reuse, R104 ;  /* 0x0000006829687220 */ /* 0x040fe20000410000 */
[----:B------:R-:W-:Y:S02]  /*63b0*/  HADD2.F32 R122, -RZ, R122.H0_H0 ;  /* 0x2000007aff7a7230 */ /* 0x000fe40000004100 */
[----:B------:R-:W-:Y:S01]  /*63c0*/  FFMA.FTZ R105, R41, R74, -R124 ;  /* 0x0000004a29697223 */ /* 0x000fe2000001087c */
[----:B------:R-:W-:Y:S02]  /*63d0*/  HADD2.F32 R43, -RZ, R51.H0_H0 ;  /* 0x20000033ff2b7230 */ /* 0x000fe40000004100 */
[----:B------:R-:W-:Y:S01]  /*63e0*/  FFMA.FTZ R75, R54, R55, R73 ;  /* 0x00000037364b7223 */ /* 0x000fe20000010049 */
[----:B------:R-:W-:-:S02]  /*63f0*/  HADD2.F32 R52, -RZ, R52.H0_H0 ;  /* 0x20000034ff347230 */ /* 0x000fc40000004100 */
[----:B------:R-:W-:Y:S01]  /*6400*/  FFMA.FTZ R104, R53, R74, R104 ;  /* 0x0000004a35687223 */ /* 0x000fe20000010068 */
[--C-:B------:R-:W-:Y:S02]  /*6410*/  HADD2.F32 R41, -RZ, R50.reuse.H0_H0 ;  /* 0x20000032ff297230 */ /* 0x100fe40000004100 */
[----:B------:R-:W-:Y:S01]  /*6420*/  FMUL.FTZ R54, R43, R122 ;  /* 0x0000007a2b367220 */ /* 0x000fe20000410000 */
[----:B------:R-:W-:Y:S01]  /*6430*/  HADD2.F32 R51, -RZ, R51.H1_H1 ;  /* 0x30000033ff337230 */ /* 0x000fe20000004100 */
[----:B------:R-:W-:Y:S01]  /*6440*/  F2FP.F16.F32.PACK_AB R105, R105, R106 ;  /* 0x0000006a6969723e */ /* 0x000fe200000000ff */
[----:B------:R-:W-:Y:S02]  /*6450*/  HADD2.F32 R50, -RZ, R50.H1_H1 ;  /* 0x30000032ff327230 */ /* 0x000fe40000004100 */
[----:B------:R-:W-:Y:S01]  /*6460*/  FMUL.FTZ R122, R41, R122 ;  /* 0x0000007a297a7220 */ /* 0x000fe20000410000 */
[----:B------:R-:W-:Y:S02]  /*6470*/  HADD2.F32 R120, -RZ, R120.H0_H0 ;  /* 0x20000078ff787230 */ /* 0x000fe40000004100 */
[-C--:B------:R-:W-:Y:S01]  /*6480*/  FMUL.FTZ R53, R51, R52.reuse ;  /* 0x0000003433357220 */ /* 0x080fe20000410000 */
[----:B------:R-:W-:-:S02]  /*6490*/  FMUL.FTZ R52, R50, R52 ;  /* 0x0000003432347220 */ /* 0x000fc40000410000 */
[-C--:B------:R-:W-:Y:S01]  /*64a0*/  FFMA.FTZ R122, R43, R120.reuse, R122 ;  /* 0x000000782b7a7223 */ /* 0x080fe2000001007a */
[----:B------:R-:W-:Y:S01]  /*64b0*/  FFMA.FTZ R54, R41, R120, -R54 ;  /* 0x0000007829367223 */ /* 0x000fe20000010836 */
[-C--:B------:R-:W-:Y:S01]  /*64c0*/  FFMA.FTZ R55, R51, R72.reuse, R52 ;  /* 0x0000004833377223 */ /* 0x080fe20000010034 */
[----:B------:R-:W-:Y:S02]  /*64d0*/  HADD2.F32 R43, -RZ, R42.H0_H0 ;  /* 0x2000002aff2b7230 */ /* 0x000fe40000004100 */
[----:B------:R-:W-:Y:S01]  /*64e0*/  FFMA.FTZ R53, R50, R72, -R53 ;  /* 0x0000004832357223 */ /* 0x000fe20000010835 */
[----:B------:R-:W-:Y:S02]  /*64f0*/  HADD2.F32 R52, -RZ, R121.H1_H1 ;  /* 0x30000079ff347230 */ /* 0x000fe40000004100 */
[----:B------:R-:W-:Y:S02]  /*6500*/  HADD2.F32 R51, -RZ, R49.H0_H0 ;  /* 0x20000031ff337230 */ /* 0x000fe40000004100 */
[----:B------:R-:W-:Y:S01]  /*6510*/  HADD2.F32 R41, -RZ, R14.H0_H0 ;  /* 0x2000000eff297230 */ /* 0x000fe20000004100 */
[----:B------:R-:W-:Y:S01]  /*6520*/  F2FP.F16.F32.PACK_AB R12, R53, R54 ;  /* 0x00000036350c723e */ /* 0x000fe200000000ff */
[----:B------:R-:W-:-:S02]  /*6530*/  HADD2.F32 R42, -RZ, R42.H1_H1 ;  /* 0x3000002aff2a7230 */ /* 0x000fc40000004100 */
[----:B------:R-:W-:Y:S02]  /*6540*/  HADD2.F32 R14, -RZ, R14.H1_H1 ;  /* 0x3000000eff0e7230 */ /* 0x000fe40000004100 */
[----:B------:R-:W-:Y:S02]  /*6550*/  HADD2.F32 R49, -RZ, R48.H0_H0 ;  /* 0x20000030ff317230 */ /* 0x000fe40000004100 */
[-C--:B------:R-:W-:Y:S01]  /*6560*/  FMUL.FTZ R48, R43, R52.reuse ;  /* 0x000000342b307220 */ /* 0x080fe20000410000 */
[----:B------:R-:W-:Y:S02]  /*6570*/  HADD2.F32 R50, -RZ, R121.H0_H0 ;  /* 0x20000079ff327230 */ /* 0x000fe40000004100 */
[-C--:B------:R-:W-:Y:S01]  /*6580*/  FMUL.FTZ R73, R42, R51.reuse ;  /* 0x000000332a497220 */ /* 0x080fe20000410000 */
[C---:B------:R-:W-:Y:S01]  /*6590*/  FMUL.FTZ R52, R41.reuse, R52 ;  /* 0x0000003429347220 */ /* 0x040fe20000410000 */
[----:B------:R-:W-:Y:S01]  /*65a0*/  FMUL.FTZ R51, R14, R51 ;  /* 0x000000330e337220 */ /* 0x000fe20000410000 */
[----:B------:R-:W-:-:S02]  /*65b0*/  FFMA.FTZ R48, R41, R50, -R48 ;  /* 0x0000003229307223 */ /* 0x000fc40000010830 */
[----:B------:R-:W-:Y:S01]  /*65c0*/  FFMA.FTZ R52, R43, R50, R52 ;  /* 0x000000322b347223 */ /* 0x000fe20000010034 */
[-C--:B------:R-:W-:Y:S01]  /*65d0*/  FFMA.FTZ R73, R14, R49.reuse, -R73 ;  /* 0x000000310e497223 */ /* 0x080fe20000010849 */
[----:B------:R-:W-:Y:S01]  /*65e0*/  FFMA.FTZ R51, R42, R49, R51 ;  /* 0x000000312a337223 */ /* 0x000fe20000010033 */
[----:B------:R-:W-:Y:S01]  /*65f0*/  F2FP.F16.F32.PACK_AB R41, R40, R13 ;  /* 0x0000000d2829723e */ /* 0x000fe200000000ff */
[----:B------:R-:W-:Y:S01]  /*6600*/  IMAD.MOV.U32 R13, RZ, RZ, R15 ;  /* 0x000000ffff0d7224 */ /* 0x000fe200078e000f */
[----:B------:R-:W-:Y:S02]  /*6610*/  F2FP.F16.F32.PACK_AB R43, R104, R75 ;  /* 0x0000004b682b723e */ /* 0x000fe400000000ff */
[----:B------:R-:W-:Y:S02]  /*6620*/  F2FP.F16.F32.PACK_AB R40, R55, R122 ;  /* 0x0000007a3728723e */ /* 0x000fe400000000ff */
[----:B------:R-:W-:Y:S02]  /*6630*/  F2FP.F16.F32.PACK_AB R14, R73, R48 ;  /* 0x00000030490e723e */ /* 0x000fe400000000ff */
[----:B------:R-:W-:-:S02]  /*6640*/  F2FP.F16.F32.PACK_AB R42, R51, R52 ;  /* 0x00000034332a723e */ /* 0x000fc400000000ff */
[----:B------:R-:W-:-:S07]  /*6650*/  MOV R15, R105 ;  /* 0x00000069000f7202 */ /* 0x000fce0000000f00 */
.L_x_552:
[----:B------:R-:W-:Y:S05]  /*6660*/  BSYNC B2 ;  /* 0x0000000000027941 */ /* 0x000fea0003800000 */
.L_x_551:
[----:B------:R-:W-:Y:S01]  /*6670*/  ISETP.GE.AND P4, PT, R11, R110, PT ;  /* 0x0000006e0b00720c */ /* 0x000fe20003f86270 */
[----:B0-----:R0:W-:-:S12]  /*6680*/  ST.E.128 desc[UR42][R44.64], R12 ;  /* 0x0000000c2c007985 */ /* 0x0011d8000c101d2a */
[----:B------:R-:W-:-:S05]  /*6690*/  @!P4 IMAD.WIDE R46, R11, 0x2, R46 ;  /* 0x000000020b2ec825 */ /* 0x000fca00078e022e */
[----:B----4-:R0:W-:Y:S02]  /*66a0*/  @!P4 ST.E.128 desc[UR42][R46.64], R40 ;  /* 0x000000282e00c985 */ /* 0x0101e4000c101d2a */
.L_x_550:
[----:B------:R-:W-:Y:S05]  /*66b0*/  BSYNC B1 ;  /* 0x0000000000017941 */ /* 0x000fea0003800000 */
.L_x_549:
[----:B------:R-:W-:-:S03]  /*66c0*/  UMOV UR4, 0xffffffff ;  /* 0xffffffff00047882 */ /* 0x000fc60000000000 */
[----:B------:R-:W-:Y:S05]  /*66d0*/  BRA.DIV UR4, `(.L_x_553) ;  /* 0x0000016604e47947 */ /* 0x000fea000b800000 */
[----:B0-----:R0:W0:Y:S04]  /*66e0*/  SHFL.IDX PT, R47, R108, 0x2, 0x181f ;  /* 0x00581f006c2f7f89 */ /* 0x00102800000e0000 */
[----:B------:R0:W0:Y:S02]  /*66f0*/  SHFL.IDX PT, R46, R109, 0x2, 0x181f ;  /* 0x00581f006d2e7f89 */ /* 0x00002400000e0000 */
.L_x_837:
        /* <DEDUP_REMOVED lines=12> */
[----:B------:R-:W-:Y:S01]  /*67c0*/  SHF.R.S32.HI R13, RZ, 0x1f, R12 ;  /* 0x0000001fff0d7819 */ /* 0x000fe2000001140c */
[----:B------:R-:W-:-:S03]  /*67d0*/  IMAD.SHL.U32 R11, R12, 0x8, RZ ;  /* 0x000000080c0b7824 */ /* 0x000fc600078e00ff */
[----:B------:R-:W-:Y:S02]  /*67e0*/  LEA.HI R13, R13, R12, RZ, 0x3 ;  /* 0x0000000c0d0d7211 */ /* 0x000fe400078f18ff */
[----:B------:R-:W-:Y:S02]  /*67f0*/  LOP3.LUT R12, R192, 0x38, R11, 0xf8, !PT ;  /* 0x00000038c00c7812 */ /* 0x000fe400078ef80b */
[----:B------:R-:W-:Y:S02]  /*6800*/  SHF.L.U32 R14, R13, 0xa, RZ ;  /* 0x0000000a0d0e7819 */ /* 0x000fe400000006ff */
[----:B------:R-:W-:Y:S02]  /*6810*/  LOP3.LUT R13, R12, R15, RZ, 0x3c, !PT ;  /* 0x0000000f0c0d7212 */ /* 0x000fe400078e3cff */
[----:B------:R-:W-:-:S04]  /*6820*/  LOP3.LUT R12, R14, 0x7fffe000, RZ, 0xc0, !PT ;  /* 0x7fffe0000e0c7812 */ /* 0x000fc800078ec0ff */
[----:B------:R-:W-:Y:S01]  /*6830*/  IADD3 R12, R13, R12, R198 ;  /* 0x0000000c0d0c7210 */ /* 0x000fe20007ffe0c6 */
[----:B------:R-:W-:-:S04]  /*6840*/  IMAD R13, R155, 0x4000, R5 ;  /* 0x000040009b0d7824 */ /* 0x000fc800078e0205 */
[----:B------:R-:W-:Y:S01]  /*6850*/  IMAD R15, R155, 0x4000, R12 ;  /* 0x000040009b0f7824 */ /* 0x000fe200078e020c */
[----:B------:R-:W-:-:S03]  /*6860*/  LEA R13, R13, R156, 0x1 ;  /* 0x0000009c0d0d7211 */ /* 0x000fc600078e08ff */
[----:B------:R-:W-:-:S03]  /*6870*/  IMAD R40, R15, 0x2, R156 ;  /* 0x000000020f287824 */ /* 0x000fc600078e029c */
[----:B------:R-:W0:Y:S04]  /*6880*/  LDS.128 R12, [R13+0x18400] ;  /* 0x018400000d0c7984 */ /* 0x000e280000000c00 */
[----:B------:R-:W4:Y:S01]  /*6890*/  LDS.128 R40, [R40+0x18400] ;  /* 0x0184000028287984 */ /* 0x000f220000000c00 */
[----:B------:R-:W-:Y:S05]  /*68a0*/  @P3 BRA `(.L_x_557) ;  /* 0x0000000400583947 */ /* 0x000fea0003800000 */
[----:B------:R-:W-:Y:S01]  /*68b0*/  SHF.R.U32.HI R54, RZ, 0x10, R61 ;  /* 0x00000010ff367819 */ /* 0x000fe2000001163d */
[----:B----4-:R-:W-:Y:S01]  /*68c0*/  IMAD.MOV.U32 R49, RZ, RZ, R40 ;  /* 0x000000ffff317224 */ /* 0x010fe200078e0028 */
[----:B0-----:R-:W-:Y:S01]  /*68d0*/  MOV R40, R14 ;  /* 0x0000000e00287202 */ /* 0x001fe20000000f00 */
[----:B------:R-:W-:Y:S01]  /*68e0*/  IMAD.MOV.U32 R50, RZ, RZ, R42 ;  /* 0x000000ffff327224 */ /* 0x000fe200078e002a */
[--C-:B------:R-:W-:Y:S01]  /*68f0*/  SHF.R.U32.HI R52, RZ, 0x10, R57.reuse ;  /* 0x00000010ff347819 */ /* 0x100fe20000011639 */
[----:B------:R-:W-:Y:S01]  /*6900*/  HADD2.F32 R53, -RZ, R119.H1_H1 ;  /* 0x30000077ff357230 */ /* 0x000fe20000004100 */
[----:B------:R-:W-:Y:S01]  /*6910*/  SHF.R.U64 R73, R56, 0x10, R57 ;  /* 0x0000001038497819 */ /* 0x000fe20000001239 */
[----:B------:R-:W-:Y:S01]  /*6920*/  HADD2.F32 R42, -RZ, R41.H0_H0 ;  /* 0x20000029ff2a7230 */ /* 0x000fe20000004100 */
[----:B------:R-:W-:Y:S01]  /*6930*/  SHF.R.U64 R72, R60, 0x10, R61 ;  /* 0x000000103c487819 */ /* 0x000fe2000000123d */
[----:B------:R-:W-:Y:S01]  /*6940*/  HADD2.F32 R14, -RZ, R13.H0_H0 ;  /* 0x2000000dff0e7230 */ /* 0x000fe20000004100 */
[----:B------:R-:W-:Y:S01]  /*6950*/  SHF.R.U64 R48, R58, 0x10, R59 ;  /* 0x000000103a307819 */ /* 0x000fe2000000123b */
[----:B------:R-:W-:-:S02]  /*6960*/  HADD2.F32 R41, -RZ, R41.H1_H1 ;  /* 0x30000029ff297230 */ /* 0x000fc40000004100 */
[-C--:B------:R-:W-:Y:S01]  /*6970*/  FMUL.FTZ R55, R42, R53.reuse ;  /* 0x000000352a377220 */ /* 0x080fe20000410000 */
[----:B------:R-:W-:Y:S02]  /*6980*/  HADD2.F32 R54, -RZ, R54.H0_H0 ;  /* 0x20000036ff367230 */ /* 0x000fe40000004100 */
[----:B------:R-:W-:Y:S01]  /*6990*/  FMUL.FTZ R53, R14, R53 ;  /* 0x000000350e357220 */ /* 0x000fe20000410000 */
[----:B------:R-:W-:Y:S01]  /*69a0*/  HADD2.F32 R51, -RZ, R117.H1_H1 ;  /* 0x30000075ff337230 */ /* 0x000fe20000004100 */
[----:B------:R-:W-:Y:S01]  /*69b0*/  SHF.R.U32.HI R58, RZ, 0x10, R59 ;  /* 0x00000010ff3a7819 */ /* 0x000fe2000001163b */
[----:B------:R-:W-:Y:S02]  /*69c0*/  HADD2.F32 R13, -RZ, R13.H1_H1 ;  /* 0x3000000dff0d7230 */ /* 0x000fe40000004100 */
[-C--:B------:R-:W-:Y:S01]  /*69d0*/  FMUL.FTZ R56, R41, R54.reuse ;  /* 0x0000003629387220 */ /* 0x080fe20000410000 */
[----:B------:R-:W-:Y:S01]  /*69e0*/  HADD2.F32 R52, -RZ, R52.H0_H0 ;  /* 0x20000034ff347230 */ /* 0x000fe20000004100 */
[----:B------:R-:W-:Y:S01]  /*69f0*/  SHF.R.U64 R61, R62, 0x10, R63 ;  /* 0x000000103e3d7819 */ /* 0x000fe2000000123f */
[-C--:B------:R-:W-:Y:S01]  /*6a00*/  FFMA.FTZ R55, R14, R51.reuse, -R55 ;  /* 0x000000330e377223 */ /* 0x080fe20000010837 */
[----:B------:R-:W-:Y:S01]  /*6a10*/  FFMA.FTZ R53, R42, R51, R53 ;  /* 0x000000332a357223 */ /* 0x000fe20000010035 */
[----:B------:R-:W-:Y:S01]  /*6a20*/  SHF.R.U32.HI R62, RZ, 0x10, R63 ;  /* 0x00000010ff3e7819 */ /* 0x000fe2000001163f */
[C---:B------:R-:W-:Y:S01]  /*6a30*/  FMUL.FTZ R54, R13.reuse, R54 ;  /* 0x000000360d367220 */ /* 0x040fe20000410000 */
[----:B------:R-:W-:Y:S01]  /*6a40*/  FFMA.FTZ R56, R13, R52, -R56 ;  /* 0x000000340d387223 */ /* 0x000fe20000010838 */
[----:B------:R-:W-:-:S02]  /*6a50*/  HADD2.F32 R51, -RZ, R118.H1_H1 ;  /* 0x30000076ff337230 */ /* 0x000fc40000004100 */
[----:B------:R-:W-:Y:S02]  /*6a60*/  HADD2.F32 R14, -RZ, R43.H0_H0 ;  /* 0x2000002bff0e7230 */ /* 0x000fe40000004100 */
[----:B------:R-:W-:Y:S01]  /*6a70*/  FFMA.FTZ R54, R41, R52, R54 ;  /* 0x0000003429367223 */ /* 0x000fe20000010036 */
[----:B------:R-:W-:Y:S02]  /*6a80*/  HADD2.F32 R13, -RZ, R15.H0_H0 ;  /* 0x2000000fff0d7230 */ /* 0x000fe40000004100 */
[----:B------:R-:W-:Y:S02]  /*6a90*/  HADD2.F32 R42, -RZ, R58.H0_H0 ;  /* 0x2000003aff2a7230 */ /* 0x000fe40000004100 */
[-C--:B------:R-:W-:Y:S01]  /*6aa0*/  FMUL.FTZ R58, R14, R51.reuse ;  /* 0x000000330e3a7220 */ /* 0x080fe20000410000 */
[----:B------:R-:W-:Y:S02]  /*6ab0*/  HADD2.F32 R41, -RZ, R116.H1_H1 ;  /* 0x30000074ff297230 */ /* 0x000fe40000004100 */
[----:B------:R-:W-:Y:S01]  /*6ac0*/  FMUL.FTZ R51, R13, R51 ;  /* 0x000000330d337220 */ /* 0x000fe20000410000 */
[----:B------:R-:W-:Y:S01]  /*6ad0*/  HADD2.F32 R43, -RZ, R43.H1_H1 ;  /* 0x3000002bff2b7230 */ /* 0x000fe20000004100 */
[----:B------:R-:W-:Y:S01]  /*6ae0*/  F2FP.F16.F32.PACK_AB R53, R54, R53 ;  /* 0x000000353635723e */ /* 0x000fe200000000ff */
[----:B------:R-:W-:-:S02]  /*6af0*/  HADD2.F32 R52, -RZ, R62.H0_H0 ;  /* 0x2000003eff347230 */ /* 0x000fc40000004100 */
[-C--:B------:R-:W-:Y:S01]  /*6b00*/  FFMA.FTZ R57, R14, R41.reuse, R51 ;  /* 0x000000290e397223 */ /* 0x080fe20000010033 */
[----:B------:R-:W-:Y:S02]  /*6b10*/  HADD2.F32 R15, -RZ, R15.H1_H1 ;  /* 0x3000000fff0f7230 */ /* 0x000fe40000004100 */
[----:B------:R-:W-:Y:S01]  /*6b20*/  FFMA.FTZ R58, R13, R41, -R58 ;  /* 0x000000290d3a7223 */ /* 0x000fe2000001083a */
[----:B------:R-:W-:Y:S02]  /*6b30*/  HADD2.F32 R119, -RZ, R119.H0_H0 ;  /* 0x20000077ff777230 */ /* 0x000fe40000004100 */
[-C--:B------:R-:W-:Y:S01]  /*6b40*/  FMUL.FTZ R60, R43, R52.reuse ;  /* 0x000000342b3c7220 */ /* 0x080fe20000410000 */
[----:B------:R-:W-:Y:S02]  /*6b50*/  HADD2.F32 R14, -RZ, R49.H0_H0 ;  /* 0x20000031ff0e7230 */ /* 0x000fe40000004100 */
[----:B------:R-:W-:Y:S01]  /*6b60*/  FMUL.FTZ R52, R15, R52 ;  /* 0x000000340f347220 */ /* 0x000fe20000410000 */
[----:B------:R-:W-:-:S02]  /*6b70*/  HADD2.F32 R41, -RZ, R72.H0_H0 ;  /* 0x20000048ff297230 */ /* 0x000fc40000004100 */
[-C--:B------:R-:W-:Y:S01]  /*6b80*/  FFMA.FTZ R59, R15, R42.reuse, -R60 ;  /* 0x0000002a0f3b7223 */ /* 0x080fe2000001083c */
[----:B------:R-:W-:Y:S02]  /*6b90*/  HADD2.F32 R49, -RZ, R49.H1_H1 ;  /* 0x30000031ff317230 */ /* 0x000fe40000004100 */
[----:B------:R-:W-:Y:S01]  /*6ba0*/  FFMA.FTZ R60, R43, R42, R52 ;  /* 0x0000002a2b3c7223 */ /* 0x000fe20000010034 */
[----:B------:R-:W-:Y:S02]  /*6bb0*/  HADD2.F32 R117, -RZ, R117.H0_H0 ;  /* 0x20000075ff757230 */ /* 0x000fe40000004100 */
[----:B------:R-:W-:Y:S01]  /*6bc0*/  FMUL.FTZ R42, R14, R119 ;  /* 0x000000770e2a7220 */ /* 0x000fe20000410000 */
[--C-:B------:R-:W-:Y:S02]  /*6bd0*/  HADD2.F32 R13, -RZ, R12.reuse.H0_H0 ;  /* 0x2000000cff0d7230 */ /* 0x100fe40000004100 */
[----:B------:R-:W-:Y:S01]  /*6be0*/  FMUL.FTZ R43, R49, R41 ;  /* 0x00000029312b7220 */ /* 0x000fe20000410000 */
[----:B------:R-:W-:Y:S01]  /*6bf0*/  HADD2.F32 R12, -RZ, R12.H1_H1 ;  /* 0x3000000cff0c7230 */ /* 0x000fe20000004100 */
[----:B------:R-:W-:Y:S01]  /*6c00*/  F2FP.F16.F32.PACK_AB R57, R60, R57 ;  /* 0x000000393c39723e */ /* 0x000fe200000000ff */
[----:B------:R-:W-:-:S02]  /*6c10*/  HADD2.F32 R15, -RZ, R73.H0_H0 ;  /* 0x20000049ff0f7230 */ /* 0x000fc40000004100 */
[C---:B------:R-:W-:Y:S01]  /*6c20*/  FMUL.FTZ R119, R13.reuse, R119 ;  /* 0x000000770d777220 */ /* 0x040fe20000410000 */
[----:B------:R-:W-:Y:S01]  /*6c30*/  FFMA.FTZ R42, R13, R117, -R42 ;  /* 0x000000750d2a7223 */ /* 0x000fe2000001082a */
[C---:B------:R-:W-:Y:S01]  /*6c40*/  FMUL.FTZ R52, R12.reuse, R41 ;  /* 0x000000290c347220 */ /* 0x040fe20000410000 */
[----:B------:R-:W-:Y:S02]  /*6c50*/  HADD2.F32 R13, -RZ, R50.H0_H0 ;  /* 0x20000032ff0d7230 */ /* 0x000fe40000004100 */
[-C--:B------:R-:W-:Y:S01]  /*6c60*/  FFMA.FTZ R43, R12, R15.reuse, -R43 ;  /* 0x0000000f0c2b7223 */ /* 0x080fe2000001082b */
[----:B------:R-:W-:Y:S02]  /*6c70*/  HADD2.F32 R118, -RZ, R118.H0_H0 ;  /* 0x20000076ff767230 */ /* 0x000fe40000004100 */
[----:B------:R-:W-:Y:S01]  /*6c80*/  FFMA.FTZ R52, R49, R15, R52 ;  /* 0x0000000f31347223 */ /* 0x000fe20000010034 */
[----:B------:R-:W-:Y:S02]  /*6c90*/  HADD2.F32 R41, -RZ, R61.H0_H0 ;  /* 0x2000003dff297230 */ /* 0x000fe40000004100 */
[----:B------:R-:W-:Y:S01]  /*6ca0*/  FFMA.FTZ R119, R14, R117, R119 ;  /* 0x000000750e777223 */ /* 0x000fe20000010077 */
[----:B------:R-:W-:-:S02]  /*6cb0*/  HADD2.F32 R12, -RZ, R40.H0_H0 ;  /* 0x20000028ff0c7230 */ /* 0x000fc40000004100 */
[CC--:B------:R-:W-:Y:S01]  /*6cc0*/  FMUL.FTZ R49, R13.reuse, R118.reuse ;  /* 0x000000760d317220 */ /* 0x0c0fe20000410000 */
[----:B------:R-:W-:Y:S02]  /*6cd0*/  HADD2.F32 R50, -RZ, R50.H1_H1 ;  /* 0x30000032ff327230 */ /* 0x000fe40000004100 */
[----:B------:R-:W-:Y:S02]  /*6ce0*/  HADD2.F32 R40, -RZ, R40.H1_H1 ;  /* 0x30000028ff287230 */ /* 0x000fe40000004100 */
[----:B------:R-:W-:Y:S01]  /*6cf0*/  FMUL.FTZ R118, R12, R118 ;  /* 0x000000760c767220 */ /* 0x000fe20000410000 */
[----:B------:R-:W-:Y:S02]  /*6d00*/  HADD2.F32 R116, -RZ, R116.H0_H0 ;  /* 0x20000074ff747230 */ /* 0x000fe40000004100 */
[-C--:B------:R-:W-:Y:S01]  /*6d10*/  FMUL.FTZ R51, R50, R41.reuse ;  /* 0x0000002932337220 */ /* 0x080fe20000410000 */
[----:B------:R-:W-:Y:S02]  /*6d20*/  HADD2.F32 R15, -RZ, R48.H0_H0 ;  /* 0x20000030ff0f7230 */ /* 0x000fe40000004100 */
[----:B------:R-:W-:Y:S01]  /*6d30*/  FMUL.FTZ R41, R40, R41 ;  /* 0x0000002928297220 */ /* 0x000fe20000410000 */
[----:B------:R-:W-:Y:S01]  /*6d40*/  F2FP.F16.F32.PACK_AB R52, R52, R119 ;  /* 0x000000773434723e */ /* 0x000fe200000000ff */
[-C--:B------:R-:W-:Y:S01]  /*6d50*/  FFMA.FTZ R49, R12, R116.reuse, -R49 ;  /* 0x000000740c317223 */ /* 0x080fe20000010831 */
[----:B------:R-:W-:Y:S01]  /*6d60*/  FFMA.FTZ R118, R13, R116, R118 ;  /* 0x000000740d767223 */ /* 0x000fe20000010076 */
[-C--:B------:R-:W-:Y:S01]  /*6d70*/  FFMA.FTZ R40, R40, R15.reuse, -R51 ;  /* 0x0000000f28287223 */ /* 0x080fe20000010833 */
[----:B------:R-:W-:Y:S01]  /*6d80*/  FFMA.FTZ R41, R50, R15, R41 ;  /* 0x0000000f32297223 */ /* 0x000fe20000010029 */
[----:B------:R-:W-:Y:S01]  /*6d90*/  F2FP.F16.F32.PACK_AB R12, R43, R42 ;  /* 0x0000002a2b0c723e */ /* 0x000fe200000000ff */
[----:B------:R-:W-:Y:S01]  /*6da0*/  IMAD.MOV.U32 R43, RZ, RZ, R57 ;  /* 0x000000ffff2b7224 */ /* 0x000fe200078e0039 */
[----:B------:R-:W-:-:S02]  /*6db0*/  F2FP.F16.F32.PACK_AB R13, R56, R55 ;  /* 0x00000037380d723e */ /* 0x000fc400000000ff */
[----:B------:R-:W-:Y:S01]  /*6dc0*/  F2FP.F16.F32.PACK_AB R14, R40, R49 ;  /* 0x00000031280e723e */ /* 0x000fe200000000ff */
[----:B------:R-:W-:Y:S01]  /*6dd0*/  IMAD.MOV.U32 R40, RZ, RZ, R52 ;  /* 0x000000ffff287224 */ /* 0x000fe200078e0034 */
[----:B------:R-:W-:Y:S02]  /*6de0*/  F2FP.F16.F32.PACK_AB R42, R41, R118 ;  /* 0x00000076292a723e */ /* 0x000fe400000000ff */
[----:B------:R-:W-:Y:S02]  /*6df0*/  F2FP.F16.F32.PACK_AB R15, R59, R58 ;  /* 0x0000003a3b0f723e */ /* 0x000fe400000000ff */
[----:B------:R-:W-:-:S07]  /*6e00*/  MOV R41, R53 ;  /* 0x0000003500297202 */ /* 0x000fce0000000f00 */
.L_x_557:
[----:B------:R-:W-:Y:S05]  /*6e10*/  BSYNC B2 ;  /* 0x0000000000027941 */ /* 0x000fea0003800000 */
.L_x_556:
[----:B------:R-:W-:Y:S01]  /*6e20*/  ISETP.GE.AND P4, PT, R11, R110, PT ;  /* 0x0000006e0b00720c */ /* 0x000fe20003f86270 */
[----:B0-----:R0:W-:-:S12]  /*6e30*/  ST.E.128 desc[UR42][R44.64], R12 ;  /* 0x0000000c2c007985 */ /* 0x0011d8000c101d2a */
[----:B------:R-:W-:-:S05]  /*6e40*/  @!P4 IMAD.WIDE R46, R11, 0x2, R46 ;  /* 0x000000020b2ec825 */ /* 0x000fca00078e022e */
[----:B----4-:R0:W-:Y:S02]  /*6e50*/  @!P4 ST.E.128 desc[UR42][R46.64], R40 ;  /* 0x000000282e00c985 */ /* 0x0101e4000c101d2a */
.L_x_555:
[----:B------:R-:W-:Y:S05]  /*6e60*/  BSYNC B1 ;  /* 0x0000000000017941 */ /* 0x000fea0003800000 */
.L_x_554:
[----:B------:R-:W-:-:S03]  /*6e70*/  UMOV UR4, 0xffffffff ;  /* 0xffffffff00047882 */ /* 0x000fc60000000000 */
[----:B------:R-:W-:Y:S05]  /*6e80*/  BRA.DIV UR4, `(.L_x_558) ;  /* 0x0000016204447947 */ /* 0x000fea000b800000 */
[----:B0-----:R-:W0:Y:S04]  /*6e90*/  SHFL.IDX PT, R108, R108, 0x3, 0x181f ;  /* 0x00781f006c6c7f89 */ /* 0x001e2800000e0000 */
[----:B------:R-:W0:Y:S02]  /*6ea0*/  SHFL.IDX PT, R109, R109, 0x3, 0x181f ;  /* 0x00781f006d6d7f89 */ /* 0x000e2400000e0000 */
.L_x_841:
[----:B------:R-:W-:-:S05]  /*6eb0*/  VIADD R11, R153, 0x60 ;  /* 0x00000060990b7836 */ /* 0x000fca0000000000 */
[----:B------:R-:W-:-:S13]  /*6ec0*/  ISETP.GE.OR P4, PT, R11, R98, P1 ;  /* 0x000000620b00720c */ /* 0x000fda0000f86670 */
[----:B------:R-:W-:Y:S05]  /*6ed0*/  @P4 BRA `(.L_x_531) ;  /* 0x0000000c007c4947 */ /* 0x000fea0003800000 */
[----:B------:R-:W-:Y:S01]  /*6ee0*/  SEL R112, R37, R112, !P0 ;  /* 0x0000007025707207 */ /* 0x000fe20004000000 */
[----:B------:R-:W-:Y:S01]  /*6ef0*/  BSSY B1, `(.L_x_559) ;  /* 0x000006c000017945 */ /* 0x000fe20003800000 */
[----:B----4-:R-:W-:Y:S02]  /*6f00*/  SHF.R.U32.HI R14, RZ, 0x3, R159 ;  /* 0x00000003ff0e7819 */ /* 0x010fe4000001169f */
[----:B------:R-:W-:Y:S02]  /*6f10*/  SHF.R.S32.HI R11, RZ, 0x1f, R112 ;  /* 0x0000001fff0b7819 */ /* 0x000fe40000011470 */
[----:B0-----:R-:W-:Y:S02]  /*6f20*/  LEA R44, P4, R77, R109, 0x1 ;  /* 0x0000006d4d2c7211 */ /* 0x001fe400078808ff */
        /* <DEDUP_REMOVED lines=18> */
[----:B------:R-:W-:Y:S01]  /*7050*/  SHF.R.U32.HI R50, RZ, 0x10, R69 ;  /* 0x00000010ff327819 */ /* 0x000fe20000011645 */
[----:B----4-:R-:W-:Y:S01]  /*7060*/  IMAD.MOV.U32 R47, RZ, RZ, R42 ;  /* 0x000000ffff2f7224 */ /* 0x010fe200078e002a */
[----:B------:R-:W-:Y:S01]  /*7070*/  MOV R46, R40 ;  /* 0x00000028002e7202 */ /* 0x000fe20000000f00 */
[----:B0-----:R-:W-:Y:S01]  /*7080*/  IMAD.MOV.U32 R40, RZ, RZ, R14 ;  /* 0x000000ffff287224 */ /* 0x001fe200078e000e */
[----:B------:R-:W-:Y:S01]  /*7090*/  SHF.R.U32.HI R48, RZ, 0x10, R65 ;  /* 0x00000010ff307819 */ /* 0x000fe20000011641 */
[--C-:B------:R-:W-:Y:S01]  /*70a0*/  HADD2.F32 R42, -RZ, R41.reuse.H0_H0 ;  /* 0x20000029ff2a7230 */ /* 0x100fe20000004100 */
[--C-:B------:R-:W-:Y:S01]  /*70b0*/  SHF.R.U64 R59, R70, 0x10, R71.reuse ;  /* 0x00000010463b7819 */ /* 0x100fe20000001247 */
[----:B------:R-:W-:Y:S01]  /*70c0*/  HADD2.F32 R41, -RZ, R41.H1_H1 ;  /* 0x30000029ff297230 */ /* 0x000fe20000004100 */
[----:B------:R-:W-:Y:S01]  /*70d0*/  SHF.R.U32.HI R70, RZ, 0x10, R71 ;  /* 0x00000010ff467819 */ /* 0x000fe20000011647 */
[--C-:B------:R-:W-:Y:S01]  /*70e0*/  HADD2.F32 R14, -RZ, R13.reuse.H0_H0 ;  /* 0x2000000dff0e7230 */ /* 0x100fe20000004100 */
[--C-:B------:R-:W-:Y:S01]  /*70f0*/  SHF.R.U64 R61, R66, 0x10, R67.reuse ;  /* 0x00000010423d7819 */ /* 0x100fe20000001243 */
[----:B------:R-:W-:Y:S01]  /*7100*/  HADD2.F32 R50, -RZ, R50.H0_H0 ;  /* 0x20000032ff327230 */ /* 0x000fe20000004100 */
[----:B------:R-:W-:Y:S01]  /*7110*/  SHF.R.U32.HI R66, RZ, 0x10, R67 ;  /* 0x00000010ff427819 */ /* 0x000fe20000011643 */
[----:B------:R-:W-:Y:S01]  /*7120*/  HADD2.F32 R13, -RZ, R13.H1_H1 ;  /* 0x3000000dff0d7230 */ /* 0x000fe20000004100 */
[----:B------:R-:W-:Y:S01]  /*7130*/  SHF.R.U64 R60, R68, 0x10, R69 ;  /* 0x00000010443c7819 */ /* 0x000fe20000001245 */
[----:B------:R-:W-:-:S02]  /*7140*/  HADD2.F32 R51, -RZ, R111.H0_H0 ;  /* 0x2000006fff337230 */ /* 0x000fc40000004100 */
[-C--:B------:R-:W-:Y:S01]  /*7150*/  FMUL.FTZ R52, R41, R50.reuse ;  /* 0x0000003229347220 */ /* 0x080fe20000410000 */
[----:B------:R-:W-:Y:S02]  /*7160*/  HADD2.F32 R48, -RZ, R48.H0_H0 ;  /* 0x20000030ff307230 */ /* 0x000fe40000004100 */
[C---:B------:R-:W-:Y:S01]  /*7170*/  FMUL.FTZ R50, R13.reuse, R50 ;  /* 0x000000320d327220 */ /* 0x040fe20000410000 */
[----:B------:R-:W-:Y:S02]  /*7180*/  HADD2.F32 R49, -RZ, R114.H0_H0 ;  /* 0x20000072ff317230 */ /* 0x000fe40000004100 */
[-C--:B------:R-:W-:Y:S01]  /*7190*/  FMUL.FTZ R53, R42, R51.reuse ;  /* 0x000000332a357220 */ /* 0x080fe20000410000 */
[C---:B------:R-:W-:Y:S01]  /*71a0*/  FMUL.FTZ R51, R14.reuse, R51 ;  /* 0x000000330e337220 */ /* 0x040fe20000410000 */
[-C--:B------:R-:W-:Y:S01]  /*71b0*/  FFMA.FTZ R52, R13, R48.reuse, -R52 ;  /* 0x000000300d347223 */ /* 0x080fe20000010834 */
[----:B------:R-:W-:Y:S01]  /*71c0*/  FFMA.FTZ R54, R41, R48, R50 ;  /* 0x0000003029367223 */ /* 0x000fe20000010032 */
[----:B------:R-:W-:Y:S01]  /*71d0*/  FFMA.FTZ R53, R14, R49, -R53 ;  /* 0x000000310e357223 */ /* 0x000fe20000010835 */
[----:B------:R-:W-:-:S02]  /*71e0*/  HADD2.F32 R48, -RZ, R113.H0_H0 ;  /* 0x20000071ff307230 */ /* 0x000fc40000004100 */
[----:B------:R-:W-:Y:S01]  /*71f0*/  FFMA.FTZ R51, R42, R49, R51 ;  /* 0x000000312a337223 */ /* 0x000fe20000010033 */
[----:B------:R-:W-:Y:S01]  /*7200*/  HADD2.F32 R13, -RZ, R15.H0_H0 ;  /* 0x2000000fff0d7230 */ /* 0x000fe20000004100 */
[----:B------:R-:W-:Y:S01]  /*7210*/  SHF.R.U64 R62, R64, 0x10, R65 ;  /* 0x00000010403e7819 */ /* 0x000fe20000001241 */
[----:B------:R-:W-:Y:S02]  /*7220*/  HADD2.F32 R14, -RZ, R43.H0_H0 ;  /* 0x2000002bff0e7230 */ /* 0x000fe40000004100 */
[----:B------:R-:W-:Y:S02]  /*7230*/  HADD2.F32 R41, -RZ, R115.H0_H0 ;  /* 0x20000073ff297230 */ /* 0x000fe40000004100 */
[-C--:B------:R-:W-:Y:S01]  /*7240*/  FMUL.FTZ R49, R13, R48.reuse ;  /* 0x000000300d317220 */ /* 0x080fe20000410000 */
[----:B------:R-:W-:Y:S02]  /*7250*/  HADD2.F32 R43, -RZ, R43.H1_H1 ;  /* 0x3000002bff2b7230 */ /* 0x000fe40000004100 */
[----:B------:R-:W-:Y:S01]  /*7260*/  FMUL.FTZ R56, R14, R48 ;  /* 0x000000300e387220 */ /* 0x000fe20000410000 */
        /* <DEDUP_REMOVED lines=8> */
[----:B------:R-:W-:-:S02]  /*72f0*/  HADD2.F32 R111, -RZ, R111.H1_H1 ;  /* 0x3000006fff6f7230 */ /* 0x000fc40000004100 */
[-C--:B------:R-:W-:Y:S01]  /*7300*/  FFMA.FTZ R57, R15, R42.reuse, -R48 ;  /* 0x0000002a0f397223 */ /* 0x080fe20000010830 */
[----:B------:R-:W-:Y:S02]  /*7310*/  HADD2.F32 R41, -RZ, R60.H0_H0 ;  /* 0x2000003cff297230 */ /* 0x000fe40000004100 */
[----:B------:R-:W-:Y:S01]  /*7320*/  FFMA.FTZ R58, R43, R42, R50 ;  /* 0x0000002a2b3a7223 */ /* 0x000fe20000010032 */
[----:B------:R-:W-:Y:S02]  /*7330*/  HADD2.F32 R13, -RZ, R12.H0_H0 ;  /* 0x2000000cff0d7230 */ /* 0x000fe40000004100 */
[----:B------:R-:W-:Y:S01]  /*7340*/  FMUL.FTZ R42, R14, R111 ;  /* 0x0000006f0e2a7220 */ /* 0x000fe20000410000 */
[----:B------:R-:W-:Y:S01]  /*7350*/  HADD2.F32 R46, -RZ, R46.H1_H1 ;  /* 0x3000002eff2e7230 */ /* 0x000fe20000004100 */
[----:B------:R-:W-:Y:S01]  /*7360*/  F2FP.F16.F32.PACK_AB R51, R54, R51 ;  /* 0x000000333633723e */ /* 0x000fe200000000ff */
[----:B------:R-:W-:Y:S02]  /*7370*/  HADD2.F32 R12, -RZ, R12.H1_H1 ;  /* 0x3000000cff0c7230 */ /* 0x000fe40000004100 */
[----:B------:R-:W-:Y:S01]  /*7380*/  FMUL.FTZ R111, R13, R111 ;  /* 0x0000006f0d6f7220 */ /* 0x000fe20000410000 */
[----:B------:R-:W-:-:S02]  /*7390*/  HADD2.F32 R114, -RZ, R114.H1_H1 ;  /* 0x30000072ff727230 */ /* 0x000fc40000004100 */
[-C--:B------:R-:W-:Y:S01]  /*73a0*/  FMUL.FTZ R43, R46, R41.reuse ;  /* 0x000000292e2b7220 */ /* 0x080fe20000410000 */
[----:B------:R-:W-:Y:S02]  /*73b0*/  HADD2.F32 R15, -RZ, R62.H0_H0 ;  /* 0x2000003eff0f7230 */ /* 0x000fe40000004100 */
[C---:B------:R-:W-:Y:S01]  /*73c0*/  FMUL.FTZ R41, R12.reuse, R41 ;  /* 0x000000290c297220 */ /* 0x040fe20000410000 */
[----:B------:R-:W-:Y:S02]  /*73d0*/  HADD2.F32 R113, -RZ, R113.H1_H1 ;  /* 0x30000071ff717230 */ /* 0x000fe40000004100 */
[----:B------:R-:W-:Y:S01]  /*73e0*/  FFMA.FTZ R42, R13, R114, -R42 ;  /* 0x000000720d2a7223 */ /* 0x000fe2000001082a */
[----:B------:R-:W-:Y:S02]  /*73f0*/  HADD2.F32 R13, -RZ, R47.H0_H0 ;  /* 0x2000002fff0d7230 */ /* 0x000fe40000004100 */
[-C--:B------:R-:W-:Y:S01]  /*7400*/  FFMA.FTZ R43, R12, R15.reuse, -R43 ;  /* 0x0000000f0c2b7223 */ /* 0x080fe2000001082b */
        /* <DEDUP_REMOVED lines=9> */
[----:B------:R-:W-:Y:S02]  /*74a0*/  HADD2.F32 R115, -RZ, R115.H1_H1 ;  /* 0x30000073ff737230 */ /* 0x000fe40000004100 */
[----:B------:R-:W-:Y:S01]  /*74b0*/  FMUL.FTZ R49, R47, R15 ;  /* 0x0000000f2f317220 */ /* 0x000fe20000410000 */
[----:B------:R-:W-:-:S02]  /*74c0*/  HADD2.F32 R14, -RZ, R61.H0_H0 ;  /* 0x2000003dff0e7230 */ /* 0x000fc40000004100 */
[----:B------:R-:W-:Y:S01]  /*74d0*/  FMUL.FTZ R50, R40, R15 ;  /* 0x0000000f28327220 */ /* 0x000fe20000410000 */
[----:B------:R-:W-:Y:S01]  /*74e0*/  F2FP.F16.F32.PACK_AB R15, R57, R56 ;  /* 0x00000038390f723e */ /* 0x000fe200000000ff */
[-C--:B------:R-:W-:Y:S01]  /*74f0*/  FFMA.FTZ R41, R12, R115.reuse, -R41 ;  /* 0x000000730c297223 */ /* 0x080fe20000010829 */
[----:B------:R-:W-:Y:S01]  /*7500*/  FFMA.FTZ R48, R13, R115, R48 ;  /* 0x000000730d307223 */ /* 0x000fe20000010030 */
[-C--:B------:R-:W-:Y:S01]  /*7510*/  FFMA.FTZ R40, R40, R14.reuse, -R49 ;  /* 0x0000000e28287223 */ /* 0x080fe20000010831 */
[----:B------:R-:W-:Y:S01]  /*7520*/  FFMA.FTZ R47, R47, R14, R50 ;  /* 0x0000000e2f2f7223 */ /* 0x000fe20000010032 */
[----:B------:R-:W-:Y:S02]  /*7530*/  F2FP.F16.F32.PACK_AB R50, R46, R111 ;  /* 0x0000006f2e32723e */ /* 0x000fe400000000ff */
[----:B------:R-:W-:Y:S01]  /*7540*/  F2FP.F16.F32.PACK_AB R12, R43, R42 ;  /* 0x0000002a2b0c723e */ /* 0x000fe200000000ff */
[----:B------:R-:W-:Y:S01]  /*7550*/  IMAD.MOV.U32 R43, RZ, RZ, R55 ;  /* 0x000000ffff2b7224 */ /* 0x000fe200078e0037 */
[----:B------:R-:W-:Y:S01]  /*7560*/  F2FP.F16.F32.PACK_AB R14, R40, R41 ;  /* 0x00000029280e723e */ /* 0x000fe200000000ff */
[----:B------:R-:W-:Y:S01]  /*7570*/  IMAD.MOV.U32 R41, RZ, RZ, R51 ;  /* 0x000000ffff297224 */ /* 0x000fe200078e0033 */
[----:B------:R-:W-:-:S02]  /*7580*/  F2FP.F16.F32.PACK_AB R13, R52, R53 ;  /* 0x00000035340d723e */ /* 0x000fc400000000ff */
[----:B------:R-:W-:Y:S02]  /*7590*/  F2FP.F16.F32.PACK_AB R42, R47, R48 ;  /* 0x000000302f2a723e */ /* 0x000fe400000000ff */
[----:B------:R-:W-:-:S07]  /*75a0*/  MOV R40, R50 ;  /* 0x0000003200287202 */ /* 0x000fce0000000f00 */
.L_x_560:
[----:B------:R-:W-:Y:S05]  /*75b0*/  BSYNC B1 ;  /* 0x0000000000017941 */ /* 0x000fea0003800000 */
.L_x_559:
[----:B------:R-:W-:Y:S01]  /*75c0*/  ISETP.GE.AND P3, PT, R11, R110, PT ;  /* 0x0000006e0b00720c */ /* 0x000fe20003f66270 */
[----:B0-----:R0:W-:Y:S02]  /*75d0*/  ST.E.128 desc[UR42][R44.64], R12 ;  /* 0x0000000c2c007985 */ /* 0x0011e4000c101d2a */
[----:B0-----:R-:W-:Y:S01]  /*75e0*/  MOV R12, R109 ;  /* 0x0000006d000c7202 */ /* 0x001fe20000000f00 */
[----:B------:R-:W-:-:S09]  /*75f0*/  IMAD.MOV.U32 R13, RZ, RZ, R108 ;  /* 0x000000ffff0d7224 */ /* 0x000fd200078e006c */
[----:B------:R-:W-:Y:S05]  /*7600*/  @P3 BRA `(.L_x_531) ;  /* 0x0000000400b03947 */ /* 0x000fea0003800000 */
[----:B------:R-:W-:-:S05]  /*7610*/  IMAD.WIDE R12, R11, 0x2, R12 ;  /* 0x000000020b0c7825 */ /* 0x000fca00078e020c */
[----:B----4-:R0:W-:Y:S01]  /*7620*/  ST.E.128 desc[UR42][R12.64], R40 ;  /* 0x000000280c007985 */ /* 0x0101e2000c101d2a */
[----:B------:R-:W-:Y:S05]  /*7630*/  BRA `(.L_x_531) ;  /* 0x0000000400a47947 */ /* 0x000fea0003800000 */
.L_x_490:
[----:B------:R-:W-:-:S06]  /*7640*/  UISETP.NE.AND UP0, UPT, UR41, 0x3, UPT ;  /* 0x000000032900788c */ /* 0x000fcc000bf05270 */
[----:B------:R-:W-:-:S13]  /*7650*/  PLOP3.LUT P5, PT, PT, PT, UP0, 0x80, 0x0 ;  /* 0x000000000000781c */ /* 0x000fda0003faf008 */
[----:B------:R-:W-:Y:S05]  /*7660*/  @!P5 BRA `(.L_x_561) ;  /* 0x000000000004d947 */ /* 0x000fea0003800000 */
[----:B------:R-:W-:Y:S01]  /*7670*/  BPT.TRAP 0x1 ;  /* 0x000000040000795c */ /* 0x000fe20000300000 */
.L_x_561:
[----:B------:R-:W-:Y:S01]  /*7680*/  IMAD R90, R155, 0x8, R156 ;  /* 0x000000089b5a7824 */ /* 0x000fe200078e029c */
[----:B------:R-:W-:Y:S01]  /*7690*/  SHF.L.U32 R103, R154, 0x1f, RZ ;  /* 0x0000001f9a677819 */ /* 0x000fe200000006ff */
[----:B------:R-:W-:Y:S01]  /*76a0*/  BSSY B1, `(.L_x_562) ;  /* 0x0000004000017945 */ /* 0x000fe20003800000 */
[----:B------:R-:W-:Y:S02]  /*76b0*/  SHF.R.S32.HI R100, RZ, 0x1f, R101 ;  /* 0x0000001fff647819 */ /* 0x000fe40000011465 */
[----:B------:R-:W0:Y:S02]  /*76c0*/  SYNCS.PHASECHK.TRANS64.TRYWAIT P3, [R90+URZ+0x28890], R103 ;  /* 0x028890675a0075a7 */ /* 0x000e24000806017f */
[----:B0-----:R-:W-:Y:S05]  /*76d0*/  @!P3 BRA `(.L_x_563) ;  /* 0x00000158007cb947 */ /* 0x001fea0003800000 */
.L_x_842:
[----:B------:R-:W-:Y:S05]  /*76e0*/  BSYNC B1 ;  /* 0x0000000000017941 */ /* 0x000fea0003800000 */
.L_x_562:
[----:B------:R-:W-:Y:S01]  /*76f0*/  ULDC.64 UR4, c[0x0][0x300] ;  /* 0x0000c00000047ab9 */ /* 0x000fe20000000a00 */
[----:B-----5:R-:W-:Y:S01]  /*7700*/  SHF.R.S32.HI R99, RZ, 0x1f, R102 ;  /* 0x0000001fff637819 */ /* 0x020fe20000011466 */
[----:B------:R-:W-:Y:S01]  /*7710*/  IMAD R14, R100, UR4, RZ ;  /* 0x00000004640e7c24 */ /* 0x000fe2000f8e02ff */
[----:B------:R-:W-:Y:S01]  /*7720*/  ULDC.64 UR6, c[0x0][0x2e8] ;  /* 0x0000ba0000067ab9 */ /* 0x000fe20000000a00 */
[----:B------:R-:W-:-:S04]  /*7730*/  IMAD.WIDE.U32 R12, R101, UR4, RZ ;  /* 0x00000004650c7c25 */ /* 0x000fc8000f8e00ff */
[----:B------:R-:W-:Y:S01]  /*7740*/  IMAD R11, R101, UR5, R14 ;  /* 0x00000005650b7c24 */ /* 0x000fe2000f8e020e */
[----:B------:R-:W-:Y:S01]  /*7750*/  ULDC.64 UR4, c[0x0][0x310] ;  /* 0x0000c40000047ab9 */ /* 0x000fe20000000a00 */
[----:B------:R-:W-:Y:S02]  /*7760*/  IMAD R98, R27, -0x80, R25 ;  /* 0xffffff801b627824 */ /* 0x000fe400078e0219 */
[----:B------:R-:W-:Y:S01]  /*7770*/  IMAD R15, R99, UR4, RZ ;  /* 0x00000004630f7c24 */ /* 0x000fe2000f8e02ff */
[----:B------:R-:W-:Y:S02]  /*7780*/  IADD3 R13, R13, R11, RZ ;  /* 0x0000000b0d0d7210 */ /* 0x000fe40007ffe0ff */
[----:B------:R-:W-:Y:S01]  /*7790*/  VIMNMX R98, R98, 0x80, PT ;  /* 0x0000008062627848 */ /* 0x000fe20003fe0100 */
[C---:B------:R-:W-:Y:S02]  /*77a0*/  IMAD R15, R102.reuse, UR5, R15 ;  /* 0x00000005660f7c24 */ /* 0x040fe4000f8e020f */
[----:B------:R-:W-:Y:S01]  /*77b0*/  IMAD.WIDE.U32 R12, R102, UR4, R12 ;  /* 0x00000004660c7c25 */ /* 0x000fe2000f8e000c */
[----:B------:R-:W-:-:S03]  /*77c0*/  ULDC.64 UR4, c[0x0][0x308] ;  /* 0x0000c20000047ab9 */ /* 0x000fc60000000a00 */
[----:B------:R-:W-:Y:S02]  /*77d0*/  IMAD.IADD R13, R13, 0x1, R15 ;  /* 0x000000010d0d7824 */ /* 0x000fe400078e020f */
[----:B------:R-:W-:Y:S02]  /*77e0*/  IMAD.IADD R46, R98, 0x1, -R153 ;  /* 0x00000001622e7824 */ /* 0x000fe400078e0a99 */
[----:B------:R-:W-:Y:S01]  /*77f0*/  IMAD.WIDE.U32 R12, R2, UR4, R12 ;  /* 0x00000004020c7c25 */ /* 0x000fe2000f8e000c */
[----:B------:R-:W-:-:S03]  /*7800*/  UMOV UR4, 0xffffffff ;  /* 0xffffffff00047882 */ /* 0x000fc60000000000 */
[----:B------:R-:W-:Y:S01]  /*7810*/  IMAD R45, R2, UR5, R13 ;  /* 0x00000005022d7c24 */ /* 0x000fe2000f8e020d */
[----:B------:R-:W-:-:S04]  /*7820*/  LEA R44, P3, R12, UR6, 0x1 ;  /* 0x000000060c2c7c11 */ /* 0x000fc8000f8608ff */
[----:B------:R-:W-:Y:S02]  /*7830*/  LEA.HI.X R45, R12, UR7, R45, 0x1, P3 ;  /* 0x000000070c2d7c11 */ /* 0x000fe400098f0c2d */
[----:B------:R-:W-:Y:S01]  /*7840*/  ISETP.GE.AND P3, PT, R46, 0x1, PT ;  /* 0x000000012e00780c */ /* 0x000fe20003f66270 */
[----:B------:R-:W-:-:S12]  /*7850*/  BRA.DIV UR4, `(.L_x_564) ;  /* 0x0000015a04307947 */ /* 0x000fd8000b800000 */
[----:B------:R1:W2:Y:S04]  /*7860*/  SHFL.IDX PT, R41, R45, RZ, 0x181f ;  /* 0x00181fff2d297589 */ /* 0x0002a800000e0000 */
[----:B------:R1:W3:Y:S02]  /*7870*/  SHFL.IDX PT, R14, R44, RZ, 0x181f ;  /* 0x00181fff2c0e7589 */ /* 0x0002e400000e0000 */
.L_x_846:
[----:B------:R-:W-:Y:S04]  /*7880*/  BSSY B1, `(.L_x_565) ;  /* 0x000000d000017945 */ /* 0x000fe80003800000 */
[----:B------:R-:W-:Y:S05]  /*7890*/  @!P3 BRA `(.L_x_566) ;  /* 0x00000000002cb947 */ /* 0x000fea0003800000 */
[----:B------:R-:W-:Y:S02]  /*78a0*/  ULDC UR4, c[0x0][0x2f4] ;  /* 0x0000bd0000047ab9 */ /* 0x000fe40000000800 */
[----:B------:R-:W-:-:S13]  /*78b0*/  ISETP.GE.AND P3, PT, R16, UR4, PT ;  /* 0x0000000410007c0c */ /* 0x000fda000bf66270 */
[----:B---3--:R-:W-:-:S04]  /*78c0*/  @!P3 LEA R42, P4, R16, R14, 0x1 ;  /* 0x0000000e102ab211 */ /* 0x008fc800078808ff */
[----:B--2---:R-:W-:Y:S02]  /*78d0*/  @!P3 LEA.HI.X R43, R16, R41, R17, 0x1, P4 ;  /* 0x00000029102bb211 */ /* 0x004fe400020f0c11 */
[----:B------:R-:W-:-:S13]  /*78e0*/  ISETP.GE.AND P4, PT, R23, UR4, PT ;  /* 0x0000000417007c0c */ /* 0x000fda000bf86270 */
[C---:B------:R-:W-:Y:S02]  /*78f0*/  @!P4 LEA R40, P6, R23.reuse, R14, 0x1 ;  /* 0x0000000e1728c211 */ /* 0x040fe400078c08ff */
[----:B------:R-:W2:Y:S02]  /*7900*/  @!P3 LDS.128 R12, [R92+0x18400] ;  /* 0x018400005c0cb984 */ /* 0x000ea40000000c00 */
[----:B------:R-:W-:Y:S02]  /*7910*/  @!P4 LEA.HI.X R41, R23, R41, R22, 0x1, P6 ;  /* 0x000000291729c211 */ /* 0x000fe400030f0c16 */
[----:B--2---:R-:W-:Y:S04]  /*7920*/  @!P3 ST.E.128 desc[UR42][R42.64], R12 ;  /* 0x0000000c2a00b985 */ /* 0x004fe8000c101d2a */
[----:B------:R-:W2:Y:S04]  /*7930*/  @!P4 LDS.128 R12, [R92+0x1c400] ;  /* 0x01c400005c0cc984 */ /* 0x000ea80000000c00 */
[----:B--2---:R4:W-:Y:S02]  /*7940*/  @!P4 ST.E.128 desc[UR42][R40.64], R12 ;  /* 0x0000000c2800c985 */ /* 0x0049e4000c101d2a */
.L_x_566:
[----:B------:R-:W-:Y:S05]  /*7950*/  BSYNC B1 ;  /* 0x0000000000017941 */ /* 0x000fea0003800000 */
.L_x_565:
[----:B------:R-:W-:-:S03]  /*7960*/  UMOV UR4, 0xffffffff ;  /* 0xffffffff00047882 */ /* 0x000fc60000000000 */
[----:B------:R-:W-:Y:S05]  /*7970*/  BRA.DIV UR4, `(.L_x_567) ;  /* 0x0000015a04307947 */ /* 0x000fea000b800000 */
[----:B--2-4-:R2:W4:Y:S04]  /*7980*/  SHFL.IDX PT, R41, R45, 0x1, 0x181f ;  /* 0x00381f002d297f89 */ /* 0x01452800000e0000 */
[----:B---3--:R2:W3:Y:S02]  /*7990*/  SHFL.IDX PT, R14, R44, 0x1, 0x181f ;  /* 0x00381f002c0e7f89 */ /* 0x0084e400000e0000 */
.L_x_850:
[----:B------:R-:W-:Y:S01]  /*79a0*/  ISETP.GE.AND P3, PT, R46, 0x21, PT ;  /* 0x000000212e00780c */ /* 0x000fe20003f66270 */
[----:B------:R-:W-:-:S12]  /*79b0*/  BSSY B1, `(.L_x_568) ;  /* 0x000000d000017945 */ /* 0x000fd80003800000 */
[----:B------:R-:W-:Y:S05]  /*79c0*/  @!P3 BRA `(.L_x_569) ;  /* 0x00000000002cb947 */ /* 0x000fea0003800000 */
[----:B------:R-:W-:Y:S02]  /*79d0*/  ULDC UR4, c[0x0][0x2f4] ;  /* 0x0000bd0000047ab9 */ /* 0x000fe40000000800 */
[----:B------:R-:W-:-:S13]  /*79e0*/  ISETP.GE.AND P3, PT, R16, UR4, PT ;  /* 0x0000000410007c0c */ /* 0x000fda000bf66270 */
[----:B---3--:R-:W-:-:S04]  /*79f0*/  @!P3 LEA R42, P4, R16, R14, 0x1 ;  /* 0x0000000e102ab211 */ /* 0x008fc800078808ff */
[----:B----4-:R-:W-:Y:S02]  /*7a00*/  @!P3 LEA.HI.X R43, R16, R41, R17, 0x1, P4 ;  /* 0x00000029102bb211 */ /* 0x010fe400020f0c11 */
[----:B------:R-:W-:-:S13]  /*7a10*/  ISETP.GE.AND P4, PT, R23, UR4, PT ;  /* 0x0000000417007c0c */ /* 0x000fda000bf86270 */
[C---:B------:R-:W-:Y:S02]  /*7a20*/  @!P4 LEA R40, P6, R23.reuse, R14, 0x1 ;  /* 0x0000000e1728c211 */ /* 0x040fe400078c08ff */
[----:B------:R-:W3:Y:S02]  /*7a30*/  @!P3 LDS.128 R12, [R92+0x19400] ;  /* 0x019400005c0cb984 */ /* 0x000ee40000000c00 */
[----:B------:R-:W-:Y:S02]  /*7a40*/  @!P4 LEA.HI.X R41, R23, R41, R22, 0x1, P6 ;  /* 0x000000291729c211 */ /* 0x000fe400030f0c16 */
[----:B---3--:R-:W-:Y:S04]  /*7a50*/  @!P3 ST.E.128 desc[UR42][R42.64], R12 ;  /* 0x0000000c2a00b985 */ /* 0x008fe8000c101d2a */
[----:B------:R-:W3:Y:S04]  /*7a60*/  @!P4 LDS.128 R12, [R92+0x1d400] ;  /* 0x01d400005c0cc984 */ /* 0x000ee80000000c00 */
[----:B---3--:R3:W-:Y:S02]  /*7a70*/  @!P4 ST.E.128 desc[UR42][R40.64], R12 ;  /* 0x0000000c2800c985 */ /* 0x0087e4000c101d2a */
.L_x_569:
[----:B------:R-:W-:Y:S05]  /*7a80*/  BSYNC B1 ;  /* 0x0000000000017941 */ /* 0x000fea0003800000 */
.L_x_568:
[----:B------:R-:W-:-:S03]  /*7a90*/  UMOV UR4, 0xffffffff ;  /* 0xffffffff00047882 */ /* 0x000fc60000000000 */
[----:B------:R-:W-:Y:S05]  /*7aa0*/  BRA.DIV UR4, `(.L_x_570) ;  /* 0x0000015a042c7947 */ /* 0x000fea000b800000 */
[----:B---34-:R3:W4:Y:S04]  /*7ab0*/  SHFL.IDX PT, R41, R45, 0x2, 0x181f ;  /* 0x00581f002d297f89 */ /* 0x01872800000e0000 */
[----:B------:R3:W0:Y:S02]  /*7ac0*/  SHFL.IDX PT, R14, R44, 0x2, 0x181f ;  /* 0x00581f002c0e7f89 */ /* 0x00062400000e0000 */
.L_x_854:
[----:B------:R-:W-:Y:S01]  /*7ad0*/  ISETP.GE.AND P3, PT, R46, 0x41, PT ;  /* 0x000000412e00780c */ /* 0x000fe20003f66270 */
[----:B------:R-:W-:-:S12]  /*7ae0*/  BSSY B1, `(.L_x_571) ;  /* 0x000000d000017945 */ /* 0x000fd80003800000 */
[----:B------:R-:W-:Y:S05]  /*7af0*/  @!P3 BRA `(.L_x_572) ;  /* 0x00000000002cb947 */ /* 0x000fea0003800000 */
[----:B------:R-:W-:Y:S02]  /*7b00*/  ULDC UR4, c[0x0][0x2f4] ;  /* 0x0000bd0000047ab9 */ /* 0x000fe40000000800 */
[----:B------:R-:W-:-:S13]  /*7b10*/  ISETP.GE.AND P3, PT, R16, UR4, PT ;  /* 0x0000000410007c0c */ /* 0x000fda000bf66270 */
[----:B0-----:R-:W-:-:S04]  /*7b20*/  @!P3 LEA R42, P4, R16, R14, 0x1 ;  /* 0x0000000e102ab211 */ /* 0x001fc800078808ff */
[----:B----4-:R-:W-:Y:S02]  /*7b30*/  @!P3 LEA.HI.X R43, R16, R41, R17, 0x1, P4 ;  /* 0x00000029102bb211 */ /* 0x010fe400020f0c11 */
[----:B------:R-:W-:-:S13]  /*7b40*/  ISETP.GE.AND P4, PT, R23, UR4, PT ;  /* 0x0000000417007c0c */ /* 0x000fda000bf86270 */
[C---:B------:R-:W-:Y:S02]  /*7b50*/  @!P4 LEA R40, P6, R23.reuse, R14, 0x1 ;  /* 0x0000000e1728c211 */ /* 0x040fe400078c08ff */
[----:B------:R-:W0:Y:S02]  /*7b60*/  @!P3 LDS.128 R12, [R92+0x1a400] ;  /* 0x01a400005c0cb984 */ /* 0x000e240000000c00 */
[----:B------:R-:W-:Y:S02]  /*7b70*/  @!P4 LEA.HI.X R41, R23, R41, R22, 0x1, P6 ;  /* 0x000000291729c211 */ /* 0x000fe400030f0c16 */
[----:B0-----:R-:W-:Y:S04]  /*7b80*/  @!P3 ST.E.128 desc[UR42][R42.64], R12 ;  /* 0x0000000c2a00b985 */ /* 0x001fe8000c101d2a */
[----:B------:R-:W0:Y:S04]  /*7b90*/  @!P4 LDS.128 R12, [R92+0x1e400] ;  /* 0x01e400005c0cc984 */ /* 0x000e280000000c00 */
[----:B0-----:R0:W-:Y:S02]  /*7ba0*/  @!P4 ST.E.128 desc[UR42][R40.64], R12 ;  /* 0x0000000c2800c985 */ /* 0x0011e4000c101d2a */
.L_x_572:
[----:B------:R-:W-:Y:S05]  /*7bb0*/  BSYNC B1 ;  /* 0x0000000000017941 */ /* 0x000fea0003800000 */
.L_x_571:
[----:B------:R-:W-:-:S03]  /*7bc0*/  UMOV UR4, 0xffffffff ;  /* 0xffffffff00047882 */ /* 0x000fc60000000000 */
[----:B------:R-:W-:Y:S05]  /*7bd0*/  BRA.DIV UR4, `(.L_x_573) ;  /* 0x0000015a04287947 */ /* 0x000fea000b800000 */
[----:B0---4-:R0:W4:Y:S04]  /*7be0*/  SHFL.IDX PT, R41, R45, 0x3, 0x181f ;  /* 0x00781f002d297f89 */ /* 0x01112800000e0000 */
[----:B------:R0:W0:Y:S02]  /*7bf0*/  SHFL.IDX PT, R14, R44, 0x3, 0x181f ;  /* 0x00781f002c0e7f89 */ /* 0x00002400000e0000 */
.L_x_858:
[----:B------:R-:W-:-:S13]  /*7c00*/  ISETP.GE.AND P3, PT, R46, 0x61, PT ;  /* 0x000000612e00780c */ /* 0x000fda0003f66270 */
        /* <DEDUP_REMOVED lines=12> */
.L_x_531:
[----:B------:R-:W-:Y:S05]  /*7cd0*/  BSYNC B0 ;  /* 0x0000000000007941 */ /* 0x000fea0003800000 */
.L_x_489:
[----:B------:R-:W5:Y:S01]  /*7ce0*/  S2R R11, SR_TID.X ;  /* 0x00000000000b7919 */ /* 0x000f620000002100 */
[----:B------:R-:W-:Y:S01]  /*7cf0*/  @!PT LDS RZ, [RZ] ;  /* 0x00000000fffff984 */ /* 0x000fe20000000800 */
[----:B------:R-:W-:Y:S01]  /*7d00*/  @!PT LDS RZ, [RZ] ;  /* 0x00000000fffff984 */ /* 0x000fe20000000800 */
[----:B------:R-:W-:Y:S01]  /*7d10*/  @!PT LDS RZ, [RZ] ;  /* 0x00000000fffff984 */ /* 0x000fe20000000800 */
[----:B------:R-:W-:Y:S01]  /*7d20*/  @!PT LDS RZ, [RZ] ;  /* 0x00000000fffff984 */ /* 0x000fe20000000800 */
[----:B------:R3:W-:Y:S06]  /*7d30*/  MEMBAR.ALL.CTA ;  /* 0x0000000000007992 */ /* 0x0007ec0000008000 */
[----:B---3--:R-:W3:Y:S01]  /*7d40*/  FENCE.VIEW.ASYNC.S ;  /* 0x00000000000073c6 */ /* 0x008ee20000000000 */
[----:B------:R-:W-:Y:S05]  /*7d50*/  WARPSYNC.ALL ;  /* 0x0000000000007948 */ /* 0x000fea0003800000 */
[----:B------:R-:W-:Y:S01]  /*7d60*/  BSSY B0, `(.L_x_574) ;  /* 0x0000009000007945 */ /* 0x000fe20003800000 */
[----:B-----5:R-:W-:Y:S01]  /*7d70*/  LOP3.LUT R11, R11, 0x7f, RZ, 0xc0, !PT ;  /* 0x0000007f0b0b7812 */ /* 0x020fe200078ec0ff */
[----:B---3--:R3:W-:Y:S03]  /*7d80*/  BAR.SYNC.DEFER_BLOCKING R95, 0x80 ;  /* 0x0002005f0000751d */ /* 0x0087e60000010000 */
[----:B------:R-:W-:-:S13]  /*7d90*/  ISETP.NE.AND P3, PT, R11, RZ, PT ;  /* 0x000000ff0b00720c */ /* 0x000fda0003f65270 */
[----:B------:R-:W-:-:S04]  /*7da0*/  @!P3 IADD3 R11, R90, 0x288a0, RZ ;  /* 0x000288a05a0bb810 */ /* 0x000fc80007ffe0ff */
[----:B------:R-:W-:-:S04]  /*7db0*/  @!P3 PRMT R11, RZ, 0x654, R11 ;  /* 0x00000654ff0bb816 */ /* 0x000fc8000000000b */
[----:B------:R3:W-:Y:S01]  /*7dc0*/  @!P3 SYNCS.ARRIVE.TRANS64.RED.A1T0 RZ, [R11+URZ], RZ ;  /* 0x000000ff0bffb9a7 */ /* 0x0007e2000810043f */
[----:B------:R-:W-:Y:S05]  /*7dd0*/  @!P5 BRA `(.L_x_575) ;  /* 0x000000000004d947 */ /* 0x000fea0003800000 */
[----:B------:R-:W-:Y:S01]  /*7de0*/  BPT.TRAP 0x1 ;  /* 0x000000040000795c */ /* 0x000fe20000300000 */
.L_x_575:
[----:B------:R-:W-:Y:S05]  /*7df0*/  BSYNC B0 ;  /* 0x0000000000007941 */ /* 0x000fea0003800000 */
.L_x_574:
[----:B------:R-:W5:Y:S01]  /*7e00*/  SYNCS.PHASECHK.TRANS64.TRYWAIT P4, [R90+URZ+0x288b0], R103 ;  /* 0x0288b0675a0075a7 */ /* 0x000f62000808017f */
[----:B------:R-:W-:Y:S01]  /*7e10*/  ULDC UR37, c[0x0][0x2f4] ;  /* 0x0000bd0000257ab9 */ /* 0x000fe20000000800 */
[----:B------:R-:W-:Y:S04]  /*7e20*/  BSSY B0, `(.L_x_576) ;  /* 0x0000002000007945 */ /* 0x000fe80003800000 */
[----:B-----5:R-:W-:Y:S05]  /*7e30*/  @!P4 BRA `(.L_x_577) ;  /* 0x0000015400d8c947 */ /* 0x020fea0003800000 */
.L_x_859:
[----:B------:R-:W-:Y:S05]  /*7e40*/  BSYNC B0 ;  /* 0x0000000000007941 */ /* 0x000fea0003800000 */
.L_x_576:
[----:B------:R-:W-:Y:S01]  /*7e50*/  ULDC.64 UR4, c[0x0][0x328] ;  /* 0x0000ca0000047ab9 */ /* 0x000fe20000000a00 */
[----:B------:R-:W-:Y:S01]  /*7e60*/  ULDC.64 UR6, c[0x0][0x318] ;  /* 0x0000c60000067ab9 */ /* 0x000fe20000000a00 */
[----:B------:R-:W-:Y:S01]  /*7e70*/  IMAD R100, R100, UR4, RZ ;  /* 0x0000000464647c24 */ /* 0x000fe2000f8e02ff */
[----:B------:R-:W-:Y:S01]  /*7e80*/  IADD3 R98, -R153, R98, RZ ;  /* 0x0000006299627210 */ /* 0x000fe20007ffe1ff */
[C---:B01--4-:R-:W-:Y:S01]  /*7e90*/  IMAD.WIDE.U32 R12, R101.reuse, UR4, RZ ;  /* 0x00000004650c7c25 */ /* 0x053fe2000f8e00ff */
[----:B------:R-:W-:Y:S03]  /*7ea0*/  BSSY B0, `(.L_x_578) ;  /* 0x000001b000007945 */ /* 0x000fe60003800000 */
[----:B------:R-:W-:Y:S01]  /*7eb0*/  IMAD R101, R101, UR5, R100 ;  /* 0x0000000565657c24 */ /* 0x000fe2000f8e0264 */
[----:B------:R-:W-:Y:S02]  /*7ec0*/  ULDC.64 UR4, c[0x0][0x338] ;  /* 0x0000ce0000047ab9 */ /* 0x000fe40000000a00 */
[----:B------:R-:W-:-:S02]  /*7ed0*/  IMAD R99, R99, UR4, RZ ;  /* 0x0000000463637c24 */ /* 0x000fc4000f8e02ff */
[----:B------:R-:W-:Y:S02]  /*7ee0*/  IMAD.IADD R13, R13, 0x1, R101 ;  /* 0x000000010d0d7824 */ /* 0x000fe400078e0265 */
[C---:B------:R-:W-:Y:S02]  /*7ef0*/  IMAD R99, R102.reuse, UR5, R99 ;  /* 0x0000000566637c24 */ /* 0x040fe4000f8e0263 */
[----:B------:R-:W-:Y:S01]  /*7f00*/  IMAD.WIDE.U32 R102, R102, UR4, R12 ;  /* 0x0000000466667c25 */ /* 0x000fe2000f8e000c */
[----:B------:R-:W-:-:S03]  /*7f10*/  ULDC.64 UR4, c[0x0][0x330] ;  /* 0x0000cc0000047ab9 */ /* 0x000fc60000000a00 */
[----:B------:R-:W-:Y:S02]  /*7f20*/  IMAD.IADD R103, R103, 0x1, R99 ;  /* 0x0000000167677824 */ /* 0x000fe400078e0263 */
[----:B------:R-:W-:-:S04]  /*7f30*/  IMAD.WIDE.U32 R12, R2, UR4, R102 ;  /* 0x00000004020c7c25 */ /* 0x000fc8000f8e0066 */
[----:B---3--:R-:W-:Y:S01]  /*7f40*/  IMAD R11, R2, UR5, R13 ;  /* 0x00000005020b7c24 */ /* 0x008fe2000f8e020d */
[----:B--2---:R-:W-:-:S04]  /*7f50*/  LEA R44, P4, R12, UR6, 0x1 ;  /* 0x000000060c2c7c11 */ /* 0x004fc8000f8808ff */
[----:B------:R-:W-:Y:S01]  /*7f60*/  LEA.HI.X R11, R12, UR7, R11, 0x1, P4 ;  /* 0x000000070c0b7c11 */ /* 0x000fe2000a0f0c0b */
[----:B------:R0:W1:Y:S01]  /*7f70*/  SHFL.IDX PT, R40, R44, RZ, 0x181f ;  /* 0x00181fff2c287589 */ /* 0x00006200000e0000 */
[----:B------:R-:W-:-:S03]  /*7f80*/  ISETP.GE.AND P4, PT, R98, 0x1, PT ;  /* 0x000000016200780c */ /* 0x000fc60003f86270 */
[----:B------:R0:W2:Y:S10]  /*7f90*/  SHFL.IDX PT, R13, R11, RZ, 0x181f ;  /* 0x00181fff0b0d7589 */ /* 0x0000b400000e0000 */
[----:B0-----:R-:W-:Y:S05]  /*7fa0*/  @!P4 BRA `(.L_x_579) ;  /* 0x000000000028c947 */ /* 0x001fea0003800000 */
[----:B------:R-:W-:-:S13]  /*7fb0*/  ISETP.GE.AND P4, PT, R16, UR37, PT ;  /* 0x0000002510007c0c */ /* 0x000fda000bf86270 */
[----:B-1----:R-:W-:-:S04]  /*7fc0*/  @!P4 LEA R42, P5, R16, R40, 0x1 ;  /* 0x00000028102ac211 */ /* 0x002fc800078a08ff */
[----:B--2---:R-:W-:Y:S02]  /*7fd0*/  @!P4 LEA.HI.X R43, R16, R13, R17, 0x1, P5 ;  /* 0x0000000d102bc211 */ /* 0x004fe400028f0c11 */
[----:B------:R-:W-:-:S13]  /*7fe0*/  ISETP.GE.AND P5, PT, R23, UR37, PT ;  /* 0x0000002517007c0c */ /* 0x000fda000bfa6270 */
[----:B------:R-:W-:-:S04]  /*7ff0*/  @!P5 LEA R40, P6, R23, R40, 0x1 ;  /* 0x000000281728d211 */ /* 0x000fc800078c08ff */
[----:B------:R-:W-:Y:S02]  /*8000*/  @!P5 LEA.HI.X R41, R23, R13, R22, 0x1, P6 ;  /* 0x0000000d1729d211 */ /* 0x000fe400030f0c16 */
[----:B------:R-:W0:Y:S04]  /*8010*/  @!P4 LDS.128 R12, [R92+0x400] ;  /* 0x000400005c0cc984 */ /* 0x000e280000000c00 */
[----:B0-----:R-:W-:Y:S04]  /*8020*/  @!P4 ST.E.128 desc[UR42][R42.64], R12 ;  /* 0x0000000c2a00c985 */ /* 0x001fe8000c101d2a */
[----:B------:R-:W0:Y:S04]  /*8030*/  @!P5 LDS.128 R12, [R92+0x4400] ;  /* 0x004400005c0cd984 */ /* 0x000e280000000c00 */
[----:B0-----:R0:W-:Y:S02]  /*8040*/  @!P5 ST.E.128 desc[UR42][R40.64], R12 ;  /* 0x0000000c2800d985 */ /* 0x0011e4000c101d2a */
.L_x_579:
[----:B------:R-:W-:Y:S05]  /*8050*/  BSYNC B0 ;  /* 0x0000000000007941 */ /* 0x000fea0003800000 */
.L_x_578:
[----:B------:R-:W-:Y:S01]  /*8060*/  ISETP.GE.AND P4, PT, R98, 0x21, PT ;  /* 0x000000216200780c */ /* 0x000fe20003f86270 */
[----:B0-2---:R0:W2:Y:S01]  /*8070*/  SHFL.IDX PT, R13, R11, 0x1, 0x181f ;  /* 0x00381f000b0d7f89 */ /* 0x0050a200000e0000 */
[----:B------:R-:W-:Y:S03]  /*8080*/  BSSY B0, `(.L_x_580) ;  /* 0x000000d000007945 */ /* 0x000fe60003800000 */
[----:B-1----:R0:W1:Y:S08]  /*8090*/  SHFL.IDX PT, R40, R44, 0x1, 0x181f ;  /* 0x00381f002c287f89 */ /* 0x00207000000e0000 */
        /* <DEDUP_REMOVED lines=11> */
.L_x_581:
[----:B------:R-:W-:Y:S05]  /*8150*/  BSYNC B0 ;  /* 0x0000000000007941 */ /* 0x000fea0003800000 */
.L_x_580:
        /* <DEDUP_REMOVED lines=15> */
.L_x_583:
[----:B------:R-:W-:Y:S05]  /*8250*/  BSYNC B0 ;  /* 0x0000000000007941 */ /* 0x000fea0003800000 */
.L_x_582:
[----:B------:R-:W-:Y:S01]  /*8260*/  ISETP.GE.AND P4, PT, R98, 0x61, PT ;  /* 0x000000616200780c */ /* 0x000fe20003f86270 */
[----:B------:R-:W3:Y:S01]  /*8270*/  SHFL.IDX PT, R11, R11, 0x3, 0x181f ;  /* 0x00781f000b0b7f89 */ /* 0x000ee200000e0000 */
[----:B------:R-:W-:Y:S03]  /*8280*/  BSSY B0, `(.L_x_584) ;  /* 0x000000d000007945 */ /* 0x000fe60003800000 */
[----:B01----:R0:W1:Y:S08]  /*8290*/  SHFL.IDX PT, R40, R44, 0x3, 0x181f ;  /* 0x00781f002c287f89 */ /* 0x00307000000e0000 */
[----:B0-----:R-:W-:Y:S05]  /*82a0*/  @!P4 BRA `(.L_x_585) ;  /* 0x000000000028c947 */ /* 0x001fea0003800000 */
[----:B------:R-:W-:-:S13]  /*82b0*/  ISETP.GE.AND P4, PT, R16, UR37, PT ;  /* 0x0000002510007c0c */ /* 0x000fda000bf86270 */
[----:B--2---:R-:W0:Y:S01]  /*82c0*/  @!P4 LDS.128 R12, [R92+0x3400] ;  /* 0x003400005c0cc984 */ /* 0x004e220000000c00 */
[----:B-1----:R-:W-:-:S04]  /*82d0*/  @!P4 LEA R42, P5, R16, R40, 0x1 ;  /* 0x00000028102ac211 */ /* 0x002fc800078a08ff */
[----:B---3--:R-:W-:Y:S02]  /*82e0*/  @!P4 LEA.HI.X R43, R16, R11, R17, 0x1, P5 ;  /* 0x0000000b102bc211 */ /* 0x008fe400028f0c11 */
[----:B------:R-:W-:-:S13]  /*82f0*/  ISETP.GE.AND P5, PT, R23, UR37, PT ;  /* 0x0000002517007c0c */ /* 0x000fda000bfa6270 */
[----:B------:R-:W-:-:S04]  /*8300*/  @!P5 LEA R40, P6, R23, R40, 0x1 ;  /* 0x000000281728d211 */ /* 0x000fc800078c08ff */
[----:B------:R-:W-:Y:S01]  /*8310*/  @!P5 LEA.HI.X R41, R23, R11, R22, 0x1, P6 ;  /* 0x0000000b1729d211 */ /* 0x000fe200030f0c16 */
[----:B0-----:R-:W-:Y:S04]  /*8320*/  @!P4 ST.E.128 desc[UR42][R42.64], R12 ;  /* 0x0000000c2a00c985 */ /* 0x001fe8000c101d2a */
[----:B------:R-:W0:Y:S04]  /*8330*/  @!P5 LDS.128 R12, [R92+0x7400] ;  /* 0x007400005c0cd984 */ /* 0x000e280000000c00 */
[----:B0-----:R0:W-:Y:S02]  /*8340*/  @!P5 ST.E.128 desc[UR42][R40.64], R12 ;  /* 0x0000000c2800d985 */ /* 0x0011e4000c101d2a */
.L_x_585:
[----:B------:R-:W-:Y:S05]  /*8350*/  BSYNC B0 ;  /* 0x0000000000007941 */ /* 0x000fea0003800000 */
.L_x_584:
[----:B------:R-:W-:Y:S01]  /*8360*/  @!PT LDS RZ, [RZ] ;  /* 0x00000000fffff984 */ /* 0x000fe20000000800 */
[----:B------:R-:W-:Y:S01]  /*8370*/  @!PT LDS RZ, [RZ] ;  /* 0x00000000fffff984 */ /* 0x000fe20000000800 */
[----:B------:R-:W-:Y:S01]  /*8380*/  @!PT LDS RZ, [RZ] ;  /* 0x00000000fffff984 */ /* 0x000fe20000000800 */
[----:B------:R-:W-:Y:S01]  /*8390*/  @!PT LDS RZ, [RZ] ;  /* 0x00000000fffff984 */ /* 0x000fe20000000800 */
[----:B------:R4:W-:Y:S06]  /*83a0*/  MEMBAR.ALL.CTA ;  /* 0x0000000000007992 */ /* 0x0009ec0000008000 */
[----:B----4-:R-:W4:Y:S01]  /*83b0*/  FENCE.VIEW.ASYNC.S ;  /* 0x00000000000073c6 */ /* 0x010f220000000000 */
[----:B------:R-:W-:Y:S01]  /*83c0*/  @!P3 VIADD R90, R90, 0x288c0 ;  /* 0x000288c05a5ab836 */ /* 0x000fe20000000000 */
[----:B----4-:R4:W-:Y:S01]  /*83d0*/  BAR.SYNC.DEFER_BLOCKING R95, 0x80 ;  /* 0x0002005f0000751d */ /* 0x0109e20000010000 */
[----:B------:R-:W-:Y:S01]  /*83e0*/  ISETP.NE.AND P4, PT, R91, RZ, PT ;  /* 0x000000ff5b00720c */ /* 0x000fe20003f85270 */
[----:B------:R-:W-:-:S02]  /*83f0*/  VIADD R155, R155, 0x1 ;  /* 0x000000019b9b7836 */ /* 0x000fc40000000000 */
[----:B------:R-:W-:-:S04]  /*8400*/  @!P3 PRMT R90, RZ, 0x654, R90 ;  /* 0x00000654ff5ab816 */ /* 0x000fc8000000005a */
[----:B------:R4:W-:Y:S01]  /*8410*/  @!P3 SYNCS.ARRIVE.TRANS64.RED.A1T0 RZ, [R90+URZ], RZ ;  /* 0x000000ff5affb9a7 */ /* 0x0009e2000810043f */
[----:B------:R-:W-:-:S04]  /*8420*/  ISETP.NE.AND P3, PT, R155, 0x2, PT ;  /* 0x000000029b00780c */ /* 0x000fc80003f65270 */
[----:B---3--:R-:W-:Y:S02]  /*8430*/  SEL R11, RZ, 0x1, P3 ;  /* 0x00000001ff0b7807 */ /* 0x008fe40001800000 */
[----:B------:R-:W-:Y:S02]  /*8440*/  SEL R155, R155, RZ, P3 ;  /* 0x000000ff9b9b7207 */ /* 0x000fe40001800000 */
[----:B------:R-:W-:Y:S01]  /*8450*/  LOP3.LUT R154, R154, R11, RZ, 0x3c, !PT ;  /* 0x0000000b9a9a7212 */ /* 0x000fe200078e3cff */
[----:B------:R-:W-:Y:S06]  /*8460*/  @P4 BRA `(.L_x_586) ;  /* 0xffffff9c00b04947 */ /* 0x000fec000383ffff */
[----:B0-----:R-:W0:Y:S01]  /*8470*/  S2R R12, SR_TID.X ;  /* 0x00000000000c7919 */ /* 0x001e220000002100 */
[----:B------:R-:W-:Y:S02]  /*8480*/  PLOP3.LUT P0, PT, PT, PT, PT, 0x8, 0x0 ;  /* 0x000000000000781c */ /* 0x000fe40003f0e170 */
[----:B0-----:R-:W-:-:S04]  /*8490*/  SHF.R.U32.HI R12, RZ, 0x7, R12 ;  /* 0x00000007ff0c7819 */ /* 0x001fc8000001160c */
[----:B------:R-:W-:-:S13]  /*84a0*/  ISETP.NE.AND P4, PT, R12, 0x1, PT ;  /* 0x000000010c00780c */ /* 0x000fda0003f85270 */
[----:B------:R-:W-:Y:S06]  /*84b0*/  @!P4 BAR.ARV 0x9, 0x100 ;  /* 0x024400000000cb1d */ /* 0x000fec0000002000 */
.L_x_484:
[----:B------:R-:W-:Y:S01]  /*84c0*/  MOV R4, RZ ;  /* 0x000000ff00047202 */ /* 0x000fe20000000f00 */
[----:B------:R-:W-:Y:S06]  /*84d0*/  @P0 BRA `(.L_x_587) ;  /* 0x00000000000c0947 */ /* 0x000fec0003800000 */
[----:B------:R-:W0:Y:S01]  /*84e0*/  FENCE.VIEW.ASYNC.G ;  /* 0x00000000000073c6 */ /* 0x000e220000000100 */
[----:B------:R-:W-:Y:S05]  /*84f0*/  WARPSYNC.ALL ;  /* 0x0000000000007948 */ /* 0x000fea0003800000 */
[----:B0-----:R-:W-:Y:S06]  /*8500*/  BAR.ARV 0xc, 0x180 ;  /* 0x0306000000007b1d */ /* 0x001fec0000002000 */
.L_x_587:
[----:B------:R-:W-:Y:S01]  /*8510*/  ISETP.NE.AND P0, PT, R97, RZ, PT ;  /* 0x000000ff6100720c */ /* 0x000fe20003f05270 */
[----:B------:R-:W-:-:S12]  /*8520*/  BSSY B0, `(.L_x_588) ;  /* 0x000001f000007945 */ /* 0x000fd80003800000 */
[----:B------:R-:W-:Y:S05]  /*8530*/  @!P0 BRA `(.L_x_589) ;  /* 0x0000000000748947 */ /* 0x000fea0003800000 */
        /* <DEDUP_REMOVED lines=11> */
[----:B0-----:R-:W-:Y:S01]  /*85f0*/  VIADD R4, R3, 0xffffffe ;  /* 0x0ffffffe03047836 */ /* 0x001fe20000000000 */
[----:B------:R-:W-:-:S05]  /*8600*/  IADD3 R3, RZ, -R10, RZ ;  /* 0x8000000aff037210 */ /* 0x000fca0007ffe0ff */
[----:B------:R0:W3:Y:S02]  /*8610*/  F2I.FTZ.U32.TRUNC.NTZ R5, R4 ;  /* 0x0000000400057305 */ /* 0x0000e4000021f000 */
[----:B0-----:R-:W-:Y:S02]  /*8620*/  IMAD.MOV.U32 R4, RZ, RZ, RZ ;  /* 0x000000ffff047224 */ /* 0x001fe400078e00ff */
[----:B---3--:R-:W-:-:S04]  /*8630*/  IMAD.MOV R7, RZ, RZ, -R5 ;  /* 0x000000ffff077224 */ /* 0x008fc800078e0a05 */
[----:B------:R-:W-:-:S04]  /*8640*/  IMAD R7, R7, R6, RZ ;  /* 0x0000000607077224 */ /* 0x000fc800078e02ff */
[----:B------:R-:W-:-:S06]  /*8650*/  IMAD.HI.U32 R5, R5, R7, R4 ;  /* 0x0000000705057227 */ /* 0x000fcc00078e0004 */
[----:B------:R-:W-:-:S04]  /*8660*/  IMAD.HI.U32 R5, R5, R8, RZ ;  /* 0x0000000805057227 */ /* 0x000fc800078e00ff */
[----:B------:R-:W-:-:S05]  /*8670*/  IMAD R3, R5, R3, R8 ;  /* 0x0000000305037224 */ /* 0x000fca00078e0208 */
[----:B------:R-:W-:-:S13]  /*8680*/  ISETP.GT.U32.AND P1, PT, R6, R3, PT ;  /* 0x000000030600720c */ /* 0x000fda0003f24070 */
[----:B------:R-:W-:Y:S01]  /*8690*/  @!P1 IMAD.IADD R3, R3, 0x1, -R6 ;  /* 0x0000000103039824 */ /* 0x000fe200078e0a06 */
[----:B------:R-:W-:Y:S02]  /*86a0*/  @!P1 IADD3 R5, R5, 0x1, RZ ;  /* 0x0000000105059810 */ /* 0x000fe40007ffe0ff */
[----:B------:R-:W-:Y:S02]  /*86b0*/  ISETP.NE.AND P1, PT, R9, RZ, PT ;  /* 0x000000ff0900720c */ /* 0x000fe40003f25270 */
[----:B------:R-:W-:-:S13]  /*86c0*/  ISETP.GE.U32.AND P0, PT, R3, R6, PT ;  /* 0x000000060300720c */ /* 0x000fda0003f06070 */
[----:B------:R-:W-:-:S04]  /*86d0*/  @P0 VIADD R5, R5, 0x1 ;  /* 0x0000000105050836 */ /* 0x000fc80000000000 */
[----:B------:R-:W-:-:S05]  /*86e0*/  IMAD.MOV.U32 R4, RZ, RZ, R5 ;  /* 0x000000ffff047224 */ /* 0x000fca00078e0005 */
[----:B------:R-:W-:Y:S02]  /*86f0*/  @!P2 IADD3 R4, -R4, RZ, RZ ;  /* 0x000000ff0404a210 */ /* 0x000fe40007ffe1ff */
[----:B------:R-:W-:-:S07]  /*8700*/  @!P1 LOP3.LUT R4, RZ, R9, RZ, 0x33, !PT ;  /* 0x00000009ff049212 */ /* 0x000fce00078e33ff */
.L_x_589:
[----:B------:R-:W-:Y:S05]  /*8710*/  BSYNC B0 ;  /* 0x0000000000007941 */ /* 0x000fea0003800000 */
.L_x_588:
[-C--:B------:R-:W-:Y:S01]  /*8720*/  IMAD R194, R209, R4.reuse, RZ ;  /* 0x00000004d1c27224 */ /* 0x080fe200078e02ff */
[----:B------:R-:W-:Y:S01]  /*8730*/  PLOP3.LUT P0, PT, PT, PT, PT, 0x80, 0x0 ;  /* 0x000000000000781c */ /* 0x000fe20003f0f070 */
[----:B------:R-:W-:Y:S01]  /*8740*/  IMAD.MOV.U32 R0, RZ, RZ, RZ ;  /* 0x000000ffff007224 */ /* 0x000fe200078e00ff */
[----:B------:R-:W-:Y:S01]  /*8750*/  CS2R R150, SRZ ;  /* 0x0000000000967805 */ /* 0x000fe2000001ff00 */
[----:B------:R-:W-:Y:S01]  /*8760*/  IMAD.MOV.U32 R3, RZ, RZ, RZ ;  /* 0x000000ffff037224 */ /* 0x000fe200078e00ff */
[----:B------:R-:W-:Y:S02]  /*8770*/  VIADDMNMX R93, R194, R4, R93, PT ;  /* 0x00000004c25d7246 */ /* 0x000fe4000380015d */
[----:B------:R-:W-:Y:S02]  /*8780*/  CS2R R68, SRZ ;  /* 0x0000000000447805 */ /* 0x000fe4000001ff00 */
[----:B------:R-:W-:Y:S02]  /*8790*/  CS2R R104, SRZ ;  /* 0x0000000000687805 */ /* 0x000fe4000001ff00 */
        /* <DEDUP_REMOVED lines=8> */
[----:B----4-:R-:W-:Y:S02]  /*8820*/  CS2R R90, SRZ ;  /* 0x00000000005a7805 */ /* 0x010fe4000001ff00 */
        /* <DEDUP_REMOVED lines=18> */
[----:B-1----:R-:W-:Y:S02]  /*8950*/  CS2R R40, SRZ ;  /* 0x0000000000287805 */ /* 0x002fe4000001ff00 */
[----:B------:R-:W-:Y:S02]  /*8960*/  CS2R R70, SRZ ;  /* 0x0000000000467805 */ /* 0x000fe4000001ff00 */
[----:B------:R-:W-:Y:S01]  /*8970*/  CS2R R20, SRZ ;  /* 0x0000000000147805 */ /* 0x000fe2000001ff00 */
[----:B------:R-:W-:Y:S06]  /*8980*/  @!P1 BRA `(.L_x_590) ;  /* 0x0000009c00989947 */ /* 0x000fec0003800000 */
[----:B------:R-:W-:-:S03]  /*8990*/  UMOV UR4, 0xffffffff ;  /* 0xffffffff00047882 */ /* 0x000fc60000000000 */
[----:B------:R-:W-:Y:S05]  /*89a0*/  BRA.DIV UR4, `(.L_x_591) ;  /* 0x0000014e04107947 */ /* 0x000fea000b800000 */
[----:B------:R-:W0:Y:S02]  /*89b0*/  S2R R3, SR_TID.X ;  /* 0x0000000000037919 */ /* 0x000e240000002100 */
[----:B0-----:R-:W-:-:S04]  /*89c0*/  IADD3 R3, R3, -0x80, RZ ;  /* 0xffffff8003037810 */ /* 0x001fc80007ffe0ff */
[----:B------:R-:W-:-:S04]  /*89d0*/  SHF.R.S32.HI R0, RZ, 0x1f, R3 ;  /* 0x0000001fff007819 */ /* 0x000fc80000011403 */
[----:B------:R-:W-:-:S04]  /*89e0*/  LEA.HI R0, R0, R3, RZ, 0x7 ;  /* 0x0000000300007211 */ /* 0x000fc800078f38ff */
[----:B------:R-:W-:-:S05]  /*89f0*/  SHF.R.S32.HI R0, RZ, 0x7, R0 ;  /* 0x00000007ff007819 */ /* 0x000fca0000011400 */
[----:B------:R0:W1:Y:S02]  /*8a00*/  SHFL.IDX PT, R195, R0, RZ, 0x1f ;  /* 0x00001fff00c37589 */ /* 0x00006400000e0000 */
.L_x_862:
[----:B01----:R-:W-:Y:S01]  /*8a10*/  LEA.HI R0, R195, R195, RZ, 0x1 ;  /* 0x000000c3c3007211 */ /* 0x003fe200078f08ff */
[----:B------:R-:W-:-:S03]  /*8a20*/  IMAD.U32 R3, RZ, RZ, UR40 ;  /* 0x00000028ff037e24 */ /* 0x000fc6000f8e00ff */
[----:B------:R-:W-:Y:S02]  /*8a30*/  LOP3.LUT R0, R0, 0x1e, RZ, 0xc0, !PT ;  /* 0x0000001e00007812 */ /* 0x000fe400078ec0ff */
[----:B------:R-:W-:-:S03]  /*8a40*/  LOP3.LUT P0, RZ, R3, 0x3ff, RZ, 0xc0, !PT ;  /* 0x000003ff03ff7812 */ /* 0x000fc6000780c0ff */
[----:B------:R-:W-:Y:S01]  /*8a50*/  IMAD.IADD R0, R195, 0x1, -R0 ;  /* 0x00000001c3007824 */ /* 0x000fe200078e0a00 */
[----:B------:R-:W-:-:S04]  /*8a60*/  P2R R26, PR, RZ, 0x1 ;  /* 0x00000001ff1a7803 */ /* 0x000fc80000000000 */
[----:B------:R-:W-:-:S04]  /*8a70*/  LEA R0, R0, UR40, 0xd ;  /* 0x0000002800007c11 */ /* 0x000fc8000f8e68ff */
[----:B------:R-:W-:-:S04]  /*8a80*/  SHF.R.U32.HI R0, RZ, 0x4, R0 ;  /* 0x00000004ff007819 */ /* 0x000fc80000011600 */
[----:B------:R-:W-:Y:S01]  /*8a90*/  LOP3.LUT R25, R0, 0x3fff, RZ, 0xc0, !PT ;  /* 0x00003fff00197812 */ /* 0x000fe200078ec0ff */
[----:B------:R-:W-:Y:S06]  /*8aa0*/  @!P0 BRA `(.L_x_592) ;  /* 0x0000000000408947 */ /* 0x000fec0003800000 */
[----:B------:R-:W-:Y:S01]  /*8ab0*/  MOV R0, 0x0 ;  /* 0x0000000000007802 */ /* 0x000fe20000000f00 */
[----:B------:R-:W-:Y:S01]  /*8ac0*/  ULDC.64 UR4, c[0x4][0x80] ;  /* 0x0100200000047ab9 */ /* 0x000fe20000000a00 */
[----:B------:R-:W-:Y:S01]  /*8ad0*/  ULDC.64 UR6, c[0x4][0x88] ;  /* 0x0100220000067ab9 */ /* 0x000fe20000000a00 */
[----:B------:R-:W-:Y:S01]  /*8ae0*/  MOV R4, UR4 ;  /* 0x0000000400047c02 */ /* 0x000fe20008000f00 */
        /* <DEDUP_REMOVED lines=9> */
[----:B0-2---:R-:W-:-:S07]  /*8b80*/  IMAD.MOV.U32 R13, RZ, RZ, RZ ;  /* 0x000000ffff0d7224 */ /* 0x005fce00078e00ff */
[----:B------:R-:W-:-:S07]  /*8b90*/  LEPC R20, `(.L_x_592) ;  /* 0x000000001014794e */ /* 0x000fce0000000000 */
[----:B-1---5:R-:W-:Y:S05]  /*8ba0*/  CALL.ABS.NOINC R14 ;  /* 0x000000000e007343 */ /* 0x022fea0003c00000 */
.L_x_592:
[----:B------:R-:W-:Y:S02]  /*8bb0*/  ULDC UR4, c[0x0][0x3f4] ;  /* 0x0000fd0000047ab9 */ /* 0x000fe40000000800 */
[----:B------:R-:W-:-:S13]  /*8bc0*/  ISETP.LT.AND P0, PT, RZ, UR4, PT ;  /* 0x00000004ff007c0c */ /* 0x000fda000bf01270 */
[----:B------:R-:W-:Y:S05]  /*8bd0*/  @P0 BRA `(.L_x_593) ;  /* 0x0000000000400947 */ /* 0x000fea0003800000 */
[----:B------:R-:W-:-:S04]  /*8be0*/  ULEA.HI UR4, UR39, UR39, URZ, 0x1 ;  /* 0x0000002727047291 */ /* 0x000fc8000f8f083f */
[----:B------:R-:W-:-:S04]  /*8bf0*/  ULOP3.LUT UR4, UR4, 0xfffffffe, URZ, 0xc0, !UPT ;  /* 0xfffffffe04047892 */ /* 0x000fc8000f8ec03f */
[----:B------:R-:W-:-:S06]  /*8c00*/  UIADD3 UR4, UR39, -UR4, URZ ;  /* 0x8000000427047290 */ /* 0x000fcc000fffe03f */
[----:B------:R-:W-:-:S04]  /*8c10*/  MOV R3, UR4 ;  /* 0x0000000400037c02 */ /* 0x000fc80008000f00 */
[----:B------:R-:W-:-:S04]  /*8c20*/  SHF.L.U32 R3, R3, 0x1f, RZ ;  /* 0x0000001f03037819 */ /* 0x000fc800000006ff */
[----:B------:R0:W1:Y:S03]  /*8c30*/  SYNCS.PHASECHK.TRANS64.TRYWAIT P0, [R156+URZ+0x28800], R3 ;  /* 0x028800039c0075a7 */ /* 0x000066000800017f */
[----:B-1----:R-:W-:Y:S05]  /*8c40*/  @!P0 NANOSLEEP.SYNCS 0x989680 ;  /* 0x009896800000895d */ /* 0x002fea0003900000 */
[----:B------:R-:W1:Y:S01]  /*8c50*/  @!P0 SYNCS.PHASECHK.TRANS64 P0, [R156+URZ+0x28800], R3 ;  /* 0x028800039c0085a7 */ /* 0x000e62000800007f */
[----:B------:R-:W-:Y:S04]  /*8c60*/  BSSY B0, `(.L_x_594) ;  /* 0x0000006000007945 */ /* 0x000fe80003800000 */
[----:B-1----:R-:W-:Y:S05]  /*8c70*/  @P0 BRA `(.L_x_595) ;  /* 0x0000000000100947 */ /* 0x002fea0003800000 */
.L_x_596:
[----:B-1----:R1:W3:Y:S02]  /*8c80*/  SYNCS.PHASECHK.TRANS64.TRYWAIT P0, [R156+URZ+0x28800], R3 ;  /* 0x028800039c0075a7 */ /* 0x0022e4000800017f */
[----:B---3--:R-:W-:Y:S05]  /*8c90*/  @!P0 NANOSLEEP.SYNCS 0x989680 ;  /* 0x009896800000895d */ /* 0x008fea0003900000 */
[----:B------:R-:W3:Y:S02]  /*8ca0*/  @!P0 SYNCS.PHASECHK.TRANS64 P0, [R156+URZ+0x28800], R3 ;  /* 0x028800039c0085a7 */ /* 0x000ee4000800007f */
[----:B---3--:R-:W-:Y:S05]  /*8cb0*/  @!P0 BRA `(.L_x_596) ;  /* 0xfffffffc00f08947 */ /* 0x008fea000383ffff */
.L_x_595:
[----:B------:R-:W-:Y:S05]  /*8cc0*/  BSYNC B0 ;  /* 0x0000000000007941 */ /* 0x000fea0003800000 */
.L_x_594:
[----:B------:R-:W-:Y:S05]  /*8cd0*/  BRA `(.L_x_597) ;  /* 0x00000038001c7947 */ /* 0x000fea0003800000 */
.L_x_593:
[----:B-----5:R-:W-:Y:S01]  /*8ce0*/  SHF.R.S32.HI R0, RZ, 0x1f, R24 ;  /* 0x0000001fff007819 */ /* 0x020fe20000011418 */
[----:B------:R-:W-:Y:S01]  /*8cf0*/  ULDC.64 UR4, c[0x0][0x3f8] ;  /* 0x0000fe0000047ab9 */ /* 0x000fe20000000a00 */
[----:B------:R-:W-:Y:S01]  /*8d00*/  ULDC.64 UR6, c[0x0][0x408] ;  /* 0x0001020000067ab9 */ /* 0x000fe20000000a00 */
[----:B------:R-:W-:Y:S01]  /*8d10*/  ISETP.NE.AND P2, PT, R26, RZ, PT ;  /* 0x000000ff1a00720c */ /* 0x000fe20003f45270 */
[----:B------:R-:W-:-:S04]  /*8d20*/  IMAD.WIDE.U32 R4, R24, UR4, RZ ;  /* 0x0000000418047c25 */ /* 0x000fc8000f8e00ff */
[C---:B------:R-:W-:Y:S02]  /*8d30*/  IMAD R3, R0.reuse, UR4, RZ ;  /* 0x0000000400037c24 */ /* 0x040fe4000f8e02ff */
[----:B------:R-:W-:Y:S02]  /*8d40*/  IMAD R9, R0, UR6, RZ ;  /* 0x0000000600097c24 */ /* 0x000fe4000f8e02ff */
[C---:B------:R-:W-:Y:S01]  /*8d50*/  IMAD R3, R24.reuse, UR5, R3 ;  /* 0x0000000518037c24 */ /* 0x040fe2000f8e0203 */
[----:B------:R-:W-:Y:S01]  /*8d60*/  ULDC.64 UR4, c[0x0][0x3e8] ;  /* 0x0000fa0000047ab9 */ /* 0x000fe20000000a00 */
[----:B------:R-:W-:-:S04]  /*8d70*/  IMAD.WIDE.U32 R6, R24, UR6, RZ ;  /* 0x0000000618067c25 */ /* 0x000fc8000f8e00ff */
[----:B------:R-:W-:Y:S01]  /*8d80*/  IMAD R9, R24, UR7, R9 ;  /* 0x0000000718097c24 */ /* 0x000fe2000f8e0209 */
[----:B------:R-:W-:Y:S01]  /*8d90*/  ULDC.64 UR6, c[0x0][0x400] ;  /* 0x0001000000067ab9 */ /* 0x000fe20000000a00 */
[----:B------:R-:W-:Y:S01]  /*8da0*/  IMAD.IADD R5, R3, 0x1, R5 ;  /* 0x0000000103057824 */ /* 0x000fe200078e0205 */
[----:B------:R-:W-:Y:S01]  /*8db0*/  LEA R24, P0, R4, UR4, 0x1 ;  /* 0x0000000404187c11 */ /* 0x000fe2000f8008ff */
[----:B------:R-:W-:Y:S01]  /*8dc0*/  IMAD.IADD R3, R9, 0x1, R7 ;  /* 0x0000000109037824 */ /* 0x000fe200078e0207 */
[----:B------:R-:W-:Y:S02]  /*8dd0*/  LEA R27, P1, R6, UR6, 0x1 ;  /* 0x00000006061b7c11 */ /* 0x000fe4000f8208ff */
[----:B------:R-:W-:Y:S02]  /*8de0*/  LEA.HI.X R26, R4, UR5, R5, 0x1, P0 ;  /* 0x00000005041a7c11 */ /* 0x000fe400080f0c05 */
[----:B------:R-:W-:Y:S01]  /*8df0*/  LEA.HI.X R28, R6, UR7, R3, 0x1, P1 ;  /* 0x00000007061c7c11 */ /* 0x000fe200088f0c03 */
[----:B------:R-:W-:Y:S08]  /*8e00*/  @!P2 BRA `(.L_x_598) ;  /* 0x000000000040a947 */ /* 0x000ff00003800000 */
        /* <DEDUP_REMOVED lines=15> */
[----:B-1----:R-:W-:Y:S05]  /*8f00*/  CALL.ABS.NOINC R14 ;  /* 0x000000000e007343 */ /* 0x002fea0003c00000 */
.L_x_598:
[----:B------:R-:W-:Y:S01]  /*8f10*/  ULDC.U8 UR4, c[0x0][0x410] ;  /* 0x0001040000047ab9 */ /* 0x000fe20000000000 */
[----:B------:R-:W-:Y:S01]  /*8f20*/  BSSY B0, `(.L_x_599) ;  /* 0x000035a000007945 */ /* 0x000fe20003800000 */
[----:B------:R-:W-:Y:S02]  /*8f30*/  ISETP.NE.AND P0, PT, RZ, UR4, PT ;  /* 0x00000004ff007c0c */ /* 0x000fe4000bf05270 */
[----:B------:R-:W-:Y:S02]  /*8f40*/  LEA R21, R196, UR40, 0x1 ;  /* 0x00000028c4157c11 */ /* 0x000fe4000f8e08ff */
[----:B------:R-:W-:-:S09]  /*8f50*/  LEA R5, R29, R153, 0x7 ;  /* 0x000000991d057211 */ /* 0x000fd200078e38ff */
[----:B------:R-:W-:Y:S05]  /*8f60*/  @!P0 BRA `(.L_x_600) ;  /* 0x0000001800988947 */ /* 0x000fea0003800000 */
[----:B------:R-:W-:-:S03]  /*8f70*/  UMOV UR4, 0xffffffff ;  /* 0xffffffff00047882 */ /* 0x000fc60000000000 */
[----:B------:R-:W-:Y:S05]  /*8f80*/  BRA.DIV UR4, `(.L_x_601) ;  /* 0x0000014604d87947 */ /* 0x000fea000b800000 */
[----:B------:R0:W1:Y:S04]  /*8f90*/  SHFL.IDX PT, R0, R26, RZ, 0x181f ;  /* 0x00181fff1a007589 */ /* 0x00006800000e0000 */
[----:B------:R0:W3:Y:S04]  /*8fa0*/  SHFL.IDX PT, R3, R24, RZ, 0x181f ;  /* 0x00181fff18037589 */ /* 0x0000e800000e0000 */
[----:B------:R0:W4:Y:S04]  /*8fb0*/  SHFL.IDX PT, R4, R28, RZ, 0x181f ;  /* 0x00181fff1c047589 */ /* 0x00012800000e0000 */
[----:B------:R0:W0:Y:S02]  /*8fc0*/  SHFL.IDX PT, R14, R27, RZ, 0x181f ;  /* 0x00181fff1b0e7589 */ /* 0x00002400000e0000 */
.L_x_868:
[----:B------:R-:W-:Y:S01]  /*8fd0*/  ULDC UR4, c[0x0][0x448] ;  /* 0x0001120000047ab9 */ /* 0x000fe20000000800 */
[----:B------:R-:W-:Y:S01]  /*8fe0*/  BSSY B1, `(.L_x_602) ;  /* 0x000001d000017945 */ /* 0x000fe20003800000 */
[----:B------:R-:W-:Y:S01]  /*8ff0*/  IMAD R94, R94, UR4, RZ ;  /* 0x000000045e5e7c24 */ /* 0x000fe2000f8e02ff */
[----:B------:R-:W-:Y:S02]  /*9000*/  CS2R R6, SRZ ;  /* 0x0000000000067805 */ /* 0x000fe4000001ff00 */
[----:B------:R-:W-:Y:S02]  /*9010*/  CS2R R8, SRZ ;  /* 0x0000000000087805 */ /* 0x000fe4000001ff00 */
[----:B------:R-:W-:Y:S02]  /*9020*/  CS2R R10, SRZ ;  /* 0x00000000000a7805 */ /* 0x000fe4000001ff00 */
[----:B--2---:R-:W-:Y:S02]  /*9030*/  CS2R R12, SRZ ;  /* 0x00000000000c7805 */ /* 0x004fe4000001ff00 */
[----:B------:R-:W-:-:S13]  /*9040*/  ISETP.GE.AND P0, PT, R5, R94, PT ;  /* 0x0000005e0500720c */ /* 0x000fda0003f06270 */
[----:B------:R-:W-:Y:S05]  /*9050*/  @P0 BRA `(.L_x_603) ;  /* 0x0000000000540947 */ /* 0x000fea0003800000 */
[----:B------:R-:W-:Y:S01]  /*9060*/  ULDC UR4, c[0x0][0x3f4] ;  /* 0x0000fd0000047ab9 */ /* 0x000fe20000000800 */
[----:B------:R-:W-:Y:S02]  /*9070*/  CS2R R12, SRZ ;  /* 0x00000000000c7805 */ /* 0x000fe4000001ff00 */
[----:B------:R-:W-:Y:S02]  /*9080*/  ISETP.GE.AND P4, PT, R18, UR4, PT ;  /* 0x0000000412007c0c */ /* 0x000fe4000bf86270 */
[----:B------:R-:W-:Y:S02]  /*9090*/  CS2R R8, SRZ ;  /* 0x0000000000087805 */ /* 0x000fe4000001ff00 */
[----:B------:R-:W-:-:S09]  /*90a0*/  ISETP.GE.AND P5, PT, R152, UR4, PT ;  /* 0x0000000498007c0c */ /* 0x000fd2000bfa6270 */
[C---:B------:R-:W-:Y:S01]  /*90b0*/  @!P4 IMAD.SHL.U32 R30, R18.reuse, 0x2, RZ ;  /* 0x00000002121ec824 */ /* 0x040fe200078e00ff */
[----:B------:R-:W-:-:S03]  /*90c0*/  @!P4 SHF.L.U64.HI R5, R18, 0x1, R19 ;  /* 0x000000011205c819 */ /* 0x000fc60000010213 */
[C---:B---3--:R-:W-:Y:S02]  /*90d0*/  @!P5 IADD3 R32, P2, R3.reuse, R220, RZ ;  /* 0x000000dc0320d210 */ /* 0x048fe40007f5e0ff */
[-C--:B0-----:R-:W-:Y:S02]  /*90e0*/  @!P4 IADD3 R26, P0, R3, R30.reuse, RZ ;  /* 0x0000001e031ac210 */ /* 0x081fe40007f1e0ff */
[C---:B------:R-:W-:Y:S02]  /*90f0*/  @!P4 IADD3 R30, P1, R14.reuse, R30, RZ ;  /* 0x0000001e0e1ec210 */ /* 0x040fe40007f3e0ff */
[----:B------:R-:W-:Y:S02]  /*9100*/  CS2R R10, SRZ ;  /* 0x00000000000a7805 */ /* 0x000fe4000001ff00 */
[----:B------:R-:W-:Y:S02]  /*9110*/  @!P5 IADD3 R14, P3, R14, R220, RZ ;  /* 0x000000dc0e0ed210 */ /* 0x000fe40007f7e0ff */
[----:B------:R-:W-:Y:S01]  /*9120*/  CS2R R6, SRZ ;  /* 0x0000000000067805 */ /* 0x000fe2000001ff00 */
[C---:B-1----:R-:W-:Y:S01]  /*9130*/  @!P5 IMAD.X R33, R0.reuse, 0x1, R219, P2 ;  /* 0x000000010021d824 */ /* 0x042fe200010e06db */
[----:B------:R-:W-:Y:S01]  /*9140*/  @!P4 IADD3.X R27, R0, R5, RZ, P0, !PT ;  /* 0x00000005001bc210 */ /* 0x000fe200007fe4ff */
[----:B----4-:R-:W-:-:S02]  /*9150*/  @!P4 IMAD.X R31, R4, 0x1, R5, P1 ;  /* 0x00000001041fc824 */ /* 0x010fc400008e0605 */
[----:B------:R-:W-:Y:S01]  /*9160*/  @!P5 IMAD.X R15, R4, 0x1, R219, P3 ;  /* 0x00000001040fd824 */ /* 0x000fe200018e06db */
[----:B------:R2:W5:Y:S04]  /*9170*/  @!P5 LD.E.64 R12, desc[UR42][R32.64] ;  /* 0x0000002a200cd980 */ /* 0x000568000c101b00 */
[----:B------:R2:W5:Y:S04]  /*9180*/  @!P5 LD.E.64 R8, desc[UR42][R14.64] ;  /* 0x0000002a0e08d980 */ /* 0x000568000c101b00 */
[----:B------:R2:W5:Y:S04]  /*9190*/  @!P4 LD.E.64 R10, desc[UR42][R26.64] ;  /* 0x0000002a1a0ac980 */ /* 0x000568000c101b00 */
[----:B------:R2:W5:Y:S02]  /*91a0*/  @!P4 LD.E.64 R6, desc[UR42][R30.64] ;  /* 0x0000002a1e06c980 */ /* 0x000564000c101b00 */
.L_x_603:
[----:B------:R-:W-:Y:S05]  /*91b0*/  BSYNC B1 ;  /* 0x0000000000017941 */ /* 0x000fea0003800000 */
.L_x_602:
[----:B------:R-:W-:Y:S01]  /*91c0*/  ULEA.HI UR4, UR39, UR39, URZ, 0x1 ;  /* 0x0000002727047291 */ /* 0x000fe2000f8f083f */
[----:B---3--:R-:W-:Y:S01]  /*91d0*/  IMAD R3, R29, -0x80, R94 ;  /* 0xffffff801d037824 */ /* 0x008fe200078e025e */
[--C-:B0-2--5:R-:W-:Y:S01]  /*91e0*/  SHF.R.U64 R26, R12, 0x10, R13.reuse ;  /* 0x000000100c1a7819 */ /* 0x125fe2000000120d */
[--C-:B------:R-:W-:Y:S01]  /*91f0*/  IMAD.MOV.U32 R15, RZ, RZ, R13.reuse ;  /* 0x000000ffff0f7224 */ /* 0x100fe200078e000d */
[----:B------:R-:W-:Y:S01]  /*9200*/  ULOP3.LUT UR4, UR4, 0xfffffffe, URZ, 0xc0, !UPT ;  /* 0xfffffffe04047892 */ /* 0x000fe2000f8ec03f */
[----:B------:R-:W-:Y:S01]  /*9210*/  SHF.R.U32.HI R27, RZ, 0x10, R13 ;  /* 0x00000010ff1b7819 */ /* 0x000fe2000001160d */
[----:B-1----:R-:W-:Y:S01]  /*9220*/  IMAD.MOV.U32 R0, RZ, RZ, R10 ;  /* 0x000000ffff007224 */ /* 0x002fe200078e000a */
[----:B----4-:R-:W-:Y:S01]  /*9230*/  MOV R4, R7 ;  /* 0x0000000700047202 */ /* 0x010fe20000000f00 */
[----:B------:R-:W-:Y:S01]  /*9240*/  UIADD3 UR4, UR39, -UR4, URZ ;  /* 0x8000000427047290 */ /* 0x000fe2000fffe03f */
[----:B------:R-:W-:Y:S01]  /*9250*/  IMAD.MOV.U32 R14, RZ, RZ, R11 ;  /* 0x000000ffff0e7224 */ /* 0x000fe200078e000b */
[--C-:B------:R-:W-:Y:S01]  /*9260*/  SHF.R.U64 R28, R6, 0x10, R7.reuse ;  /* 0x00000010061c7819 */ /* 0x100fe20000001207 */
[----:B------:R-:W-:Y:S01]  /*9270*/  IMAD.MOV.U32 R13, RZ, RZ, R6 ;  /* 0x000000ffff0d7224 */ /* 0x000fe200078e0006 */
[----:B------:R-:W-:Y:S01]  /*9280*/  SHF.R.U32.HI R29, RZ, 0x10, R7 ;  /* 0x00000010ff1d7819 */ /* 0x000fe20000011607 */
[----:B------:R-:W-:Y:S01]  /*9290*/  IMAD.MOV.U32 R6, RZ, RZ, R8 ;  /* 0x000000ffff067224 */ /* 0x000fe200078e0008 */
[----:B------:R-:W-:Y:S01]  /*92a0*/  MOV R5, UR4 ;  /* 0x0000000400057c02 */ /* 0x000fe20008000f00 */
[----:B------:R-:W-:Y:S01]  /*92b0*/  IMAD.MOV.U32 R7, RZ, RZ, R9 ;  /* 0x000000ffff077224 */ /* 0x000fe200078e0009 */
[----:B------:R-:W-:Y:S01]  /*92c0*/  SHF.R.U64 R20, R10, 0x10, R11 ;  /* 0x000000100a147819 */ /* 0x000fe2000000120b */
[----:B------:R-:W-:Y:S01]  /*92d0*/  BSSY B1, `(.L_x_604) ;  /* 0x0000011000017945 */ /* 0x000fe20003800000 */
[----:B------:R-:W-:-:S02]  /*92e0*/  SHF.L.U32 R5, R5, 0x1f, RZ ;  /* 0x0000001f05057819 */ /* 0x000fc400000006ff */
[----:B------:R-:W-:Y:S02]  /*92f0*/  SHF.R.U64 R30, R8, 0x10, R9 ;  /* 0x00000010081e7819 */ /* 0x000fe40000001209 */
[----:B------:R-:W0:Y:S01]  /*9300*/  SYNCS.PHASECHK.TRANS64.TRYWAIT P0, [R156+URZ+0x28800], R5 ;  /* 0x028800059c0075a7 */ /* 0x000e22000800017f */
[----:B------:R-:W-:Y:S02]  /*9310*/  SHF.R.U32.HI R24, RZ, 0x10, R11 ;  /* 0x00000010ff187819 */ /* 0x000fe4000001160b */
[----:B------:R-:W-:Y:S02]  /*9320*/  MOV R10, R12 ;  /* 0x0000000c000a7202 */ /* 0x000fe40000000f00 */
[----:B------:R-:W-:Y:S02]  /*9330*/  VIMNMX R8, R3, 0x80, PT ;  /* 0x0000008003087848 */ /* 0x000fe40003fe0100 */
[----:B------:R-:W-:Y:S02]  /*9340*/  SHF.R.U32.HI R31, RZ, 0x10, R9 ;  /* 0x00000010ff1f7819 */ /* 0x000fe40000011609 */
[----:B------:R-:W-:-:S02]  /*9350*/  PRMT R11, R0, 0x5410, R14 ;  /* 0x00005410000b7816 */ /* 0x000fc4000000000e */
[----:B------:R-:W-:Y:S02]  /*9360*/  PRMT R12, R20, 0x5410, R24 ;  /* 0x00005410140c7816 */ /* 0x000fe40000000018 */
[----:B------:R-:W-:Y:S02]  /*9370*/  PRMT R0, R10, 0x5410, R15 ;  /* 0x000054100a007816 */ /* 0x000fe4000000000f */
[----:B------:R-:W-:Y:S02]  /*9380*/  PRMT R3, R26, 0x5410, R27 ;  /* 0x000054101a037816 */ /* 0x000fe4000000001b */
[----:B------:R-:W-:Y:S02]  /*9390*/  ISETP.GE.AND P1, PT, R153, R8, PT ;  /* 0x000000089900720c */ /* 0x000fe40003f26270 */
[----:B------:R-:W-:Y:S02]  /*93a0*/  PRMT R13, R13, 0x5410, R4 ;  /* 0x000054100d0d7816 */ /* 0x000fe40000000004 */
[----:B------:R-:W-:-:S02]  /*93b0*/  PRMT R14, R28, 0x5410, R29 ;  /* 0x000054101c0e7816 */ /* 0x000fc4000000001d */
[----:B------:R-:W-:Y:S01]  /*93c0*/  PRMT R9, R6, 0x5410, R7 ;  /* 0x0000541006097816 */ /* 0x000fe20000000007 */
[----:B0-----:R-:W-:Y:S06]  /*93d0*/  @!P0 BRA `(.L_x_605) ;  /* 0x0000014400348947 */ /* 0x001fec0003800000 */
.L_x_869:
[----:B------:R-:W-:Y:S05]  /*93e0*/  BSYNC B1 ;  /* 0x0000000000017941 */ /* 0x000fea0003800000 */
.L_x_604:
[----:B------:R-:W-:Y:S01]  /*93f0*/  BSSY B1, `(.L_x_606) ;  /* 0x0000056000017945 */ /* 0x000fe20003800000 */
[----:B------:R-:W-:-:S03]  /*9400*/  PRMT R10, R30, 0x5410, R31 ;  /* 0x000054101e0a7816 */ /* 0x000fc6000000001f */
[----:B------:R-:W-:Y:S05]  /*9410*/  @P1 BRA `(.L_x_607) ;  /* 0x00000004004c1947 */ /* 0x000fea0003800000 */
[----:B0-----:R-:W0:Y:S01]  /*9420*/  LDC R5, c[0x0][0x3f4] ;  /* 0x0000fd00ff057b82 */ /* 0x001e220000000800 */
[----:B------:R-:W-:Y:S01]  /*9430*/  BSSY B2, `(.L_x_608) ;  /* 0x000002a000027945 */ /* 0x000fe20003800000 */
[-C--:B0-----:R-:W-:Y:S02]  /*9440*/  ISETP.GE.AND P0, PT, R18, R5.reuse, PT ;  /* 0x000000051200720c */ /* 0x081fe40003f06270 */
[----:B------:R-:W-:-:S11]  /*9450*/  ISETP.GE.AND P1, PT, R152, R5, PT ;  /* 0x000000059800720c */ /* 0x000fd60003f26270 */
[----:B------:R-:W-:Y:S05]  /*9460*/  @P0 BRA `(.L_x_609) ;  /* 0x0000000000980947 */ /* 0x000fea0003800000 */
[----:B------:R-:W0:Y:S01]  /*9470*/  LDS.128 R4, [R21] ;  /* 0x0000000015047984 */ /* 0x000e220000000c00 */
[----:B------:R-:W-:Y:S02]  /*9480*/  HADD2.F32 R29, -RZ, R13.H0_H0 ;  /* 0x2000000dff1d7230 */ /* 0x000fe40000004100 */
[----:B------:R-:W-:Y:S02]  /*9490*/  HADD2.F32 R27, -RZ, R11.H0_H0 ;  /* 0x2000000bff1b7230 */ /* 0x000fe40000004100 */
[----:B------:R-:W-:Y:S02]  /*94a0*/  HADD2.F32 R28, -RZ, R12.H0_H0 ;  /* 0x2000000cff1c7230 */ /* 0x000fe40000004100 */
[----:B------:R-:W-:Y:S02]  /*94b0*/  HADD2.F32 R30, -RZ, R14.H0_H0 ;  /* 0x2000000eff1e7230 */ /* 0x000fe40000004100 */
[--C-:B0-----:R-:W-:Y:S02]  /*94c0*/  HADD2.F32 R15, -RZ, R4.reuse.H0_H0 ;  /* 0x20000004ff0f7230 */ /* 0x101fe40000004100 */
[----:B------:R-:W-:-:S02]  /*94d0*/  HADD2.F32 R4, -RZ, R4.H1_H1 ;  /* 0x30000004ff047230 */ /* 0x000fc40000004100 */
[--C-:B------:R-:W-:Y:S02]  /*94e0*/  HADD2.F32 R20, -RZ, R5.reuse.H0_H0 ;  /* 0x20000005ff147230 */ /* 0x100fe40000004100 */
[----:B------:R-:W-:Y:S02]  /*94f0*/  HADD2.F32 R5, -RZ, R5.H1_H1 ;  /* 0x30000005ff057230 */ /* 0x000fe40000004100 */
[C---:B------:R-:W-:Y:S01]  /*9500*/  FMUL.FTZ R32, R4.reuse, R29 ;  /* 0x0000001d04207220 */ /* 0x040fe20000410000 */
[-C--:B------:R-:W-:Y:S01]  /*9510*/  FMUL.FTZ R4, R4, R27.reuse ;  /* 0x0000001b04047220 */ /* 0x080fe20000410000 */
[--C-:B------:R-:W-:Y:S02]  /*9520*/  HADD2.F32 R24, -RZ, R6.reuse.H0_H0 ;  /* 0x20000006ff187230 */ /* 0x100fe40000004100 */
[----:B------:R-:W-:Y:S02]  /*9530*/  HADD2.F32 R26, -RZ, R7.H0_H0 ;  /* 0x20000007ff1a7230 */ /* 0x000fe40000004100 */
[----:B------:R-:W-:Y:S01]  /*9540*/  FMUL.FTZ R31, R5, R30 ;  /* 0x0000001e051f7220 */ /* 0x000fe20000410000 */
[C---:B------:R-:W-:Y:S01]  /*9550*/  FFMA.FTZ R32, R15.reuse, R27, -R32 ;  /* 0x0000001b0f207223 */ /* 0x040fe20000010820 */
[----:B------:R-:W-:Y:S01]  /*9560*/  FFMA.FTZ R29, R15, R29, R4 ;  /* 0x0000001d0f1d7223 */ /* 0x000fe20000010004 */
[----:B------:R-:W-:Y:S01]  /*9570*/  FMUL.FTZ R33, R5, R28 ;  /* 0x0000001c05217220 */ /* 0x000fe20000410000 */
[----:B------:R-:W-:-:S02]  /*9580*/  HADD2.F32 R6, -RZ, R6.H1_H1 ;  /* 0x30000006ff067230 */ /* 0x000fc40000004100 */
[C---:B------:R-:W-:Y:S01]  /*9590*/  FFMA.FTZ R31, R20.reuse, R28, -R31 ;  /* 0x0000001c141f7223 */ /* 0x040fe2000001081f */
[----:B------:R-:W-:Y:S02]  /*95a0*/  HADD2.F32 R7, -RZ, R7.H1_H1 ;  /* 0x30000007ff077230 */ /* 0x000fe40000004100 */
[----:B------:R-:W-:Y:S01]  /*95b0*/  FFMA.FTZ R20, R20, R30, R33 ;  /* 0x0000001e14147223 */ /* 0x000fe20000010021 */
[----:B------:R-:W-:Y:S02]  /*95c0*/  HADD2.F32 R15, -RZ, R13.H1_H1 ;  /* 0x3000000dff0f7230 */ /* 0x000fe40000004100 */
[----:B------:R-:W-:Y:S02]  /*95d0*/  HADD2.F32 R5, -RZ, R11.H1_H1 ;  /* 0x3000000bff057230 */ /* 0x000fe40000004100 */
[----:B------:R-:W-:Y:S02]  /*95e0*/  HADD2.F32 R27, -RZ, R14.H1_H1 ;  /* 0x3000000eff1b7230 */ /* 0x000fe40000004100 */
[----:B------:R-:W-:Y:S01]  /*95f0*/  FMUL.FTZ R33, R6, R15 ;  /* 0x0000000f06217220 */ /* 0x000fe20000410000 */
[----:B------:R-:W-:-:S02]  /*9600*/  HADD2.F32 R4, -RZ, R12.H1_H1 ;  /* 0x3000000cff047230 */ /* 0x000fc40000004100 */
[----:B------:R-:W-:Y:S01]  /*9610*/  FMUL.FTZ R28, R6, R5 ;  /* 0x00000005061c7220 */ /* 0x000fe20000410000 */
[C---:B------:R-:W-:Y:S01]  /*9620*/  FMUL.FTZ R35, R7.reuse, R27 ;  /* 0x0000001b07237220 */ /* 0x040fe20000410000 */
[C---:B------:R-:W-:Y:S01]  /*9630*/  FFMA.FTZ R6, R24.reuse, R5, -R33 ;  /* 0x0000000518067223 */ /* 0x040fe20000010821 */
[-C--:B------:R-:W-:Y:S01]  /*9640*/  FMUL.FTZ R30, R7, R4.reuse ;  /* 0x00000004071e7220 */ /* 0x080fe20000410000 */
[----:B------:R-:W-:Y:S01]  /*9650*/  FFMA.FTZ R15, R24, R15, R28 ;  /* 0x0000000f180f7223 */ /* 0x000fe2000001001c */
[C---:B------:R-:W-:Y:S01]  /*9660*/  FFMA.FTZ R7, R26.reuse, R4, -R35 ;  /* 0x000000041a077223 */ /* 0x040fe20000010823 */
[----:B------:R-:W-:Y:S01]  /*9670*/  F2FP.F16.F32.PACK_AB R4, R29, R32 ;  /* 0x000000201d04723e */ /* 0x000fe200000000ff */
[----:B------:R-:W-:Y:S01]  /*9680*/  FFMA.FTZ R30, R26, R27, R30 ;  /* 0x0000001b1a1e7223 */ /* 0x000fe2000001001e */
[----:B------:R-:W-:Y:S02]  /*9690*/  F2FP.F16.F32.PACK_AB R5, R20, R31 ;  /* 0x0000001f1405723e */ /* 0x000fe400000000ff */
[----:B------:R-:W-:-:S02]  /*96a0*/  F2FP.F16.F32.PACK_AB R6, R15, R6 ;  /* 0x000000060f06723e */ /* 0x000fc400000000ff */
[----:B------:R-:W-:-:S05]  /*96b0*/  F2FP.F16.F32.PACK_AB R7, R30, R7 ;  /* 0x000000071e07723e */ /* 0x000fca00000000ff */
[----:B------:R0:W-:Y:S02]  /*96c0*/  STS.128 [R21], R4 ;  /* 0x0000000415007388 */ /* 0x0001e40000000c00 */
.L_x_609:
[----:B------:R-:W-:Y:S05]  /*96d0*/  BSYNC B2 ;  /* 0x0000000000027941 */ /* 0x000fea0003800000 */
.L_x_608:
[----:B------:R-:W-:Y:S05]  /*96e0*/  @P1 BRA `(.L_x_607) ;  /* 0x0000000000981947 */ /* 0x000fea0003800000 */
[----:B0-----:R-:W0:Y:S01]  /*96f0*/  LDS.128 R4, [R21+0x4000] ;  /* 0x0040000015047984 */ /* 0x001e220000000c00 */
        /* <DEDUP_REMOVED lines=36> */
[----:B------:R1:W-:Y:S02]  /*9940*/  STS.128 [R21+0x4000], R4 ;  /* 0x0040000415007388 */ /* 0x0003e40000000c00 */
.L_x_607:
[----:B------:R-:W-:Y:S05]  /*9950*/  BSYNC B1 ;  /* 0x0000000000017941 */ /* 0x000fea0003800000 */
.L_x_606:
[----:B01----:R-:W-:Y:S01]  /*9960*/  IADD3 R4, R153, 0x20, RZ ;  /* 0x0000002099047810 */ /* 0x003fe20007ffe0ff */
[----:B------:R-:W-:Y:S03]  /*9970*/  BSSY B1, `(.L_x_610) ;  /* 0x0000056000017945 */ /* 0x000fe60003800000 */
[----:B------:R-:W-:-:S13]  /*9980*/  ISETP.GE.AND P0, PT, R4, R8, PT ;  /* 0x000000080400720c */ /* 0x000fda0003f06270 */
[----:B------:R-:W-:Y:S05]  /*9990*/  @P0 BRA `(.L_x_611) ;  /* 0x00000004004c0947 */ /* 0x000fea0003800000 */
[----:B------:R-:W0:Y:S01]  /*99a0*/  LDC R5, c[0x0][0x3f4] ;  /* 0x0000fd00ff057b82 */ /* 0x000e220000000800 */
[----:B------:R-:W-:Y:S01]  /*99b0*/  BSSY B2, `(.L_x_612) ;  /* 0x000002a000027945 */ /* 0x000fe20003800000 */
[-C--:B0-----:R-:W-:Y:S02]  /*99c0*/  ISETP.GE.AND P0, PT, R18, R5.reuse, PT ;  /* 0x000000051200720c */ /* 0x081fe40003f06270 */
[----:B------:R-:W-:-:S11]  /*99d0*/  ISETP.GE.AND P1, PT, R152, R5, PT ;  /* 0x000000059800720c */ /* 0x000fd60003f26270 */
[----:B------:R-:W-:Y:S05]  /*99e0*/  @P0 BRA `(.L_x_613) ;  /* 0x0000000000980947 */ /* 0x000fea0003800000 */
[----:B------:R-:W0:Y:S01]  /*99f0*/  LDS.128 R4, [R21+0x1000] ;  /* 0x0010000015047984 */ /* 0x000e220000000c00 */
[----:B------:R-:W-:Y:S02]  /*9a00*/  HADD2.F32 R31, -RZ, R13.H0_H0 ;  /* 0x2000000dff1f7230 */ /* 0x000fe40000004100 */
[----:B------:R-:W-:Y:S02]  /*9a10*/  HADD2.F32 R29, -RZ, R11.H0_H0 ;  /* 0x2000000bff1d7230 */ /* 0x000fe40000004100 */
[----:B------:R-:W-:Y:S02]  /*9a20*/  HADD2.F32 R34, -RZ, R14.H0_H0 ;  /* 0x2000000eff227230 */ /* 0x000fe40000004100 */
[----:B------:R-:W-:Y:S02]  /*9a30*/  HADD2.F32 R32, -RZ, R12.H0_H0 ;  /* 0x2000000cff207230 */ /* 0x000fe40000004100 */
[----:B------:R-:W-:Y:S02]  /*9a40*/  HADD2.F32 R36, -RZ, R14.H1_H1 ;  /* 0x3000000eff247230 */ /* 0x000fe40000004100 */
[----:B0-----:R-:W-:-:S02]  /*9a50*/  HADD2.F32 R15, -RZ, R4.H0_H0 ;  /* 0x20000004ff0f7230 */ /* 0x001fc40000004100 */
[----:B------:R-:W-:Y:S02]  /*9a60*/  HADD2.F32 R4, -RZ, R4.H1_H1 ;  /* 0x30000004ff047230 */ /* 0x000fe40000004100 */
[--C-:B------:R-:W-:Y:S02]  /*9a70*/  HADD2.F32 R20, -RZ, R5.reuse.H0_H0 ;  /* 0x20000005ff147230 */ /* 0x100fe40000004100 */
[----:B------:R-:W-:Y:S02]  /*9a80*/  HADD2.F32 R5, -RZ, R5.H1_H1 ;  /* 0x30000005ff057230 */ /* 0x000fe40000004100 */
[-C--:B------:R-:W-:Y:S01]  /*9a90*/  FMUL.FTZ R28, R31, R4.reuse ;  /* 0x000000041f1c7220 */ /* 0x080fe20000410000 */
[C---:B------:R-:W-:Y:S01]  /*9aa0*/  FMUL.FTZ R30, R29.reuse, R4 ;  /* 0x000000041d1e7220 */ /* 0x040fe20000410000 */
[----:B------:R-:W-:Y:S02]  /*9ab0*/  HADD2.F32 R26, -RZ, R7.H0_H0 ;  /* 0x20000007ff1a7230 */ /* 0x000fe40000004100 */
[----:B------:R-:W-:Y:S01]  /*9ac0*/  FMUL.FTZ R27, R34, R5 ;  /* 0x00000005221b7220 */ /* 0x000fe20000410000 */
[----:B------:R-:W-:Y:S01]  /*9ad0*/  FFMA.FTZ R4, R29, R15, -R28 ;  /* 0x0000000f1d047223 */ /* 0x000fe2000001081c */
[----:B------:R-:W-:Y:S01]  /*9ae0*/  FMUL.FTZ R29, R32, R5 ;  /* 0x00000005201d7220 */ /* 0x000fe20000410000 */
[----:B------:R-:W-:-:S02]  /*9af0*/  HADD2.F32 R24, -RZ, R6.H0_H0 ;  /* 0x20000006ff187230 */ /* 0x000fc40000004100 */
[----:B------:R-:W-:Y:S01]  /*9b00*/  FFMA.FTZ R15, R31, R15, R30 ;  /* 0x0000000f1f0f7223 */ /* 0x000fe2000001001e */
[----:B------:R-:W-:Y:S02]  /*9b10*/  HADD2.F32 R7, -RZ, R7.H1_H1 ;  /* 0x30000007ff077230 */ /* 0x000fe40000004100 */
[-C--:B------:R-:W-:Y:S01]  /*9b20*/  FFMA.FTZ R5, R32, R20.reuse, -R27 ;  /* 0x0000001420057223 */ /* 0x080fe2000001081b */
[----:B------:R-:W-:Y:S02]  /*9b30*/  HADD2.F32 R6, -RZ, R6.H1_H1 ;  /* 0x30000006ff067230 */ /* 0x000fe40000004100 */
[----:B------:R-:W-:Y:S01]  /*9b40*/  FFMA.FTZ R20, R34, R20, R29 ;  /* 0x0000001422147223 */ /* 0x000fe2000001001d */
[----:B------:R-:W-:Y:S02]  /*9b50*/  HADD2.F32 R32, -RZ, R13.H1_H1 ;  /* 0x3000000dff207230 */ /* 0x000fe40000004100 */
[----:B------:R-:W-:Y:S01]  /*9b60*/  FMUL.FTZ R31, R36, R7 ;  /* 0x00000007241f7220 */ /* 0x000fe20000410000 */
[----:B------:R-:W-:Y:S01]  /*9b70*/  HADD2.F32 R28, -RZ, R11.H1_H1 ;  /* 0x3000000bff1c7230 */ /* 0x000fe20000004100 */
[----:B------:R-:W-:Y:S01]  /*9b80*/  F2FP.F16.F32.PACK_AB R4, R15, R4 ;  /* 0x000000040f04723e */ /* 0x000fe200000000ff */
[----:B------:R-:W-:-:S02]  /*9b90*/  HADD2.F32 R30, -RZ, R12.H1_H1 ;  /* 0x3000000cff1e7230 */ /* 0x000fc40000004100 */
[-C--:B------:R-:W-:Y:S01]  /*9ba0*/  FMUL.FTZ R27, R32, R6.reuse ;  /* 0x00000006201b7220 */ /* 0x080fe20000410000 */
[----:B------:R-:W-:Y:S01]  /*9bb0*/  F2FP.F16.F32.PACK_AB R5, R20, R5 ;  /* 0x000000051405723e */ /* 0x000fe200000000ff */
[----:B------:R-:W-:Y:S01]  /*9bc0*/  FMUL.FTZ R29, R28, R6 ;  /* 0x000000061c1d7220 */ /* 0x000fe20000410000 */
[C---:B------:R-:W-:Y:S01]  /*9bd0*/  FMUL.FTZ R33, R30.reuse, R7 ;  /* 0x000000071e217220 */ /* 0x040fe20000410000 */
[----:B------:R-:W-:Y:S01]  /*9be0*/  FFMA.FTZ R7, R30, R26, -R31 ;  /* 0x0000001a1e077223 */ /* 0x000fe2000001081f */
[-C--:B------:R-:W-:Y:S01]  /*9bf0*/  FFMA.FTZ R6, R28, R24.reuse, -R27 ;  /* 0x000000181c067223 */ /* 0x080fe2000001081b */
[----:B------:R-:W-:Y:S01]  /*9c00*/  FFMA.FTZ R29, R32, R24, R29 ;  /* 0x00000018201d7223 */ /* 0x000fe2000001001d */
[----:B------:R-:W-:-:S04]  /*9c10*/  FFMA.FTZ R26, R36, R26, R33 ;  /* 0x0000001a241a7223 */ /* 0x000fc80000010021 */
[----:B------:R-:W-:Y:S02]  /*9c20*/  F2FP.F16.F32.PACK_AB R6, R29, R6 ;  /* 0x000000061d06723e */ /* 0x000fe400000000ff */
[----:B------:R-:W-:-:S05]  /*9c30*/  F2FP.F16.F32.PACK_AB R7, R26, R7 ;  /* 0x000000071a07723e */ /* 0x000fca00000000ff */
[----:B------:R0:W-:Y:S02]  /*9c40*/  STS.128 [R21+0x1000], R4 ;  /* 0x0010000415007388 */ /* 0x0001e40000000c00 */
.L_x_613:
[----:B------:R-:W-:Y:S05]  /*9c50*/  BSYNC B2 ;  /* 0x0000000000027941 */ /* 0x000fea0003800000 */
.L_x_612:
[----:B------:R-:W-:Y:S05]  /*9c60*/  @P1 BRA `(.L_x_611) ;  /* 0x0000000000981947 */ /* 0x000fea0003800000 */
[----:B0-----:R-:W0:Y:S01]  /*9c70*/  LDS.128 R4, [R21+0x5000] ;  /* 0x0050000015047984 */ /* 0x001e220000000c00 */
[----:B------:R-:W-:Y:S02]  /*9c80*/  HADD2.F32 R31, -RZ, R9.H0_H0 ;  /* 0x20000009ff1f7230 */ /* 0x000fe40000004100 */
[----:B------:R-:W-:Y:S02]  /*9c90*/  HADD2.F32 R29, -RZ, R0.H0_H0 ;  /* 0x20000000ff1d7230 */ /* 0x000fe40000004100 */
[--C-:B------:R-:W-:Y:S02]  /*9ca0*/  HADD2.F32 R34, -RZ, R10.reuse.H0_H0 ;  /* 0x2000000aff227230 */ /* 0x100fe40000004100 */
        /* <DEDUP_REMOVED lines=34> */
.L_x_611:
[----:B------:R-:W-:Y:S05]  /*9ed0*/  BSYNC B1 ;  /* 0x0000000000017941 */ /* 0x000fea0003800000 */
.L_x_610:
[----:B01----:R-:W-:Y:S01]  /*9ee0*/  VIADD R4, R153, 0x40 ;  /* 0x0000004099047836 */ /* 0x003fe20000000000 */
[----:B------:R-:W-:Y:S04]  /*9ef0*/  BSSY B1, `(.L_x_614) ;  /* 0x0000056000017945 */ /* 0x000fe80003800000 */
        /* <DEDUP_REMOVED lines=45> */
.L_x_617:
[----:B------:R-:W-:Y:S05]  /*a1d0*/  BSYNC B2 ;  /* 0x0000000000027941 */ /* 0x000fea0003800000 */
.L_x_616:
        /* <DEDUP_REMOVED lines=39> */
.L_x_615:
[----:B------:R-:W-:Y:S05]  /*a450*/  BSYNC B1 ;  /* 0x0000000000017941 */ /* 0x000fea0003800000 */
.L_x_614:
[----:B01----:R-:W-:-:S05]  /*a460*/  VIADD R4, R153, 0x60 ;  /* 0x0000006099047836 */ /* 0x003fca0000000000 */
        /* <DEDUP_REMOVED lines=13> */
[----:B------:R-:W-:-:S02]  /*a540*/  HADD2.F32 R12, -RZ, R12.H1_H1 ;  /* 0x3000000cff0c7230 */ /* 0x000fc40000004100 */
[--C-:B0-----:R-:W-:Y:S02]  /*a550*/  HADD2.F32 R8, -RZ, R4.reuse.H0_H0 ;  /* 0x20000004ff087230 */ /* 0x101fe40000004100 */
[----:B------:R-:W-:Y:S02]  /*a560*/  HADD2.F32 R4, -RZ, R4.H1_H1 ;  /* 0x30000004ff047230 */ /* 0x000fe40000004100 */
[--C-:B------:R-:W-:Y:S02]  /*a570*/  HADD2.F32 R15, -RZ, R5.reuse.H0_H0 ;  /* 0x20000005ff0f7230 */ /* 0x100fe40000004100 */
[----:B------:R-:W-:Y:S02]  /*a580*/  HADD2.F32 R5, -RZ, R5.H1_H1 ;  /* 0x30000005ff057230 */ /* 0x000fe40000004100 */
[-C--:B------:R-:W-:Y:S01]  /*a590*/  FMUL.FTZ R27, R30, R4.reuse ;  /* 0x000000041e1b7220 */ /* 0x080fe20000410000 */
[----:B------:R-:W-:Y:S01]  /*a5a0*/  FMUL.FTZ R29, R28, R4 ;  /* 0x000000041c1d7220 */ /* 0x000fe20000410000 */
[----:B------:R-:W-:-:S02]  /*a5b0*/  HADD2.F32 R24, -RZ, R7.H0_H0 ;  /* 0x20000007ff187230 */ /* 0x000fc40000004100 */
[-C--:B------:R-:W-:Y:S01]  /*a5c0*/  FMUL.FTZ R26, R33, R5.reuse ;  /* 0x00000005211a7220 */ /* 0x080fe20000410000 */
[-C--:B------:R-:W-:Y:S01]  /*a5d0*/  FFMA.FTZ R4, R28, R8.reuse, -R27 ;  /* 0x000000081c047223 */ /* 0x080fe2000001081b */
[----:B------:R-:W-:Y:S01]  /*a5e0*/  FFMA.FTZ R29, R30, R8, R29 ;  /* 0x000000081e1d7223 */ /* 0x000fe2000001001d */
[C---:B------:R-:W-:Y:S01]  /*a5f0*/  FMUL.FTZ R8, R31.reuse, R5 ;  /* 0x000000051f087220 */ /* 0x040fe20000410000 */
[--C-:B------:R-:W-:Y:S02]  /*a600*/  HADD2.F32 R20, -RZ, R6.reuse.H0_H0 ;  /* 0x20000006ff147230 */ /* 0x100fe40000004100 */
[-C--:B------:R-:W-:Y:S01]  /*a610*/  FFMA.FTZ R5, R31, R15.reuse, -R26 ;  /* 0x0000000f1f057223 */ /* 0x080fe2000001081a */
[----:B------:R-:W-:Y:S02]  /*a620*/  HADD2.F32 R7, -RZ, R7.H1_H1 ;  /* 0x30000007ff077230 */ /* 0x000fe40000004100 */
[----:B------:R-:W-:Y:S01]  /*a630*/  FFMA.FTZ R8, R33, R15, R8 ;  /* 0x0000000f21087223 */ /* 0x000fe20000010008 */
[----:B------:R-:W-:Y:S01]  /*a640*/  HADD2.F32 R6, -RZ, R6.H1_H1 ;  /* 0x30000006ff067230 */ /* 0x000fe20000004100 */
[----:B------:R-:W-:Y:S01]  /*a650*/  F2FP.F16.F32.PACK_AB R4, R29, R4 ;  /* 0x000000041d04723e */ /* 0x000fe200000000ff */
[----:B------:R-:W-:-:S02]  /*a660*/  HADD2.F32 R28, -RZ, R13.H1_H1 ;  /* 0x3000000dff1c7230 */ /* 0x000fc40000004100 */
[-C--:B------:R-:W-:Y:S01]  /*a670*/  FMUL.FTZ R15, R14, R7.reuse ;  /* 0x000000070e0f7220 */ /* 0x080fe20000410000 */
[----:B------:R-:W-:Y:S02]  /*a680*/  HADD2.F32 R26, -RZ, R11.H1_H1 ;  /* 0x3000000bff1a7230 */ /* 0x000fe40000004100 */
[----:B------:R-:W-:Y:S01]  /*a690*/  FMUL.FTZ R27, R12, R7 ;  /* 0x000000070c1b7220 */ /* 0x000fe20000410000 */
[----:B------:R-:W-:Y:S01]  /*a6a0*/  F2FP.F16.F32.PACK_AB R5, R8, R5 ;  /* 0x000000050805723e */ /* 0x000fe200000000ff */
[----:B------:R-:W-:Y:S01]  /*a6b0*/  FMUL.FTZ R11, R28, R6 ;  /* 0x000000061c0b7220 */ /* 0x000fe20000410000 */
[----:B------:R-:W-:Y:S01]  /*a6c0*/  FFMA.FTZ R7, R12, R24, -R15 ;  /* 0x000000180c077223 */ /* 0x000fe2000001080f */
[----:B------:R-:W-:Y:S01]  /*a6d0*/  FMUL.FTZ R13, R26, R6 ;  /* 0x000000061a0d7220 */ /* 0x000fe20000410000 */
[----:B------:R-:W-:Y:S01]  /*a6e0*/  FFMA.FTZ R24, R14, R24, R27 ;  /* 0x000000180e187223 */ /* 0x000fe2000001001b */
[-C--:B------:R-:W-:Y:S02]  /*a6f0*/  FFMA.FTZ R6, R26, R20.reuse, -R11 ;  /* 0x000000141a067223 */ /* 0x080fe4000001080b */
[----:B------:R-:W-:-:S02]  /*a700*/  FFMA.FTZ R13, R28, R20, R13 ;  /* 0x000000141c0d7223 */ /* 0x000fc4000001000d */
[----:B------:R-:W-:-:S03]  /*a710*/  F2FP.F16.F32.PACK_AB R7, R24, R7 ;  /* 0x000000071807723e */ /* 0x000fc600000000ff */
[----:B------:R-:W-:-:S05]  /*a720*/  F2FP.F16.F32.PACK_AB R6, R13, R6 ;  /* 0x000000060d06723e */ /* 0x000fca00000000ff */
[----:B------:R0:W-:Y:S02]  /*a730*/  STS.128 [R21+0x3000], R4 ;  /* 0x0030000415007388 */ /* 0x0001e40000000c00 */
.L_x_620:
[----:B------:R-:W-:Y:S05]  /*a740*/  BSYNC B1 ;  /* 0x0000000000017941 */ /* 0x000fea0003800000 */
.L_x_619:
        /* <DEDUP_REMOVED lines=10> */
[-C--:B------:R-:W-:Y:S01]  /*a7f0*/  FMUL.FTZ R15, R24, R4.reuse ;  /* 0x00000004180f7220 */ /* 0x080fe20000410000 */
[C---:B------:R-:W-:Y:S01]  /*a800*/  FMUL.FTZ R27, R20.reuse, R4 ;  /* 0x00000004141b7220 */ /* 0x040fe20000410000 */
[----:B------:R-:W-:Y:S02]  /*a810*/  HADD2.F32 R12, -RZ, R6.H0_H0 ;  /* 0x20000006ff0c7230 */ /* 0x000fe40000004100 */
[-C--:B------:R-:W-:Y:S01]  /*a820*/  FMUL.FTZ R14, R31, R5.reuse ;  /* 0x000000051f0e7220 */ /* 0x080fe20000410000 */
[-C--:B------:R-:W-:Y:S01]  /*a830*/  FFMA.FTZ R4, R20, R8.reuse, -R15 ;  /* 0x0000000814047223 */ /* 0x080fe2000001080f */
[----:B------:R-:W-:Y:S01]  /*a840*/  FFMA.FTZ R27, R24, R8, R27 ;  /* 0x00000008181b7223 */ /* 0x000fe2000001001b */
[----:B------:R-:W-:Y:S01]  /*a850*/  FMUL.FTZ R8, R29, R5 ;  /* 0x000000051d087220 */ /* 0x000fe20000410000 */
[----:B------:R-:W-:-:S02]  /*a860*/  HADD2.F32 R13, -RZ, R7.H0_H0 ;  /* 0x20000007ff0d7230 */ /* 0x000fc40000004100 */
[-C--:B------:R-:W-:Y:S01]  /*a870*/  FFMA.FTZ R5, R29, R11.reuse, -R14 ;  /* 0x0000000b1d057223 */ /* 0x080fe2000001080e */
[----:B------:R-:W-:Y:S02]  /*a880*/  HADD2.F32 R6, -RZ, R6.H1_H1 ;  /* 0x30000006ff067230 */ /* 0x000fe40000004100 */
[----:B------:R-:W-:Y:S01]  /*a890*/  FFMA.FTZ R8, R31, R11, R8 ;  /* 0x0000000b1f087223 */ /* 0x000fe20000010008 */
[----:B------:R-:W-:Y:S01]  /*a8a0*/  HADD2.F32 R7, -RZ, R7.H1_H1 ;  /* 0x30000007ff077230 */ /* 0x000fe20000004100 */
[----:B------:R-:W-:Y:S01]  /*a8b0*/  F2FP.F16.F32.PACK_AB R4, R27, R4 ;  /* 0x000000041b04723e */ /* 0x000fe200000000ff */
[----:B------:R-:W-:Y:S02]  /*a8c0*/  HADD2.F32 R20, -RZ, R9.H1_H1 ;  /* 0x30000009ff147230 */ /* 0x000fe40000004100 */
[----:B------:R-:W-:Y:S01]  /*a8d0*/  HADD2.F32 R14, -RZ, R0.H1_H1 ;  /* 0x30000000ff0e7230 */ /* 0x000fe20000004100 */
[----:B------:R-:W-:Y:S01]  /*a8e0*/  F2FP.F16.F32.PACK_AB R5, R8, R5 ;  /* 0x000000050805723e */ /* 0x000fe200000000ff */
[----:B------:R-:W-:-:S02]  /*a8f0*/  HADD2.F32 R29, -RZ, R10.H1_H1 ;  /* 0x3000000aff1d7230 */ /* 0x000fc40000004100 */
[----:B------:R-:W-:Y:S02]  /*a900*/  HADD2.F32 R15, -RZ, R3.H1_H1 ;  /* 0x30000003ff0f7230 */ /* 0x000fe40000004100 */
[-C--:B------:R-:W-:Y:S01]  /*a910*/  FMUL.FTZ R3, R20, R6.reuse ;  /* 0x0000000614037220 */ /* 0x080fe20000410000 */
[C---:B------:R-:W-:Y:S01]  /*a920*/  FMUL.FTZ R9, R14.reuse, R6 ;  /* 0x000000060e097220 */ /* 0x040fe20000410000 */
[-C--:B------:R-:W-:Y:S01]  /*a930*/  FMUL.FTZ R0, R29, R7.reuse ;  /* 0x000000071d007220 */ /* 0x080fe20000410000 */
[C---:B------:R-:W-:Y:S01]  /*a940*/  FMUL.FTZ R10, R15.reuse, R7 ;  /* 0x000000070f0a7220 */ /* 0x040fe20000410000 */
[-C--:B------:R-:W-:Y:S01]  /*a950*/  FFMA.FTZ R3, R14, R12.reuse, -R3 ;  /* 0x0000000c0e037223 */ /* 0x080fe20000010803 */
[----:B------:R-:W-:Y:S01]  /*a960*/  FFMA.FTZ R6, R20, R12, R9 ;  /* 0x0000000c14067223 */ /* 0x000fe20000010009 */
[-C--:B------:R-:W-:Y:S01]  /*a970*/  FFMA.FTZ R0, R15, R13.reuse, -R0 ;  /* 0x0000000d0f007223 */ /* 0x080fe20000010800 */
[----:B------:R-:W-:-:S03]  /*a980*/  FFMA.FTZ R7, R29, R13, R10 ;  /* 0x0000000d1d077223 */ /* 0x000fc6000001000a */
[----:B------:R-:W-:Y:S02]  /*a990*/  F2FP.F16.F32.PACK_AB R6, R6, R3 ;  /* 0x000000030606723e */ /* 0x000fe400000000ff */
[----:B------:R-:W-:-:S05]  /*a9a0*/  F2FP.F16.F32.PACK_AB R7, R7, R0 ;  /* 0x000000000707723e */ /* 0x000fca00000000ff */
[----:B------:R1:W-:Y:S01]  /*a9b0*/  STS.128 [R21+0x7000], R4 ;  /* 0x0070000415007388 */ /* 0x0003e20000000c00 */
[----:B------:R-:W-:Y:S05]  /*a9c0*/  BRA `(.L_x_618) ;  /* 0x0000001800bc7947 */ /* 0x000fea0003800000 */
.L_x_600:
[----:B------:R-:W-:-:S03]  /*a9d0*/  UMOV UR4, 0xffffffff ;  /* 0xffffffff00047882 */ /* 0x000fc60000000000 */
[----:B------:R-:W-:Y:S05]  /*a9e0*/  BRA.DIV UR4, `(.L_x_621) ;  /* 0x0000012e04c47947 */ /* 0x000fea000b800000 */
[----:B------:R0:W1:Y:S04]  /*a9f0*/  SHFL.IDX PT, R0, R26, RZ, 0x181f ;  /* 0x00181fff1a007589 */ /* 0x00006800000e0000 */
[----:B------:R0:W3:Y:S04]  /*aa00*/  SHFL.IDX PT, R3, R24, RZ, 0x181f ;  /* 0x00181fff18037589 */ /* 0x0000e800000e0000 */
[----:B------:R0:W4:Y:S04]  /*aa10*/  SHFL.IDX PT, R20, R28, RZ, 0x181f ;  /* 0x00181fff1c147589 */ /* 0x00012800000e0000 */
[----:B------:R0:W0:Y:S02]  /*aa20*/  SHFL.IDX PT, R14, R27, RZ, 0x181f ;  /* 0x00181fff1b0e7589 */ /* 0x00002400000e0000 */
.L_x_875:
[----:B------:R-:W-:Y:S01]  /*aa30*/  ULDC UR4, c[0x0][0x448] ;  /* 0x0001120000047ab9 */ /* 0x000fe20000000800 */
[----:B------:R-:W-:Y:S01]  /*aa40*/  BSSY B1, `(.L_x_622) ;  /* 0x0000014000017945 */ /* 0x000fe20003800000 */
[----:B------:R-:W-:Y:S01]  /*aa50*/  IMAD R94, R94, UR4, RZ ;  /* 0x000000045e5e7c24 */ /* 0x000fe2000f8e02ff */
[----:B------:R-:W-:Y:S02]  /*aa60*/  CS2R R8, SRZ ;  /* 0x0000000000087805 */ /* 0x000fe4000001ff00 */
[----:B------:R-:W-:Y:S02]  /*aa70*/  CS2R R6, SRZ ;  /* 0x0000000000067805 */ /* 0x000fe4000001ff00 */
[----:B------:R-:W-:Y:S02]  /*aa80*/  CS2R R10, SRZ ;  /* 0x00000000000a7805 */ /* 0x000fe4000001ff00 */
[----:B------:R-:W-:Y:S02]  /*aa90*/  ISETP.GE.AND P0, PT, R5, R94, PT ;  /* 0x0000005e0500720c */ /* 0x000fe40003f06270 */
[----:B------:R-:W-:-:S11]  /*aaa0*/  CS2R R4, SRZ ;  /* 0x0000000000047805 */ /* 0x000fd6000001ff00 */
[----:B------:R-:W-:Y:S05]  /*aab0*/  @P0 BRA `(.L_x_623) ;  /* 0x0000000000300947 */ /* 0x000fea0003800000 */
[----:B------:R-:W-:Y:S01]  /*aac0*/  ULDC UR4, c[0x0][0x3f4] ;  /* 0x0000fd0000047ab9 */ /* 0x000fe20000000800 */
[C---:B------:R-:W-:Y:S02]  /*aad0*/  SHF.L.U32 R15, R16.reuse, 0x1, RZ ;  /* 0x00000001100f7819 */ /* 0x040fe400000006ff */
[C---:B------:R-:W-:Y:S02]  /*aae0*/  ISETP.GE.AND P2, PT, R16.reuse, UR4, PT ;  /* 0x0000000410007c0c */ /* 0x040fe4000bf46270 */
[----:B------:R-:W-:Y:S02]  /*aaf0*/  SHF.L.U64.HI R9, R16, 0x1, R17 ;  /* 0x0000000110097819 */ /* 0x000fe40000010211 */
[-C--:B---3--:R-:W-:Y:S02]  /*ab00*/  IADD3 R12, P0, R3, R15.reuse, RZ ;  /* 0x0000000f030c7210 */ /* 0x088fe40007f1e0ff */
[----:B0-----:R-:W-:-:S03]  /*ab10*/  IADD3 R14, P1, R14, R15, RZ ;  /* 0x0000000f0e0e7210 */ /* 0x001fc60007f3e0ff */
[--C-:B-12---:R-:W-:Y:S02]  /*ab20*/  IMAD.X R13, R0, 0x1, R9.reuse, P0 ;  /* 0x00000001000d7824 */ /* 0x106fe400000e0609 */
[----:B----4-:R-:W-:Y:S01]  /*ab30*/  IMAD.X R15, R20, 0x1, R9, P1 ;  /* 0x00000001140f7824 */ /* 0x010fe200008e0609 */
[----:B------:R-:W-:Y:S01]  /*ab40*/  CS2R R8, SRZ ;  /* 0x0000000000087805 */ /* 0x000fe2000001ff00 */
[----:B------:R-:W-:Y:S06]  /*ab50*/  @P2 BRA `(.L_x_623) ;  /* 0x0000000000082947 */ /* 0x000fec0003800000 */
[----:B------:R0:W5:Y:S04]  /*ab60*/  LD.E.128 R4, desc[UR42][R12.64] ;  /* 0x0000002a0c047980 */ /* 0x000168000c101d00 */
[----:B------:R0:W5:Y:S02]  /*ab70*/  LD.E.128 R8, desc[UR42][R14.64] ;  /* 0x0000002a0e087980 */ /* 0x000164000c101d00 */
.L_x_623:
[----:B------:R-:W-:Y:S05]  /*ab80*/  BSYNC B1 ;  /* 0x0000000000017941 */ /* 0x000fea0003800000 */
.L_x_622:
[----:B------:R-:W-:Y:S01]  /*ab90*/  ULEA.HI UR4, UR39, UR39, URZ, 0x1 ;  /* 0x0000002727047291 */ /* 0x000fe2000f8f083f */
[----:B-1----:R-:W1:Y:S01]  /*aba0*/  LDC R0, c[0x0][0x3f4] ;  /* 0x0000fd00ff007b82 */ /* 0x002e620000000800 */
[----:B---3-5:R-:W-:Y:S01]  /*abb0*/  IMAD.MOV.U32 R3, RZ, RZ, R4 ;  /* 0x000000ffff037224 */ /* 0x028fe200078e0004 */
[----:B0-----:R-:W-:Y:S01]  /*abc0*/  SHF.R.U64 R14, R4, 0x10, R5 ;  /* 0x00000010040e7819 */ /* 0x001fe20000001205 */
[----:B------:R-:W-:Y:S01]  /*abd0*/  ULOP3.LUT UR4, UR4, 0xfffffffe, URZ, 0xc0, !UPT ;  /* 0xfffffffe04047892 */ /* 0x000fe2000f8ec03f */
[----:B------:R-:W-:Y:S01]  /*abe0*/  IMAD.MOV.U32 R4, RZ, RZ, R7 ;  /* 0x000000ffff047224 */ /* 0x000fe200078e0007 */
[----:B--2---:R-:W-:Y:S01]  /*abf0*/  MOV R13, R6 ;  /* 0x00000006000d7202 */ /* 0x004fe20000000f00 */
[----:B------:R-:W-:Y:S01]  /*ac00*/  IMAD R15, R29, -0x80, R94 ;  /* 0xffffff801d0f7824 */ /* 0x000fe200078e025e */
[----:B------:R-:W-:Y:S01]  /*ac10*/  UIADD3 UR4, UR39, -UR4, URZ ;  /* 0x8000000427047290 */ /* 0x000fe2000fffe03f */
[--C-:B------:R-:W-:Y:S01]  /*ac20*/  IMAD.MOV.U32 R12, RZ, RZ, R5.reuse ;  /* 0x000000ffff0c7224 */ /* 0x100fe200078e0005 */
[----:B----4-:R-:W-:Y:S01]  /*ac30*/  SHF.R.U32.HI R20, RZ, 0x10, R5 ;  /* 0x00000010ff147819 */ /* 0x010fe20000011605 */
[----:B------:R-:W-:Y:S01]  /*ac40*/  IMAD.MOV.U32 R5, RZ, RZ, R8 ;  /* 0x000000ffff057224 */ /* 0x000fe200078e0008 */
[--C-:B------:R-:W-:Y:S01]  /*ac50*/  SHF.R.U64 R26, R6, 0x10, R7.reuse ;  /* 0x00000010061a7819 */ /* 0x100fe20000001207 */
[----:B------:R-:W-:Y:S01]  /*ac60*/  IMAD.MOV.U32 R24, RZ, RZ, R10 ;  /* 0x000000ffff187224 */ /* 0x000fe200078e000a */
[----:B------:R-:W-:Y:S01]  /*ac70*/  MOV R27, UR4 ;  /* 0x00000004001b7c02 */ /* 0x000fe20008000f00 */
[----:B------:R-:W-:Y:S01]  /*ac80*/  VIADD R31, R153, 0x40 ;  /* 0x00000040991f7836 */ /* 0x000fe20000000000 */
[----:B------:R-:W-:Y:S01]  /*ac90*/  SHF.R.U32.HI R28, RZ, 0x10, R7 ;  /* 0x00000010ff1c7819 */ /* 0x000fe20000011607 */
[----:B------:R-:W-:Y:S01]  /*aca0*/  IMAD.MOV.U32 R7, RZ, RZ, R11 ;  /* 0x000000ffff077224 */ /* 0x000fe200078e000b */
[----:B------:R-:W-:Y:S01]  /*acb0*/  SHF.L.U32 R27, R27, 0x1f, RZ ;  /* 0x0000001f1b1b7819 */ /* 0x000fe200000006ff */
[----:B------:R-:W-:Y:S01]  /*acc0*/  VIADD R30, R153, 0x60 ;  /* 0x00000060991e7836 */ /* 0x000fe20000000000 */
[----:B------:R-:W-:Y:S01]  /*acd0*/  PRMT R13, R13, 0x5410, R4 ;  /* 0x000054100d0d7816 */ /* 0x000fe20000000004 */
[----:B------:R-:W-:Y:S01]  /*ace0*/  BSSY B1, `(.L_x_624) ;  /* 0x0000016000017945 */ /* 0x000fe20003800000 */
[----:B------:R-:W0:Y:S01]  /*acf0*/  SYNCS.PHASECHK.TRANS64.TRYWAIT P4, [R156+URZ+0x28800], R27 ;  /* 0x0288001b9c0075a7 */ /* 0x000e22000808017f */
[----:B------:R-:W-:-:S02]  /*ad00*/  MOV R6, R9 ;  /* 0x0000000900067202 */ /* 0x000fc40000000f00 */
[----:B------:R-:W-:Y:S02]  /*ad10*/  SHF.R.U64 R8, R8, 0x10, R9 ;  /* 0x0000001008087819 */ /* 0x000fe40000001209 */
[----:B------:R-:W-:Y:S02]  /*ad20*/  SHF.R.U64 R10, R10, 0x10, R11 ;  /* 0x000000100a0a7819 */ /* 0x000fe4000000120b */
[----:B-1----:R-:W-:Y:S02]  /*ad30*/  ISETP.GE.AND P0, PT, R16, R0, PT ;  /* 0x000000001000720c */ /* 0x002fe40003f06270 */
[----:B------:R-:W-:Y:S02]  /*ad40*/  VIMNMX R4, R15, 0x80, PT ;  /* 0x000000800f047848 */ /* 0x000fe40003fe0100 */
[----:B------:R-:W-:Y:S02]  /*ad50*/  IADD3 R32, R153, 0x20, RZ ;  /* 0x0000002099207810 */ /* 0x000fe40007ffe0ff */
[----:B------:R-:W-:-:S02]  /*ad60*/  SHF.R.U32.HI R9, RZ, 0x10, R9 ;  /* 0x00000010ff097819 */ /* 0x000fc40000011609 */
[----:B------:R-:W-:Y:S02]  /*ad70*/  SHF.R.U32.HI R11, RZ, 0x10, R11 ;  /* 0x00000010ff0b7819 */ /* 0x000fe4000001160b */
[----:B------:R-:W-:Y:S02]  /*ad80*/  PRMT R3, R3, 0x5410, R12 ;  /* 0x0000541003037816 */ /* 0x000fe4000000000c */
[----:B------:R-:W-:Y:S02]  /*ad90*/  PRMT R12, R14, 0x5410, R20 ;  /* 0x000054100e0c7816 */ /* 0x000fe40000000014 */
[----:B------:R-:W-:Y:S02]  /*ada0*/  PRMT R14, R26, 0x5410, R28 ;  /* 0x000054101a0e7816 */ /* 0x000fe4000000001c */
[-C--:B------:R-:W-:Y:S02]  /*adb0*/  ISETP.GE.OR P3, PT, R153, R4.reuse, P0 ;  /* 0x000000049900720c */ /* 0x080fe40000766670 */
[----:B------:R-:W-:-:S02]  /*adc0*/  ISETP.GE.OR P2, PT, R32, R4, P0 ;  /* 0x000000042000720c */ /* 0x000fc40000746670 */
[-C--:B------:R-:W-:Y:S02]  /*add0*/  ISETP.GE.OR P1, PT, R31, R4.reuse, P0 ;  /* 0x000000041f00720c */ /* 0x080fe40000726670 */
[----:B------:R-:W-:Y:S02]  /*ade0*/  PRMT R15, R5, 0x5410, R6 ;  /* 0x00005410050f7816 */ /* 0x000fe40000000006 */
[----:B------:R-:W-:Y:S02]  /*adf0*/  ISETP.GE.OR P0, PT, R30, R4, P0 ;  /* 0x000000041e00720c */ /* 0x000fe40000706670 */
[----:B------:R-:W-:Y:S02]  /*ae00*/  PRMT R20, R8, 0x5410, R9 ;  /* 0x0000541008147816 */ /* 0x000fe40000000009 */
[----:B------:R-:W-:Y:S02]  /*ae10*/  PRMT R24, R24, 0x5410, R7 ;  /* 0x0000541018187816 */ /* 0x000fe40000000007 */
[----:B------:R-:W-:Y:S01]  /*ae20*/  PRMT R26, R10, 0x5410, R11 ;  /* 0x000054100a1a7816 */ /* 0x000fe2000000000b */
[----:B0-----:R-:W-:Y:S06]  /*ae30*/  @!P4 BRA `(.L_x_625) ;  /* 0x0000012c0020c947 */ /* 0x001fec0003800000 */
.L_x_876:
[----:B------:R-:W-:Y:S05]  /*ae40*/  BSYNC B1 ;  /* 0x0000000000017941 */ /* 0x000fea0003800000 */
.L_x_624:
[----:B------:R-:W-:Y:S04]  /*ae50*/  BSSY B1, `(.L_x_626) ;  /* 0x000005a000017945 */ /* 0x000fe80003800000 */
[----:B------:R-:W-:Y:S05]  /*ae60*/  @P3 BRA `(.L_x_627) ;  /* 0x0000000400603947 */ /* 0x000fea0003800000 */
[----:B------:R-:W-:Y:S01]  /*ae70*/  LEA.HI R4, R0, R203, RZ, 0x1d ;  /* 0x000000cb00047211 */ /* 0x000fe200078fe8ff */
[----:B------:R-:W-:Y:S02]  /*ae80*/  IMAD.SHL.U32 R6, R153, 0x40, RZ ;  /* 0x0000004099067824 */ /* 0x000fe400078e00ff */
[----:B------:R-:W-:Y:S01]  /*ae90*/  HADD2.F32 R39, -RZ, R15.H0_H0 ;  /* 0x2000000fff277230 */ /* 0x000fe20000004100 */
[----:B------:R-:W-:Y:S01]  /*aea0*/  SHF.R.S32.HI R7, RZ, 0x1f, R4 ;  /* 0x0000001fff077819 */ /* 0x000fe20000011404 */
[----:B------:R-:W-:Y:S01]  /*aeb0*/  HADD2.F32 R37, -RZ, R3.H0_H0 ;  /* 0x20000003ff257230 */ /* 0x000fe20000004100 */
[----:B------:R-:W-:Y:S01]  /*aec0*/  SHF.L.U32 R5, R4, 0x3, RZ ;  /* 0x0000000304057819 */ /* 0x000fe200000006ff */
[----:B------:R-:W-:Y:S01]  /*aed0*/  HADD2.F32 R41, -RZ, R20.H0_H0 ;  /* 0x20000014ff297230 */ /* 0x000fe20000004100 */
[----:B------:R-:W-:Y:S02]  /*aee0*/  LEA.HI R7, R7, R4, RZ, 0x3 ;  /* 0x0000000407077211 */ /* 0x000fe400078f18ff */
[----:B------:R-:W-:-:S03]  /*aef0*/  LOP3.LUT R5, R5, 0x38, RZ, 0xc0, !PT ;  /* 0x0000003805057812 */ /* 0x000fc600078ec0ff */
[----:B------:R-:W-:Y:S01]  /*af00*/  IMAD.SHL.U32 R7, R7, 0x400, RZ ;  /* 0x0000040007077824 */ /* 0x000fe200078e00ff */
[----:B------:R-:W-:-:S04]  /*af10*/  LOP3.LUT R5, R5, 0x1c0, R6, 0xf8, !PT ;  /* 0x000001c005057812 */ /* 0x000fc800078ef806 */
[----:B------:R-:W-:Y:S02]  /*af20*/  LOP3.LUT R9, R5, R200, RZ, 0x3c, !PT ;  /* 0x000000c805097212 */ /* 0x000fe400078e3cff */
[----:B------:R-:W-:Y:S02]  /*af30*/  LOP3.LUT R8, R7, 0x7fffe000, RZ, 0xc0, !PT ;  /* 0x7fffe00007087812 */ /* 0x000fe400078ec0ff */
[----:B------:R-:W1:Y:S02]  /*af40*/  LDS.128 R4, [R21] ;  /* 0x0000000015047984 */ /* 0x000e640000000c00 */
[----:B------:R-:W-:-:S04]  /*af50*/  IADD3 R9, R9, R8, R201 ;  /* 0x0000000809097210 */ /* 0x000fc80007ffe0c9 */
[----:B0-----:R-:W-:-:S05]  /*af60*/  LEA R27, R9, R156, 0x1 ;  /* 0x0000009c091b7211 */ /* 0x001fca00078e08ff */
[----:B------:R-:W0:Y:S01]  /*af70*/  LDS.128 R8, [R27+0x10400] ;  /* 0x010400001b087984 */ /* 0x000e220000000c00 */
[--C-:B-1----:R-:W-:Y:S02]  /*af80*/  HADD2.F32 R28, -RZ, R4.reuse.H0_H0 ;  /* 0x20000004ff1c7230 */ /* 0x102fe40000004100 */
[----:B------:R-:W-:Y:S02]  /*af90*/  HADD2.F32 R4, -RZ, R4.H1_H1 ;  /* 0x30000004ff047230 */ /* 0x000fe40000004100 */
[--C-:B------:R-:W-:Y:S02]  /*afa0*/  HADD2.F32 R29, -RZ, R5.reuse.H0_H0 ;  /* 0x20000005ff1d7230 */ /* 0x100fe40000004100 */
[----:B------:R-:W-:Y:S02]  /*afb0*/  HADD2.F32 R5, -RZ, R5.H1_H1 ;  /* 0x30000005ff057230 */ /* 0x000fe40000004100 */
[--C-:B------:R-:W-:Y:S02]  /*afc0*/  HADD2.F32 R30, -RZ, R6.reuse.H0_H0 ;  /* 0x20000006ff1e7230 */ /* 0x100fe40000004100 */
[----:B------:R-:W-:-:S02]  /*afd0*/  HADD2.F32 R6, -RZ, R6.H1_H1 ;  /* 0x30000006ff067230 */ /* 0x000fc40000004100 */
[--C-:B0-----:R-:W-:Y:S02]  /*afe0*/  HADD2.F32 R32, -RZ, R8.reuse.H0_H0 ;  /* 0x20000008ff207230 */ /* 0x101fe40000004100 */
[----:B------:R-:W-:Y:S02]  /*aff0*/  HADD2.F32 R8, -RZ, R8.H1_H1 ;  /* 0x30000008ff087230 */ /* 0x000fe40000004100 */
[----:B------:R-:W-:Y:S02]  /*b000*/  HADD2.F32 R33, -RZ, R9.H0_H0 ;  /* 0x20000009ff217230 */ /* 0x000fe40000004100 */
[C---:B------:R-:W-:Y:S01]  /*b010*/  FMUL.FTZ R43, R32.reuse, R39 ;  /* 0x00000027202b7220 */ /* 0x040fe20000410000 */
[----:B------:R-:W-:Y:S01]  /*b020*/  FMUL.FTZ R45, R32, R37 ;  /* 0x00000025202d7220 */ /* 0x000fe20000410000 */
[----:B------:R-:W-:Y:S02]  /*b030*/  HADD2.F32 R32, -RZ, R15.H1_H1 ;  /* 0x3000000fff207230 */ /* 0x000fe40000004100 */
[----:B------:R-:W-:Y:S01]  /*b040*/  FMUL.FTZ R47, R8, R41 ;  /* 0x00000029082f7220 */ /* 0x000fe20000410000 */
[----:B------:R-:W-:Y:S01]  /*b050*/  FFMA.FTZ R43, R28, R37, -R43 ;  /* 0x000000251c2b7223 */ /* 0x000fe2000001082b */
[----:B------:R-:W-:-:S02]  /*b060*/  HADD2.F32 R37, -RZ, R12.H0_H0 ;  /* 0x2000000cff257230 */ /* 0x000fc40000004100 */
[----:B------:R-:W-:Y:S01]  /*b070*/  FFMA.FTZ R45, R28, R39, R45 ;  /* 0x000000271c2d7223 */ /* 0x000fe2000001002d */
[----:B------:R-:W-:Y:S02]  /*b080*/  HADD2.F32 R28, -RZ, R3.H1_H1 ;  /* 0x30000003ff1c7230 */ /* 0x000fe40000004100 */
[C---:B------:R-:W-:Y:S01]  /*b090*/  FMUL.FTZ R40, R33.reuse, R32 ;  /* 0x0000002021287220 */ /* 0x040fe20000410000 */
[----:B------:R-:W-:Y:S02]  /*b0a0*/  HADD2.F32 R9, -RZ, R9.H1_H1 ;  /* 0x30000009ff097230 */ /* 0x000fe40000004100 */
[-C--:B------:R-:W-:Y:S01]  /*b0b0*/  FMUL.FTZ R39, R8, R37.reuse ;  /* 0x0000002508277220 */ /* 0x080fe20000410000 */
[C---:B------:R-:W-:Y:S01]  /*b0c0*/  FFMA.FTZ R36, R4.reuse, R37, -R47 ;  /* 0x0000002504247223 */ /* 0x040fe2000001082f */
[----:B------:R-:W-:Y:S01]  /*b0d0*/  FMUL.FTZ R33, R33, R28 ;  /* 0x0000001c21217220 */ /* 0x000fe20000410000 */
[----:B------:R-:W-:Y:S02]  /*b0e0*/  HADD2.F32 R8, -RZ, R20.H1_H1 ;  /* 0x30000014ff087230 */ /* 0x000fe40000004100 */
[----:B------:R-:W-:Y:S01]  /*b0f0*/  FFMA.FTZ R38, R4, R41, R39 ;  /* 0x0000002904267223 */ /* 0x000fe20000010027 */
[----:B------:R-:W-:-:S02]  /*b100*/  HADD2.F32 R4, -RZ, R12.H1_H1 ;  /* 0x3000000cff047230 */ /* 0x000fc40000004100 */
[C---:B------:R-:W-:Y:S01]  /*b110*/  FFMA.FTZ R32, R29.reuse, R32, R33 ;  /* 0x000000201d207223 */ /* 0x040fe20000010021 */
[----:B------:R-:W-:Y:S02]  /*b120*/  HADD2.F32 R34, -RZ, R10.H0_H0 ;  /* 0x2000000aff227230 */ /* 0x000fe40000004100 */
[----:B------:R-:W-:Y:S01]  /*b130*/  FFMA.FTZ R40, R29, R28, -R40 ;  /* 0x0000001c1d287223 */ /* 0x000fe20000010828 */
[----:B------:R-:W-:Y:S02]  /*b140*/  HADD2.F32 R33, -RZ, R24.H0_H0 ;  /* 0x20000018ff217230 */ /* 0x000fe40000004100 */
[C---:B------:R-:W-:Y:S01]  /*b150*/  FMUL.FTZ R28, R9.reuse, R8 ;  /* 0x00000008091c7220 */ /* 0x040fe20000410000 */
[----:B------:R-:W-:Y:S02]  /*b160*/  HADD2.F32 R29, -RZ, R13.H0_H0 ;  /* 0x2000000dff1d7230 */ /* 0x000fe40000004100 */
[----:B------:R-:W-:Y:S01]  /*b170*/  FMUL.FTZ R42, R9, R4 ;  /* 0x00000004092a7220 */ /* 0x000fe20000410000 */
[----:B------:R-:W-:-:S02]  /*b180*/  HADD2.F32 R10, -RZ, R10.H1_H1 ;  /* 0x3000000aff0a7230 */ /* 0x000fc40000004100 */
[C---:B------:R-:W-:Y:S01]  /*b190*/  FMUL.FTZ R47, R34.reuse, R33 ;  /* 0x00000021222f7220 */ /* 0x040fe20000410000 */
[----:B------:R-:W-:Y:S02]  /*b1a0*/  HADD2.F32 R37, -RZ, R26.H0_H0 ;  /* 0x2000001aff257230 */ /* 0x000fe40000004100 */
[C---:B------:R-:W-:Y:S01]  /*b1b0*/  FFMA.FTZ R39, R5.reuse, R4, -R28 ;  /* 0x0000000405277223 */ /* 0x040fe2000001081c */
[----:B------:R-:W-:Y:S02]  /*b1c0*/  HADD2.F32 R9, -RZ, R14.H0_H0 ;  /* 0x2000000eff097230 */ /* 0x000fe40000004100 */
[-C--:B------:R-:W-:Y:S01]  /*b1d0*/  FMUL.FTZ R34, R34, R29.reuse ;  /* 0x0000001d22227220 */ /* 0x080fe20000410000 */
[----:B------:R-:W-:Y:S01]  /*b1e0*/  FFMA.FTZ R41, R5, R8, R42 ;  /* 0x0000000805297223 */ /* 0x000fe2000001002a */
[----:B------:R-:W-:Y:S01]  /*b1f0*/  FFMA.FTZ R47, R30, R29, -R47 ;  /* 0x0000001d1e2f7223 */ /* 0x000fe2000001082f */
[--C-:B------:R-:W-:Y:S02]  /*b200*/  HADD2.F32 R35, -RZ, R11.reuse.H0_H0 ;  /* 0x2000000bff237230 */ /* 0x100fe40000004100 */
[C---:B------:R-:W-:Y:S01]  /*b210*/  FMUL.FTZ R5, R10.reuse, R37 ;  /* 0x000000250a057220 */ /* 0x040fe20000410000 */
[----:B------:R-:W-:Y:S01]  /*b220*/  FMUL.FTZ R29, R10, R9 ;  /* 0x000000090a1d7220 */ /* 0x000fe20000410000 */
[----:B------:R-:W-:-:S02]  /*b230*/  HADD2.F32 R11, -RZ, R11.H1_H1 ;  /* 0x3000000bff0b7230 */ /* 0x000fc40000004100 */
[----:B------:R-:W-:Y:S01]  /*b240*/  FFMA.FTZ R34, R30, R33, R34 ;  /* 0x000000211e227223 */ /* 0x000fe20000010022 */
[----:B------:R-:W-:Y:S02]  /*b250*/  HADD2.F32 R10, -RZ, R24.H1_H1 ;  /* 0x30000018ff0a7230 */ /* 0x000fe40000004100 */
[C---:B------:R-:W-:Y:S01]  /*b260*/  FFMA.FTZ R30, R6.reuse, R9, -R5 ;  /* 0x00000009061e7223 */ /* 0x040fe20000010805 */
[----:B------:R-:W-:Y:S02]  /*b270*/  HADD2.F32 R28, -RZ, R26.H1_H1 ;  /* 0x3000001aff1c7230 */ /* 0x000fe40000004100 */
[----:B------:R-:W-:Y:S01]  /*b280*/  FFMA.FTZ R29, R6, R37, R29 ;  /* 0x00000025061d7223 */ /* 0x000fe2000001001d */
[----:B------:R-:W-:Y:S02]  /*b290*/  HADD2.F32 R4, -RZ, R13.H1_H1 ;  /* 0x3000000dff047230 */ /* 0x000fe40000004100 */
[----:B------:R-:W-:Y:S01]  /*b2a0*/  FMUL.FTZ R6, R35, R10 ;  /* 0x0000000a23067220 */ /* 0x000fe20000410000 */
[----:B------:R-:W-:-:S02]  /*b2b0*/  HADD2.F32 R8, -RZ, R14.H1_H1 ;  /* 0x3000000eff087230 */ /* 0x000fc40000004100 */
[----:B------:R-:W-:Y:S01]  /*b2c0*/  FMUL.FTZ R42, R11, R28 ;  /* 0x0000001c0b2a7220 */ /* 0x000fe20000410000 */
[--C-:B------:R-:W-:Y:S02]  /*b2d0*/  HADD2.F32 R31, -RZ, R7.reuse.H0_H0 ;  /* 0x20000007ff1f7230 */ /* 0x100fe40000004100 */
[----:B------:R-:W-:Y:S01]  /*b2e0*/  FMUL.FTZ R35, R35, R4 ;  /* 0x0000000423237220 */ /* 0x000fe20000410000 */
[----:B------:R-:W-:Y:S02]  /*b2f0*/  HADD2.F32 R7, -RZ, R7.H1_H1 ;  /* 0x30000007ff077230 */ /* 0x000fe40000004100 */
[----:B------:R-:W-:Y:S01]  /*b300*/  FMUL.FTZ R5, R11, R8 ;  /* 0x000000080b057220 */ /* 0x000fe20000410000 */
[----:B------:R-:W-:Y:S01]  /*b310*/  F2FP.F16.F32.PACK_AB R9, R41, R32 ;  /* 0x000000202909723e */ /* 0x000fe200000000ff */
[C---:B------:R-:W-:Y:S01]  /*b320*/  FFMA.FTZ R11, R31.reuse, R4, -R6 ;  /* 0x000000041f0b7223 */ /* 0x040fe20000010806 */
[----:B------:R-:W-:Y:S01]  /*b330*/  FFMA.FTZ R35, R31, R10, R35 ;  /* 0x0000000a1f237223 */ /* 0x000fe20000010023 */
[C---:B------:R-:W-:Y:S01]  /*b340*/  FFMA.FTZ R42, R7.reuse, R8, -R42 ;  /* 0x00000008072a7223 */ /* 0x040fe2000001082a */
[----:B------:R-:W-:Y:S01]  /*b350*/  FFMA.FTZ R28, R7, R28, R5 ;  /* 0x0000001c071c7223 */ /* 0x000fe20000010005 */
[----:B------:R-:W-:-:S02]  /*b360*/  F2FP.F16.F32.PACK_AB R4, R36, R43 ;  /* 0x0000002b2404723e */ /* 0x000fc400000000ff */
[----:B------:R-:W-:Y:S02]  /*b370*/  F2FP.F16.F32.PACK_AB R5, R39, R40 ;  /* 0x000000282705723e */ /* 0x000fe400000000ff */
[----:B------:R-:W-:Y:S02]  /*b380*/  F2FP.F16.F32.PACK_AB R6, R30, R47 ;  /* 0x0000002f1e06723e */ /* 0x000fe400000000ff */
[----:B------:R-:W-:Y:S02]  /*b390*/  F2FP.F16.F32.PACK_AB R7, R42, R11 ;  /* 0x0000000b2a07723e */ /* 0x000fe400000000ff */
[----:B------:R-:W-:Y:S02]  /*b3a0*/  F2FP.F16.F32.PACK_AB R8, R38, R45 ;  /* 0x0000002d2608723e */ /* 0x000fe400000000ff */
[----:B------:R-:W-:Y:S01]  /*b3b0*/  F2FP.F16.F32.PACK_AB R10, R29, R34 ;  /* 0x000000221d0a723e */ /* 0x000fe200000000ff */
[----:B------:R1:W-:Y:S01]  /*b3c0*/  STS.128 [R21], R4 ;  /* 0x0000000415007388 */ /* 0x0003e20000000c00 */
[----:B------:R-:W-:-:S05]  /*b3d0*/  F2FP.F16.F32.PACK_AB R11, R28, R35 ;  /* 0x000000231c0b723e */ /* 0x000fca00000000ff */
[----:B------:R1:W-:Y:S02]  /*b3e0*/  STS.128 [R27+0x10400], R8 ;  /* 0x010400081b007388 */ /* 0x0003e40000000c00 */
.L_x_627:
[----:B------:R-:W-:Y:S05]  /*b3f0*/  BSYNC B1 ;  /* 0x0000000000017941 */ /* 0x000fea0003800000 */
.L_x_626:
[----:B------:R-:W-:Y:S04]  /*b400*/  BSSY B1, `(.L_x_628) ;  /* 0x0000059000017945 */ /* 0x000fe80003800000 */
[----:B------:R-:W-:Y:S05]  /*b410*/  @P2 BRA `(.L_x_629) ;  /* 0x00000004005c2947 */ /* 0x000fea0003800000 */
[----:B-1----:R-:W-:Y:S01]  /*b420*/  LEA.HI R4, R0, R203, RZ, 0x1d ;  /* 0x000000cb00047211 */ /* 0x002fe200078fe8ff */
[----:B------:R-:W-:Y:S01]  /*b430*/  HADD2.F32 R35, -RZ, R3.H0_H0 ;  /* 0x20000003ff237230 */ /* 0x000fe20000004100 */
[----:B------:R-:W-:Y:S01]  /*b440*/  SHF.R.U32.HI R7, RZ, 0x3, R193 ;  /* 0x00000003ff077819 */ /* 0x000fe200000116c1 */
[--C-:B------:R-:W-:Y:S01]  /*b450*/  HADD2.F32 R37, -RZ, R15.reuse.H0_H0 ;  /* 0x2000000fff257230 */ /* 0x100fe20000004100 */
[----:B------:R-:W-:Y:S01]  /*b460*/  SHF.R.S32.HI R5, RZ, 0x1f, R4 ;  /* 0x0000001fff057819 */ /* 0x000fe20000011404 */
[----:B------:R-:W-:Y:S02]  /*b470*/  IMAD.SHL.U32 R6, R4, 0x8, RZ ;  /* 0x0000000804067824 */ /* 0x000fe400078e00ff */
[----:B------:R-:W-:Y:S01]  /*b480*/  HADD2.F32 R44, -RZ, R20.H0_H0 ;  /* 0x20000014ff2c7230 */ /* 0x000fe20000004100 */
[----:B------:R-:W-:Y:S01]  /*b490*/  LEA.HI R5, R5, R4, RZ, 0x3 ;  /* 0x0000000405057211 */ /* 0x000fe200078f18ff */
[----:B------:R-:W-:Y:S01]  /*b4a0*/  HADD2.F32 R40, -RZ, R12.H0_H0 ;  /* 0x2000000cff287230 */ /* 0x000fe20000004100 */
[----:B------:R-:W-:Y:S01]  /*b4b0*/  LOP3.LUT R4, R193, 0x38, R6, 0xf8, !PT ;  /* 0x00000038c1047812 */ /* 0x000fe200078ef806 */
[----:B------:R-:W-:-:S02]  /*b4c0*/  HADD2.F32 R46, -RZ, R15.H1_H1 ;  /* 0x3000000fff2e7230 */ /* 0x000fc40000004100 */
[----:B------:R-:W-:Y:S01]  /*b4d0*/  IMAD.SHL.U32 R5, R5, 0x400, RZ ;  /* 0x0000040005057824 */ /* 0x000fe200078e00ff */
[----:B------:R-:W-:Y:S01]  /*b4e0*/  LOP3.LUT R8, R4, R7, RZ, 0x3c, !PT ;  /* 0x0000000704087212 */ /* 0x000fe200078e3cff */
[----:B------:R-:W-:Y:S02]  /*b4f0*/  HADD2.F32 R42, -RZ, R3.H1_H1 ;  /* 0x30000003ff2a7230 */ /* 0x000fe40000004100 */
[----:B------:R-:W-:Y:S01]  /*b500*/  HADD2.F32 R43, -RZ, R20.H1_H1 ;  /* 0x30000014ff2b7230 */ /* 0x000fe20000004100 */
[----:B------:R-:W-:Y:S01]  /*b510*/  LOP3.LUT R9, R5, 0x7fffe000, RZ, 0xc0, !PT ;  /* 0x7fffe00005097812 */ /* 0x000fe200078ec0ff */
[----:B------:R-:W-:Y:S01]  /*b520*/  HADD2.F32 R39, -RZ, R12.H1_H1 ;  /* 0x3000000cff277230 */ /* 0x000fe20000004100 */
[----:B------:R-:W0:Y:S01]  /*b530*/  LDS.128 R4, [R229] ;  /* 0x00000000e5047984 */ /* 0x000e220000000c00 */
[----:B------:R-:W-:Y:S01]  /*b540*/  HADD2.F32 R45, -RZ, R24.H0_H0 ;  /* 0x20000018ff2d7230 */ /* 0x000fe20000004100 */
[----:B------:R-:W-:Y:S01]  /*b550*/  IADD3 R9, R8, R9, R199 ;  /* 0x0000000908097210 */ /* 0x000fe20007ffe0c7 */
[----:B------:R-:W-:-:S03]  /*b560*/  HADD2.F32 R41, -RZ, R13.H0_H0 ;  /* 0x2000000dff297230 */ /* 0x000fc60000004100 */
[----:B------:R-:W-:-:S05]  /*b570*/  LEA R21, R9, R156, 0x1 ;  /* 0x0000009c09157211 */ /* 0x000fca00078e08ff */
[----:B------:R-:W1:Y:S01]  /*b580*/  LDS.128 R8, [R21+0x10400] ;  /* 0x0104000015087984 */ /* 0x000e620000000c00 */
[--C-:B0-----:R-:W-:Y:S02]  /*b590*/  HADD2.F32 R27, -RZ, R4.reuse.H0_H0 ;  /* 0x20000004ff1b7230 */ /* 0x101fe40000004100 */
[----:B------:R-:W-:Y:S02]  /*b5a0*/  HADD2.F32 R4, -RZ, R4.H1_H1 ;  /* 0x30000004ff047230 */ /* 0x000fe40000004100 */
[--C-:B------:R-:W-:Y:S02]  /*b5b0*/  HADD2.F32 R28, -RZ, R5.reuse.H0_H0 ;  /* 0x20000005ff1c7230 */ /* 0x100fe40000004100 */
[----:B------:R-:W-:Y:S02]  /*b5c0*/  HADD2.F32 R5, -RZ, R5.H1_H1 ;  /* 0x30000005ff057230 */ /* 0x000fe40000004100 */
[--C-:B------:R-:W-:Y:S02]  /*b5d0*/  HADD2.F32 R29, -RZ, R6.reuse.H0_H0 ;  /* 0x20000006ff1d7230 */ /* 0x100fe40000004100 */
[----:B------:R-:W-:-:S02]  /*b5e0*/  HADD2.F32 R6, -RZ, R6.H1_H1 ;  /* 0x30000006ff067230 */ /* 0x000fc40000004100 */
[--C-:B-1----:R-:W-:Y:S02]  /*b5f0*/  HADD2.F32 R31, -RZ, R8.reuse.H0_H0 ;  /* 0x20000008ff1f7230 */ /* 0x102fe40000004100 */
[----:B------:R-:W-:Y:S02]  /*b600*/  HADD2.F32 R8, -RZ, R8.H1_H1 ;  /* 0x30000008ff087230 */ /* 0x000fe40000004100 */
[--C-:B------:R-:W-:Y:S02]  /*b610*/  HADD2.F32 R32, -RZ, R9.reuse.H0_H0 ;  /* 0x20000009ff207230 */ /* 0x100fe40000004100 */
[-C--:B------:R-:W-:Y:S01]  /*b620*/  FMUL.FTZ R36, R37, R31.reuse ;  /* 0x0000001f25247220 */ /* 0x080fe20000410000 */
[C---:B------:R-:W-:Y:S01]  /*b630*/  FMUL.FTZ R38, R35.reuse, R31 ;  /* 0x0000001f23267220 */ /* 0x040fe20000410000 */
[----:B------:R-:W-:Y:S02]  /*b640*/  HADD2.F32 R9, -RZ, R9.H1_H1 ;  /* 0x30000009ff097230 */ /* 0x000fe40000004100 */
[-C--:B------:R-:W-:Y:S01]  /*b650*/  FMUL.FTZ R31, R44, R8.reuse ;  /* 0x000000082c1f7220 */ /* 0x080fe20000410000 */
[-C--:B------:R-:W-:Y:S01]  /*b660*/  FFMA.FTZ R36, R35, R27.reuse, -R36 ;  /* 0x0000001b23247223 */ /* 0x080fe20000010824 */
[----:B------:R-:W-:Y:S01]  /*b670*/  FFMA.FTZ R38, R37, R27, R38 ;  /* 0x0000001b25267223 */ /* 0x000fe20000010026 */
[----:B------:R-:W-:Y:S01]  /*b680*/  FMUL.FTZ R27, R40, R8 ;  /* 0x00000008281b7220 */ /* 0x000fe20000410000 */
[----:B------:R-:W-:Y:S01]  /*b690*/  FMUL.FTZ R35, R46, R32 ;  /* 0x000000202e237220 */ /* 0x000fe20000410000 */
[----:B------:R-:W-:-:S02]  /*b6a0*/  HADD2.F32 R33, -RZ, R10.H0_H0 ;  /* 0x2000000aff217230 */ /* 0x000fc40000004100 */
[----:B------:R-:W-:Y:S01]  /*b6b0*/  FFMA.FTZ R31, R40, R4, -R31 ;  /* 0x00000004281f7223 */ /* 0x000fe2000001081f */
[----:B------:R-:W-:Y:S01]  /*b6c0*/  FMUL.FTZ R37, R42, R32 ;  /* 0x000000202a257220 */ /* 0x000fe20000410000 */
[----:B------:R-:W-:Y:S01]  /*b6d0*/  FFMA.FTZ R27, R44, R4, R27 ;  /* 0x000000042c1b7223 */ /* 0x000fe2000001001b */
[----:B------:R-:W-:Y:S02]  /*b6e0*/  HADD2.F32 R10, -RZ, R10.H1_H1 ;  /* 0x3000000aff0a7230 */ /* 0x000fe40000004100 */
[-C--:B------:R-:W-:Y:S01]  /*b6f0*/  FMUL.FTZ R4, R43, R9.reuse ;  /* 0x000000092b047220 */ /* 0x080fe20000410000 */
[----:B------:R-:W-:Y:S01]  /*b700*/  FMUL.FTZ R8, R39, R9 ;  /* 0x0000000927087220 */ /* 0x000fe20000410000 */
[----:B------:R-:W-:Y:S02]  /*b710*/  HADD2.F32 R44, -RZ, R26.H0_H0 ;  /* 0x2000001aff2c7230 */ /* 0x000fe40000004100 */
[-C--:B------:R-:W-:Y:S01]  /*b720*/  FFMA.FTZ R35, R42, R28.reuse, -R35 ;  /* 0x0000001c2a237223 */ /* 0x080fe20000010823 */
[----:B------:R-:W-:Y:S01]  /*b730*/  FFMA.FTZ R37, R46, R28, R37 ;  /* 0x0000001c2e257223 */ /* 0x000fe20000010025 */
[----:B------:R-:W-:-:S02]  /*b740*/  HADD2.F32 R42, -RZ, R14.H0_H0 ;  /* 0x2000000eff2a7230 */ /* 0x000fc40000004100 */
[-C--:B------:R-:W-:Y:S01]  /*b750*/  FFMA.FTZ R28, R39, R5.reuse, -R4 ;  /* 0x00000005271c7223 */ /* 0x080fe20000010804 */
[----:B------:R-:W-:Y:S01]  /*b760*/  FFMA.FTZ R32, R43, R5, R8 ;  /* 0x000000052b207223 */ /* 0x000fe20000010008 */
[-C--:B------:R-:W-:Y:S01]  /*b770*/  FMUL.FTZ R4, R45, R33.reuse ;  /* 0x000000212d047220 */ /* 0x080fe20000410000 */
[-C--:B------:R-:W-:Y:S01]  /*b780*/  FMUL.FTZ R5, R44, R10.reuse ;  /* 0x0000000a2c057220 */ /* 0x080fe20000410000 */
[C---:B------:R-:W-:Y:S01]  /*b790*/  FMUL.FTZ R40, R41.reuse, R33 ;  /* 0x0000002129287220 */ /* 0x040fe20000410000 */
[C---:B------:R-:W-:Y:S01]  /*b7a0*/  FMUL.FTZ R9, R42.reuse, R10 ;  /* 0x0000000a2a097220 */ /* 0x040fe20000410000 */
[--C-:B------:R-:W-:Y:S02]  /*b7b0*/  HADD2.F32 R34, -RZ, R11.reuse.H0_H0 ;  /* 0x2000000bff227230 */ /* 0x100fe40000004100 */
[----:B------:R-:W-:Y:S01]  /*b7c0*/  FFMA.FTZ R33, R41, R29, -R4 ;  /* 0x0000001d29217223 */ /* 0x000fe20000010804 */
[----:B------:R-:W-:Y:S01]  /*b7d0*/  FFMA.FTZ R10, R42, R6, -R5 ;  /* 0x000000062a0a7223 */ /* 0x000fe20000010805 */
[----:B------:R-:W-:-:S02]  /*b7e0*/  HADD2.F32 R11, -RZ, R11.H1_H1 ;  /* 0x3000000bff0b7230 */ /* 0x000fc40000004100 */
[----:B------:R-:W-:Y:S01]  /*b7f0*/  FFMA.FTZ R40, R45, R29, R40 ;  /* 0x0000001d2d287223 */ /* 0x000fe20000010028 */
[----:B------:R-:W-:Y:S02]  /*b800*/  HADD2.F32 R42, -RZ, R24.H1_H1 ;  /* 0x30000018ff2a7230 */ /* 0x000fe40000004100 */
[----:B------:R-:W-:Y:S01]  /*b810*/  FFMA.FTZ R29, R44, R6, R9 ;  /* 0x000000062c1d7223 */ /* 0x000fe20000010009 */
[----:B------:R-:W-:Y:S02]  /*b820*/  HADD2.F32 R41, -RZ, R26.H1_H1 ;  /* 0x3000001aff297230 */ /* 0x000fe40000004100 */
[----:B------:R-:W-:Y:S02]  /*b830*/  HADD2.F32 R8, -RZ, R13.H1_H1 ;  /* 0x3000000dff087230 */ /* 0x000fe40000004100 */
[----:B------:R-:W-:Y:S01]  /*b840*/  FMUL.FTZ R5, R42, R34 ;  /* 0x000000222a057220 */ /* 0x000fe20000410000 */
[----:B------:R-:W-:Y:S02]  /*b850*/  HADD2.F32 R39, -RZ, R14.H1_H1 ;  /* 0x3000000eff277230 */ /* 0x000fe40000004100 */
[----:B------:R-:W-:Y:S01]  /*b860*/  FMUL.FTZ R4, R41, R11 ;  /* 0x0000000b29047220 */ /* 0x000fe20000410000 */
[----:B------:R-:W-:-:S02]  /*b870*/  HADD2.F32 R30, -RZ, R7.H0_H0 ;  /* 0x20000007ff1e7230 */ /* 0x000fc40000004100 */
[C---:B------:R-:W-:Y:S01]  /*b880*/  FMUL.FTZ R9, R8.reuse, R34 ;  /* 0x0000002208097220 */ /* 0x040fe20000410000 */
[----:B------:R-:W-:Y:S02]  /*b890*/  HADD2.F32 R7, -RZ, R7.H1_H1 ;  /* 0x30000007ff077230 */ /* 0x000fe40000004100 */
[C---:B------:R-:W-:Y:S01]  /*b8a0*/  FMUL.FTZ R6, R39.reuse, R11 ;  /* 0x0000000b27067220 */ /* 0x040fe20000410000 */
[-C--:B------:R-:W-:Y:S01]  /*b8b0*/  FFMA.FTZ R11, R8, R30.reuse, -R5 ;  /* 0x0000001e080b7223 */ /* 0x080fe20000010805 */
[----:B------:R-:W-:Y:S01]  /*b8c0*/  FFMA.FTZ R30, R42, R30, R9 ;  /* 0x0000001e2a1e7223 */ /* 0x000fe20000010009 */
[-C--:B------:R-:W-:Y:S01]  /*b8d0*/  FFMA.FTZ R34, R39, R7.reuse, -R4 ;  /* 0x0000000727227223 */ /* 0x080fe20000010804 */
[----:B------:R-:W-:Y:S01]  /*b8e0*/  FFMA.FTZ R39, R41, R7, R6 ;  /* 0x0000000729277223 */ /* 0x000fe20000010006 */
[----:B------:R-:W-:Y:S02]  /*b8f0*/  F2FP.F16.F32.PACK_AB R4, R31, R36 ;  /* 0x000000241f04723e */ /* 0x000fe400000000ff */
[----:B------:R-:W-:-:S02]  /*b900*/  F2FP.F16.F32.PACK_AB R5, R28, R35 ;  /* 0x000000231c05723e */ /* 0x000fc400000000ff */
[----:B------:R-:W-:Y:S02]  /*b910*/  F2FP.F16.F32.PACK_AB R6, R10, R33 ;  /* 0x000000210a06723e */ /* 0x000fe400000000ff */
[----:B------:R-:W-:Y:S02]  /*b920*/  F2FP.F16.F32.PACK_AB R7, R34, R11 ;  /* 0x0000000b2207723e */ /* 0x000fe400000000ff */
[----:B------:R-:W-:Y:S02]  /*b930*/  F2FP.F16.F32.PACK_AB R8, R27, R38 ;  /* 0x000000261b08723e */ /* 0x000fe400000000ff */
[----:B------:R-:W-:Y:S01]  /*b940*/  F2FP.F16.F32.PACK_AB R9, R32, R37 ;  /* 0x000000252009723e */ /* 0x000fe200000000ff */
[----:B------:R2:W-:Y:S01]  /*b950*/  STS.128 [R229], R4 ;  /* 0x00000004e5007388 */ /* 0x0005e20000000c00 */
[----:B------:R-:W-:Y:S02]  /*b960*/  F2FP.F16.F32.PACK_AB R10, R29, R40 ;  /* 0x000000281d0a723e */ /* 0x000fe400000000ff */
[----:B------:R-:W-:-:S05]  /*b970*/  F2FP.F16.F32.PACK_AB R11, R39, R30 ;  /* 0x0000001e270b723e */ /* 0x000fca00000000ff */
[----:B------:R2:W-:Y:S02]  /*b980*/  STS.128 [R21+0x10400], R8 ;  /* 0x0104000815007388 */ /* 0x0005e40000000c00 */
.L_x_629:
[----:B------:R-:W-:Y:S05]  /*b990*/  BSYNC B1 ;  /* 0x0000000000017941 */ /* 0x000fea0003800000 */
.L_x_628:
[----:B------:R-:W-:Y:S04]  /*b9a0*/  BSSY B1, `(.L_x_630) ;  /* 0x0000059000017945 */ /* 0x000fe80003800000 */
[----:B------:R-:W-:Y:S05]  /*b9b0*/  @P1 BRA `(.L_x_631) ;  /* 0x00000004005c1947 */ /* 0x000fea0003800000 */
[----:B-12---:R-:W-:Y:S01]  /*b9c0*/  LEA.HI R4, R0, R203, RZ, 0x1d ;  /* 0x000000cb00047211 */ /* 0x006fe200078fe8ff */
        /* <DEDUP_REMOVED lines=86> */
.L_x_631:
[----:B------:R-:W-:Y:S05]  /*bf30*/  BSYNC B1 ;  /* 0x0000000000017941 */ /* 0x000fea0003800000 */
.L_x_630:
[----:B------:R-:W-:Y:S05]  /*bf40*/  @P0 BRA `(.L_x_618) ;  /* 0x00000004005c0947 */ /* 0x000fea0003800000 */
[----:B------:R-:W-:Y:S01]  /*bf50*/  LEA.HI R0, R0, R203, RZ, 0x1d ;  /* 0x000000cb00007211 */ /* 0x000fe200078fe8ff */
[----:B------:R-:W-:Y:S01]  /*bf60*/  HADD2.F32 R37, -RZ, R15.H0_H0 ;  /* 0x2000000fff257230 */ /* 0x000fe20000004100 */
[----:B-123--:R-:W-:Y:S01]  /*bf70*/  SHF.R.U32.HI R6, RZ, 0x3, R159 ;  /* 0x00000003ff067819 */ /* 0x00efe2000001169f */
[----:B------:R-:W-:Y:S01]  /*bf80*/  HADD2.F32 R35, -RZ, R3.H0_H0 ;  /* 0x20000003ff237230 */ /* 0x000fe20000004100 */
[----:B------:R-:W-:Y:S01]  /*bf90*/  SHF.R.S32.HI R5, RZ, 0x1f, R0 ;  /* 0x0000001fff057819 */ /* 0x000fe20000011400 */
[----:B------:R-:W-:Y:S02]  /*bfa0*/  IMAD.SHL.U32 R4, R0, 0x8, RZ ;  /* 0x0000000800047824 */ /* 0x000fe400078e00ff */
[----:B------:R-:W-:Y:S01]  /*bfb0*/  HADD2.F32 R38, -RZ, R20.H0_H0 ;  /* 0x20000014ff267230 */ /* 0x000fe20000004100 */
[----:B------:R-:W-:Y:S01]  /*bfc0*/  LEA.HI R5, R5, R0, RZ, 0x3 ;  /* 0x0000000005057211 */ /* 0x000fe200078f18ff */
[----:B------:R-:W-:Y:S01]  /*bfd0*/  HADD2.F32 R36, -RZ, R12.H0_H0 ;  /* 0x2000000cff247230 */ /* 0x000fe20000004100 */
[----:B------:R-:W-:Y:S01]  /*bfe0*/  LOP3.LUT R0, R159, 0x38, R4, 0xf8, !PT ;  /* 0x000000389f007812 */ /* 0x000fe200078ef804 */
[----:B------:R-:W-:-:S02]  /*bff0*/  HADD2.F32 R40, -RZ, R26.H0_H0 ;  /* 0x2000001aff287230 */ /* 0x000fc40000004100 */
[----:B------:R-:W-:Y:S01]  /*c000*/  IMAD.SHL.U32 R5, R5, 0x400, RZ ;  /* 0x0000040005057824 */ /* 0x000fe200078e00ff */
[----:B------:R-:W-:Y:S01]  /*c010*/  LOP3.LUT R0, R0, R6, RZ, 0x3c, !PT ;  /* 0x0000000600007212 */ /* 0x000fe200078e3cff */
[----:B------:R-:W-:-:S03]  /*c020*/  HADD2.F32 R39, -RZ, R26.H1_H1 ;  /* 0x3000001aff277230 */ /* 0x000fc60000004100 */
[----:B------:R-:W-:Y:S02]  /*c030*/  LOP3.LUT R9, R5, 0x7fffe000, RZ, 0xc0, !PT ;  /* 0x7fffe00005097812 */ /* 0x000fe400078ec0ff */
[----:B------:R-:W1:Y:S02]  /*c040*/  LDS.128 R4, [R227] ;  /* 0x00000000e3047984 */ /* 0x000e640000000c00 */
[----:B------:R-:W-:-:S04]  /*c050*/  IADD3 R9, R0, R9, R197 ;  /* 0x0000000900097210 */ /* 0x000fc80007ffe0c5 */
[----:B------:R-:W-:-:S05]  /*c060*/  LEA R0, R9, R156, 0x1 ;  /* 0x0000009c09007211 */ /* 0x000fca00078e08ff */
[----:B------:R-:W2:Y:S01]  /*c070*/  LDS.128 R8, [R0+0x10400] ;  /* 0x0104000000087984 */ /* 0x000ea20000000c00 */
[--C-:B-1----:R-:W-:Y:S02]  /*c080*/  HADD2.F32 R21, -RZ, R4.reuse.H0_H0 ;  /* 0x20000004ff157230 */ /* 0x102fe40000004100 */
[----:B------:R-:W-:Y:S02]  /*c090*/  HADD2.F32 R4, -RZ, R4.H1_H1 ;  /* 0x30000004ff047230 */ /* 0x000fe40000004100 */
[--C-:B0-----:R-:W-:Y:S02]  /*c0a0*/  HADD2.F32 R27, -RZ, R5.reuse.H0_H0 ;  /* 0x20000005ff1b7230 */ /* 0x101fe40000004100 */
[----:B------:R-:W-:Y:S02]  /*c0b0*/  HADD2.F32 R5, -RZ, R5.H1_H1 ;  /* 0x30000005ff057230 */ /* 0x000fe40000004100 */
[--C-:B------:R-:W-:Y:S02]  /*c0c0*/  HADD2.F32 R28, -RZ, R6.reuse.H0_H0 ;  /* 0x20000006ff1c7230 */ /* 0x100fe40000004100 */
[----:B------:R-:W-:-:S02]  /*c0d0*/  HADD2.F32 R6, -RZ, R6.H1_H1 ;  /* 0x30000006ff067230 */ /* 0x000fc40000004100 */
[--C-:B--2---:R-:W-:Y:S02]  /*c0e0*/  HADD2.F32 R30, -RZ, R8.reuse.H0_H0 ;  /* 0x20000008ff1e7230 */ /* 0x104fe40000004100 */
[----:B------:R-:W-:Y:S02]  /*c0f0*/  HADD2.F32 R8, -RZ, R8.H1_H1 ;  /* 0x30000008ff087230 */ /* 0x000fe40000004100 */
[--C-:B------:R-:W-:Y:S02]  /*c100*/  HADD2.F32 R31, -RZ, R9.reuse.H0_H0 ;  /* 0x20000009ff1f7230 */ /* 0x100fe40000004100 */
[-C--:B------:R-:W-:Y:S01]  /*c110*/  FMUL.FTZ R34, R37, R30.reuse ;  /* 0x0000001e25227220 */ /* 0x080fe20000410000 */
[C---:B------:R-:W-:Y:S01]  /*c120*/  FMUL.FTZ R30, R35.reuse, R30 ;  /* 0x0000001e231e7220 */ /* 0x040fe20000410000 */
[----:B------:R-:W-:Y:S02]  /*c130*/  HADD2.F32 R9, -RZ, R9.H1_H1 ;  /* 0x30000009ff097230 */ /* 0x000fe40000004100 */
[----:B------:R-:W-:Y:S01]  /*c140*/  FFMA.FTZ R34, R35, R21, -R34 ;  /* 0x0000001523227223 */ /* 0x000fe20000010822 */
[----:B------:R-:W-:-:S02]  /*c150*/  HADD2.F32 R35, -RZ, R15.H1_H1 ;  /* 0x3000000fff237230 */ /* 0x000fc40000004100 */
[----:B------:R-:W-:Y:S01]  /*c160*/  FFMA.FTZ R30, R37, R21, R30 ;  /* 0x00000015251e7223 */ /* 0x000fe2000001001e */
[----:B------:R-:W-:Y:S02]  /*c170*/  HADD2.F32 R21, -RZ, R3.H1_H1 ;  /* 0x30000003ff157230 */ /* 0x000fe40000004100 */
[-C--:B------:R-:W-:Y:S01]  /*c180*/  FMUL.FTZ R15, R38, R8.reuse ;  /* 0x00000008260f7220 */ /* 0x080fe20000410000 */
[C---:B------:R-:W-:Y:S01]  /*c190*/  FMUL.FTZ R3, R36.reuse, R8 ;  /* 0x0000000824037220 */ /* 0x040fe20000410000 */
[-C--:B------:R-:W-:Y:S01]  /*c1a0*/  FMUL.FTZ R8, R35, R31.reuse ;  /* 0x0000001f23087220 */ /* 0x080fe20000410000 */
[----:B------:R-:W-:Y:S02]  /*c1b0*/  HADD2.F32 R37, -RZ, R20.H1_H1 ;  /* 0x30000014ff257230 */ /* 0x000fe40000004100 */
[----:B------:R-:W-:Y:S01]  /*c1c0*/  FFMA.FTZ R15, R36, R4, -R15 ;  /* 0x00000004240f7223 */ /* 0x000fe2000001080f */
[C---:B------:R-:W-:Y:S01]  /*c1d0*/  FMUL.FTZ R36, R21.reuse, R31 ;  /* 0x0000001f15247220 */ /* 0x040fe20000410000 */
[----:B------:R-:W-:Y:S01]  /*c1e0*/  FFMA.FTZ R20, R21, R27, -R8 ;  /* 0x0000001b15147223 */ /* 0x000fe20000010808 */
[----:B------:R-:W-:-:S02]  /*c1f0*/  HADD2.F32 R21, -RZ, R12.H1_H1 ;  /* 0x3000000cff157230 */ /* 0x000fc40000004100 */
[----:B------:R-:W-:Y:S01]  /*c200*/  FFMA.FTZ R3, R38, R4, R3 ;  /* 0x0000000426037223 */ /* 0x000fe20000010003 */
[----:B------:R-:W-:Y:S01]  /*c210*/  FMUL.FTZ R4, R37, R9 ;  /* 0x0000000925047220 */ /* 0x000fe20000410000 */
[--C-:B------:R-:W-:Y:S02]  /*c220*/  HADD2.F32 R32, -RZ, R10.reuse.H0_H0 ;  /* 0x2000000aff207230 */ /* 0x100fe40000004100 */
[----:B------:R-:W-:Y:S01]  /*c230*/  FFMA.FTZ R36, R35, R27, R36 ;  /* 0x0000001b23247223 */ /* 0x000fe20000010024 */
[----:B------:R-:W-:Y:S02]  /*c240*/  HADD2.F32 R10, -RZ, R10.H1_H1 ;  /* 0x3000000aff0a7230 */ /* 0x000fe40000004100 */
[C---:B------:R-:W-:Y:S01]  /*c250*/  FMUL.FTZ R8, R21.reuse, R9 ;  /* 0x0000000915087220 */ /* 0x040fe20000410000 */
[----:B------:R-:W-:Y:S01]  /*c260*/  FFMA.FTZ R9, R21, R5, -R4 ;  /* 0x0000000515097223 */ /* 0x000fe20000010804 */
[----:B------:R-:W-:Y:S02]  /*c270*/  HADD2.F32 R4, -RZ, R14.H0_H0 ;  /* 0x2000000eff047230 */ /* 0x000fe40000004100 */
[----:B------:R-:W-:-:S02]  /*c280*/  HADD2.F32 R38, -RZ, R24.H0_H0 ;  /* 0x20000018ff267230 */ /* 0x000fc40000004100 */
[----:B------:R-:W-:Y:S01]  /*c290*/  FFMA.FTZ R21, R37, R5, R8 ;  /* 0x0000000525157223 */ /* 0x000fe20000010008 */
[-C--:B------:R-:W-:Y:S01]  /*c2a0*/  FMUL.FTZ R5, R40, R10.reuse ;  /* 0x0000000a28057220 */ /* 0x080fe20000410000 */
[----:B------:R-:W-:Y:S02]  /*c2b0*/  HADD2.F32 R33, -RZ, R11.H0_H0 ;  /* 0x2000000bff217230 */ /* 0x000fe40000004100 */
[----:B------:R-:W-:Y:S01]  /*c2c0*/  FMUL.FTZ R35, R4, R10 ;  /* 0x0000000a04237220 */ /* 0x000fe20000410000 */
[----:B------:R-:W-:Y:S02]  /*c2d0*/  HADD2.F32 R12, -RZ, R13.H0_H0 ;  /* 0x2000000dff0c7230 */ /* 0x000fe40000004100 */
[----:B------:R-:W-:Y:S01]  /*c2e0*/  FMUL.FTZ R27, R38, R32 ;  /* 0x00000020261b7220 */ /* 0x000fe20000410000 */
[----:B------:R-:W-:Y:S02]  /*c2f0*/  HADD2.F32 R11, -RZ, R11.H1_H1 ;  /* 0x3000000bff0b7230 */ /* 0x000fe40000004100 */
[----:B------:R-:W-:Y:S01]  /*c300*/  FFMA.FTZ R10, R4, R6, -R5 ;  /* 0x00000006040a7223 */ /* 0x000fe20000010805 */
[----:B------:R-:W-:-:S02]  /*c310*/  HADD2.F32 R37, -RZ, R24.H1_H1 ;  /* 0x30000018ff257230 */ /* 0x000fc40000004100 */
[C---:B------:R-:W-:Y:S01]  /*c320*/  FMUL.FTZ R31, R12.reuse, R32 ;  /* 0x000000200c1f7220 */ /* 0x040fe20000410000 */
[----:B------:R-:W-:Y:S02]  /*c330*/  HADD2.F32 R13, -RZ, R13.H1_H1 ;  /* 0x3000000dff0d7230 */ /* 0x000fe40000004100 */
[----:B------:R-:W-:Y:S01]  /*c340*/  FFMA.FTZ R27, R12, R28, -R27 ;  /* 0x0000001c0c1b7223 */ /* 0x000fe2000001081b */
[----:B------:R-:W-:Y:S02]  /*c350*/  HADD2.F32 R5, -RZ, R14.H1_H1 ;  /* 0x3000000eff057230 */ /* 0x000fe40000004100 */
[----:B------:R-:W-:Y:S01]  /*c360*/  FFMA.FTZ R12, R40, R6, R35 ;  /* 0x00000006280c7223 */ /* 0x000fe20000010023 */
[--C-:B------:R-:W-:Y:S02]  /*c370*/  HADD2.F32 R29, -RZ, R7.reuse.H0_H0 ;  /* 0x20000007ff1d7230 */ /* 0x100fe40000004100 */
[----:B------:R-:W-:Y:S01]  /*c380*/  FMUL.FTZ R4, R37, R33 ;  /* 0x0000002125047220 */ /* 0x000fe20000410000 */
[----:B------:R-:W-:-:S02]  /*c390*/  HADD2.F32 R7, -RZ, R7.H1_H1 ;  /* 0x30000007ff077230 */ /* 0x000fc40000004100 */
[----:B------:R-:W-:Y:S01]  /*c3a0*/  FMUL.FTZ R8, R39, R11 ;  /* 0x0000000b27087220 */ /* 0x000fe20000410000 */
[----:B------:R-:W-:Y:S01]  /*c3b0*/  FMUL.FTZ R6, R13, R33 ;  /* 0x000000210d067220 */ /* 0x000fe20000410000 */
[----:B------:R-:W-:Y:S01]  /*c3c0*/  FMUL.FTZ R24, R5, R11 ;  /* 0x0000000b05187220 */ /* 0x000fe20000410000 */
[----:B------:R-:W-:Y:S01]  /*c3d0*/  FFMA.FTZ R11, R13, R29, -R4 ;  /* 0x0000001d0d0b7223 */ /* 0x000fe20000010804 */
[----:B------:R-:W-:Y:S01]  /*c3e0*/  FFMA.FTZ R14, R5, R7, -R8 ;  /* 0x00000007050e7223 */ /* 0x000fe20000010808 */
[----:B------:R-:W-:Y:S01]  /*c3f0*/  FFMA.FTZ R31, R38, R28, R31 ;  /* 0x0000001c261f7223 */ /* 0x000fe2000001001f */
[----:B------:R-:W-:Y:S01]  /*c400*/  FFMA.FTZ R29, R37, R29, R6 ;  /* 0x0000001d251d7223 */ /* 0x000fe20000010006 */
        /* <DEDUP_REMOVED lines=11> */
.L_x_618:
[----:B------:R-:W-:Y:S05]  /*c4c0*/  BSYNC B0 ;  /* 0x0000000000007941 */ /* 0x000fea0003800000 */
.L_x_599:
[----:B------:R-:W-:Y:S01]  /*c4d0*/  @!PT LDS RZ, [RZ] ;  /* 0x00000000fffff984 */ /* 0x000fe20000000800 */
[----:B------:R-:W-:Y:S01]  /*c4e0*/  @!PT LDS RZ, [RZ] ;  /* 0x00000000fffff984 */ /* 0x000fe20000000800 */
[----:B------:R-:W-:Y:S01]  /*c4f0*/  @!PT LDS RZ, [RZ] ;  /* 0x00000000fffff984 */ /* 0x000fe20000000800 */
[----:B------:R-:W-:Y:S01]  /*c500*/  @!PT LDS RZ, [RZ] ;  /* 0x00000000fffff984 */ /* 0x000fe20000000800 */
[----:B------:R5:W-:Y:S06]  /*c510*/  MEMBAR.ALL.CTA ;  /* 0x0000000000007992 */ /* 0x000bec0000008000 */
[----:B-----5:R-:W5:Y:S01]  /*c520*/  FENCE.VIEW.ASYNC.S ;  /* 0x00000000000073c6 */ /* 0x020f620000000000 */
[----:B------:R-:W-:Y:S05]  /*c530*/  WARPSYNC.ALL ;  /* 0x0000000000007948 */ /* 0x000fea0003800000 */
[----:B-----5:R-:W-:Y:S06]  /*c540*/  BAR.SYNC.DEFER_BLOCKING 0xd, 0x100 ;  /* 0x0344000000007b1d */ /* 0x020fec0000010000 */
.L_x_597:
[----:B----4-:R-:W-:-:S05]  /*c550*/  IMAD.U32 R0, RZ, RZ, UR41 ;  /* 0x00000029ff007e24 */ /* 0x010fca000f8e00ff */
[----:B------:R-:W-:-:S13]  /*c560*/  ISETP.NE.AND P0, PT, R0, 0x3, PT ;  /* 0x000000030000780c */ /* 0x000fda0003f05270 */
[----:B------:R-:W-:Y:S05]  /*c570*/  @!P0 BRA `(.L_x_632) ;  /* 0x0000000000048947 */ /* 0x000fea0003800000 */
[----:B------:R-:W-:Y:S01]  /*c580*/  BPT.TRAP 0x1 ;  /* 0x000000040000795c */ /* 0x000fe20000300000 */
.L_x_632:
[----:B01----:R-:W-:Y:S01]  /*c590*/  IMAD R3, R157, 0x8, R156 ;  /* 0x000000089d037824 */ /* 0x003fe200078e029c */
[----:B------:R-:W-:-:S04]  /*c5a0*/  SHF.L.U32 R0, R158, 0x1f, RZ ;  /* 0x0000001f9e007819 */ /* 0x000fc800000006ff */
[----:B------:R0:W1:Y:S01]  /*c5b0*/  SYNCS.PHASECHK.TRANS64.TRYWAIT P1, [R3+URZ+0x28830], R0 ;  /* 0x02883000030075a7 */ /* 0x000062000802017f */
[----:B------:R-:W-:Y:S05]  /*c5c0*/  @!P0 BRA `(.L_x_633) ;  /* 0x0000000000048947 */ /* 0x000fea0003800000 */
[----:B------:R-:W-:Y:S01]  /*c5d0*/  BPT.TRAP 0x1 ;  /* 0x000000040000795c */ /* 0x000fe20000300000 */
.L_x_633:
[----:B------:R-:W-:Y:S01]  /*c5e0*/  MOV R151, RZ ;  /* 0x000000ff00977202 */ /* 0x000fe20000000f00 */
[----:B-1----:R-:W-:Y:S06]  /*c5f0*/  @P1 BRA `(.L_x_634) ;  /* 0x0000000000081947 */ /* 0x002fec0003800000 */
[----:B------:R-:W1:Y:S02]  /*c600*/  SYNCS.PHASECHK.TRANS64.TRYWAIT P1, [R3+URZ+0x28830], R0 ;  /* 0x02883000030075a7 */ /* 0x000e64000802017f */
[----:B-1----:R-:W-:Y:S05]  /*c610*/  @!P1 BRA `(.L_x_635) ;  /* 0x00000114003c9947 */ /* 0x002fea0003800000 */
.L_x_634:
[----:B------:R-:W-:Y:S05]  /*c620*/  WARPSYNC.ALL ;  /* 0x0000000000007948 */ /* 0x000fea0003800000 */
[----:B01----:R-:W-:Y:S01]  /*c630*/  VIADD R0, R156, 0x18400 ;  /* 0x000184009c007836 */ /* 0x003fe20000000000 */
[----:B------:R-:W-:Y:S01]  /*c640*/  R2UR UR4, R25 ;  /* 0x00000000190472ca */ /* 0x000fe200000e0000 */
[----:B------:R-:W-:Y:S01]  /*c650*/  UMOV UR5, 0x40000040 ;  /* 0x4000004000057882 */ /* 0x000fe20000000000 */
[----:B--23--:R-:W-:Y:S01]  /*c660*/  MOV R5, 0x40000040 ;  /* 0x4000004000057802 */ /* 0x00cfe20000000f00 */
[----:B-----5:R-:W-:Y:S01]  /*c670*/  WARPGROUP.ARRIVE ;  /* 0x00000000000079c5 */ /* 0x020fe20000000000 */
[----:B------:R-:W-:Y:S01]  /*c680*/  SHF.R.U32.HI R0, RZ, 0x4, R0 ;  /* 0x00000004ff007819 */ /* 0x000fe20000011600 */
[----:B------:R-:W-:Y:S01]  /*c690*/  IMAD.MOV.U32 R7, RZ, RZ, 0x40000040 ;  /* 0x40000040ff077424 */ /* 0x000fe200078e00ff */
[----:B------:R-:W-:Y:S01]  /*c6a0*/  R2UR UR7, R5 ;  /* 0x00000000050772ca */ /* 0x000fe200000e0000 */
[----:B------:R-:W-:Y:S01]  /*c6b0*/  UMOV UR9, 0x40000040 ;  /* 0x4000004000097882 */ /* 0x000fe20000000000 */
[----:B------:R-:W-:Y:S01]  /*c6c0*/  LOP3.LUT R0, R0, 0x3fff, RZ, 0xc0, !PT ;  /* 0x00003fff00007812 */ /* 0x000fe200078ec0ff */
[----:B------:R-:W-:Y:S01]  /*c6d0*/  UMOV UR13, 0x40000040 ;  /* 0x40000040000d7882 */ /* 0x000fe20000000000 */
[----:B------:R-:W-:Y:S01]  /*c6e0*/  R2UR UR11, R7 ;  /* 0x00000000070b72ca */ /* 0x000fe200000e0000 */
[----:B------:R-:W-:Y:S01]  /*c6f0*/  IMAD.MOV.U32 R7, RZ, RZ, 0x40000040 ;  /* 0x40000040ff077424 */ /* 0x000fe200078e00ff */
[----:B------:R-:W-:Y:S01]  /*c700*/  LOP3.LUT R0, R0, 0x10000, RZ, 0xfc, !PT ;  /* 0x0001000000007812 */ /* 0x000fe200078efcff */
[----:B------:R-:W-:Y:S01]  /*c710*/  ULOP3.LUT UR4, UR4, 0x10000, URZ, 0xfc, !UPT ;  /* 0x0001000004047892 */ /* 0x000fe2000f8efc3f */
[----:B------:R-:W-:Y:S01]  /*c720*/  IMAD.MOV.U32 R5, RZ, RZ, 0x40000040 ;  /* 0x40000040ff057424 */ /* 0x000fe200078e00ff */
[----:B------:R-:W-:Y:S01]  /*c730*/  UMOV UR17, 0x40000040 ;  /* 0x4000004000117882 */ /* 0x000fe20000000000 */
[----:B------:R-:W-:Y:S01]  /*c740*/  R2UR UR15, R7 ;  /* 0x00000000070f72ca */ /* 0x000fe200000e0000 */
[----:B------:R-:W-:Y:S01]  /*c750*/  IMAD R4, R157, 0x800, R0 ;  /* 0x000008009d047824 */ /* 0x000fe200078e0200 */
[----:B------:R-:W-:Y:S01]  /*c760*/  UIADD3 UR8, UR4, 0x2, URZ ;  /* 0x0000000204087890 */ /* 0x000fe2000fffe03f */
[----:B------:R-:W-:Y:S01]  /*c770*/  MOV R7, 0x40000040 ;  /* 0x4000004000077802 */ /* 0x000fe20000000f00 */
[----:B------:R-:W-:Y:S01]  /*c780*/  UIADD3 UR12, UR4, 0x4, URZ ;  /* 0x00000004040c7890 */ /* 0x000fe2000fffe03f */
[C---:B------:R-:W-:Y:S01]  /*c790*/  VIADD R6, R4.reuse, 0x2 ;  /* 0x0000000204067836 */ /* 0x040fe20000000000 */
[----:B------:R-:W-:Y:S01]  /*c7a0*/  R2UR UR6, R4 ;  /* 0x00000000040672ca */ /* 0x000fe200000e0000 */
[----:B------:R-:W-:Y:S01]  /*c7b0*/  UIADD3 UR16, UR4, 0x6, URZ ;  /* 0x0000000604107890 */ /* 0x000fe2000fffe03f */
[----:B------:R-:W-:Y:S01]  /*c7c0*/  R2UR UR19, R7 ;  /* 0x00000000071372ca */ /* 0x000fe200000e0000 */
[----:B------:R-:W-:Y:S01]  /*c7d0*/  IMAD.MOV.U32 R7, RZ, RZ, 0x40000040 ;  /* 0x40000040ff077424 */ /* 0x000fe200078e00ff */
[----:B------:R-:W-:Y:S01]  /*c7e0*/  R2UR UR10, R6 ;  /* 0x00000000060a72ca */ /* 0x000fe200000e0000 */
[----:B------:R-:W-:Y:S01]  /*c7f0*/  UIADD3 UR20, UR4, 0x400, URZ ;  /* 0x0000040004147890 */ /* 0x000fe2000fffe03f */
[----:B------:R-:W-:Y:S01]  /*c800*/  IADD3 R6, R4, 0x4, RZ ;  /* 0x0000000404067810 */ /* 0x000fe20007ffe0ff */
[----:B------:R-:W-:Y:S01]  /*c810*/  UMOV UR21, 0x40000040 ;  /* 0x4000004000157882 */ /* 0x000fe20000000000 */
[----:B------:R-:W-:Y:S01]  /*c820*/  R2UR UR23, R7 ;  /* 0x00000000071772ca */ /* 0x000fe200000e0000 */
[----:B------:R-:W-:Y:S01]  /*c830*/  IMAD.MOV.U32 R7, RZ, RZ, 0x40000040 ;  /* 0x40000040ff077424 */ /* 0x000fe200078e00ff */
[----:B------:R-:W-:Y:S01]  /*c840*/  R2UR UR14, R6 ;  /* 0x00000000060e72ca */ /* 0x000fe200000e0000 */
[----:B------:R-:W-:Y:S01]  /*c850*/  VIADD R6, R4, 0x6 ;  /* 0x0000000604067836 */ /* 0x000fe20000000000 */
[----:B------:R-:W-:-:S02]  /*c860*/  UIADD3 UR24, UR4, 0x402, URZ ;  /* 0x0000040204187890 */ /* 0x000fc4000fffe03f */
[----:B------:R-:W-:Y:S01]  /*c870*/  HGMMA.64x128x16.F32 R24, gdesc[UR4], RZ, !UPT, gsb0 ;  /* 0x01e00000041879f0 */ /* 0x000fe2000c0008ff */
[----:B------:R-:W-:Y:S01]  /*c880*/  R2UR UR27, R7 ;  /* 0x00000000071b72ca */ /* 0x000fe200000e0000 */
[----:B------:R-:W-:Y:S01]  /*c890*/  UMOV UR25, 0x40000040 ;  /* 0x4000004000197882 */ /* 0x000fe20000000000 */
[----:B------:R-:W-:Y:S01]  /*c8a0*/  R2UR UR18, R6 ;  /* 0x00000000061272ca */ /* 0x000fe200000e0000 */
[----:B------:R-:W-:Y:S01]  /*c8b0*/  VIADD R6, R4, 0x400 ;  /* 0x0000040004067836 */ /* 0x000fe20000000000 */
[----:B------:R-:W-:Y:S01]  /*c8c0*/  MOV R7, 0x40000040 ;  /* 0x4000004000077802 */ /* 0x000fe20000000f00 */
[----:B------:R-:W-:Y:S01]  /*c8d0*/  UIADD3 UR28, UR4, 0x404, URZ ;  /* 0x00000404041c7890 */ /* 0x000fe2000fffe03f */
[----:B------:R-:W-:Y:S01]  /*c8e0*/  R2UR UR35, R5 ;  /* 0x00000000052372ca */ /* 0x000fe200000e0000 */
[----:B------:R-:W-:Y:S01]  /*c8f0*/  UMOV UR29, 0x40000040 ;  /* 0x40000040001d7882 */ /* 0x000fe20000000000 */
[----:B------:R-:W-:Y:S01]  /*c900*/  R2UR UR22, R6 ;  /* 0x00000000061672ca */ /* 0x000fe200000e0000 */
[----:B------:R-:W-:Y:S01]  /*c910*/  UIADD3 UR32, UR4, 0x406, URZ ;  /* 0x0000040604207890 */ /* 0x000fe2000fffe03f */
[----:B------:R-:W-:Y:S01]  /*c920*/  IADD3 R6, R4, 0x402, RZ ;  /* 0x0000040204067810 */ /* 0x000fe20007ffe0ff */
[----:B------:R-:W-:Y:S01]  /*c930*/  UMOV UR33, 0x40000040 ;  /* 0x4000004000217882 */ /* 0x000fe20000000000 */
[----:B------:R-:W-:-:S02]  /*c940*/  R2UR UR31, R7 ;  /* 0x00000000071f72ca */ /* 0x000fc400000e0000 */
[----:B------:R-:W-:Y:S01]  /*c950*/  R2UR UR26, R6 ;  /* 0x00000000061a72ca */ /* 0x000fe200000e0000 */
[C---:B------:R-:W-:Y:S02]  /*c960*/  VIADD R6, R4.reuse, 0x404 ;  /* 0x0000040404067836 */ /* 0x040fe40000000000 */
[----:B------:R-:W-:-:S03]  /*c970*/  VIADD R4, R4, 0x406 ;  /* 0x0000040604047836 */ /* 0x000fc60000000000 */
[----:B------:R-:W-:Y:S02]  /*c980*/  R2UR UR30, R6 ;  /* 0x00000000061e72ca */ /* 0x000fe400000e0000 */
[----:B------:R-:W-:Y:S01]  /*c990*/  R2UR UR34, R4 ;  /* 0x00000000042272ca */ /* 0x000fe200000e0000 */
        /* <DEDUP_REMOVED lines=24> */
.L_x_636:
[----:B------:R-:W-:Y:S01]  /*cb20*/  ULDC UR6, c[0x0][0x9d8] ;  /* 0x0002760000067ab9 */ /* 0x000fe20000000800 */
[----:B------:R-:W-:Y:S01]  /*cb30*/  IADD3 R96, R96, 0x80, -R202 ;  /* 0x0000008060607810 */ /* 0x000fe20007ffe8ca */
[----:B------:R-:W-:Y:S01]  /*cb40*/  FMUL.FTZ R5, R24, UR6 ;  /* 0x0000000618057c20 */ /* 0x000fe20008410000 */
[----:B------:R-:W-:Y:S01]  /*cb50*/  FMUL.FTZ R7, R25, UR6 ;  /* 0x0000000619077c20 */ /* 0x000fe20008410000 */
[----:B------:R-:W-:Y:S01]  /*cb60*/  FMUL.FTZ R10, R28, UR6 ;  /* 0x000000061c0a7c20 */ /* 0x000fe20008410000 */
[----:B------:R-:W-:Y:S01]  /*cb70*/  FMUL.FTZ R11, R29, UR6 ;  /* 0x000000061d0b7c20 */ /* 0x000fe20008410000 */
[----:B------:R-:W-:Y:S01]  /*cb80*/  FMUL.FTZ R6, R26, UR6 ;  /* 0x000000061a067c20 */ /* 0x000fe20008410000 */
[----:B------:R-:W-:Y:S01]  /*cb90*/  FMUL.FTZ R14, R32, UR6 ;  /* 0x00000006200e7c20 */ /* 0x000fe20008410000 */
[----:B------:R-:W0:Y:S01]  /*cba0*/  MUFU.TANH R5, R5 ;  /* 0x0000000500057308 */ /* 0x000e220000002400 */
[----:B------:R-:W-:Y:S02]  /*cbb0*/  IMAD R96, R93, -0x80, R96 ;  /* 0xffffff805d607824 */ /* 0x000fe400078e0260 */
[----:B------:R-:W-:Y:S01]  /*cbc0*/  FMUL.FTZ R4, R27, UR6 ;  /* 0x000000061b047c20 */ /* 0x000fe20008410000 */
[----:B------:R-:W-:Y:S01]  /*cbd0*/  FMUL.FTZ R15, R33, UR6 ;  /* 0x00000006210f7c20 */ /* 0x000fe20008410000 */
[----:B------:R-:W-:Y:S01]  /*cbe0*/  FMUL.FTZ R9, R30, UR6 ;  /* 0x000000061e097c20 */ /* 0x000fe20008410000 */
[----:B------:R-:W-:Y:S01]  /*cbf0*/  FMUL.FTZ R24, R36, UR6 ;  /* 0x0000000624187c20 */ /* 0x000fe20008410000 */
[C---:B------:R-:W-:Y:S01]  /*cc00*/  ISETP.GT.AND P4, PT, R96.reuse, RZ, PT ;  /* 0x000000ff6000720c */ /* 0x040fe20003f84270 */
[----:B------:R-:W-:Y:S01]  /*cc10*/  FMUL.FTZ R20, R39, UR6 ;  /* 0x0000000627147c20 */ /* 0x000fe20008410000 */
[----:B------:R-:W1:Y:S01]  /*cc20*/  MUFU.TANH R7, R7 ;  /* 0x0000000700077308 */ /* 0x000e620000002400 */
[----:B------:R-:W-:Y:S01]  /*cc30*/  ISETP.GT.AND P5, PT, R96, 0x1, PT ;  /* 0x000000016000780c */ /* 0x000fe20003fa4270 */
[----:B------:R-:W-:Y:S01]  /*cc40*/  FMUL.FTZ R32, R44, UR6 ;  /* 0x000000062c207c20 */ /* 0x000fe20008410000 */
[----:B------:R-:W-:Y:S01]  /*cc50*/  FMUL.FTZ R39, R55, UR6 ;  /* 0x0000000637277c20 */ /* 0x000fe20008410000 */
[----:B------:R-:W-:Y:S01]  /*cc60*/  FMUL.FTZ R44, R56, UR6 ;  /* 0x00000006382c7c20 */ /* 0x000fe20008410000 */
[----:B------:R-:W-:Y:S01]  /*cc70*/  ISETP.GT.AND P1, PT, R96, 0x8, PT ;  /* 0x000000086000780c */ /* 0x000fe20003f24270 */
[----:B------:R-:W-:Y:S01]  /*cc80*/  FMUL.FTZ R8, R31, UR6 ;  /* 0x000000061f087c20 */ /* 0x000fe20008410000 */
[----:B------:R-:W-:Y:S01]  /*cc90*/  FMUL.FTZ R25, R37, UR6 ;  /* 0x0000000625197c20 */ /* 0x000fe20008410000 */
[----:B------:R-:W2:Y:S01]  /*cca0*/  MUFU.TANH R10, R10 ;  /* 0x0000000a000a7308 */ /* 0x000ea20000002400 */
[----:B0-----:R-:W-:Y:S01]  /*ccb0*/  FSEL R56, R5, -INF , P4 ;  /* 0xff80000005387808 */ /* 0x001fe20002000000 */
[----:B------:R-:W-:Y:S01]  /*ccc0*/  FMUL.FTZ R33, R45, UR6 ;  /* 0x000000062d217c20 */ /* 0x000fe20008410000 */
[----:B------:R-:W-:Y:S01]  /*ccd0*/  FMUL.FTZ R45, R57, UR6 ;  /* 0x00000006392d7c20 */ /* 0x000fe20008410000 */
[----:B------:R-:W-:Y:S01]  /*cce0*/  FMUL.FTZ R13, R34, UR6 ;  /* 0x00000006220d7c20 */ /* 0x000fe20008410000 */
[----:B------:R-:W-:Y:S01]  /*ccf0*/  ISETP.GT.AND P2, PT, R96, 0x9, PT ;  /* 0x000000096000780c */ /* 0x000fe20003f44270 */
[----:B------:R-:W-:Y:S01]  /*cd00*/  FMUL.FTZ R28, R40, UR6 ;  /* 0x00000006281c7c20 */ /* 0x000fe20008410000 */
[----:B------:R-:W-:Y:S01]  /*cd10*/  FMUL.FTZ R27, R42, UR6 ;  /* 0x000000062a1b7c20 */ /* 0x000fe20008410000 */
[----:B------:R-:W0:Y:S01]  /*cd20*/  MUFU.TANH R11, R11 ;  /* 0x0000000b000b7308 */ /* 0x000e220000002400 */
[----:B-1----:R-:W-:Y:S01]  /*cd30*/  FSEL R55, R7, -INF , P5 ;  /* 0xff80000007377808 */ /* 0x002fe20002800000 */
[----:B------:R-:W-:Y:S01]  /*cd40*/  FMUL.FTZ R42, R58, UR6 ;  /* 0x000000063a2a7c20 */ /* 0x000fe20008410000 */
[----:B------:R-:W-:Y:S01]  /*cd50*/  FMUL.FTZ R69, R69, UR6 ;  /* 0x0000000645457c20 */ /* 0x000fe20008410000 */
[----:B------:R-:W-:Y:S01]  /*cd60*/  FMUL.FTZ R12, R35, UR6 ;  /* 0x00000006230c7c20 */ /* 0x000fe20008410000 */
[----:B------:R-:W-:Y:S01]  /*cd70*/  ISETP.GT.AND P3, PT, R96, 0x10, PT ;  /* 0x000000106000780c */ /* 0x000fe20003f64270 */
[----:B------:R-:W-:Y:S01]  /*cd80*/  FMUL.FTZ R29, R41, UR6 ;  /* 0x00000006291d7c20 */ /* 0x000fe20008410000 */
[----:B------:R-:W-:Y:S01]  /*cd90*/  FMUL.FTZ R21, R38, UR6 ;  /* 0x0000000626157c20 */ /* 0x000fe20008410000 */
[----:B------:R-:W1:Y:S01]  /*cda0*/  MUFU.TANH R6, R6 ;  /* 0x0000000600067308 */ /* 0x000e620000002400 */
[----:B--2---:R-:W-:Y:S01]  /*cdb0*/  FSEL R57, R10, -INF , P1 ;  /* 0xff8000000a397808 */ /* 0x004fe20000800000 */
[----:B------:R-:W-:Y:S01]  /*cdc0*/  FMUL.FTZ R36, R48, UR6 ;  /* 0x0000000630247c20 */ /* 0x000fe20008410000 */
[----:B------:R-:W-:Y:S01]  /*cdd0*/  FMNMX.FTZ R10, R56, R55, !PT ;  /* 0x00000037380a7209 */ /* 0x000fe20007810000 */
[----:B------:R-:W-:Y:S01]  /*cde0*/  FMUL.FTZ R48, R60, UR6 ;  /* 0x000000063c307c20 */ /* 0x000fe20008410000 */
[----:B------:R-:W-:Y:S01]  /*cdf0*/  FMUL.FTZ R68, R68, UR6 ;  /* 0x0000000644447c20 */ /* 0x000fe20008410000 */
[----:B------:R-:W-:Y:S01]  /*ce00*/  FMUL.FTZ R30, R47, UR6 ;  /* 0x000000062f1e7c20 */ /* 0x000fe20008410000 */
[----:B------:R-:W-:Y:S01]  /*ce10*/  FMNMX.FTZ R5, R57, R10, !PT ;  /* 0x0000000a39057209 */ /* 0x000fe20007810000 */
[----:B------:R-:W-:Y:S01]  /*ce20*/  MUFU.TANH R14, R14 ;  /* 0x0000000e000e7308 */ /* 0x000fe20000002400 */
[----:B0-----:R-:W-:Y:S01]  /*ce30*/  FSEL R58, R11, -INF , P2 ;  /* 0xff8000000b3a7808 */ /* 0x001fe20001000000 */
[----:B------:R-:W-:Y:S01]  /*ce40*/  FMUL.FTZ R47, R63, UR6 ;  /* 0x000000063f2f7c20 */ /* 0x000fe20008410000 */
[----:B------:R-:W-:Y:S01]  /*ce50*/  FMUL.FTZ R26, R43, UR6 ;  /* 0x000000062b1a7c20 */ /* 0x000fe20008410000 */
[----:B------:R-:W-:Y:S01]  /*ce60*/  FMUL.FTZ R37, R49, UR6 ;  /* 0x0000000631257c20 */ /* 0x000fe20008410000 */
[----:B------:R-:W-:Y:S01]  /*ce70*/  FMNMX.FTZ R10, R58, R5, !PT ;  /* 0x000000053a0a7209 */ /* 0x000fe20007810000 */
[----:B------:R-:W-:Y:S01]  /*ce80*/  FMUL.FTZ R35, R50, UR6 ;  /* 0x0000000632237c20 */ /* 0x000fe20008410000 */
[----:B------:R-:W-:Y:S01]  /*ce90*/  FMUL.FTZ R50, R67, UR6 ;  /* 0x0000000643327c20 */ /* 0x000fe20008410000 */
        /* <DEDUP_REMOVED lines=24> */
[----:B------:R-:W-:Y:S01]  /*d020*/  MUFU.TANH R24, R24 ;  /* 0x0000001800187308 */ /* 0x000fe20000002400 */
[----:B-1----:R-:W-:Y:S01]  /*d030*/  FSEL R60, R15, -INF , P4 ;  /* 0xff8000000f3c7808 */ /* 0x002fe20002000000 */
[----:B------:R-:W-:Y:S01]  /*d040*/  FMUL.FTZ R62, R74, UR6 ;  /* 0x000000064a3e7c20 */ /* 0x000fe20008410000 */
[----:B------:R-:W-:Y:S01]  /*d050*/  FMUL.FTZ R80, R80, UR6 ;  /* 0x0000000650507c20 */ /* 0x000fe20008410000 */
[----:B------:R-:W-:Y:S01]  /*d060*/  FMUL.FTZ R81, R81, UR6 ;  /* 0x0000000651517c20 */ /* 0x000fe20008410000 */
[----:B------:R-:W-:Y:S01]  /*d070*/  FMUL.FTZ R70, R78, UR6 ;  /* 0x000000064e467c20 */ /* 0x000fe20008410000 */
[----:B------:R-:W-:Y:S01]  /*d080*/  FMUL.FTZ R84, R84, UR6 ;  /* 0x0000000654547c20 */ /* 0x000fe20008410000 */
[----:B------:R-:W-:Y:S01]  /*d090*/  FMUL.FTZ R85, R85, UR6 ;  /* 0x0000000655557c20 */ /* 0x000fe20008410000 */
[----:B------:R-:W0:Y:S01]  /*d0a0*/  MUFU.TANH R8, R8 ;  /* 0x0000000800087308 */ /* 0x000e220000002400 */
[----:B--2---:R-:W-:Y:S01]  /*d0b0*/  FSEL R9, R9, -INF , P1 ;  /* 0xff80000009097808 */ /* 0x004fe20000800000 */
[----:B------:R-:W-:Y:S01]  /*d0c0*/  ULDC UR46, c[0x0][0x988] ;  /* 0x00026200002e7ab9 */ /* 0x000fe20000000800 */
[----:B------:R-:W-:Y:S01]  /*d0d0*/  ISETP.GT.AND P1, PT, R96, 0x19, PT ;  /* 0x000000196000780c */ /* 0x000fe20003f24270 */
[----:B------:R-:W-:Y:S01]  /*d0e0*/  FMUL.FTZ R79, R79, UR6 ;  /* 0x000000064f4f7c20 */ /* 0x000fe20008410000 */
[----:B------:R-:W-:Y:S01]  /*d0f0*/  FMUL.FTZ R82, R82, UR6 ;  /* 0x0000000652527c20 */ /* 0x000fe20008410000 */
[----:B------:R-:W-:Y:S01]  /*d100*/  FMUL.FTZ R83, R83, UR6 ;  /* 0x0000000653537c20 */ /* 0x000fe20008410000 */
[----:B------:R-:W-:Y:S01]  /*d110*/  FMUL.FTZ R86, R86, UR6 ;  /* 0x0000000656567c20 */ /* 0x000fe20008410000 */
[----:B------:R-:W1:Y:S01]  /*d120*/  MUFU.TANH R25, R25 ;  /* 0x0000001900197308 */ /* 0x000e620000002400 */
[----:B------:R-:W-:Y:S01]  /*d130*/  FMUL.FTZ R87, R87, UR6 ;  /* 0x0000000657577c20 */ /* 0x000fe20008410000 */
[----:B------:R-:W-:Y:S01]  /*d140*/  IADD3 R3, R3, 0x28840, RZ ;  /* 0x0002884003037810 */ /* 0x000fe20007ffe0ff */
[----:B------:R-:W-:Y:S01]  /*d150*/  ULDC UR45, c[0x0][0x9d8] ;  /* 0x00027600002d7ab9 */ /* 0x000fe20000000800 */
[----:B------:R-:W-:Y:S01]  /*d160*/  ULDC UR44, c[0x0][0x988] ;  /* 0x00026200002c7ab9 */ /* 0x000fe20000000800 */
[-C--:B------:R-:W-:Y:S01]  /*d170*/  MOV R150, R151.reuse ;  /* 0x0000009700967202 */ /* 0x080fe20000000f00 */
[--C-:B------:R-:W-:Y:S01]  /*d180*/  IMAD.MOV.U32 R149, RZ, RZ, R151.reuse ;  /* 0x000000ffff957224 */ /* 0x100fe200078e0097 */
[-C--:B------:R-:W-:Y:S01]  /*d190*/  MOV R147, R151.reuse ;  /* 0x0000009700937202 */ /* 0x080fe20000000f00 */
[----:B------:R-:W2:Y:S01]  /*d1a0*/  MUFU.TANH R13, R13 ;  /* 0x0000000d000d7308 */ /* 0x000ea20000002400 */
[----:B0-----:R-:W-:Y:S01]  /*d1b0*/  FSEL R8, R8, -INF , P2 ;  /* 0xff80000008087808 */ /* 0x001fe20001000000 */
[--C-:B------:R-:W-:Y:S01]  /*d1c0*/  IMAD.MOV.U32 R148, RZ, RZ, R151.reuse ;  /* 0x000000ffff947224 */ /* 0x100fe200078e0097 */
[----:B------:R-:W-:Y:S01]  /*d1d0*/  ISETP.GT.AND P2, PT, R96, 0x20, PT ;  /* 0x000000206000780c */ /* 0x000fe20003f44270 */
[--C-:B------:R-:W-:Y:S01]  /*d1e0*/  IMAD.MOV.U32 R146, RZ, RZ, R151.reuse ;  /* 0x000000ffff927224 */ /* 0x100fe200078e0097 */
[-C--:B------:R-:W-:Y:S01]  /*d1f0*/  MOV R144, R151.reuse ;  /* 0x0000009700907202 */ /* 0x080fe20000000f00 */
[--C-:B------:R-:W-:Y:S01]  /*d200*/  IMAD.MOV.U32 R145, RZ, RZ, R151.reuse ;  /* 0x000000ffff917224 */ /* 0x100fe200078e0097 */
[-C--:B------:R-:W-:Y:S01]  /*d210*/  MOV R141, R151.reuse ;  /* 0x00000097008d7202 */ /* 0x080fe20000000f00 */
[----:B------:R-:W0:Y:S01]  /*d220*/  MUFU.TANH R28, R28 ;  /* 0x0000001c001c7308 */ /* 0x000e220000002400 */
[----:B-1----:R-:W-:Y:S01]  /*d230*/  FSEL R63, R25, -INF , P1 ;  /* 0xff800000193f7808 */ /* 0x002fe20000800000 */
[--C-:B------:R-:W-:Y:S01]  /*d240*/  IMAD.MOV.U32 R143, RZ, RZ, R151.reuse ;  /* 0x000000ffff8f7224 */ /* 0x100fe200078e0097 */
[-C--:B------:R-:W-:Y:S01]  /*d250*/  MOV R138, R151.reuse ;  /* 0x00000097008a7202 */ /* 0x080fe20000000f00 */
[--C-:B------:R-:W-:Y:S01]  /*d260*/  IMAD.MOV.U32 R142, RZ, RZ, R151.reuse ;  /* 0x000000ffff8e7224 */ /* 0x100fe200078e0097 */
[-C--:B------:R-:W-:Y:S01]  /*d270*/  MOV R135, R151.reuse ;  /* 0x0000009700877202 */ /* 0x080fe20000000f00 */
[--C-:B------:R-:W-:Y:S01]  /*d280*/  IMAD.MOV.U32 R140, RZ, RZ, R151.reuse ;  /* 0x000000ffff8c7224 */ /* 0x100fe200078e0097 */
[-C--:B------:R-:W-:Y:S01]  /*d290*/  MOV R132, R151.reuse ;  /* 0x0000009700847202 */ /* 0x080fe20000000f00 */
[----:B------:R1:W-:Y:S01]  /*d2a0*/  MUFU.TANH R90, R69 ;  /* 0x00000045005a7308 */ /* 0x0003e20000002400 */
[----:B--2---:R-:W-:Y:S01]  /*d2b0*/  FSEL R13, R13, -INF , P3 ;  /* 0xff8000000d0d7808 */ /* 0x004fe20001800000 */
[--C-:B------:R-:W-:Y:S01]  /*d2c0*/  IMAD.MOV.U32 R139, RZ, RZ, R151.reuse ;  /* 0x000000ffff8b7224 */ /* 0x100fe200078e0097 */
[-C--:B------:R-:W-:Y:S01]  /*d2d0*/  MOV R129, R151.reuse ;  /* 0x0000009700817202 */ /* 0x080fe20000000f00 */
[--C-:B------:R-:W-:Y:S01]  /*d2e0*/  IMAD.MOV.U32 R137, RZ, RZ, R151.reuse ;  /* 0x000000ffff897224 */ /* 0x100fe200078e0097 */
[-C--:B------:R-:W-:Y:S01]  /*d2f0*/  MOV R126, R151.reuse ;  /* 0x00000097007e7202 */ /* 0x080fe20000000f00 */
[--C-:B------:R-:W-:Y:S01]  /*d300*/  IMAD.MOV.U32 R136, RZ, RZ, R151.reuse ;  /* 0x000000ffff887224 */ /* 0x100fe200078e0097 */
[----:B------:R-:W-:Y:S01]  /*d310*/  MOV R123, R151 ;  /* 0x00000097007b7202 */ /* 0x000fe20000000f00 */
[----:B------:R-:W2:Y:S01]  /*d320*/  MUFU.TANH R12, R12 ;  /* 0x0000000c000c7308 */ /* 0x000ea20000002400 */
[----:B-1----:R-:W-:Y:S01]  /*d330*/  FSEL R69, R14, -INF , P3 ;  /* 0xff8000000e457808 */ /* 0x002fe20001800000 */
[--C-:B------:R-:W-:Y:S01]  /*d340*/  IMAD.MOV.U32 R134, RZ, RZ, R151.reuse ;  /* 0x000000ffff867224 */ /* 0x100fe200078e0097 */
[----:B------:R-:W-:Y:S01]  /*d350*/  ISETP.GT.AND P3, PT, R96, 0x21, PT ;  /* 0x000000216000780c */ /* 0x000fe20003f64270 */
[--C-:B------:R-:W-:Y:S01]  /*d360*/  IMAD.MOV.U32 R133, RZ, RZ, R151.reuse ;  /* 0x000000ffff857224 */ /* 0x100fe200078e0097 */
[----:B------:R-:W-:Y:S01]  /*d370*/  FMNMX.FTZ R7, R69, R10, !PT ;  /* 0x0000000a45077209 */ /* 0x000fe20007810000 */
[--C-:B------:R-:W-:Y:S01]  /*d380*/  IMAD.MOV.U32 R131, RZ, RZ, R151.reuse ;  /* 0x000000ffff837224 */ /* 0x100fe200078e0097 */
[----:B0-----:R-:W-:Y:S01]  /*d390*/  FSEL R67, R28, -INF , P2 ;  /* 0xff8000001c437808 */ /* 0x001fe20001000000 */
[----:B------:R-:W0:Y:S01]  /*d3a0*/  MUFU.TANH R29, R29 ;  /* 0x0000001d001d7308 */ /* 0x000e220000002400 */
[----:B------:R-:W-:Y:S01]  /*d3b0*/  FMNMX.FTZ R7, R60, R7, !PT ;  /* 0x000000073c077209 */ /* 0x000fe20007810000 */
[--C-:B------:R-:W-:Y:S01]  /*d3c0*/  IMAD.MOV.U32 R130, RZ, RZ, R151.reuse ;  /* 0x000000ffff827224 */ /* 0x100fe200078e0097 */
[-C--:B------:R-:W-:Y:S01]  /*d3d0*/  MOV R120, R151.reuse ;  /* 0x0000009700787202 */ /* 0x080fe20000000f00 */
[--C-:B------:R-:W-:Y:S01]  /*d3e0*/  IMAD.MOV.U32 R128, RZ, RZ, R151.reuse ;  /* 0x000000ffff807224 */ /* 0x100fe200078e0097 */
[-C--:B------:R-:W-:Y:S01]  /*d3f0*/  MOV R117, R151.reuse ;  /* 0x0000009700757202 */ /* 0x080fe20000000f00 */
        /* <DEDUP_REMOVED lines=13> */
[-C--:B------:R-:W-:Y:S01]  /*d4d0*/  MOV R105, R151.reuse ;  /* 0x0000009700697202 */ /* 0x080fe20000000f00 */
[--C-:B------:R-:W-:Y:S01]  /*d4e0*/  IMAD.MOV.U32 R119, RZ, RZ, R151.reuse ;  /* 0x000000ffff777224 */ /* 0x100fe200078e0097 */
[-C--:B------:R-:W-:Y:S01]  /*d4f0*/  MOV R102, R151.reuse ;  /* 0x0000009700667202 */ /* 0x080fe20000000f00 */
[--C-:B------:R-:W-:Y:S01]  /*d500*/  IMAD.MOV.U32 R118, RZ, RZ, R151.reuse ;  /* 0x000000ffff767224 */ /* 0x100fe200078e0097 */
[----:B------:R-:W-:Y:S01]  /*d510*/  MOV R99, R151 ;  /* 0x0000009700637202 */ /* 0x000fe20000000f00 */
[----:B------:R0:W-:Y:S01]  /*d520*/  MUFU.TANH R89, R68 ;  /* 0x0000004400597308 */ /* 0x0001e20000002400 */
[----:B-1----:R-:W-:Y:S01]  /*d530*/  FSEL R21, R21, -INF , P5 ;  /* 0xff80000015157808 */ /* 0x002fe20002800000 */
[----:B------:R-:W-:-:S02]  /*d540*/  IMAD.MOV.U32 R116, RZ, RZ, R151 ;  /* 0x000000ffff747224 */ /* 0x000fc400078e0097 */
[--C-:B------:R-:W-:Y:S02]  /*d550*/  IMAD.MOV.U32 R115, RZ, RZ, R151.reuse ;  /* 0x000000ffff737224 */ /* 0x100fe400078e0097 */
[--C-:B------:R-:W-:Y:S02]  /*d560*/  IMAD.MOV.U32 R113, RZ, RZ, R151.reuse ;  /* 0x000000ffff717224 */ /* 0x100fe400078e0097 */
[----:B------:R-:W1:Y:S01]  /*d570*/  MUFU.TANH R20, R20 ;  /* 0x0000001400147308 */ /* 0x000e620000002400 */
[----:B0-----:R-:W-:Y:S01]  /*d580*/  FSEL R68, R24, -INF , P5 ;  /* 0xff80000018447808 */ /* 0x001fe20002800000 */
[--C-:B------:R-:W-:Y:S01]  /*d590*/  IMAD.MOV.U32 R112, RZ, RZ, R151.reuse ;  /* 0x000000ffff707224 */ /* 0x100fe200078e0097 */
[----:B------:R-:W-:Y:S01]  /*d5a0*/  ISETP.GT.AND P5, PT, R96, 0x29, PT ;  /* 0x000000296000780c */ /* 0x000fe20003fa4270 */
[--C-:B------:R-:W-:Y:S01]  /*d5b0*/  IMAD.MOV.U32 R110, RZ, RZ, R151.reuse ;  /* 0x000000ffff6e7224 */ /* 0x100fe200078e0097 */
[----:B------:R-:W-:Y:S01]  /*d5c0*/  FMNMX.FTZ R4, R68, R7, !PT ;  /* 0x0000000744047209 */ /* 0x000fe20007810000 */
[--C-:B------:R-:W-:Y:S01]  /*d5d0*/  IMAD.MOV.U32 R109, RZ, RZ, R151.reuse ;  /* 0x000000ffff6d7224 */ /* 0x100fe200078e0097 */
[----:B--2---:R-:W-:Y:S01]  /*d5e0*/  FSEL R66, R32, -INF , P4 ;  /* 0xff80000020427808 */ /* 0x004fe20002000000 */
        /* <DEDUP_REMOVED lines=14> */
[----:B------:R-:W1:Y:S01]  /*d6d0*/  MUFU.TANH R36, R36 ;  /* 0x0000002400247308 */ /* 0x000e620000002400 */
        /* <DEDUP_REMOVED lines=11> */
[----:B------:R-:W2:Y:S01]  /*d790*/  MUFU.TANH R37, R37 ;  /* 0x0000002500257308 */ /* 0x000ea20000002400 */
[----:B-1----:R-:W-:-:S04]  /*d7a0*/  FSEL R65, R36, -INF , P1 ;  /* 0xff80000024417808 */ /* 0x002fc80000800000 */
[----:B------:R-:W-:-:S03]  /*d7b0*/  FMNMX.FTZ R7, R65, R4, !PT ;  /* 0x0000000441077209 */ /* 0x000fc60007810000 */
[----:B------:R-:W1:Y:S01]  /*d7c0*/  MUFU.TANH R31, R31 ;  /* 0x0000001f001f7308 */ /* 0x000e620000002400 */
[----:B0-----:R-:W-:Y:S02]  /*d7d0*/  FSEL R26, R26, -INF , P3 ;  /* 0xff8000001a1a7808 */ /* 0x001fe40001800000 */
[----:B------:R-:W-:-:S05]  /*d7e0*/  ISETP.GT.AND P3, PT, R96, 0x38, PT ;  /* 0x000000386000780c */ /* 0x000fca0003f64270 */
[----:B------:R-:W0:Y:S01]  /*d7f0*/  MUFU.TANH R40, R40 ;  /* 0x0000002800287308 */ /* 0x000e220000002400 */
[----:B--2---:R-:W-:-:S04]  /*d800*/  FSEL R36, R37, -INF , P2 ;  /* 0xff80000025247808 */ /* 0x004fc80001000000 */
[----:B------:R-:W-:-:S03]  /*d810*/  FMNMX.FTZ R7, R36, R7, !PT ;  /* 0x0000000724077209 */ /* 0x000fc60007810000 */
[----:B------:R-:W2:Y:S01]  /*d820*/  MUFU.TANH R30, R30 ;  /* 0x0000001e001e7308 */ /* 0x000ea20000002400 */
[----:B-1----:R-:W-:Y:S02]  /*d830*/  FSEL R31, R31, -INF , P4 ;  /* 0xff8000001f1f7808 */ /* 0x002fe40002000000 */
[----:B------:R-:W-:-:S05]  /*d840*/  ISETP.GT.AND P4, PT, R96, 0x39, PT ;  /* 0x000000396000780c */ /* 0x000fca0003f84270 */
[----:B------:R-:W1:Y:S01]  /*d850*/  MUFU.TANH R41, R41 ;  /* 0x0000002900297308 */ /* 0x000e620000002400 */
[----:B0-----:R-:W-:-:S04]  /*d860*/  FSEL R40, R40, -INF , P3 ;  /* 0xff80000028287808 */ /* 0x001fc80001800000 */
[----:B------:R-:W-:-:S03]  /*d870*/  FMNMX.FTZ R4, R40, R7, !PT ;  /* 0x0000000728047209 */ /* 0x000fc60007810000 */
[----:B------:R-:W0:Y:S01]  /*d880*/  MUFU.TANH R35, R35 ;  /* 0x0000002300237308 */ /* 0x000e220000002400 */
[----:B--2---:R-:W-:Y:S02]  /*d890*/  FSEL R30, R30, -INF , P5 ;  /* 0xff8000001e1e7808 */ /* 0x004fe40002800000 */
[----:B------:R-:W-:-:S05]  /*d8a0*/  ISETP.GT.AND P5, PT, R96, 0x40, PT ;  /* 0x000000406000780c */ /* 0x000fca0003fa4270 */
        /* <DEDUP_REMOVED lines=24> */
[----:B------:R0:W3:Y:S01]  /*da30*/  MUFU.TANH R88, R64 ;  /* 0x0000004000587308 */ /* 0x0000e20000002400 */
[----:B--2---:R-:W-:-:S04]  /*da40*/  FSEL R49, R49, -INF , P3 ;  /* 0xff80000031317808 */ /* 0x004fc80001800000 */
[----:B------:R-:W-:-:S03]  /*da50*/  FMNMX.FTZ R11, R49, R10, !PT ;  /* 0x0000000a310b7209 */ /* 0x000fc60007810000 */
[----:B------:R-:W2:Y:S01]  /*da60*/  MUFU.TANH R43, R43 ;  /* 0x0000002b002b7308 */ /* 0x000ea20000002400 */
[----:B-1----:R-:W-:Y:S01]  /*da70*/  FSEL R7, R42, -INF , P5 ;  /* 0xff8000002a077808 */ /* 0x002fe20002800000 */
[----:B0-----:R-:W-:Y:S01]  /*da80*/  FMUL.FTZ R64, R75, UR6 ;  /* 0x000000064b407c20 */ /* 0x001fe20008410000 */
[----:B------:R-:W-:-:S05]  /*da90*/  ISETP.GT.AND P5, PT, R96, 0x51, PT ;  /* 0x000000516000780c */ /* 0x000fca0003fa4270 */
[----:B------:R-:W0:Y:S01]  /*daa0*/  MUFU.TANH R52, R52 ;  /* 0x0000003400347308 */ /* 0x000e220000002400 */
[----:B---3--:R-:W-:Y:S01]  /*dab0*/  FSEL R38, R88, -INF , P4 ;  /* 0xff80000058267808 */ /* 0x008fe20002000000 */
[----:B------:R-:W-:-:S03]  /*dac0*/  IMAD.MOV.U32 R88, RZ, RZ, R151 ;  /* 0x000000ffff587224 */ /* 0x000fc600078e0097 */
[----:B------:R-:W-:-:S03]  /*dad0*/  FMNMX.FTZ R15, R38, R11, !PT ;  /* 0x0000000b260f7209 */ /* 0x000fc60007810000 */
[----:B------:R-:W1:Y:S01]  /*dae0*/  MUFU.TANH R46, R46 ;  /* 0x0000002e002e7308 */ /* 0x000e620000002400 */
[----:B--2---:R-:W-:Y:S02]  /*daf0*/  FSEL R10, R43, -INF , P1 ;  /* 0xff8000002b0a7808 */ /* 0x004fe40000800000 */
[----:B------:R-:W-:-:S04]  /*db00*/  ISETP.GT.AND P1, PT, R96, 0x58, PT ;  /* 0x000000586000780c */ /* 0x000fc80003f24270 */
[----:B------:R-:W-:Y:S01]  /*db10*/  FSEL R42, R89, -INF , P1 ;  /* 0xff800000592a7808 */ /* 0x000fe20000800000 */
[----:B------:R-:W2:Y:S01]  /*db20*/  MUFU.TANH R47, R47 ;  /* 0x0000002f002f7308 */ /* 0x000ea20000002400 */
[----:B0-----:R-:W-:Y:S01]  /*db30*/  FSEL R52, R52, -INF , P5 ;  /* 0xff80000034347808 */ /* 0x001fe20002800000 */
[----:B------:R-:W-:-:S03]  /*db40*/  IMAD.MOV.U32 R89, RZ, RZ, R151 ;  /* 0x000000ffff597224 */ /* 0x000fc600078e0097 */
[----:B------:R-:W-:-:S03]  /*db50*/  FMNMX.FTZ R15, R52, R15, !PT ;  /* 0x0000000f340f7209 */ /* 0x000fc60007810000 */
[----:B------:R-:W0:Y:S01]  /*db60*/  MUFU.TANH R51, R51 ;  /* 0x0000003300337308 */ /* 0x000e220000002400 */
[----:B-1----:R-:W-:Y:S02]  /*db70*/  FSEL R11, R46, -INF , P2 ;  /* 0xff8000002e0b7808 */ /* 0x002fe40001000000 */
[----:B------:R-:W-:Y:S02]  /*db80*/  ISETP.GT.AND P2, PT, R96, 0x59, PT ;  /* 0x000000596000780c */ /* 0x000fe40003f44270 */
[----:B------:R-:W-:Y:S02]  /*db90*/  FMNMX.FTZ R24, R42, R15, !PT ;  /* 0x0000000f2a187209 */ /* 0x000fe40007810000 */
[----:B------:R-:W-:Y:S01]  /*dba0*/  FSEL R43, R90, -INF , P2 ;  /* 0xff8000005a2b7808 */ /* 0x000fe20001000000 */
[----:B------:R-:W1:Y:S01]  /*dbb0*/  MUFU.TANH R72, R72 ;  /* 0x0000004800487308 */ /* 0x000e620000002400 */
[----:B--2---:R-:W-:Y:S02]  /*dbc0*/  FSEL R14, R47, -INF , P3 ;  /* 0xff8000002f0e7808 */ /* 0x004fe40001800000 */
[----:B------:R-:W-:-:S02]  /*dbd0*/  ISETP.GT.AND P3, PT, R96, 0x60, PT ;  /* 0x000000606000780c */ /* 0x000fc40003f64270 */
[----:B------:R-:W-:Y:S02]  /*dbe0*/  FMNMX.FTZ R15, R43, R24, !PT ;  /* 0x000000182b0f7209 */ /* 0x000fe40007810000 */
[----:B------:R-:W-:Y:S01]  /*dbf0*/  MOV R90, R151 ;  /* 0x00000097005a7202 */ /* 0x000fe20000000f00 */
        /* <DEDUP_REMOVED lines=38> */
[----:B------:R-:W-:Y:S02]  /*de60*/  ISETP.GT.AND P5, PT, R96, 0x79, PT ;  /* 0x000000796000780c */ /* 0x000fe40003fa4270 */
[----:B------:R-:W-:-:S03]  /*de70*/  MOV R96, R151 ;  /* 0x0000009700607202 */ /* 0x000fc60000000f00 */
[----:B------:R-:W-:Y:S01]  /*de80*/  MUFU.TANH R79, R79 ;  /* 0x0000004f004f7308 */ /* 0x000fe20000002400 */
[----:B-1----:R-:W-:-:S04]  /*de90*/  FSEL R70, R84, -INF , P4 ;  /* 0xff80000054467808 */ /* 0x002fc80002000000 */
[----:B------:R-:W-:-:S03]  /*dea0*/  FMNMX.FTZ R72, R70, R37, !PT ;  /* 0x0000002546487209 */ /* 0x000fc60007810000 */
[----:B------:R-:W-:Y:S01]  /*deb0*/  MUFU.TANH R82, R82 ;  /* 0x0000005200527308 */ /* 0x000fe20000002400 */
[----:B--2---:R-:W-:-:S04]  /*dec0*/  FSEL R71, R71, -INF , P5 ;  /* 0xff80000047477808 */ /* 0x004fc80002800000 */
[----:B------:R-:W-:-:S03]  /*ded0*/  FMNMX.FTZ R72, R71, R72, !PT ;  /* 0x0000004847487209 */ /* 0x000fc60007810000 */
[----:B------:R-:W0:Y:S02]  /*dee0*/  MUFU.TANH R83, R83 ;  /* 0x0000005300537308 */ /* 0x000e240000002400 */
[----:B------:R-:W1:Y:S06]  /*def0*/  SHFL.BFLY PT, R37, R72, 0x2, 0x1f ;  /* 0x0c401f0048257f89 */ /* 0x000e6c00000e0000 */
[----:B------:R-:W-:Y:S08]  /*df00*/  MUFU.TANH R86, R86 ;  /* 0x0000005600567308 */ /* 0x000ff00000002400 */
[----:B------:R-:W2:Y:S01]  /*df10*/  MUFU.TANH R87, R87 ;  /* 0x0000005700577308 */ /* 0x000ea20000002400 */
[----:B-1----:R-:W-:-:S05]  /*df20*/  FMNMX.FTZ R51, R72, R37, !PT ;  /* 0x0000002548337209 */ /* 0x002fca0007810000 */
[----:B------:R-:W1:Y:S02]  /*df30*/  SHFL.BFLY PT, R74, R51, 0x1, 0x1f ;  /* 0x0c201f00334a7f89 */ /* 0x000e6400000e0000 */
[----:B-1----:R-:W-:-:S04]  /*df40*/  FMNMX.FTZ R37, R51, R74, !PT ;  /* 0x0000004a33257209 */ /* 0x002fc80007810000 */
[C---:B------:R-:W-:Y:S01]  /*df50*/  FSETP.NEU.FTZ.AND P6, PT, R37.reuse, -INF , PT ;  /* 0xff8000002500780b */ /* 0x040fe20003fdd000 */
[----:B------:R-:W-:-:S05]  /*df60*/  FMUL.FTZ R73, R37, UR46 ;  /* 0x0000002e25497c20 */ /* 0x000fca0008410000 */
[----:B------:R-:W-:-:S05]  /*df70*/  FSEL R73, R73, RZ, P6 ;  /* 0x000000ff49497208 */ /* 0x000fca0003000000 */
[--C-:B------:R-:W-:Y:S01]  /*df80*/  FFMA.FTZ R160, R56, UR46, -R73.reuse ;  /* 0x0000002e38a07c23 */ /* 0x100fe20008010849 */
[----:B------:R-:W-:Y:S01]  /*df90*/  FMNMX.FTZ R56, R6, R5, !PT ;  /* 0x0000000506387209 */ /* 0x000fe20007810000 */
[--C-:B------:R-:W-:Y:S01]  /*dfa0*/  FFMA.FTZ R51, R55, UR46, -R73.reuse ;  /* 0x0000002e37337c23 */ /* 0x100fe20008010849 */
[--C-:B------:R-:W-:Y:S01]  /*dfb0*/  FFMA.FTZ R162, R57, UR46, -R73.reuse ;  /* 0x0000002e39a27c23 */ /* 0x100fe20008010849 */
[--C-:B------:R-:W-:Y:S01]  /*dfc0*/  FFMA.FTZ R53, R58, UR46, -R73.reuse ;  /* 0x0000002e3a357c23 */ /* 0x100fe20008010849 */
[----:B------:R-:W-:Y:S01]  /*dfd0*/  FMNMX.FTZ R55, R9, R56, !PT ;  /* 0x0000003809377209 */ /* 0x000fe20007810000 */
[--C-:B------:R-:W-:Y:S01]  /*dfe0*/  FFMA.FTZ R58, R63, UR46, -R73.reuse ;  /* 0x0000002e3f3a7c23 */ /* 0x100fe20008010849 */
[--C-:B------:R-:W-:Y:S01]  /*dff0*/  FFMA.FTZ R172, R65, UR46, -R73.reuse ;  /* 0x0000002e41ac7c23 */ /* 0x100fe20008010849 */
[--C-:B------:R-:W-:Y:S01]  /*e000*/  FFMA.FTZ R174, R40, UR46, -R73.reuse ;  /* 0x0000002e28ae7c23 */ /* 0x100fe20008010849 */
[----:B------:R-:W-:Y:S01]  /*e010*/  FMNMX.FTZ R56, R8, R55, !PT ;  /* 0x0000003708387209 */ /* 0x000fe20007810000 */
[--C-:B------:R-:W-:Y:S01]  /*e020*/  FFMA.FTZ R176, R44, UR46, -R73.reuse ;  /* 0x0000002e2cb07c23 */ /* 0x100fe20008010849 */
[----:B0-----:R-:W-:Y:S01]  /*e030*/  FSEL R44, R83, -INF , P3 ;  /* 0xff800000532c7808 */ /* 0x001fe20001800000 */
[--C-:B------:R-:W-:Y:S01]  /*e040*/  FFMA.FTZ R178, R48, UR46, -R73.reuse ;  /* 0x0000002e30b27c23 */ /* 0x100fe20008010849 */
[----:B------:R-:W-:Y:S01]  /*e050*/  FMNMX.FTZ R55, R13, R56, !PT ;  /* 0x000000380d377209 */ /* 0x000fe20007810000 */
[--C-:B------:R-:W-:Y:S01]  /*e060*/  FFMA.FTZ R164, R69, UR46, -R73.reuse ;  /* 0x0000002e45a47c23 */ /* 0x100fe20008010849 */
[--C-:B------:R-:W-:Y:S01]  /*e070*/  FFMA.FTZ R180, R38, UR46, -R73.reuse ;  /* 0x0000002e26b47c23 */ /* 0x100fe20008010849 */
[--C-:B------:R-:W-:Y:S01]  /*e080*/  FFMA.FTZ R168, R67, UR46, -R73.reuse ;  /* 0x0000002e43a87c23 */ /* 0x100fe20008010849 */
[----:B------:R-:W-:Y:S01]  /*e090*/  FMNMX.FTZ R56, R12, R55, !PT ;  /* 0x000000370c387209 */ /* 0x000fe20007810000 */
[--C-:B------:R-:W-:Y:S01]  /*e0a0*/  FFMA.FTZ R67, R43, UR46, -R73.reuse ;  /* 0x0000002e2b437c23 */ /* 0x100fe20008010849 */
[----:B------:R-:W-:Y:S01]  /*e0b0*/  MUFU.EX2 R160, R160 ;  /* 0x000000a000a07308 */ /* 0x000fe20000000800 */
[--C-:B------:R-:W-:Y:S01]  /*e0c0*/  FFMA.FTZ R60, R60, UR46, -R73.reuse ;  /* 0x0000002e3c3c7c23 */ /* 0x100fe20008010849 */
[----:B------:R-:W-:Y:S01]  /*e0d0*/  FMNMX.FTZ R57, R21, R56, !PT ;  /* 0x0000003815397209 */ /* 0x000fe20007810000 */
[--C-:B------:R-:W-:Y:S01]  /*e0e0*/  FFMA.FTZ R166, R68, UR46, -R73.reuse ;  /* 0x0000002e44a67c23 */ /* 0x100fe20008010849 */
[--C-:B------:R-:W-:Y:S01]  /*e0f0*/  FFMA.FTZ R59, R59, UR46, -R73.reuse ;  /* 0x0000002e3b3b7c23 */ /* 0x100fe20008010849 */
[--C-:B------:R-:W-:Y:S01]  /*e100*/  FFMA.FTZ R170, R66, UR46, -R73.reuse ;  /* 0x0000002e42aa7c23 */ /* 0x100fe20008010849 */
[----:B------:R-:W-:Y:S01]  /*e110*/  FMNMX.FTZ R56, R20, R57, !PT ;  /* 0x0000003914387209 */ /* 0x000fe20007810000 */
[--C-:B------:R-:W-:Y:S01]  /*e120*/  FFMA.FTZ R61, R61, UR46, -R73.reuse ;  /* 0x0000002e3d3d7c23 */ /* 0x100fe20008010849 */
[----:B------:R-:W0:Y:S01]  /*e130*/  MUFU.EX2 R51, R51 ;  /* 0x0000003300337308 */ /* 0x000e220000000800 */
[--C-:B------:R-:W-:Y:S01]  /*e140*/  FFMA.FTZ R41, R41, UR46, -R73.reuse ;  /* 0x0000002e29297c23 */ /* 0x100fe20008010849 */
[----:B------:R-:W-:Y:S01]  /*e150*/  FMNMX.FTZ R57, R27, R56, !PT ;  /* 0x000000381b397209 */ /* 0x000fe20007810000 */
[--C-:B------:R-:W-:Y:S01]  /*e160*/  FFMA.FTZ R45, R45, UR46, -R73.reuse ;  /* 0x0000002e2d2d7c23 */ /* 0x100fe20008010849 */
[--C-:B------:R-:W-:Y:S01]  /*e170*/  FFMA.FTZ R49, R49, UR46, -R73.reuse ;  /* 0x0000002e31317c23 */ /* 0x100fe20008010849 */
[--C-:B------:R-:W-:Y:S01]  /*e180*/  FFMA.FTZ R182, R42, UR46, -R73.reuse ;  /* 0x0000002e2ab67c23 */ /* 0x100fe20008010849 */
[----:B------:R-:W-:Y:S01]  /*e190*/  FMNMX.FTZ R56, R26, R57, !PT ;  /* 0x000000391a387209 */ /* 0x000fe20007810000 */
[--C-:B------:R-:W-:Y:S01]  /*e1a0*/  FFMA.FTZ R184, R46, UR46, -R73.reuse ;  /* 0x0000002e2eb87c23 */ /* 0x100fe20008010849 */
[----:B------:R2:W-:Y:S01]  /*e1b0*/  MUFU.EX2 R57, R58 ;  /* 0x0000003a00397308 */ /* 0x0005e20000000800 */
[--C-:B------:R-:W-:Y:S01]  /*e1c0*/  FFMA.FTZ R47, R47, UR46, -R73.reuse ;  /* 0x0000002e2f2f7c23 */ /* 0x100fe20008010849 */
[----:B------:R-:W-:Y:S01]  /*e1d0*/  FMNMX.FTZ R63, R31, R56, !PT ;  /* 0x000000381f3f7209 */ /* 0x000fe20007810000 */
[--C-:B------:R-:W-:Y:S01]  /*e1e0*/  FFMA.FTZ R186, R50, UR46, -R73.reuse ;  /* 0x0000002e32ba7c23 */ /* 0x100fe20008010849 */
[--C-:B------:R-:W-:Y:S01]  /*e1f0*/  FFMA.FTZ R188, R62, UR46, -R73.reuse ;  /* 0x0000002e3ebc7c23 */ /* 0x100fe20008010849 */
[--C-:B------:R-:W-:Y:S01]  /*e200*/  FFMA.FTZ R75, R64, UR46, -R73.reuse ;  /* 0x0000002e404b7c23 */ /* 0x100fe20008010849 */
[----:B------:R-:W-:Y:S01]  /*e210*/  FMNMX.FTZ R56, R30, R63, !PT ;  /* 0x0000003f1e387209 */ /* 0x000fe20007810000 */
[--C-:B------:R-:W-:Y:S01]  /*e220*/  FFMA.FTZ R190, R70, UR46, -R73.reuse ;  /* 0x0000002e46be7c23 */ /* 0x100fe20008010849 */
[----:B------:R-:W1:Y:S01]  /*e230*/  MUFU.EX2 R162, R162 ;  /* 0x000000a200a27308 */ /* 0x000e620000000800 */
[----:B--2---:R-:W-:Y:S01]  /*e240*/  FSEL R58, R87, -INF , P5 ;  /* 0xff800000573a7808 */ /* 0x004fe20002800000 */
[----:B------:R-:W-:Y:S01]  /*e250*/  FFMA.FTZ R71, R71, UR46, -R73 ;  /* 0x0000002e47477c23 */ /* 0x000fe20008010849 */
[----:B------:R-:W-:Y:S01]  /*e260*/  FMNMX.FTZ R63, R35, R56, !PT ;  /* 0x00000038233f7209 */ /* 0x000fe20007810000 */
[----:B------:R-:W-:-:S03]  /*e270*/  IMAD.U32 R46, RZ, RZ, UR38 ;  /* 0x00000026ff2e7e24 */ /* 0x000fc6000f8e00ff */
[----:B------:R-:W-:Y:S01]  /*e280*/  FMNMX.FTZ R63, R34, R63, !PT ;  /* 0x0000003f223f7209 */ /* 0x000fe20007810000 */
[----:B------:R-:W2:Y:S01]  /*e290*/  MUFU.EX2 R53, R53 ;  /* 0x0000003500357308 */ /* 0x000ea20000000800 */
[----:B------:R-:W-:Y:S02]  /*e2a0*/  PRMT R3, R46, 0x654, R3 ;  /* 0x000006542e037816 */ /* 0x000fe40000000003 */
[----:B------:R-:W-:Y:S02]  /*e2b0*/  FMNMX.FTZ R56, R4, R63, !PT ;  /* 0x0000003f04387209 */ /* 0x000fe40007810000 */
[----:B------:R3:W-:Y:S02]  /*e2c0*/  SYNCS.ARRIVE.TRANS64.RED.A1T0 RZ, [R3+URZ], RZ ;  /* 0x000000ff03ff79a7 */ /* 0x0007e4000810043f */
[----:B------:R-:W-:Y:S01]  /*e2d0*/  FMNMX.FTZ R56, R39, R56, !PT ;  /* 0x0000003827387209 */ /* 0x000fe20007810000 */
[----:B------:R-:W4:Y:S03]  /*e2e0*/  MUFU.EX2 R164, R164 ;  /* 0x000000a400a47308 */ /* 0x000f260000000800 */
[----:B------:R-:W-:-:S04]  /*e2f0*/  FMNMX.FTZ R63, R7, R56, !PT ;  /* 0x00000038073f7209 */ /* 0x000fc80007810000 */
[----:B------:R-:W-:Y:S01]  /*e300*/  FMNMX.FTZ R56, R10, R63, !PT ;  /* 0x0000003f0a387209 */ /* 0x000fe20007810000 */
[----:B------:R-:W5:Y:S03]  /*e310*/  MUFU.EX2 R55, R60 ;  /* 0x0000003c00377308 */ /* 0x000f660000000800 */
[----:B------:R-:W-:-:S04]  /*e320*/  FMNMX.FTZ R63, R11, R56, !PT ;  /* 0x000000380b3f7209 */ /* 0x000fc80007810000 */
[----:B------:R-:W-:Y:S01]  /*e330*/  FMNMX.FTZ R56, R14, R63, !PT ;  /* 0x0000003f0e387209 */ /* 0x000fe20007810000 */
[----:B------:R-:W3:Y:S03]  /*e340*/  MUFU.EX2 R166, R166 ;  /* 0x000000a600a67308 */ /* 0x000ee60000000800 */
[----:B------:R-:W-:Y:S01]  /*e350*/  FMNMX.FTZ R63, R25, R56, !PT ;  /* 0x00000038193f7209 */ /* 0x000fe20007810000 */
[----:B------:R-:W-:-:S03]  /*e360*/  FFMA.FTZ R56, R36, UR46, -R73 ;  /* 0x0000002e24387c23 */ /* 0x000fc60008010849 */
[----:B------:R-:W-:Y:S01]  /*e370*/  FMNMX.FTZ R36, R24, R63, !PT ;  /* 0x0000003f18247209 */ /* 0x000fe20007810000 */
[----:B------:R-:W-:Y:S03]  /*e380*/  MUFU.EX2 R168, R168 ;  /* 0x000000a800a87308 */ /* 0x000fe60000000800 */
[----:B------:R-:W-:-:S04]  /*e390*/  FMNMX.FTZ R65, R15, R36, !PT ;  /* 0x000000240f417209 */ /* 0x000fc80007810000 */
[----:B------:R-:W-:Y:S01]  /*e3a0*/  FMNMX.FTZ R36, R28, R65, !PT ;  /* 0x000000411c247209 */ /* 0x000fe20007810000 */
[----:B------:R0:W-:Y:S03]  /*e3b0*/  MUFU.EX2 R63, R56 ;  /* 0x00000038003f7308 */ /* 0x0001e60000000800 */
[----:B------:R-:W-:Y:S02]  /*e3c0*/  FMNMX.FTZ R65, R29, R36, !PT ;  /* 0x000000241d417209 */ /* 0x000fe40007810000 */
[----:B------:R-:W-:Y:S02]  /*e3d0*/  FSEL R36, R79, -INF , P1 ;  /* 0xff8000004f247808 */ /* 0x000fe40000800000 */
[----:B------:R-:W-:Y:S01]  /*e3e0*/  FMNMX.FTZ R40, R32, R65, !PT ;  /* 0x0000004120287209 */ /* 0x000fe20007810000 */
[----:B------:R-:W-:Y:S01]  /*e3f0*/  MUFU.EX2 R59, R59 ;  /* 0x0000003b003b7308 */ /* 0x000fe20000000800 */
[----:B0-----:R-:W-:-:S02]  /*e400*/  FSEL R56, R86, -INF , P4 ;  /* 0xff80000056387808 */ /* 0x001fc40002000000 */
[----:B------:R-:W-:Y:S02]  /*e410*/  FMNMX.FTZ R65, R33, R40, !PT ;  /* 0x0000002821417209 */ /* 0x000fe40007810000 */
[----:B------:R-:W-:Y:S02]  /*e420*/  FSEL R40, R82, -INF , P2 ;  /* 0xff80000052287808 */ /* 0x000fe40001000000 */
[----:B------:R-:W-:Y:S01]  /*e430*/  FMNMX.FTZ R65, R36, R65, !PT ;  /* 0x0000004124417209 */ /* 0x000fe20007810000 */
[----:B------:R-:W-:Y:S03]  /*e440*/  MUFU.EX2 R170, R170 ;  /* 0x000000aa00aa7308 */ /* 0x000fe60000000800 */
[----:B------:R-:W-:-:S04]  /*e450*/  FMNMX.FTZ R65, R40, R65, !PT ;  /* 0x0000004128417209 */ /* 0x000fc80007810000 */
[----:B------:R-:W-:Y:S01]  /*e460*/  FMNMX.FTZ R65, R44, R65, !PT ;  /* 0x000000412c417209 */ /* 0x000fe20007810000 */
[----:B------:R-:W-:Y:S03]  /*e470*/  MUFU.EX2 R61, R61 ;  /* 0x0000003d003d7308 */ /* 0x000fe60000000800 */
[----:B------:R-:W-:-:S04]  /*e480*/  FMNMX.FTZ R65, R56, R65, !PT ;  /* 0x0000004138417209 */ /* 0x000fc80007810000 */
[----:B------:R-:W-:Y:S01]  /*e490*/  FMNMX.FTZ R48, R58, R65, !PT ;  /* 0x000000413a307209 */ /* 0x000fe20007810000 */
[--C-:B------:R-:W-:Y:S01]  /*e4a0*/  FFMA.FTZ R65, R52, UR46, -R73.reuse ;  /* 0x0000002e34417c23 */ /* 0x100fe20008010849 */
[----:B------:R-:W-:Y:S03]  /*e4b0*/  MUFU.EX2 R172, R172 ;  /* 0x000000ac00ac7308 */ /* 0x000fe60000000800 */
[----:B------:R-:W0:Y:S05]  /*e4c0*/  SHFL.BFLY PT, R69, R48, 0x2, 0x1f ;  /* 0x0c401f0030457f89 */ /* 0x000e2a00000e0000 */
[----:B------:R-:W-:Y:S08]  /*e4d0*/  MUFU.EX2 R174, R174 ;  /* 0x000000ae00ae7308 */ /* 0x000ff00000000800 */
[----:B------:R-:W-:Y:S08]  /*e4e0*/  MUFU.EX2 R41, R41 ;  /* 0x0000002900297308 */ /* 0x000ff00000000800 */
[----:B------:R-:W-:Y:S01]  /*e4f0*/  MUFU.EX2 R176, R176 ;  /* 0x000000b000b07308 */ /* 0x000fe20000000800 */
[----:B0-----:R-:W-:Y:S01]  /*e500*/  FMNMX.FTZ R38, R48, R69, !PT ;  /* 0x0000004530267209 */ /* 0x001fe20007810000 */
[----:B------:R-:W-:-:S04]  /*e510*/  FFMA.FTZ R69, R54, UR46, -R73 ;  /* 0x0000002e36457c23 */ /* 0x000fc80008010849 */
[----:B------:R-:W0:Y:S02]  /*e520*/  SHFL.BFLY PT, R43, R38, 0x1, 0x1f ;  /* 0x0c201f00262b7f89 */ /* 0x000e2400000e0000 */
[----:B------:R-:W-:Y:S08]  /*e530*/  MUFU.EX2 R45, R45 ;  /* 0x0000002d002d7308 */ /* 0x000ff00000000800 */
[----:B------:R-:W-:Y:S08]  /*e540*/  MUFU.EX2 R178, R178 ;  /* 0x000000b200b27308 */ /* 0x000ff00000000800 */
[----:B------:R-:W-:Y:S01]  /*e550*/  MUFU.EX2 R49, R49 ;  /* 0x0000003100317308 */ /* 0x000fe20000000800 */
[----:B0-----:R-:W-:-:S07]  /*e560*/  FMNMX.FTZ R43, R38, R43, !PT ;  /* 0x0000002b262b7209 */ /* 0x001fce0007810000 */
[----:B------:R-:W-:Y:S01]  /*e570*/  MUFU.EX2 R180, R180 ;  /* 0x000000b400b47308 */ /* 0x000fe20000000800 */
[C---:B------:R-:W-:Y:S01]  /*e580*/  FSETP.NEU.FTZ.AND P1, PT, R43.reuse, -INF , PT ;  /* 0xff8000002b00780b */ /* 0x040fe20003f3d000 */
[----:B------:R-:W-:-:S06]  /*e590*/  FMUL.FTZ R38, R43, UR46 ;  /* 0x0000002e2b267c20 */ /* 0x000fcc0008410000 */
[----:B------:R-:W-:Y:S01]  /*e5a0*/  MUFU.EX2 R65, R65 ;  /* 0x0000004100417308 */ /* 0x000fe20000000800 */
[----:B------:R-:W-:-:S05]  /*e5b0*/  FSEL R73, R38, RZ, P1 ;  /* 0x000000ff26497208 */ /* 0x000fca0000800000 */
[--C-:B------:R-:W-:Y:S01]  /*e5c0*/  FFMA.FTZ R161, R6, UR46, -R73.reuse ;  /* 0x0000002e06a17c23 */ /* 0x100fe20008010849 */
[--C-:B------:R-:W-:Y:S01]  /*e5d0*/  FFMA.FTZ R6, R5, UR46, -R73.reuse ;  /* 0x0000002e05067c23 */ /* 0x100fe20008010849 */
[----:B------:R-:W-:Y:S01]  /*e5e0*/  FFMA.FTZ R163, R9, UR46, -R73 ;  /* 0x0000002e09a37c23 */ /* 0x000fe20008010849 */
[----:B------:R-:W-:Y:S01]  /*e5f0*/  FADD.FTZ R5, R160, R51 ;  /* 0x00000033a0057221 */ /* 0x000fe20000010000 */
[--C-:B------:R-:W-:Y:S01]  /*e600*/  FFMA.FTZ R8, R8, UR46, -R73.reuse ;  /* 0x0000002e08087c23 */ /* 0x100fe20008010849 */
[----:B------:R-:W-:Y:S01]  /*e610*/  FFMA.FTZ R165, R13, UR46, -R73 ;  /* 0x0000002e0da57c23 */ /* 0x000fe20008010849 */
[----:B------:R-:W-:Y:S01]  /*e620*/  MUFU.EX2 R161, R161 ;  /* 0x000000a100a17308 */ /* 0x000fe20000000800 */
[----:B-1----:R-:W-:Y:S01]  /*e630*/  FADD.FTZ R38, R162, R5 ;  /* 0x00000005a2267221 */ /* 0x002fe20000010000 */
[--C-:B------:R-:W-:Y:S01]  /*e640*/  FFMA.FTZ R12, R12, UR46, -R73.reuse ;  /* 0x0000002e0c0c7c23 */ /* 0x100fe20008010849 */
[--C-:B------:R-:W-:Y:S01]  /*e650*/  FFMA.FTZ R167, R21, UR46, -R73.reuse ;  /* 0x0000002e15a77c23 */ /* 0x100fe20008010849 */
[--C-:B------:R-:W-:Y:S01]  /*e660*/  FFMA.FTZ R20, R20, UR46, -R73.reuse ;  /* 0x0000002e14147c23 */ /* 0x100fe20008010849 */
[----:B--2---:R-:W-:Y:S01]  /*e670*/  FADD.FTZ R5, R53, R38 ;  /* 0x0000002635057221 */ /* 0x004fe20000010000 */
[--C-:B------:R-:W-:Y:S01]  /*e680*/  FFMA.FTZ R169, R27, UR46, -R73.reuse ;  /* 0x0000002e1ba97c23 */ /* 0x100fe20008010849 */
[----:B------:R-:W-:Y:S01]  /*e690*/  FFMA.FTZ R177, R7, UR46, -R73 ;  /* 0x0000002e07b17c23 */ /* 0x000fe20008010849 */
[----:B------:R-:W0:Y:S01]  /*e6a0*/  MUFU.EX2 R6, R6 ;  /* 0x0000000600067308 */ /* 0x000e220000000800 */
[----:B----4-:R-:W-:Y:S01]  /*e6b0*/  FADD.FTZ R38, R164, R5 ;  /* 0x00000005a4267221 */ /* 0x010fe20000010000 */
[--C-:B------:R-:W-:Y:S01]  /*e6c0*/  FFMA.FTZ R26, R26, UR46, -R73.reuse ;  /* 0x0000002e1a1a7c23 */ /* 0x100fe20008010849 */
[--C-:B------:R-:W-:Y:S01]  /*e6d0*/  FFMA.FTZ R171, R31, UR46, -R73.reuse ;  /* 0x0000002e1fab7c23 */ /* 0x100fe20008010849 */
[--C-:B------:R-:W-:Y:S01]  /*e6e0*/  FFMA.FTZ R30, R30, UR46, -R73.reuse ;  /* 0x0000002e1e1e7c23 */ /* 0x100fe20008010849 */
[----:B-----5:R-:W-:Y:S01]  /*e6f0*/  FADD.FTZ R5, R55, R38 ;  /* 0x0000002637057221 */ /* 0x020fe20000010000 */
[--C-:B------:R-:W-:Y:S01]  /*e700*/  FFMA.FTZ R173, R35, UR46, -R73.reuse ;  /* 0x0000002e23ad7c23 */ /* 0x100fe20008010849 */
[----:B------:R-:W-:Y:S01]  /*e710*/  FFMA.FTZ R34, R34, UR46, -R73 ;  /* 0x0000002e22227c23 */ /* 0x000fe20008010849 */
[----:B------:R-:W1:Y:S01]  /*e720*/  MUFU.EX2 R163, R163 ;  /* 0x000000a300a37308 */ /* 0x000e620000000800 */
[----:B---3--:R-:W-:Y:S01]  /*e730*/  FADD.FTZ R42, R166, R5 ;  /* 0x00000005a62a7221 */ /* 0x008fe20000010000 */
[--C-:B------:R-:W-:Y:S01]  /*e740*/  FFMA.FTZ R175, R4, UR46, -R73.reuse ;  /* 0x0000002e04af7c23 */ /* 0x100fe20008010849 */
[--C-:B------:R-:W-:Y:S01]  /*e750*/  FFMA.FTZ R4, R39, UR46, -R73.reuse ;  /* 0x0000002e27047c23 */ /* 0x100fe20008010849 */
[--C-:B------:R-:W-:Y:S01]  /*e760*/  FFMA.FTZ R10, R10, UR46, -R73.reuse ;  /* 0x0000002e0a0a7c23 */ /* 0x100fe20008010849 */
[----:B------:R-:W-:Y:S01]  /*e770*/  FADD.FTZ R7, R57, R42 ;  /* 0x0000002a39077221 */ /* 0x000fe20000010000 */
[--C-:B------:R-:W-:Y:S01]  /*e780*/  FFMA.FTZ R179, R11, UR46, -R73.reuse ;  /* 0x0000002e0bb37c23 */ /* 0x100fe20008010849 */
[----:B------:R-:W-:Y:S01]  /*e790*/  FFMA.FTZ R14, R14, UR46, -R73 ;  /* 0x0000002e0e0e7c23 */ /* 0x000fe20008010849 */
[----:B------:R-:W2:Y:S01]  /*e7a0*/  MUFU.EX2 R8, R8 ;  /* 0x0000000800087308 */ /* 0x000ea20000000800 */
[----:B0-----:R-:W-:Y:S01]  /*e7b0*/  FADD.FTZ R38, R161, R6 ;  /* 0x00000006a1267221 */ /* 0x001fe20000010000 */
[----:B------:R-:W-:Y:S01]  /*e7c0*/  FADD.FTZ R42, R168, R7 ;  /* 0x00000007a82a7221 */ /* 0x000fe20000010000 */
[--C-:B------:R-:W-:Y:S01]  /*e7d0*/  FFMA.FTZ R181, R25, UR46, -R73.reuse ;  /* 0x0000002e19b57c23 */ /* 0x100fe20008010849 */
[--C-:B------:R-:W-:Y:S01]  /*e7e0*/  FFMA.FTZ R24, R24, UR46, -R73.reuse ;  /* 0x0000002e18187c23 */ /* 0x100fe20008010849 */
[--C-:B------:R-:W-:Y:S01]  /*e7f0*/  FFMA.FTZ R15, R15, UR46, -R73.reuse ;  /* 0x0000002e0f0f7c23 */ /* 0x100fe20008010849 */
[----:B------:R-:W-:Y:S01]  /*e800*/  FADD.FTZ R7, R59, R42 ;  /* 0x0000002a3b077221 */ /* 0x000fe20000010000 */
[----:B------:R-:W-:Y:S01]  /*e810*/  FFMA.FTZ R28, R28, UR46, -R73 ;  /* 0x0000002e1c1c7c23 */ /* 0x000fe20008010849 */
[----:B------:R-:W0:Y:S01]  /*e820*/  MUFU.EX2 R165, R165 ;  /* 0x000000a500a57308 */ /* 0x000e220000000800 */
[----:B-1----:R-:W-:Y:S01]  /*e830*/  FADD.FTZ R5, R163, R38 ;  /* 0x00000026a3057221 */ /* 0x002fe20000010000 */
[----:B------:R-:W-:Y:S01]  /*e840*/  FADD.FTZ R42, R170, R7 ;  /* 0x00000007aa2a7221 */ /* 0x000fe20000010000 */
[--C-:B------:R-:W-:Y:S01]  /*e850*/  FFMA.FTZ R29, R29, UR46, -R73.reuse ;  /* 0x0000002e1d1d7c23 */ /* 0x100fe20008010849 */
[--C-:B------:R-:W-:Y:S01]  /*e860*/  FFMA.FTZ R32, R32, UR46, -R73.reuse ;  /* 0x0000002e20207c23 */ /* 0x100fe20008010849 */
[--C-:B------:R-:W-:Y:S01]  /*e870*/  FFMA.FTZ R33, R33, UR46, -R73.reuse ;  /* 0x0000002e21217c23 */ /* 0x100fe20008010849 */
[----:B------:R-:W-:Y:S01]  /*e880*/  FADD.FTZ R7, R61, R42 ;  /* 0x0000002a3d077221 */ /* 0x000fe20000010000 */
[----:B------:R-:W-:Y:S01]  /*e890*/  FFMA.FTZ R36, R36, UR46, -R73 ;  /* 0x0000002e24247c23 */ /* 0x000fe20008010849 */
[----:B------:R-:W1:Y:S01]  /*e8a0*/  MUFU.EX2 R12, R12 ;  /* 0x0000000c000c7308 */ /* 0x000e620000000800 */
[----:B--2---:R-:W-:Y:S01]  /*e8b0*/  FADD.FTZ R38, R8, R5 ;  /* 0x0000000508267221 */ /* 0x004fe20000010000 */
[----:B------:R-:W-:Y:S01]  /*e8c0*/  FADD.FTZ R42, R172, R7 ;  /* 0x00000007ac2a7221 */ /* 0x000fe20000010000 */
[--C-:B------:R-:W-:Y:S01]  /*e8d0*/  FFMA.FTZ R40, R40, UR46, -R73.reuse ;  /* 0x0000002e28287c23 */ /* 0x100fe20008010849 */
[--C-:B------:R-:W-:Y:S01]  /*e8e0*/  FFMA.FTZ R44, R44, UR46, -R73.reuse ;  /* 0x0000002e2c2c7c23 */ /* 0x100fe20008010849 */
[--C-:B------:R-:W-:Y:S01]  /*e8f0*/  FFMA.FTZ R56, R56, UR46, -R73.reuse ;  /* 0x0000002e38387c23 */ /* 0x100fe20008010849 */
[----:B------:R-:W-:Y:S01]  /*e900*/  FADD.FTZ R7, R63, R42 ;  /* 0x0000002a3f077221 */ /* 0x000fe20000010000 */
[----:B------:R-:W-:Y:S01]  /*e910*/  FFMA.FTZ R58, R58, UR46, -R73 ;  /* 0x0000002e3a3a7c23 */ /* 0x000fe20008010849 */
[----:B------:R-:W2:Y:S01]  /*e920*/  MUFU.EX2 R167, R167 ;  /* 0x000000a700a77308 */ /* 0x000ea20000000800 */
[----:B0-----:R-:W-:Y:S01]  /*e930*/  FADD.FTZ R5, R165, R38 ;  /* 0x00000026a5057221 */ /* 0x001fe20000010000 */
[----:B------:R-:W-:Y:S01]  /*e940*/  FADD.FTZ R42, R174, R7 ;  /* 0x00000007ae2a7221 */ /* 0x000fe20000010000 */
[----:B------:R-:W-:Y:S01]  /*e950*/  VIADD R9, R93, 0xfffffffe ;  /* 0xfffffffe5d097836 */ /* 0x000fe20000000000 */
[----:B------:R-:W-:-:S02]  /*e960*/  F2FP.F16.F32.PACK_AB R161, R6, R161 ;  /* 0x000000a106a1723e */ /* 0x000fc400000000ff */
[----:B------:R-:W-:Y:S02]  /*e970*/  F2FP.F16.F32.PACK_AB R163, R8, R163 ;  /* 0x000000a308a3723e */ /* 0x000fe400000000ff */
[----:B------:R-:W0:Y:S01]  /*e980*/  MUFU.EX2 R20, R20 ;  /* 0x0000001400147308 */ /* 0x000e220000000800 */
[----:B-1----:R-:W-:Y:S01]  /*e990*/  FADD.FTZ R38, R12, R5 ;  /* 0x000000050c267221 */ /* 0x002fe20000010000 */
[----:B------:R-:W-:Y:S02]  /*e9a0*/  ISETP.GE.AND P1, PT, R9, R194, PT ;  /* 0x000000c20900720c */ /* 0x000fe40003f26270 */
[----:B------:R-:W-:Y:S02]  /*e9b0*/  F2FP.F16.F32.PACK_AB R160, R51, R160 ;  /* 0x000000a033a0723e */ /* 0x000fe400000000ff */
[----:B------:R-:W-:Y:S02]  /*e9c0*/  F2FP.F16.F32.PACK_AB R162, R53, R162 ;  /* 0x000000a235a2723e */ /* 0x000fe400000000ff */
[----:B------:R-:W1:Y:S01]  /*e9d0*/  MUFU.EX2 R169, R169 ;  /* 0x000000a900a97308 */ /* 0x000e620000000800 */
[----:B--2---:R-:W-:Y:S01]  /*e9e0*/  FADD.FTZ R5, R167, R38 ;  /* 0x00000026a7057221 */ /* 0x004fe20000010000 */
[----:B------:R-:W-:-:S02]  /*e9f0*/  F2FP.F16.F32.PACK_AB R164, R55, R164 ;  /* 0x000000a437a4723e */ /* 0x000fc400000000ff */
[----:B------:R-:W-:Y:S02]  /*ea00*/  F2FP.F16.F32.PACK_AB R166, R57, R166 ;  /* 0x000000a639a6723e */ /* 0x000fe400000000ff */
[----:B------:R-:W-:Y:S02]  /*ea10*/  F2FP.F16.F32.PACK_AB R168, R59, R168 ;  /* 0x000000a83ba8723e */ /* 0x000fe400000000ff */
[----:B------:R-:W2:Y:S01]  /*ea20*/  MUFU.EX2 R26, R26 ;  /* 0x0000001a001a7308 */ /* 0x000ea20000000800 */
[----:B0-----:R-:W-:Y:S01]  /*ea30*/  FADD.FTZ R38, R20, R5 ;  /* 0x0000000514267221 */ /* 0x001fe20000010000 */
[----:B------:R-:W-:Y:S02]  /*ea40*/  F2FP.F16.F32.PACK_AB R170, R61, R170 ;  /* 0x000000aa3daa723e */ /* 0x000fe400000000ff */
[----:B------:R-:W-:Y:S02]  /*ea50*/  F2FP.F16.F32.PACK_AB R172, R63, R172 ;  /* 0x000000ac3fac723e */ /* 0x000fe400000000ff */
[----:B------:R-:W-:-:S02]  /*ea60*/  F2FP.F16.F32.PACK_AB R174, R41, R174 ;  /* 0x000000ae29ae723e */ /* 0x000fc400000000ff */
[----:B------:R-:W0:Y:S01]  /*ea70*/  MUFU.EX2 R171, R171 ;  /* 0x000000ab00ab7308 */ /* 0x000e220000000800 */
[----:B-1----:R-:W-:Y:S01]  /*ea80*/  FADD.FTZ R5, R169, R38 ;  /* 0x00000026a9057221 */ /* 0x002fe20000010000 */
[----:B------:R-:W-:Y:S02]  /*ea90*/  F2FP.F16.F32.PACK_AB R165, R12, R165 ;  /* 0x000000a50ca5723e */ /* 0x000fe400000000ff */
[----:B------:R-:W-:Y:S02]  /*eaa0*/  F2FP.F16.F32.PACK_AB R167, R20, R167 ;  /* 0x000000a714a7723e */ /* 0x000fe400000000ff */
[----:B------:R-:W-:Y:S02]  /*eab0*/  MOV R93, R151 ;  /* 0x00000097005d7202 */ /* 0x000fe40000000f00 */
[----:B------:R-:W1:Y:S01]  /*eac0*/  MUFU.EX2 R30, R30 ;  /* 0x0000001e001e7308 */ /* 0x000e620000000800 */
[C---:B--2---:R-:W-:Y:S01]  /*ead0*/  FADD.FTZ R38, R26.reuse, R5 ;  /* 0x000000051a267221 */ /* 0x044fe20000010000 */
[----:B------:R-:W-:Y:S01]  /*eae0*/  FADD.FTZ R5, R41, R42 ;  /* 0x0000002a29057221 */ /* 0x000fe20000010000 */
[----:B------:R-:W-:-:S03]  /*eaf0*/  F2FP.F16.F32.PACK_AB R169, R26, R169 ;  /* 0x000000a91aa9723e */ /* 0x000fc600000000ff */
[----:B------:R-:W-:Y:S01]  /*eb00*/  FADD.FTZ R42, R176, R5 ;  /* 0x00000005b02a7221 */ /* 0x000fe20000010000 */
[----:B------:R-:W-:Y:S01]  /*eb10*/  F2FP.F16.F32.PACK_AB R176, R45, R176 ;  /* 0x000000b02db0723e */ /* 0x000fe200000000ff */
[----:B------:R-:W2:Y:S01]  /*eb20*/  MUFU.EX2 R173, R173 ;  /* 0x000000ad00ad7308 */ /* 0x000ea20000000800 */
[----:B0-----:R-:W-:Y:S01]  /*eb30*/  FADD.FTZ R3, R171, R38 ;  /* 0x00000026ab037221 */ /* 0x001fe20000010000 */
[----:B------:R-:W-:-:S04]  /*eb40*/  FADD.FTZ R5, R45, R42 ;  /* 0x0000002a2d057221 */ /* 0x000fc80000010000 */
[----:B------:R-:W-:Y:S01]  /*eb50*/  FADD.FTZ R42, R178, R5 ;  /* 0x00000005b22a7221 */ /* 0x000fe20000010000 */
[C---:B------:R-:W-:Y:S01]  /*eb60*/  F2FP.F16.F32.PACK_AB R178, R49.reuse, R178 ;  /* 0x000000b231b2723e */ /* 0x040fe200000000ff */
[----:B------:R-:W0:Y:S01]  /*eb70*/  MUFU.EX2 R34, R34 ;  /* 0x0000002200227308 */ /* 0x000e220000000800 */
[C---:B-1----:R-:W-:Y:S01]  /*eb80*/  FADD.FTZ R38, R30.reuse, R3 ;  /* 0x000000031e267221 */ /* 0x042fe20000010000 */
[----:B------:R-:W-:Y:S01]  /*eb90*/  FADD.FTZ R5, R49, R42 ;  /* 0x0000002a31057221 */ /* 0x000fe20000010000 */
[----:B------:R-:W-:-:S03]  /*eba0*/  F2FP.F16.F32.PACK_AB R171, R30, R171 ;  /* 0x000000ab1eab723e */ /* 0x000fc600000000ff */
[----:B------:R-:W-:Y:S01]  /*ebb0*/  FADD.FTZ R42, R180, R5 ;  /* 0x00000005b42a7221 */ /* 0x000fe20000010000 */
[----:B------:R-:W-:Y:S01]  /*ebc0*/  F2FP.F16.F32.PACK_AB R180, R65, R180 ;  /* 0x000000b441b4723e */ /* 0x000fe200000000ff */
[----:B------:R-:W1:Y:S01]  /*ebd0*/  MUFU.EX2 R175, R175 ;  /* 0x000000af00af7308 */ /* 0x000e620000000800 */
[----:B--2---:R-:W-:Y:S01]  /*ebe0*/  FADD.FTZ R3, R173, R38 ;  /* 0x00000026ad037221 */ /* 0x004fe20000010000 */
[----:B------:R-:W-:-:S06]  /*ebf0*/  FADD.FTZ R5, R65, R42 ;  /* 0x0000002a41057221 */ /* 0x000fcc0000010000 */
        /* <DEDUP_REMOVED lines=13> */
[----:B------:R-:W1:Y:S01]  /*ecd0*/  MUFU.EX2 R67, R67 ;  /* 0x0000004300437308 */ /* 0x000e620000000800 */
[----:B--2---:R-:W-:-:S07]  /*ece0*/  FADD.FTZ R42, R182, R5 ;  /* 0x00000005b62a7221 */ /* 0x004fce0000010000 */
[----:B------:R-:W2:Y:S01]  /*ecf0*/  MUFU.EX2 R14, R14 ;  /* 0x0000000e000e7308 */ /* 0x000ea20000000800 */
[----:B0-----:R-:W-:-:S07]  /*ed00*/  FADD.FTZ R3, R179, R38 ;  /* 0x00000026b3037221 */ /* 0x001fce0000010000 */
[----:B------:R-:W0:Y:S01]  /*ed10*/  MUFU.EX2 R184, R184 ;  /* 0x000000b800b87308 */ /* 0x000e220000000800 */
[C---:B-1----:R-:W-:Y:S01]  /*ed20*/  FADD.FTZ R5, R67.reuse, R42 ;  /* 0x0000002a43057221 */ /* 0x042fe20000010000 */
[----:B------:R-:W-:-:S06]  /*ed30*/  F2FP.F16.F32.PACK_AB R182, R67, R182 ;  /* 0x000000b643b6723e */ /* 0x000fcc00000000ff */
[----:B------:R-:W1:Y:S01]  /*ed40*/  MUFU.EX2 R181, R181 ;  /* 0x000000b500b57308 */ /* 0x000e620000000800 */
[C---:B--2---:R-:W-:Y:S01]  /*ed50*/  FADD.FTZ R38, R14.reuse, R3 ;  /* 0x000000030e267221 */ /* 0x044fe20000010000 */
[----:B------:R-:W-:-:S06]  /*ed60*/  F2FP.F16.F32.PACK_AB R179, R14, R179 ;  /* 0x000000b30eb3723e */ /* 0x000fcc00000000ff */
[----:B------:R-:W2:Y:S01]  /*ed70*/  MUFU.EX2 R47, R47 ;  /* 0x0000002f002f7308 */ /* 0x000ea20000000800 */
[----:B0-----:R-:W-:-:S07]  /*ed80*/  FADD.FTZ R42, R184, R5 ;  /* 0x00000005b82a7221 */ /* 0x001fce0000010000 */
[----:B------:R-:W0:Y:S01]  /*ed90*/  MUFU.EX2 R24, R24 ;  /* 0x0000001800187308 */ /* 0x000e220000000800 */
[----:B-1----:R-:W-:-:S07]  /*eda0*/  FADD.FTZ R3, R181, R38 ;  /* 0x00000026b5037221 */ /* 0x002fce0000010000 */
[----:B------:R-:W1:Y:S01]  /*edb0*/  MUFU.EX2 R186, R186 ;  /* 0x000000ba00ba7308 */ /* 0x000e620000000800 */
[C---:B--2---:R-:W-:Y:S01]  /*edc0*/  FADD.FTZ R5, R47.reuse, R42 ;  /* 0x0000002a2f057221 */ /* 0x044fe20000010000 */
[----:B------:R-:W-:-:S06]  /*edd0*/  F2FP.F16.F32.PACK_AB R184, R47, R184 ;  /* 0x000000b82fb8723e */ /* 0x000fcc00000000ff */
[----:B------:R-:W2:Y:S01]  /*ede0*/  MUFU.EX2 R15, R15 ;  /* 0x0000000f000f7308 */ /* 0x000ea20000000800 */
[C---:B0-----:R-:W-:Y:S01]  /*edf0*/  FADD.FTZ R38, R24.reuse, R3 ;  /* 0x0000000318267221 */ /* 0x041fe20000010000 */
[----:B------:R-:W-:-:S06]  /*ee00*/  F2FP.F16.F32.PACK_AB R181, R24, R181 ;  /* 0x000000b518b5723e */ /* 0x000fcc00000000ff */
[----:B------:R-:W0:Y:S01]  /*ee10*/  MUFU.EX2 R69, R69 ;  /* 0x0000004500457308 */ /* 0x000e220000000800 */
[----:B-1----:R-:W-:-:S07]  /*ee20*/  FADD.FTZ R42, R186, R5 ;  /* 0x00000005ba2a7221 */ /* 0x002fce0000010000 */
[----:B------:R-:W1:Y:S01]  /*ee30*/  MUFU.EX2 R28, R28 ;  /* 0x0000001c001c7308 */ /* 0x000e620000000800 */
[----:B--2---:R-:W-:-:S07]  /*ee40*/  FADD.FTZ R3, R15, R38 ;  /* 0x000000260f037221 */ /* 0x004fce0000010000 */
[----:B------:R-:W2:Y:S01]  /*ee50*/  MUFU.EX2 R188, R188 ;  /* 0x000000bc00bc7308 */ /* 0x000ea20000000800 */
[C---:B0-----:R-:W-:Y:S01]  /*ee60*/  FADD.FTZ R5, R69.reuse, R42 ;  /* 0x0000002a45057221 */ /* 0x041fe20000010000 */
[----:B------:R-:W-:-:S06]  /*ee70*/  F2FP.F16.F32.PACK_AB R186, R69, R186 ;  /* 0x000000ba45ba723e */ /* 0x000fcc00000000ff */
        /* <DEDUP_REMOVED lines=26> */
[----:B--2---:R-:W-:-:S04]  /*f020*/  FADD.FTZ R8, R56, R5 ;  /* 0x0000000538087221 */ /* 0x004fc80000010000 */
[C---:B0-----:R-:W-:Y:S01]  /*f030*/  FADD.FTZ R8, R191.reuse, R8 ;  /* 0x00000008bf087221 */ /* 0x041fe20000010000 */
[----:B------:R-:W-:Y:S01]  /*f040*/  F2FP.F16.F32.PACK_AB R191, R191, R56 ;  /* 0x00000038bfbf723e */ /* 0x000fe200000000ff */
[C---:B-1----:R-:W-:Y:S01]  /*f050*/  FADD.FTZ R3, R71.reuse, R42 ;  /* 0x0000002a47037221 */ /* 0x042fe20000010000 */
[----:B------:R-:W-:Y:S01]  /*f060*/  F2FP.F16.F32.PACK_AB R190, R71, R190 ;  /* 0x000000be47be723e */ /* 0x000fe200000000ff */
[----:B------:R-:W-:Y:S06]  /*f070*/  @!P1 BRA `(.L_x_637) ;  /* 0x0000002c001c9947 */ /* 0x000fec0003800000 */
[----:B------:R-:W-:Y:S01]  /*f080*/  MOV R10, R43 ;  /* 0x0000002b000a7202 */ /* 0x000fe20000000f00 */
[----:B------:R-:W-:Y:S01]  /*f090*/  IMAD.MOV.U32 R11, RZ, RZ, R37 ;  /* 0x000000ffff0b7224 */ /* 0x000fe200078e0025 */
[----:B------:R-:W-:Y:S01]  /*f0a0*/  MOV R12, R157 ;  /* 0x0000009d000c7202 */ /* 0x000fe20000000f00 */
[----:B------:R-:W-:Y:S01]  /*f0b0*/  IMAD.MOV.U32 R4, RZ, RZ, R158 ;  /* 0x000000ffff047224 */ /* 0x000fe200078e009e */
        /* <DEDUP_REMOVED lines=31> */
[----:B------:R-:W-:-:S07]  /*f2b0*/  CS2R R88, SRZ ;  /* 0x0000000000587805 */ /* 0x000fce000001ff00 */
.L_x_649:
[----:B------:R-:W-:Y:S01]  /*f2c0*/  ISETP.NE.AND P1, PT, R12, 0x1, PT ;  /* 0x000000010c00780c */ /* 0x000fe20003f25270 */
[----:B------:R-:W-:Y:S05]  /*f2d0*/  YIELD ;  /* 0x0000000000007946 */ /* 0x000fea0003800000 */
[----:B------:R-:W-:Y:S02]  /*f2e0*/  SEL R5, RZ, 0x1, P1 ;  /* 0x00000001ff057807 */ /* 0x000fe40000800000 */
[----:B------:R-:W-:Y:S02]  /*f2f0*/  ISETP.NE.AND P1, PT, R195, RZ, PT ;  /* 0x000000ffc300720c */ /* 0x000fe40003f25270 */
[----:B------:R-:W-:-:S11]  /*f300*/  LOP3.LUT R158, R4, R5, RZ, 0x3c, !PT ;  /* 0x00000005049e7212 */ /* 0x000fd600078e3cff */
[----:B------:R-:W-:Y:S05]  /*f310*/  @P1 BRA `(.L_x_638) ;  /* 0x00000000003c1947 */ /* 0x000fea0003800000 */
[----:B------:R-:W-:Y:S05]  /*f320*/  @!P0 BRA `(.L_x_639) ;  /* 0x0000000000048947 */ /* 0x000fea0003800000 */
[----:B------:R-:W-:Y:S01]  /*f330*/  BPT.TRAP 0x1 ;  /* 0x000000040000795c */ /* 0x000fe20000300000 */
.L_x_639:
[----:B------:R-:W-:Y:S01]  /*f340*/  VIADD R5, R12, 0x1 ;  /* 0x000000010c057836 */ /* 0x000fe20000000000 */
[----:B------:R-:W-:-:S04]  /*f350*/  SHF.L.U32 R6, R158, 0x1f, RZ ;  /* 0x0000001f9e067819 */ /* 0x000fc800000006ff */
[----:B------:R-:W-:-:S04]  /*f360*/  ISETP.NE.AND P2, PT, R5, 0x2, PT ;  /* 0x000000020500780c */ /* 0x000fc80003f45270 */
[----:B------:R-:W-:-:S05]  /*f370*/  SEL R5, R5, RZ, P2 ;  /* 0x000000ff05057207 */ /* 0x000fca0001000000 */
[----:B------:R-:W-:-:S04]  /*f380*/  IMAD R5, R5, 0x8, R156 ;  /* 0x0000000805057824 */ /* 0x000fc800078e029c */
[----:B------:R0:W1:Y:S01]  /*f390*/  SYNCS.PHASECHK.TRANS64.TRYWAIT P2, [R5+URZ+0x28830], R6 ;  /* 0x02883006050075a7 */ /* 0x000062000804017f */
[----:B------:R-:W-:Y:S05]  /*f3a0*/  @!P0 BRA `(.L_x_640) ;  /* 0x0000000000048947 */ /* 0x000fea0003800000 */
[----:B------:R-:W-:Y:S01]  /*f3b0*/  BPT.TRAP 0x1 ;  /* 0x000000040000795c */ /* 0x000fe20000300000 */
.L_x_640:
[----:B------:R-:W-:Y:S04]  /*f3c0*/  BSSY B0, `(.L_x_638) ;  /* 0x0000004000007945 */ /* 0x000fe80003800000 */
[----:B-1----:R-:W-:Y:S05]  /*f3d0*/  @P2 BRA `(.L_x_641) ;  /* 0x0000000000082947 */ /* 0x002fea0003800000 */
[----:B------:R-:W1:Y:S02]  /*f3e0*/  SYNCS.PHASECHK.TRANS64.TRYWAIT P2, [R5+URZ+0x28830], R6 ;  /* 0x02883006050075a7 */ /* 0x000e64000804017f */
[----:B-1----:R-:W-:Y:S05]  /*f3f0*/  @!P2 BRA `(.L_x_642) ;  /* 0x000000e400d8a947 */ /* 0x002fea0003800000 */
.L_x_641:
[----:B------:R-:W-:Y:S05]  /*f400*/  BSYNC B0 ;  /* 0x0000000000007941 */ /* 0x000fea0003800000 */
.L_x_638:
[----:B01----:R-:W0:Y:S01]  /*f410*/  S2R R5, SR_TID.X ;  /* 0x0000000000057919 */ /* 0x003e220000002100 */
[----:B------:R-:W-:Y:S01]  /*f420*/  IADD3 R157, R12, 0x1, RZ ;  /* 0x000000010c9d7810 */ /* 0x000fe20007ffe0ff */
[----:B------:R-:W-:Y:S05]  /*f430*/  WARPSYNC.ALL ;  /* 0x0000000000007948 */ /* 0x000fea0003800000 */
[C---:B------:R-:W-:Y:S01]  /*f440*/  ISETP.NE.AND P2, PT, R157.reuse, 0x2, PT ;  /* 0x000000029d00780c */ /* 0x040fe20003f45270 */
[----:B------:R-:W-:Y:S02]  /*f450*/  IMAD.MOV.U32 R7, RZ, RZ, 0x40000040 ;  /* 0x40000040ff077424 */ /* 0x000fe400078e00ff */
[----:B------:R-:W-:Y:S01]  /*f460*/  IMAD.MOV.U32 R25, RZ, RZ, 0x40000040 ;  /* 0x40000040ff197424 */ /* 0x000fe200078e00ff */
[----:B------:R-:W-:Y:S01]  /*f470*/  SEL R157, R157, RZ, P2 ;  /* 0x000000ff9d9d7207 */ /* 0x000fe20001000000 */
[----:B------:R-:W-:Y:S01]  /*f480*/  IMAD.MOV.U32 R21, RZ, RZ, 0x40000040 ;  /* 0x40000040ff157424 */ /* 0x000fe200078e00ff */
[----:B------:R-:W-:Y:S01]  /*f490*/  R2UR UR7, R7 ;  /* 0x00000000070772ca */ /* 0x000fe200000e0000 */
[----:B------:R-:W-:Y:S01]  /*f4a0*/  IMAD.MOV.U32 R15, RZ, RZ, 0x40000040 ;  /* 0x40000040ff0f7424 */ /* 0x000fe200078e00ff */
[----:B------:R-:W-:Y:S01]  /*f4b0*/  R2UR UR15, R25 ;  /* 0x00000000190f72ca */ /* 0x000fe200000e0000 */
[----:B------:R-:W-:Y:S01]  /*f4c0*/  IMAD R6, R157, 0x800, R0 ;  /* 0x000008009d067824 */ /* 0x000fe200078e0200 */
[----:B------:R-:W-:-:S02]  /*f4d0*/  R2UR UR31, R25 ;  /* 0x00000000191f72ca */ /* 0x000fc400000e0000 */
[----:B------:R-:W-:Y:S01]  /*f4e0*/  R2UR UR11, R21 ;  /* 0x00000000150b72ca */ /* 0x000fe200000e0000 */
[C---:B------:R-:W-:Y:S01]  /*f4f0*/  VIADD R24, R6.reuse, 0x4 ;  /* 0x0000000406187836 */ /* 0x040fe20000000000 */
[C---:B------:R-:W-:Y:S02]  /*f500*/  R2UR UR6, R6.reuse ;  /* 0x00000000060672ca */ /* 0x040fe400000e0000 */
[----:B------:R-:W-:Y:S02]  /*f510*/  IADD3 R20, R6, 0x2, RZ ;  /* 0x0000000206147810 */ /* 0x000fe40007ffe0ff */
[----:B------:R-:W-:Y:S02]  /*f520*/  R2UR UR14, R24 ;  /* 0x00000000180e72ca */ /* 0x000fe400000e0000 */
[----:B------:R-:W-:Y:S02]  /*f530*/  IADD3 R24, R6, 0x404, RZ ;  /* 0x0000040406187810 */ /* 0x000fe40007ffe0ff */
[----:B------:R-:W-:-:S02]  /*f540*/  R2UR UR10, R20 ;  /* 0x00000000140a72ca */ /* 0x000fc400000e0000 */
[----:B------:R-:W-:Y:S02]  /*f550*/  R2UR UR30, R24 ;  /* 0x00000000181e72ca */ /* 0x000fe400000e0000 */
[----:B0-----:R-:W-:Y:S02]  /*f560*/  SHF.R.U32.HI R5, RZ, 0x7, R5 ;  /* 0x00000007ff057819 */ /* 0x001fe40000011605 */
[----:B------:R-:W-:Y:S02]  /*f570*/  IADD3 R14, R6, 0x6, RZ ;  /* 0x00000006060e7810 */ /* 0x000fe40007ffe0ff */
[----:B------:R-:W-:Y:S01]  /*f580*/  R2UR UR19, R15 ;  /* 0x000000000f1372ca */ /* 0x000fe200000e0000 */
[----:B------:R-:W-:Y:S01]  /*f590*/  VIADD R5, R5, 0x8 ;  /* 0x0000000805057836 */ /* 0x000fe20000000000 */
[----:B------:R-:W-:Y:S01]  /*f5a0*/  R2UR UR18, R14 ;  /* 0x000000000e1272ca */ /* 0x000fe200000e0000 */
[C---:B------:R-:W-:Y:S01]  /*f5b0*/  VIADD R14, R6.reuse, 0x402 ;  /* 0x00000402060e7836 */ /* 0x040fe20000000000 */
[C---:B------:R-:W-:Y:S01]  /*f5c0*/  IADD3 R20, R6.reuse, 0x400, RZ ;  /* 0x0000040006147810 */ /* 0x040fe20007ffe0ff */
[----:B------:R-:W-:Y:S01]  /*f5d0*/  VIADD R6, R6, 0x406 ;  /* 0x0000040606067836 */ /* 0x000fe20000000000 */
[----:B------:R0:W-:Y:S01]  /*f5e0*/  BAR.SYNC.DEFER_BLOCKING R5, 0x100 ;  /* 0x000400050000751d */ /* 0x0001e20000010000 */
[----:B------:R-:W-:-:S02]  /*f5f0*/  R2UR UR23, R21 ;  /* 0x00000000151772ca */ /* 0x000fc400000e0000 */
[----:B------:R-:W-:Y:S02]  /*f600*/  R2UR UR22, R20 ;  /* 0x00000000141672ca */ /* 0x000fe400000e0000 */
[----:B------:R-:W-:Y:S02]  /*f610*/  R2UR UR26, R14 ;  /* 0x000000000e1a72ca */ /* 0x000fe400000e0000 */
[----:B------:R-:W-:Y:S02]  /*f620*/  R2UR UR27, R15 ;  /* 0x000000000f1b72ca */ /* 0x000fe400000e0000 */
[----:B------:R-:W-:Y:S02]  /*f630*/  R2UR UR34, R6 ;  /* 0x00000000062272ca */ /* 0x000fe400000e0000 */
[----:B------:R-:W-:Y:S01]  /*f640*/  R2UR UR35, R7 ;  /* 0x00000000072372ca */ /* 0x000fe200000e0000 */
        /* <DEDUP_REMOVED lines=27> */
.L_x_644:
[----:B------:R-:W-:Y:S01]  /*f800*/  SHF.L.U32 R4, R4, 0x1f, RZ ;  /* 0x0000001f04047819 */ /* 0x000fe200000006ff */
[----:B------:R-:W-:-:S04]  /*f810*/  IMAD R5, R12, 0x8, R156 ;  /* 0x000000080c057824 */ /* 0x000fc800078e029c */
[----:B------:R0:W1:Y:S01]  /*f820*/  SYNCS.PHASECHK.TRANS64.TRYWAIT P1, [R5+URZ+0x28850], R4 ;  /* 0x02885004050075a7 */ /* 0x000062000802017f */
[----:B------:R-:W-:Y:S05]  /*f830*/  @!P0 BRA `(.L_x_645) ;  /* 0x0000000000048947 */ /* 0x000fea0003800000 */
[----:B------:R-:W-:Y:S01]  /*f840*/  BPT.TRAP 0x1 ;  /* 0x000000040000795c */ /* 0x000fe20000300000 */
.L_x_645:
[----:B-1----:R-:W-:Y:S05]  /*f850*/  @P1 BRA `(.L_x_643) ;  /* 0x0000000000081947 */ /* 0x002fea0003800000 */
[----:B------:R-:W1:Y:S02]  /*f860*/  SYNCS.PHASECHK.TRANS64.TRYWAIT P1, [R5+URZ+0x28850], R4 ;  /* 0x02885004050075a7 */ /* 0x000e64000802017f */
[----:B-1----:R-:W-:Y:S05]  /*f870*/  @!P1 BRA `(.L_x_646) ;  /* 0x000000e000cc9947 */ /* 0x002fea0003800000 */
.L_x_643:
[----:B01----:R-:W-:Y:S01]  /*f880*/  IADD3 R4, R156, 0x400, RZ ;  /* 0x000004009c047810 */ /* 0x003fe20007ffe0ff */
[----:B------:R-:W-:Y:S01]  /*f890*/  IMAD.MOV.U32 R5, RZ, RZ, 0x40000040 ;  /* 0x40000040ff057424 */ /* 0x000fe200078e00ff */
[----:B------:R-:W-:Y:S05]  /*f8a0*/  WARPSYNC.ALL ;  /* 0x0000000000007948 */ /* 0x000fea0003800000 */
[----:B------:R-:W-:Y:S01]  /*f8b0*/  SHF.R.U32.HI R4, RZ, 0x4, R4 ;  /* 0x00000004ff047819 */ /* 0x000fe20000011604 */
[----:B------:R-:W-:Y:S01]  /*f8c0*/  WARPGROUP.ARRIVE ;  /* 0x00000000000079c5 */ /* 0x000fe20000000000 */
[----:B------:R-:W-:Y:S01]  /*f8d0*/  R2UR UR7, R5 ;  /* 0x00000000050772ca */ /* 0x000fe200000e0000 */
[----:B------:R-:W-:Y:S01]  /*f8e0*/  IMAD.MOV.U32 R7, RZ, RZ, 0x40000040 ;  /* 0x40000040ff077424 */ /* 0x000fe200078e00ff */
[----:B------:R-:W-:Y:S01]  /*f8f0*/  LOP3.LUT R4, R4, 0x3fff, RZ, 0xc0, !PT ;  /* 0x00003fff04047812 */ /* 0x000fe200078ec0ff */
[----:B------:R-:W-:-:S02]  /*f900*/  IMAD.MOV.U32 R5, RZ, RZ, 0x40000040 ;  /* 0x40000040ff057424 */ /* 0x000fc400078e00ff */
[----:B------:R-:W0:Y:S01]  /*f910*/  S2R R13, SR_TID.X ;  /* 0x00000000000d7919 */ /* 0x000e220000002100 */
[----:B------:R-:W-:-:S05]  /*f920*/  LOP3.LUT R4, R4, 0x4000000, RZ, 0xfc, !PT ;  /* 0x0400000004047812 */ /* 0x000fca00078efcff */
[----:B------:R-:W-:-:S05]  /*f930*/  IMAD R4, R12, 0x800, R4 ;  /* 0x000008000c047824 */ /* 0x000fca00078e0204 */
[C---:B------:R-:W-:Y:S02]  /*f940*/  R2UR UR6, R4.reuse ;  /* 0x00000000040672ca */ /* 0x040fe400000e0000 */
[----:B------:R-:W-:-:S11]  /*f950*/  IADD3 R6, R4, 0x80, RZ ;  /* 0x0000008004067810 */ /* 0x000fd60007ffe0ff */
[----:B------:R-:W-:Y:S01]  /*f960*/  HGMMA.64x128x16.F32 R88, R160, gdesc[UR4].tnspB, R88, gsb0 ;  /* 0x41e00004a0587df0 */ /* 0x000fe20008000858 */
[----:B------:R-:W-:Y:S01]  /*f970*/  R2UR UR6, R6 ;  /* 0x00000000060672ca */ /* 0x000fe200000e0000 */
[----:B------:R-:W-:Y:S01]  /*f980*/  VIADD R6, R4, 0x100 ;  /* 0x0000010004067836 */ /* 0x000fe20000000000 */
[----:B------:R-:W-:Y:S02]  /*f990*/  R2UR UR7, R7 ;  /* 0x00000000070772ca */ /* 0x000fe400000e0000 */
[----:B------:R-:W-:Y:S02]  /*f9a0*/  MOV R7, 0x40000040 ;  /* 0x4000004000077802 */ /* 0x000fe40000000f00 */
[----:B0-----:R-:W-:Y:S01]  /*f9b0*/  SHF.R.U32.HI R13, RZ, 0x7, R13 ;  /* 0x00000007ff0d7819 */ /* 0x001fe2000001160d */
[----:B------:R-:W-:Y:S02]  /*f9c0*/  WARPGROUP.DEPBAR.LE gsb0, 0x0 ;  /* 0x00008000000079c5 */ /* 0x000fe40000010000 */
[----:B------:R-:W-:-:S06]  /*f9d0*/  WARPGROUP.ARRIVE ;  /* 0x00000000000079c5 */ /* 0x000fcc0000000000 */
[----:B------:R-:W-:Y:S01]  /*f9e0*/  HGMMA.64x128x16.F32 R88, R164, gdesc[UR4].tnspB, R88, gsb0 ;  /* 0x41e00004a4587df0 */ /* 0x000fe20008000858 */
[----:B------:R-:W-:Y:S01]  /*f9f0*/  R2UR UR6, R6 ;  /* 0x00000000060672ca */ /* 0x000fe200000e0000 */
[----:B------:R-:W-:Y:S01]  /*fa00*/  VIADD R6, R4, 0x180 ;  /* 0x0000018004067836 */ /* 0x000fe20000000000 */
[----:B------:R-:W-:Y:S01]  /*fa10*/  R2UR UR7, R7 ;  /* 0x00000000070772ca */ /* 0x000fe200000e0000 */
[----:B------:R-:W-:Y:S01]  /*fa20*/  IMAD.MOV.U32 R7, RZ, RZ, 0x40000040 ;  /* 0x40000040ff077424 */ /* 0x000fe200078e00ff */
[----:B------:R-:W-:Y:S02]  /*fa30*/  WARPGROUP.DEPBAR.LE gsb0, 0x0 ;  /* 0x00008000000079c5 */ /* 0x000fe40000010000 */
[----:B------:R-:W-:-:S09]  /*fa40*/  WARPGROUP.ARRIVE ;  /* 0x00000000000079c5 */ /* 0x000fd20000000000 */
[----:B------:R-:W-:Y:S01]  /*fa50*/  HGMMA.64x128x16.F32 R88, R168, gdesc[UR4].tnspB, R88, gsb0 ;  /* 0x41e00004a8587df0 */ /* 0x000fe20008000858 */
[----:B------:R-:W-:Y:S02]  /*fa60*/  R2UR UR6, R6 ;  /* 0x00000000060672ca */ /* 0x000fe400000e0000 */
[----:B------:R-:W-:Y:S01]  /*fa70*/  R2UR UR7, R7 ;  /* 0x00000000070772ca */ /* 0x000fe200000e0000 */
[----:B------:R-:W-:Y:S01]  /*fa80*/  IMAD.MOV.U32 R7, RZ, RZ, 0x40000040 ;  /* 0x40000040ff077424 */ /* 0x000fe200078e00ff */
[----:B------:R-:W-:Y:S01]  /*fa90*/  IADD3 R6, R4, 0x200, RZ ;  /* 0x0000020004067810 */ /* 0x000fe20007ffe0ff */
[----:B------:R-:W-:Y:S02]  /*faa0*/  WARPGROUP.DEPBAR.LE gsb0, 0x0 ;  /* 0x00008000000079c5 */ /* 0x000fe40000010000 */
[----:B------:R-:W-:-:S08]  /*fab0*/  WARPGROUP.ARRIVE ;  /* 0x00000000000079c5 */ /* 0x000fd00000000000 */
[----:B------:R-:W-:Y:S01]  /*fac0*/  HGMMA.64x128x16.F32 R88, R172, gdesc[UR4].tnspB, R88, gsb0 ;  /* 0x41e00004ac587df0 */ /* 0x000fe20008000858 */
[----:B------:R-:W-:Y:S01]  /*fad0*/  R2UR UR6, R6 ;  /* 0x00000000060672ca */ /* 0x000fe200000e0000 */
[----:B------:R-:W-:Y:S01]  /*fae0*/  VIADD R6, R4, 0x280 ;  /* 0x0000028004067836 */ /* 0x000fe20000000000 */
[----:B------:R-:W-:Y:S02]  /*faf0*/  R2UR UR7, R7 ;  /* 0x00000000070772ca */ /* 0x000fe400000e0000 */
[----:B------:R-:W-:Y:S01]  /*fb00*/  MOV R7, 0x40000040 ;  /* 0x4000004000077802 */ /* 0x000fe20000000f00 */
[----:B------:R-:W-:Y:S02]  /*fb10*/  WARPGROUP.DEPBAR.LE gsb0, 0x0 ;  /* 0x00008000000079c5 */ /* 0x000fe40000010000 */
[----:B------:R-:W-:-:S08]  /*fb20*/  WARPGROUP.ARRIVE ;  /* 0x00000000000079c5 */ /* 0x000fd00000000000 */
[----:B------:R-:W-:Y:S01]  /*fb30*/  HGMMA.64x128x16.F32 R88, R176, gdesc[UR4].tnspB, R88, gsb0 ;  /* 0x41e00004b0587df0 */ /* 0x000fe20008000858 */
[----:B------:R-:W-:Y:S01]  /*fb40*/  R2UR UR6, R6 ;  /* 0x00000000060672ca */ /* 0x000fe200000e0000 */
[C---:B------:R-:W-:Y:S01]  /*fb50*/  VIADD R6, R4.reuse, 0x300 ;  /* 0x0000030004067836 */ /* 0x040fe20000000000 */
[----:B------:R-:W-:Y:S01]  /*fb60*/  R2UR UR7, R7 ;  /* 0x00000000070772ca */ /* 0x000fe200000e0000 */
[----:B------:R-:W-:Y:S01]  /*fb70*/  IMAD.MOV.U32 R7, RZ, RZ, 0x40000040 ;  /* 0x40000040ff077424 */ /* 0x000fe200078e00ff */
[----:B------:R-:W-:Y:S01]  /*fb80*/  IADD3 R4, R4, 0x380, RZ ;  /* 0x0000038004047810 */ /* 0x000fe20007ffe0ff */
[----:B------:R-:W-:Y:S02]  /*fb90*/  WARPGROUP.DEPBAR.LE gsb0, 0x0 ;  /* 0x00008000000079c5 */ /* 0x000fe40000010000 */
[----:B------:R-:W-:-:S08]  /*fba0*/  WARPGROUP.ARRIVE ;  /* 0x00000000000079c5 */ /* 0x000fd00000000000 */
[----:B------:R-:W-:Y:S01]  /*fbb0*/  HGMMA.64x128x16.F32 R88, R180, gdesc[UR4].tnspB, R88, gsb0 ;  /* 0x41e00004b4587df0 */ /* 0x000fe20008000858 */
[----:B------:R-:W-:Y:S02]  /*fbc0*/  R2UR UR6, R6 ;  /* 0x00000000060672ca */ /* 0x000fe400000e0000 */
[----:B------:R-:W-:Y:S01]  /*fbd0*/  R2UR UR7, R7 ;  /* 0x00000000070772ca */ /* 0x000fe200000e0000 */
[----:B------:R-:W-:Y:S02]  /*fbe0*/  WARPGROUP.DEPBAR.LE gsb0, 0x0 ;  /* 0x00008000000079c5 */ /* 0x000fe40000010000 */
[----:B------:R-:W-:-:S10]  /*fbf0*/  WARPGROUP.ARRIVE ;  /* 0x00000000000079c5 */ /* 0x000fd40000000000 */
[----:B------:R-:W-:Y:S01]  /*fc00*/  HGMMA.64x128x16.F32 R88, R184, gdesc[UR4].tnspB, R88, gsb0 ;  /* 0x41e00004b8587df0 */ /* 0x000fe20008000858 */
[----:B------:R-:W-:Y:S02]  /*fc10*/  R2UR UR6, R4 ;  /* 0x00000000040672ca */ /* 0x000fe400000e0000 */
[----:B------:R-:W-:Y:S02]  /*fc20*/  R2UR UR7, R5 ;  /* 0x00000000050772ca */ /* 0x000fe400000e0000 */
[----:B------:R-:W-:Y:S01]  /*fc30*/  IADD3 R4, -R13, 0xb, RZ ;  /* 0x0000000b0d047810 */ /* 0x000fe20007ffe1ff */
[----:B------:R-:W-:Y:S02]  /*fc40*/  WARPGROUP.DEPBAR.LE gsb0, 0x0 ;  /* 0x00008000000079c5 */ /* 0x000fe40000010000 */
[----:B------:R-:W-:-:S08]  /*fc50*/  WARPGROUP.ARRIVE ;  /* 0x00000000000079c5 */ /* 0x000fd00000000000 */
[----:B------:R-:W-:Y:S03]  /*fc60*/  HGMMA.64x128x16.F32 R88, R188, gdesc[UR4].tnspB, R88, gsb0 ;  /* 0x41e00004bc587df0 */ /* 0x000fe60008000858 */
[----:B------:R-:W-:Y:S02]  /*fc70*/  WARPGROUP.DEPBAR.LE gsb0, 0x0 ;  /* 0x00008000000079c5 */ /* 0x000fe40000010000 */
[----:B------:R0:W-:Y:S06]  /*fc80*/  BAR.ARV R4, 0x100 ;  /* 0x000400040000751d */ /* 0x0001ec0000002000 */
[----:B------:R-:W-:Y:S05]  /*fc90*/  @!P0 BRA `(.L_x_647) ;  /* 0x0000000000048947 */ /* 0x000fea0003800000 */
[----:B------:R-:W-:Y:S01]  /*fca0*/  BPT.TRAP 0x1 ;  /* 0x000000040000795c */ /* 0x000fe20000300000 */
.L_x_647:
        /* <DEDUP_REMOVED lines=72> */
[----:B------:R-:W-:-:S06]  /*10130*/  UMOV UR46, UR44 ;  /* 0x0000002c002e7c82 */ /* 0x000fcc0008000000 */
        /* <DEDUP_REMOVED lines=11> */
[----:B0-----:R-:W-:Y:S01]  /*101f0*/  FMNMX.FTZ R37, R27, R70, !PT ;  /* 0x000000461b257209 */ /* 0x001fe20007810000 */
[----:B------:R-:W-:Y:S01]  /*10200*/  FMUL.FTZ R70, R77, UR45 ;  /* 0x0000002d4d467c20 */ /* 0x000fe20008410000 */
[----:B------:R-:W-:-:S05]  /*10210*/  FMUL.FTZ R77, R84, UR45 ;  /* 0x0000002d544d7c20 */ /* 0x000fca0008410000 */
        /* <DEDUP_REMOVED lines=15> */
[----:B--2---:R-:W-:Y:S01]  /*10310*/  FMNMX.FTZ R37, R35, R72, !PT ;  /* 0x0000004823257209 */ /* 0x004fe20007810000 */
[----:B------:R-:W-:Y:S01]  /*10320*/  FMUL.FTZ R72, R79, UR45 ;  /* 0x0000002d4f487c20 */ /* 0x000fe20008410000 */
[----:B------:R-:W-:-:S05]  /*10330*/  FMUL.FTZ R79, R86, UR45 ;  /* 0x0000002d564f7c20 */ /* 0x000fca0008410000 */
        /* <DEDUP_REMOVED lines=15> */
[----:B-1----:R-:W-:Y:S01]  /*10430*/  FMNMX.FTZ R37, R45, R74, !PT ;  /* 0x0000004a2d257209 */ /* 0x002fe20007810000 */
[----:B------:R-:W-:-:S06]  /*10440*/  FMUL.FTZ R74, R81, UR45 ;  /* 0x0000002d514a7c20 */ /* 0x000fcc0008410000 */
        /* <DEDUP_REMOVED lines=16> */
[----:B------:R-:W-:-:S06]  /*10550*/  FMUL.FTZ R76, R83, UR45 ;  /* 0x0000002d534c7c20 */ /* 0x000fcc0008410000 */
        /* <DEDUP_REMOVED lines=16> */
[----:B------:R-:W-:-:S06]  /*10660*/  FMUL.FTZ R78, R85, UR45 ;  /* 0x0000002d554e7c20 */ /* 0x000fcc0008410000 */
        /* <DEDUP_REMOVED lines=35> */
[----:B--2---:R-:W-:-:S03]  /*108a0*/  FMNMX.FTZ R43, R79, R84, !PT ;  /* 0x000000544f2b7209 */ /* 0x004fc60007810000 */
[----:B------:R-:W1:Y:S01]  /*108b0*/  SHFL.BFLY PT, R84, R81, 0x2, 0x1f ;  /* 0x0c401f0051547f89 */ /* 0x000e6200000e0000 */
[----:B0-----:R-:W-:-:S05]  /*108c0*/  FMNMX.FTZ R82, R80, R43, !PT ;  /* 0x0000002b50527209 */ /* 0x001fca0007810000 */
[----:B------:R-:W0:Y:S01]  /*108d0*/  SHFL.BFLY PT, R37, R82, 0x2, 0x1f ;  /* 0x0c401f0052257f89 */ /* 0x000e2200000e0000 */
[----:B-1----:R-:W-:Y:S02]  /*108e0*/  FMNMX.FTZ R84, R81, R84, !PT ;  /* 0x0000005451547209 */ /* 0x002fe40007810000 */
[----:B0-----:R-:W-:-:S03]  /*108f0*/  FMNMX.FTZ R83, R82, R37, !PT ;  /* 0x0000002552537209 */ /* 0x001fc60007810000 */
[----:B------:R-:W0:Y:S04]  /*10900*/  SHFL.BFLY PT, R37, R84, 0x1, 0x1f ;  /* 0x0c201f0054257f89 */ /* 0x000e2800000e0000 */
[----:B------:R-:W1:Y:S01]  /*10910*/  SHFL.BFLY PT, R86, R83, 0x1, 0x1f ;  /* 0x0c201f0053567f89 */ /* 0x000e6200000e0000 */
[----:B0-----:R-:W-:Y:S02]  /*10920*/  FMNMX.FTZ R37, R84, R37, !PT ;  /* 0x0000002554257209 */ /* 0x001fe40007810000 */
[----:B-1----:R-:W-:-:S03]  /*10930*/  FMNMX.FTZ R43, R83, R86, !PT ;  /* 0x00000056532b7209 */ /* 0x002fc60007810000 */
[C---:B------:R-:W-:Y:S01]  /*10940*/  FMUL.FTZ R81, R37.reuse, UR46 ;  /* 0x0000002e25517c20 */ /* 0x040fe20008410000 */
[----:B------:R-:W-:-:S03]  /*10950*/  FADD.FTZ R11, -R37, R11 ;  /* 0x0000000b250b7221 */ /* 0x000fc60000010100 */
[--C-:B------:R-:W-:Y:S01]  /*10960*/  FFMA.FTZ R168, R31, UR46, -R81.reuse ;  /* 0x0000002e1fa87c23 */ /* 0x100fe20008010851 */
[--C-:B------:R-:W-:Y:S01]  /*10970*/  FFMA.FTZ R31, R41, UR46, -R81.reuse ;  /* 0x0000002e291f7c23 */ /* 0x100fe20008010851 */
[C---:B------:R-:W-:Y:S01]  /*10980*/  FADD.FTZ R10, -R43.reuse, R10 ;  /* 0x0000000a2b0a7221 */ /* 0x040fe20000010100 */
[----:B------:R-:W-:Y:S01]  /*10990*/  FMUL.FTZ R41, R43, UR46 ;  /* 0x0000002e2b297c20 */ /* 0x000fe20008410000 */
[----:B------:R-:W-:Y:S01]  /*109a0*/  FMUL.FTZ R11, R11, UR46 ;  /* 0x0000002e0b0b7c20 */ /* 0x000fe20008410000 */
[----:B------:R-:W-:Y:S01]  /*109b0*/  FFMA.FTZ R160, R4, UR46, -R81 ;  /* 0x0000002e04a07c23 */ /* 0x000fe20008010851 */
[----:B------:R-:W-:Y:S01]  /*109c0*/  FMUL.FTZ R10, R10, UR46 ;  /* 0x0000002e0a0a7c20 */ /* 0x000fe20008410000 */
[----:B------:R-:W-:Y:S01]  /*109d0*/  FFMA.FTZ R161, R6, UR46, -R41 ;  /* 0x0000002e06a17c23 */ /* 0x000fe20008010829 */
[--C-:B------:R-:W-:Y:S01]  /*109e0*/  FFMA.FTZ R86, R5, UR46, -R81.reuse ;  /* 0x0000002e05567c23 */ /* 0x100fe20008010851 */
[----:B------:R-:W-:Y:S01]  /*109f0*/  FFMA.FTZ R176, R49, UR46, -R81 ;  /* 0x0000002e31b07c23 */ /* 0x000fe20008010851 */
[----:B------:R-:W-:Y:S01]  /*10a00*/  FFMA.FTZ R49, R7, UR46, -R41 ;  /* 0x0000002e07317c23 */ /* 0x000fe20008010829 */
[----:B------:R-:W-:Y:S01]  /*10a10*/  MUFU.EX2 R11, R11 ;  /* 0x0000000b000b7308 */ /* 0x000fe20000000800 */
[----:B------:R-:W-:Y:S01]  /*10a20*/  FFMA.FTZ R162, R13, UR46, -R81 ;  /* 0x0000002e0da27c23 */ /* 0x000fe20008010851 */
[----:B------:R-:W-:Y:S01]  /*10a30*/  FFMA.FTZ R163, R15, UR46, -R41 ;  /* 0x0000002e0fa37c23 */ /* 0x000fe20008010829 */
[--C-:B------:R-:W-:Y:S01]  /*10a40*/  FFMA.FTZ R83, R28, UR46, -R81.reuse ;  /* 0x0000002e1c537c23 */ /* 0x100fe20008010851 */
[--C-:B------:R-:W-:Y:S01]  /*10a50*/  FFMA.FTZ R85, R14, UR46, -R81.reuse ;  /* 0x0000002e0e557c23 */ /* 0x100fe20008010851 */
[----:B------:R-:W-:Y:S01]  /*10a60*/  FFMA.FTZ R28, R46, UR46, -R81 ;  /* 0x0000002e2e1c7c23 */ /* 0x000fe20008010851 */
[----:B------:R-:W-:Y:S01]  /*10a70*/  FFMA.FTZ R46, R20, UR46, -R41 ;  /* 0x0000002e142e7c23 */ /* 0x000fe20008010829 */
[----:B------:R-:W-:Y:S01]  /*10a80*/  FFMA.FTZ R164, R21, UR46, -R81 ;  /* 0x0000002e15a47c23 */ /* 0x000fe20008010851 */
[----:B------:R-:W0:Y:S01]  /*10a90*/  MUFU.EX2 R160, R160 ;  /* 0x000000a000a07308 */ /* 0x000e220000000800 */
[----:B------:R-:W-:Y:S01]  /*10aa0*/  FFMA.FTZ R165, R25, UR46, -R41 ;  /* 0x0000002e19a57c23 */ /* 0x000fe20008010829 */
[--C-:B------:R-:W-:Y:S01]  /*10ab0*/  FFMA.FTZ R84, R24, UR46, -R81.reuse ;  /* 0x0000002e18547c23 */ /* 0x100fe20008010851 */
[----:B------:R-:W-:Y:S01]  /*10ac0*/  FFMA.FTZ R174, R45, UR46, -R81 ;  /* 0x0000002e2dae7c23 */ /* 0x000fe20008010851 */
[----:B------:R-:W-:Y:S01]  /*10ad0*/  FFMA.FTZ R45, R26, UR46, -R41 ;  /* 0x0000002e1a2d7c23 */ /* 0x000fe20008010829 */
[----:B------:R-:W-:Y:S01]  /*10ae0*/  FFMA.FTZ R166, R27, UR46, -R81 ;  /* 0x0000002e1ba67c23 */ /* 0x000fe20008010851 */
[----:B------:R-:W-:Y:S01]  /*10af0*/  FFMA.FTZ R167, R29, UR46, -R41 ;  /* 0x0000002e1da77c23 */ /* 0x000fe20008010829 */
[----:B------:R-:W-:Y:S01]  /*10b00*/  FFMA.FTZ R172, R40, UR46, -R81 ;  /* 0x0000002e28ac7c23 */ /* 0x000fe20008010851 */
[----:B------:R-:W-:Y:S01]  /*10b10*/  MUFU.EX2 R10, R10 ;  /* 0x0000000a000a7308 */ /* 0x000fe20000000800 */
[--C-:B------:R-:W-:Y:S01]  /*10b20*/  FFMA.FTZ R40, R30, UR46, -R41.reuse ;  /* 0x0000002e1e287c23 */ /* 0x100fe20008010829 */
[----:B------:R-:W-:Y:S01]  /*10b30*/  FFMA.FTZ R169, R33, UR46, -R41 ;  /* 0x0000002e21a97c23 */ /* 0x000fe20008010829 */
[--C-:B------:R-:W-:Y:S01]  /*10b40*/  FFMA.FTZ R82, R32, UR46, -R81.reuse ;  /* 0x0000002e20527c23 */ /* 0x100fe20008010851 */
[----:B------:R-:W-:Y:S01]  /*10b50*/  FFMA.FTZ R32, R36, UR46, -R81 ;  /* 0x0000002e24207c23 */ /* 0x000fe20008010851 */
[----:B------:R-:W-:Y:S01]  /*10b60*/  FFMA.FTZ R36, R34, UR46, -R41 ;  /* 0x0000002e22247c23 */ /* 0x000fe20008010829 */
[----:B------:R-:W-:Y:S01]  /*10b70*/  FFMA.FTZ R170, R35, UR46, -R81 ;  /* 0x0000002e23aa7c23 */ /* 0x000fe20008010851 */
[--C-:B------:R-:W-:Y:S01]  /*10b80*/  FFMA.FTZ R171, R38, UR46, -R41.reuse ;  /* 0x0000002e26ab7c23 */ /* 0x100fe20008010829 */
[----:B------:R-:W1:Y:S01]  /*10b90*/  MUFU.EX2 R161, R161 ;  /* 0x000000a100a17308 */ /* 0x000e620000000800 */
[----:B0-----:R-:W-:Y:S01]  /*10ba0*/  FFMA.FTZ R3, R11, R3, R160 ;  /* 0x000000030b037223 */ /* 0x001fe200000100a0 */
[--C-:B------:R-:W-:Y:S01]  /*10bb0*/  FFMA.FTZ R34, R39, UR46, -R41.reuse ;  /* 0x0000002e27227c23 */ /* 0x100fe20008010829 */
[--C-:B------:R-:W-:Y:S01]  /*10bc0*/  FFMA.FTZ R173, R42, UR46, -R41.reuse ;  /* 0x0000002e2aad7c23 */ /* 0x100fe20008010829 */
[--C-:B------:R-:W-:Y:S01]  /*10bd0*/  FFMA.FTZ R33, R44, UR46, -R41.reuse ;  /* 0x0000002e2c217c23 */ /* 0x100fe20008010829 */
[--C-:B------:R-:W-:Y:S01]  /*10be0*/  FFMA.FTZ R175, R47, UR46, -R41.reuse ;  /* 0x0000002e2faf7c23 */ /* 0x100fe20008010829 */
[--C-:B------:R-:W-:Y:S01]  /*10bf0*/  FFMA.FTZ R30, R48, UR46, -R41.reuse ;  /* 0x0000002e301e7c23 */ /* 0x100fe20008010829 */
[----:B------:R-:W-:Y:S01]  /*10c00*/  FFMA.FTZ R177, R51, UR46, -R41 ;  /* 0x0000002e33b17c23 */ /* 0x000fe20008010829 */
[----:B------:R-:W0:Y:S01]  /*10c10*/  MUFU.EX2 R86, R86 ;  /* 0x0000005600567308 */ /* 0x000e220000000800 */
[----:B------:R-:W-:Y:S01]  /*10c20*/  FFMA.FTZ R27, R50, UR46, -R81 ;  /* 0x0000002e321b7c23 */ /* 0x000fe20008010851 */
[----:B------:R-:W-:Y:S01]  /*10c30*/  FFMA.FTZ R29, R52, UR46, -R41 ;  /* 0x0000002e341d7c23 */ /* 0x000fe20008010829 */
[----:B------:R-:W-:Y:S01]  /*10c40*/  FFMA.FTZ R178, R53, UR46, -R81 ;  /* 0x0000002e35b27c23 */ /* 0x000fe20008010851 */
[----:B------:R-:W-:Y:S01]  /*10c50*/  FFMA.FTZ R179, R55, UR46, -R41 ;  /* 0x0000002e37b37c23 */ /* 0x000fe20008010829 */
[----:B------:R-:W-:Y:S01]  /*10c60*/  FFMA.FTZ R24, R54, UR46, -R81 ;  /* 0x0000002e36187c23 */ /* 0x000fe20008010851 */
[----:B------:R-:W-:Y:S01]  /*10c70*/  FFMA.FTZ R26, R56, UR46, -R41 ;  /* 0x0000002e381a7c23 */ /* 0x000fe20008010829 */
[----:B------:R-:W-:Y:S01]  /*10c80*/  FFMA.FTZ R180, R57, UR46, -R81 ;  /* 0x0000002e39b47c23 */ /* 0x000fe20008010851 */
[----:B------:R-:W2:Y:S01]  /*10c90*/  MUFU.EX2 R49, R49 ;  /* 0x0000003100317308 */ /* 0x000ea20000000800 */
[----:B-1----:R-:W-:Y:S01]  /*10ca0*/  FFMA.FTZ R8, R10, R8, R161 ;  /* 0x000000080a087223 */ /* 0x002fe200000100a1 */
[----:B------:R-:W-:Y:S01]  /*10cb0*/  FFMA.FTZ R181, R59, UR46, -R41 ;  /* 0x0000002e3bb57c23 */ /* 0x000fe20008010829 */
[----:B------:R-:W-:Y:S01]  /*10cc0*/  FFMA.FTZ R21, R58, UR46, -R81 ;  /* 0x0000002e3a157c23 */ /* 0x000fe20008010851 */
[----:B------:R-:W-:Y:S01]  /*10cd0*/  FFMA.FTZ R25, R60, UR46, -R41 ;  /* 0x0000002e3c197c23 */ /* 0x000fe20008010829 */
[----:B------:R-:W-:Y:S01]  /*10ce0*/  FFMA.FTZ R182, R61, UR46, -R81 ;  /* 0x0000002e3db67c23 */ /* 0x000fe20008010851 */
[----:B------:R-:W-:Y:S01]  /*10cf0*/  FFMA.FTZ R183, R63, UR46, -R41 ;  /* 0x0000002e3fb77c23 */ /* 0x000fe20008010829 */
[----:B------:R-:W-:Y:S01]  /*10d00*/  FFMA.FTZ R14, R62, UR46, -R81 ;  /* 0x0000002e3e0e7c23 */ /* 0x000fe20008010851 */
[----:B------:R-:W1:Y:S01]  /*10d10*/  MUFU.EX2 R162, R162 ;  /* 0x000000a200a27308 */ /* 0x000e620000000800 */
[----:B0-----:R-:W-:Y:S01]  /*10d20*/  FADD.FTZ R3, R86, R3 ;  /* 0x0000000356037221 */ /* 0x001fe20000010000 */
[----:B------:R-:W-:Y:S01]  /*10d30*/  FFMA.FTZ R20, R64, UR46, -R41 ;  /* 0x0000002e40147c23 */ /* 0x000fe20008010829 */
[----:B------:R-:W-:Y:S01]  /*10d40*/  FFMA.FTZ R184, R65, UR46, -R81 ;  /* 0x0000002e41b87c23 */ /* 0x000fe20008010851 */
[----:B------:R-:W-:Y:S01]  /*10d50*/  FFMA.FTZ R185, R67, UR46, -R41 ;  /* 0x0000002e43b97c23 */ /* 0x000fe20008010829 */
[----:B------:R-:W-:Y:S01]  /*10d60*/  FFMA.FTZ R13, R66, UR46, -R81 ;  /* 0x0000002e420d7c23 */ /* 0x000fe20008010851 */
[----:B------:R-:W-:Y:S01]  /*10d70*/  FFMA.FTZ R15, R68, UR46, -R41 ;  /* 0x0000002e440f7c23 */ /* 0x000fe20008010829 */
[----:B------:R-:W-:Y:S01]  /*10d80*/  FFMA.FTZ R186, R69, UR46, -R81 ;  /* 0x0000002e45ba7c23 */ /* 0x000fe20008010851 */
[----:B------:R-:W0:Y:S01]  /*10d90*/  MUFU.EX2 R163, R163 ;  /* 0x000000a300a37308 */ /* 0x000e220000000800 */
[----:B--2---:R-:W-:Y:S01]  /*10da0*/  FADD.FTZ R8, R49, R8 ;  /* 0x0000000831087221 */ /* 0x004fe20000010000 */
[----:B------:R-:W-:Y:S01]  /*10db0*/  FFMA.FTZ R187, R71, UR46, -R41 ;  /* 0x0000002e47bb7c23 */ /* 0x000fe20008010829 */
[--C-:B------:R-:W-:Y:S01]  /*10dc0*/  FFMA.FTZ R5, R70, UR46, -R81.reuse ;  /* 0x0000002e46057c23 */ /* 0x100fe20008010851 */
[----:B------:R-:W-:Y:S01]  /*10dd0*/  FFMA.FTZ R188, R73, UR46, -R81 ;  /* 0x0000002e49bc7c23 */ /* 0x000fe20008010851 */
[----:B------:R-:W-:Y:S01]  /*10de0*/  FFMA.FTZ R189, R75, UR46, -R41 ;  /* 0x0000002e4bbd7c23 */ /* 0x000fe20008010829 */
[----:B------:R-:W-:Y:S01]  /*10df0*/  FFMA.FTZ R4, R74, UR46, -R81 ;  /* 0x0000002e4a047c23 */ /* 0x000fe20008010851 */
[----:B------:R-:W-:Y:S01]  /*10e00*/  IMAD R42, R157, 0x8, R156 ;  /* 0x000000089d2a7824 */ /* 0x000fe200078e029c */
[----:B------:R-:W2:Y:S01]  /*10e10*/  MUFU.EX2 R85, R85 ;  /* 0x0000005500557308 */ /* 0x000ea20000000800 */
[----:B-1----:R-:W-:Y:S01]  /*10e20*/  FADD.FTZ R6, R162, R3 ;  /* 0x00000003a2067221 */ /* 0x002fe20000010000 */
[----:B------:R-:W-:Y:S01]  /*10e30*/  FFMA.FTZ R190, R77, UR46, -R81 ;  /* 0x0000002e4dbe7c23 */ /* 0x000fe20008010851 */
[----:B------:R-:W-:Y:S01]  /*10e40*/  FFMA.FTZ R191, R79, UR46, -R41 ;  /* 0x0000002e4fbf7c23 */ /* 0x000fe20008010829 */
[----:B------:R-:W-:Y:S01]  /*10e50*/  MOV R44, UR38 ;  /* 0x00000026002c7c02 */ /* 0x000fe20008000f00 */
[----:B------:R-:W-:-:S03]  /*10e60*/  FFMA.FTZ R35, R78, UR46, -R81 ;  /* 0x0000002e4e237c23 */ /* 0x000fc60008010851 */
        /* <DEDUP_REMOVED lines=54> */
[----:B------:R-:W-:-:S06]  /*111d0*/  FFMA.FTZ R7, R72, UR46, -R41 ;  /* 0x0000002e48077c23 */ /* 0x000fcc0008010829 */
        /* <DEDUP_REMOVED lines=34> */
[----:B--2---:R-:W-:Y:S01]  /*11400*/  FADD.FTZ R38, R184, R3 ;  /* 0x00000003b8267221 */ /* 0x004fe20000010000 */
[----:B------:R-:W-:-:S05]  /*11410*/  VIADD R3, R42, 0x28840 ;  /* 0x000288402a037836 */ /* 0x000fca0000000000 */
[----:B------:R-:W-:Y:S01]  /*11420*/  PRMT R3, R44, 0x654, R3 ;  /* 0x000006542c037816 */ /* 0x000fe20000000003 */
[----:B------:R-:W2:Y:S01]  /*11430*/  MUFU.EX2 R15, R15 ;  /* 0x0000000f000f7308 */ /* 0x000ea20000000800 */
[----:B-1----:R-:W-:Y:S02]  /*11440*/  FADD.FTZ R8, R185, R8 ;  /* 0x00000008b9087221 */ /* 0x002fe40000010000 */
[----:B------:R1:W-:Y:S05]  /*11450*/  SYNCS.ARRIVE.TRANS64.RED.A1T0 RZ, [R3+URZ], RZ ;  /* 0x000000ff03ff79a7 */ /* 0x0003ea000810043f */
[----:B------:R-:W3:Y:S01]  /*11460*/  MUFU.EX2 R186, R186 ;  /* 0x000000ba00ba7308 */ /* 0x000ee20000000800 */
[----:B0-----:R-:W-:Y:S01]  /*11470*/  FADD.FTZ R39, R13, R38 ;  /* 0x000000260d277221 */ /* 0x001fe20000010000 */
[----:B------:R-:W-:-:S06]  /*11480*/  FFMA.FTZ R38, R80, UR46, -R41 ;  /* 0x0000002e50267c23 */ /* 0x000fcc0008010829 */
[----:B------:R-:W0:Y:S01]  /*11490*/  MUFU.EX2 R187, R187 ;  /* 0x000000bb00bb7308 */ /* 0x000e220000000800 */
[----:B--2---:R-:W-:-:S07]  /*114a0*/  FADD.FTZ R8, R15, R8 ;  /* 0x000000080f087221 */ /* 0x004fce0000010000 */
[----:B------:R-:W1:Y:S01]  /*114b0*/  MUFU.EX2 R5, R5 ;  /* 0x0000000500057308 */ /* 0x000e620000000800 */
[----:B---3--:R-:W-:-:S07]  /*114c0*/  FADD.FTZ R42, R186, R39 ;  /* 0x00000027ba2a7221 */ /* 0x008fce0000010000 */
        /* <DEDUP_REMOVED lines=18> */
[----:B0-----:R-:W-:-:S03]  /*115f0*/  FADD.FTZ R3, R35, R42 ;  /* 0x0000002a23037221 */ /* 0x001fc60000010000 */
[----:B-1----:R-:W-:Y:S01]  /*11600*/  FADD.FTZ R8, R38, R39 ;  /* 0x0000002726087221 */ /* 0x002fe20000010000 */
[----:B------:R-:W-:Y:S06]  /*11610*/  @!P0 BRA `(.L_x_648) ;  /* 0x0000000000048947 */ /* 0x000fec0003800000 */
[----:B------:R-:W-:Y:S01]  /*11620*/  BPT.TRAP 0x1 ;  /* 0x000000040000795c */ /* 0x000fe20000300000 */
.L_x_648:
[----:B------:R-:W-:Y:S01]  /*11630*/  IMAD R12, R12, 0x8, R156 ;  /* 0x000000080c0c7824 */ /* 0x000fe200078e029c */
[----:B------:R-:W-:Y:S01]  /*11640*/  ISETP.GT.AND P1, PT, R9, R194, PT ;  /* 0x000000c20900720c */ /* 0x000fe20003f24270 */
[-C--:B------:R-:W-:Y:S01]  /*11650*/  FMUL.FTZ R88, R88, R11.reuse ;  /* 0x0000000b58587220 */ /* 0x080fe20000410000 */
[----:B------:R-:W-:Y:S01]  /*11660*/  MOV R39, UR38 ;  /* 0x0000002600277c02 */ /* 0x000fe20008000f00 */
[----:B------:R-:W-:Y:S01]  /*11670*/  VIADD R12, R12, 0x28860 ;  /* 0x000288600c0c7836 */ /* 0x000fe20000000000 */
[----:B------:R-:W-:Y:S01]  /*11680*/  F2FP.F16.F32.PACK_AB R188, R4, R188 ;  /* 0x000000bc04bc723e */ /* 0x000fe200000000ff */
[-C--:B------:R-:W-:Y:S01]  /*11690*/  FMUL.FTZ R89, R89, R11.reuse ;  /* 0x0000000b59597220 */ /* 0x080fe20000410000 */
[-C--:B------:R-:W-:Y:S01]  /*116a0*/  FMUL.FTZ R92, R92, R11.reuse ;  /* 0x0000000b5c5c7220 */ /* 0x080fe20000410000 */
[-C--:B------:R-:W-:Y:S01]  /*116b0*/  FMUL.FTZ R93, R93, R11.reuse ;  /* 0x0000000b5d5d7220 */ /* 0x080fe20000410000 */
[----:B------:R-:W-:Y:S01]  /*116c0*/  PRMT R12, R39, 0x654, R12 ;  /* 0x00000654270c7816 */ /* 0x000fe2000000000c */
[-C--:B------:R-:W-:Y:S01]  /*116d0*/  FMUL.FTZ R96, R96, R11.reuse ;  /* 0x0000000b60607220 */ /* 0x080fe20000410000 */
[-C--:B------:R-:W-:Y:S01]  /*116e0*/  FMUL.FTZ R97, R97, R11.reuse ;  /* 0x0000000b61617220 */ /* 0x080fe20000410000 */
[-C--:B------:R-:W-:Y:S01]  /*116f0*/  FMUL.FTZ R100, R100, R11.reuse ;  /* 0x0000000b64647220 */ /* 0x080fe20000410000 */
[----:B------:R0:W-:Y:S01]  /*11700*/  SYNCS.ARRIVE.TRANS64.RED.A1T0 RZ, [R12+URZ], RZ ;  /* 0x000000ff0cff79a7 */ /* 0x0001e2000810043f */
        /* <DEDUP_REMOVED lines=91> */
[----:B------:R-:W-:Y:S02]  /*11cc0*/  MOV R10, R43 ;  /* 0x0000002b000a7202 */ /* 0x000fe40000000f00 */
[----:B0-----:R-:W-:Y:S01]  /*11cd0*/  MOV R12, R157 ;  /* 0x0000009d000c7202 */ /* 0x001fe20000000f00 */
[----:B------:R-:W-:Y:S06]  /*11ce0*/  @P1 BRA `(.L_x_649) ;  /* 0xffffffd400741947 */ /* 0x000fec000383ffff */
.L_x_637:
[----:B------:R-:W-:Y:S05]  /*11cf0*/  WARPSYNC.ALL ;  /* 0x0000000000007948 */ /* 0x000fea0003800000 */
[----:B------:R-:W-:Y:S06]  /*11d00*/  BAR.ARV 0x8, 0x180 ;  /* 0x0206000000007b1d */ /* 0x000fec0000002000 */
[----:B------:R-:W-:Y:S05]  /*11d10*/  @!P0 BRA `(.L_x_650) ;  /* 0x0000000000048947 */ /* 0x000fea0003800000 */
[----:B------:R-:W-:Y:S01]  /*11d20*/  BPT.TRAP 0x1 ;  /* 0x000000040000795c */ /* 0x000fe20000300000 */
.L_x_650:
[----:B------:R-:W-:Y:S01]  /*11d30*/  IMAD R9, R157, 0x8, R156 ;  /* 0x000000089d097824 */ /* 0x000fe200078e029c */
[----:B------:R-:W-:-:S04]  /*11d40*/  SHF.L.U32 R0, R158, 0x1f, RZ ;  /* 0x0000001f9e007819 */ /* 0x000fc800000006ff */
[----:B------:R0:W1:Y:S01]  /*11d50*/  SYNCS.PHASECHK.TRANS64.TRYWAIT P1, [R9+URZ+0x28850], R0 ;  /* 0x02885000090075a7 */ /* 0x000062000802017f */
[----:B------:R-:W-:Y:S05]  /*11d60*/  @!P0 BRA `(.L_x_651) ;  /* 0x0000000000048947 */ /* 0x000fea0003800000 */
[----:B------:R-:W-:Y:S01]  /*11d70*/  BPT.TRAP 0x1 ;  /* 0x000000040000795c */ /* 0x000fe20000300000 */
.L_x_651:
[----:B------:R-:W-:-:S05]  /*11d80*/  VIADD R156, R156, 0x400 ;  /* 0x000004009c9c7836 */ /* 0x000fca0000000000 */
[----:B------:R-:W-:-:S04]  /*11d90*/  SHF.R.U32.HI R156, RZ, 0x4, R156 ;  /* 0x00000004ff9c7819 */ /* 0x000fc8000001169c */
[----:B------:R-:W-:-:S04]  /*11da0*/  LOP3.LUT R156, R156, 0x3fff, RZ, 0xc0, !PT ;  /* 0x00003fff9c9c7812 */ /* 0x000fc800078ec0ff */
[----:B------:R-:W-:Y:S01]  /*11db0*/  LOP3.LUT R156, R156, 0x4000000, RZ, 0xfc, !PT ;  /* 0x040000009c9c7812 */ /* 0x000fe200078efcff */
[----:B-1----:R-:W-:Y:S06]  /*11dc0*/  @P1 BRA `(.L_x_652) ;  /* 0x0000000000081947 */ /* 0x002fec0003800000 */
[----:B------:R-:W1:Y:S02]  /*11dd0*/  SYNCS.PHASECHK.TRANS64.TRYWAIT P1, [R9+URZ+0x28850], R0 ;  /* 0x02885000090075a7 */ /* 0x000e64000802017f */
[----:B-1----:R-:W-:Y:S05]  /*11de0*/  @!P1 BRA `(.L_x_653) ;  /* 0x000000bc00849947 */ /* 0x002fea0003800000 */
.L_x_652:
[----:B------:R-:W-:Y:S01]  /*11df0*/  IMAD.MOV.U32 R5, RZ, RZ, 0x40000040 ;  /* 0x40000040ff057424 */ /* 0x000fe200078e00ff */
[----:B------:R-:W-:Y:S01]  /*11e00*/  LEA R4, R157, R156, 0xb ;  /* 0x0000009c9d047211 */ /* 0x000fe200078e58ff */
[----:B------:R-:W-:Y:S05]  /*11e10*/  WARPSYNC.ALL ;  /* 0x0000000000007948 */ /* 0x000fea0003800000 */
[C---:B------:R-:W-:Y:S01]  /*11e20*/  R2UR UR6, R4.reuse ;  /* 0x00000000040672ca */ /* 0x040fe200000e0000 */
[----:B------:R-:W-:Y:S01]  /*11e30*/  WARPGROUP.ARRIVE ;  /* 0x00000000000079c5 */ /* 0x000fe20000000000 */
[----:B------:R-:W-:Y:S01]  /*11e40*/  R2UR UR7, R5 ;  /* 0x00000000050772ca */ /* 0x000fe200000e0000 */
[----:B------:R-:W-:Y:S01]  /*11e50*/  VIADD R6, R4, 0x80 ;  /* 0x0000008004067836 */ /* 0x000fe20000000000 */
[----:B------:R-:W-:Y:S01]  /*11e60*/  MOV R7, 0x40000040 ;  /* 0x4000004000077802 */ /* 0x000fe20000000f00 */
[----:B01----:R-:W0:Y:S01]  /*11e70*/  SHFL.BFLY PT, R0, R3, 0x2, 0x1f ;  /* 0x0c401f0003007f89 */ /* 0x003e2200000e0000 */
[----:B------:R-:W-:Y:S01]  /*11e80*/  MOV R5, 0x40000040 ;  /* 0x4000004000057802 */ /* 0x000fe20000000f00 */
[----:B------:R-:W-:-:S02]  /*11e90*/  IMAD.MOV.U32 R69, RZ, RZ, RZ ;  /* 0x000000ffff457224 */ /* 0x000fc400078e00ff */
[----:B------:R-:W-:-:S06]  /*11ea0*/  IMAD.U32 R13, RZ, RZ, UR46 ;  /* 0x0000002eff0d7e24 */ /* 0x000fcc000f8e00ff */
[----:B------:R-:W-:Y:S01]  /*11eb0*/  HGMMA.64x128x16.F32 R88, R160, gdesc[UR4].tnspB, R88, gsb0 ;  /* 0x41e00004a0587df0 */ /* 0x000fe20008000858 */
[----:B------:R-:W-:Y:S01]  /*11ec0*/  R2UR UR6, R6 ;  /* 0x00000000060672ca */ /* 0x000fe200000e0000 */
[----:B------:R-:W-:Y:S01]  /*11ed0*/  VIADD R6, R4, 0x100 ;  /* 0x0000010004067836 */ /* 0x000fe20000000000 */
[----:B------:R-:W-:Y:S01]  /*11ee0*/  R2UR UR7, R7 ;  /* 0x00000000070772ca */ /* 0x000fe200000e0000 */
[----:B------:R-:W-:Y:S02]  /*11ef0*/  IMAD.MOV.U32 R7, RZ, RZ, 0x40000040 ;  /* 0x40000040ff077424 */ /* 0x000fe400078e00ff */
[----:B0-----:R-:W-:Y:S01]  /*11f00*/  FADD.FTZ R0, R0, R3 ;  /* 0x0000000300007221 */ /* 0x001fe20000010000 */
[----:B------:R-:W-:Y:S01]  /*11f10*/  IMAD.MOV.U32 R3, RZ, RZ, -0x800000 ;  /* 0xff800000ff037424 */ /* 0x000fe200078e00ff */
[----:B------:R-:W-:Y:S02]  /*11f20*/  WARPGROUP.DEPBAR.LE gsb0, 0x0 ;  /* 0x00008000000079c5 */ /* 0x000fe40000010000 */
[----:B------:R-:W-:-:S06]  /*11f30*/  WARPGROUP.ARRIVE ;  /* 0x00000000000079c5 */ /* 0x000fcc0000000000 */
        /* <DEDUP_REMOVED lines=25> */
[C---:B------:R-:W-:Y:S01]  /*120d0*/  IADD3 R6, R4.reuse, 0x300, RZ ;  /* 0x0000030004067810 */ /* 0x040fe20007ffe0ff */
[----:B------:R-:W-:Y:S01]  /*120e0*/  VIADD R4, R4, 0x380 ;  /* 0x0000038004047836 */ /* 0x000fe20000000000 */
[----:B------:R-:W-:Y:S02]  /*120f0*/  WARPGROUP.DEPBAR.LE gsb0, 0x0 ;  /* 0x00008000000079c5 */ /* 0x000fe40000010000 */
[----:B------:R-:W-:-:S07]  /*12100*/  WARPGROUP.ARRIVE ;  /* 0x00000000000079c5 */ /* 0x000fce0000000000 */
[----:B------:R-:W-:Y:S01]  /*12110*/  HGMMA.64x128x16.F32 R88, R180, gdesc[UR4].tnspB, R88, gsb0 ;  /* 0x41e00004b4587df0 */ /* 0x000fe20008000858 */
[----:B------:R-:W-:Y:S01]  /*12120*/  R2UR UR6, R6 ;  /* 0x00000000060672ca */ /* 0x000fe200000e0000 */
[----:B------:R-:W-:Y:S01]  /*12130*/  IMAD.MOV.U32 R6, RZ, RZ, RZ ;  /* 0x000000ffff067224 */ /* 0x000fe200078e00ff */
[----:B------:R-:W-:Y:S01]  /*12140*/  R2UR UR7, R7 ;  /* 0x00000000070772ca */ /* 0x000fe200000e0000 */
[----:B------:R-:W-:Y:S02]  /*12150*/  WARPGROUP.DEPBAR.LE gsb0, 0x0 ;  /* 0x00008000000079c5 */ /* 0x000fe40000010000 */
[----:B------:R-:W-:-:S10]  /*12160*/  WARPGROUP.ARRIVE ;  /* 0x00000000000079c5 */ /* 0x000fd40000000000 */
[----:B------:R-:W-:Y:S01]  /*12170*/  HGMMA.64x128x16.F32 R88, R184, gdesc[UR4].tnspB, R88, gsb0 ;  /* 0x41e00004b8587df0 */ /* 0x000fe20008000858 */
[----:B------:R-:W-:Y:S02]  /*12180*/  R2UR UR6, R4 ;  /* 0x00000000040672ca */ /* 0x000fe400000e0000 */
[----:B------:R-:W-:Y:S02]  /*12190*/  R2UR UR7, R5 ;  /* 0x00000000050772ca */ /* 0x000fe400000e0000 */
[----:B------:R-:W0:Y:S02]  /*121a0*/  SHFL.BFLY PT, R5, R8, 0x2, 0x1f ;  /* 0x0c401f0008057f89 */ /* 0x000e2400000e0000 */
[----:B0-----:R-:W-:Y:S01]  /*121b0*/  FADD.FTZ R4, R5, R8 ;  /* 0x0000000805047221 */ /* 0x001fe20000010000 */
[----:B------:R-:W-:Y:S01]  /*121c0*/  MOV R8, UR46 ;  /* 0x0000002e00087c02 */ /* 0x000fe20008000f00 */
[----:B------:R-:W0:Y:S04]  /*121d0*/  SHFL.BFLY PT, R5, R0, 0x1, 0x1f ;  /* 0x0c201f0000057f89 */ /* 0x000e2800000e0000 */
[----:B------:R-:W1:Y:S01]  /*121e0*/  SHFL.BFLY PT, R7, R4, 0x1, 0x1f ;  /* 0x0c201f0004077f89 */ /* 0x000e6200000e0000 */
[----:B0-----:R-:W-:Y:S01]  /*121f0*/  FADD.FTZ R10, R0, R5 ;  /* 0x00000005000a7221 */ /* 0x001fe20000010000 */
[----:B------:R-:W-:Y:S01]  /*12200*/  MOV R0, 0xff800000 ;  /* 0xff80000000007802 */ /* 0x000fe20000000f00 */
[----:B-1----:R-:W-:-:S03]  /*12210*/  FADD.FTZ R11, R4, R7 ;  /* 0x00000007040b7221 */ /* 0x002fc60000010000 */
[----:B------:R-:W-:Y:S02]  /*12220*/  FSETP.NE.FTZ.AND P1, PT, R10, RZ, PT ;  /* 0x000000ff0a00720b */ /* 0x000fe40003f35000 */
[----:B------:R-:W-:-:S11]  /*12230*/  FSETP.NE.FTZ.AND P2, PT, R11, RZ, PT ;  /* 0x000000ff0b00720b */ /* 0x000fd60003f55000 */
[----:B------:R-:W0:Y:S01]  /*12240*/  @P1 MUFU.LG2 R5, R10 ;  /* 0x0000000a00051308 */ /* 0x000e220000000c00 */
[----:B------:R-:W-:Y:S01]  /*12250*/  @P1 FMUL.FTZ R4, R8, 0.69314718246459960938 ;  /* 0x3f31721808041820 */ /* 0x000fe20000410000 */
        /* <DEDUP_REMOVED lines=10> */
[----:B------:R-:W-:Y:S03]  /*12300*/  HGMMA.64x128x16.F32 R88, R188, gdesc[UR4].tnspB, R88, gsb0 ;  /* 0x41e00004bc587df0 */ /* 0x000fe60008000858 */
[----:B------:R-:W-:Y:S02]  /*12310*/  WARPGROUP.DEPBAR.LE gsb0, 0x0 ;  /* 0x00008000000079c5 */ /* 0x000fe40000010000 */
[----:B--23--:R-:W-:Y:S05]  /*12320*/  @!P0 BRA `(.L_x_654) ;  /* 0x0000000000048947 */ /* 0x00cfea0003800000 */
[----:B------:R-:W-:Y:S01]  /*12330*/  BPT.TRAP 0x1 ;  /* 0x000000040000795c */ /* 0x000fe20000300000 */
.L_x_654:
[----:B------:R-:W-:Y:S01]  /*12340*/  VIADD R4, R9, 0x28860 ;  /* 0x0002886009047836 */ /* 0x000fe20000000000 */
[----:B------:R-:W-:Y:S01]  /*12350*/  IADD3 R157, R157, 0x1, RZ ;  /* 0x000000019d9d7810 */ /* 0x000fe20007ffe0ff */
[----:B------:R-:W-:Y:S02]  /*12360*/  IMAD.U32 R5, RZ, RZ, UR38 ;  /* 0x00000026ff057e24 */ /* 0x000fe4000f8e00ff */
[-C--:B------:R-:W-:Y:S01]  /*12370*/  FMUL.FTZ R20, R88, R69.reuse ;  /* 0x0000004558147220 */ /* 0x080fe20000410000 */
[-C--:B------:R-:W-:Y:S01]  /*12380*/  FMUL.FTZ R21, R89, R69.reuse ;  /* 0x0000004559157220 */ /* 0x080fe20000410000 */
[----:B------:R-:W-:Y:S01]  /*12390*/  ISETP.NE.AND P1, PT, R157, 0x2, PT ;  /* 0x000000029d00780c */ /* 0x000fe20003f25270 */
[-C--:B------:R-:W-:Y:S01]  /*123a0*/  FMUL.FTZ R40, R92, R69.reuse ;  /* 0x000000455c287220 */ /* 0x080fe20000410000 */
[----:B------:R-:W-:Y:S01]  /*123b0*/  PRMT R4, R5, 0x654, R4 ;  /* 0x0000065405047816 */ /* 0x000fe20000000004 */
[-C--:B------:R-:W-:Y:S01]  /*123c0*/  FMUL.FTZ R41, R93, R69.reuse ;  /* 0x000000455d297220 */ /* 0x080fe20000410000 */
[----:B------:R-:W-:Y:S01]  /*123d0*/  SEL R5, RZ, 0x1, P1 ;  /* 0x00000001ff057807 */ /* 0x000fe20000800000 */
        /* <DEDUP_REMOVED lines=28> */
[-C--:B0-----:R-:W-:Y:S01]  /*125a0*/  FMUL.FTZ R70, R90, R6.reuse ;  /* 0x000000065a467220 */ /* 0x081fe20000410000 */
        /* <DEDUP_REMOVED lines=33> */
[----:B------:R-:W-:Y:S01]  /*127c0*/  LOP3.LUT R158, R158, R5, RZ, 0x3c, !PT ;  /* 0x000000059e9e7212 */ /* 0x000fe200078e3cff */
[----:B------:R-:W-:Y:S01]  /*127d0*/  UIADD3 UR39, UR39, 0x1, URZ ;  /* 0x0000000127277890 */ /* 0x000fe2000fffe03f */
[----:B-1----:R-:W-:-:S11]  /*127e0*/  SEL R157, R157, RZ, P1 ;  /* 0x000000ff9d9d7207 */ /* 0x002fd60000800000 */
.L_x_590:
[----:B------:R-:W-:Y:S05]  /*127f0*/  WARPSYNC.ALL ;  /* 0x0000000000007948 */ /* 0x000fea0003800000 */
[----:B------:R-:W0:Y:S08]  /*12800*/  S2UR UR38, SR_CgaCtaId ;  /* 0x00000000002679c3 */ /* 0x000e300000008800 */
[----:B------:R-:W-:Y:S06]  /*12810*/  BAR.SYNC.DEFER_BLOCKING 0x5, 0x180 ;  /* 0x0146000000007b1d */ /* 0x000fec0000010000 */
[----:B------:R-:W-:Y:S01]  /*12820*/  UMOV UR4, 0x400 ;  /* 0x0000040000047882 */ /* 0x000fe20000000000 */
[----:B------:R-:W-:Y:S01]  /*12830*/  BSSY B0, `(.L_x_655) ;  /* 0x00002f0000007945 */ /* 0x000fe20003800000 */
[----:B0-----:R-:W-:-:S06]  /*12840*/  ULEA UR4, UR38, UR4, 0x18 ;  /* 0x0000000426047291 */ /* 0x001fcc000f8ec03f */
[----:B------:R-:W-:-:S05]  /*12850*/  IMAD.U32 R156, RZ, RZ, UR4 ;  /* 0x00000004ff9c7e24 */ /* 0x000fca000f8e00ff */
[----:B------:R0:W1:Y:S01]  /*12860*/  LDS.128 R28, [R156+0x288d0] ;  /* 0x0288d0009c1c7984 */ /* 0x0000620000000c00 */
[----:B------:R-:W-:Y:S06]  /*12870*/  BAR.ARV 0x4, 0x180 ;  /* 0x0106000000007b1d */ /* 0x000fec0000002000 */
[----:B------:R-:W-:Y:S05]  /*12880*/  @P0 BRA `(.L_x_656) ;  /* 0x0000002000a40947 */ /* 0x000fea0003800000 */
[----:B------:R-:W3:Y:S01]  /*12890*/  LDL R4, [R1+0x1c] ;  /* 0x00001c0001047983 */ /* 0x000ee20000100800 */
[----:B------:R-:W-:Y:S01]  /*128a0*/  ULDC UR4, c[0x0][0xad4] ;  /* 0x0002b50000047ab9 */ /* 0x000fe20000000800 */
[----:B------:R-:W-:Y:S01]  /*128b0*/  F2FP.F16.F32.PACK_AB R34, R61, R60 ;  /* 0x0000003c3d22723e */ /* 0x000fe200000000ff */
[----:B------:R-:W4:Y:S01]  /*128c0*/  S2R R5, SR_SWINHI ;  /* 0x0000000000057919 */ /* 0x000f220000002f00 */
[----:B------:R-:W-:Y:S02]  /*128d0*/  F2FP.F16.F32.PACK_AB R36, R63, R62 ;  /* 0x0000003e3f24723e */ /* 0x000fe400000000ff */
[----:B------:R-:W-:Y:S02]  /*128e0*/  MOV R92, R156 ;  /* 0x0000009c005c7202 */ /* 0x000fe40000000f00 */
[----:B----4-:R-:W-:-:S03]  /*128f0*/  MOV R93, R5 ;  /* 0x00000005005d7202 */ /* 0x010fc60000000f00 */
[----:B---3--:R-:W-:-:S03]  /*12900*/  IMAD.WIDE R8, R4, 0x2, R92 ;  /* 0x0000000204087825 */ /* 0x008fc600078e025c */
[C---:B------:R-:W-:Y:S02]  /*12910*/  IADD3 R37, P0, R8.reuse, 0x40, RZ ;  /* 0x0000004008257810 */ /* 0x040fe40007f1e0ff */
[----:B------:R-:W-:Y:S02]  /*12920*/  IADD3 R35, P5, R8, 0x20, RZ ;  /* 0x0000002008237810 */ /* 0x000fe40007fbe0ff */
[----:B------:R-:W-:Y:S02]  /*12930*/  IADD3.X R25, RZ, R9, RZ, P0, !PT ;  /* 0x00000009ff197210 */ /* 0x000fe400007fe4ff */
[----:B------:R-:W-:Y:S01]  /*12940*/  ISETP.NE.AND P0, PT, R204, RZ, PT ;  /* 0x000000ffcc00720c */ /* 0x000fe20003f05270 */
[--C-:B------:R-:W-:Y:S01]  /*12950*/  IMAD.X R27, RZ, RZ, R9.reuse, P5 ;  /* 0x000000ffff1b7224 */ /* 0x100fe200028e0609 */
[----:B------:R-:W-:Y:S02]  /*12960*/  IADD3 R39, P1, R8, 0x60, RZ ;  /* 0x0000006008277810 */ /* 0x000fe40007f3e0ff */
[----:B------:R-:W-:Y:S01]  /*12970*/  SEL R204, R204, UR4, P0 ;  /* 0x00000004cccc7c07 */ /* 0x000fe20008000000 */
[----:B------:R-:W-:Y:S05]  /*12980*/  WARPSYNC.ALL ;  /* 0x0000000000007948 */ /* 0x000fea0003800000 */
[----:B------:R-:W-:Y:S01]  /*12990*/  LOP3.LUT R11, R8, 0x380, RZ, 0xc0, !PT ;  /* 0x00000380080b7812 */ /* 0x000fe200078ec0ff */
[----:B------:R-:W-:Y:S01]  /*129a0*/  IMAD.X R15, RZ, RZ, R9, P1 ;  /* 0x000000ffff0f7224 */ /* 0x000fe200008e0609 */
[----:B------:R-:W-:Y:S01]  /*129b0*/  LOP3.LUT R4, R35, 0x380, RZ, 0xc0, !PT ;  /* 0x0000038023047812 */ /* 0x000fe200078ec0ff */
[----:B------:R-:W-:Y:S01]  /*129c0*/  ULDC.64 UR6, c[0x0][0xc08] ;  /* 0x0003020000067ab9 */ /* 0x000fe20000000a00 */
[----:B------:R-:W-:Y:S01]  /*129d0*/  LOP3.LUT R10, R39, 0x380, RZ, 0xc0, !PT ;  /* 0x00000380270a7812 */ /* 0x000fe200078ec0ff */
[----:B------:R-:W-:Y:S01]  /*129e0*/  ULDC.64 UR4, c[0x0][0xc00] ;  /* 0x0003000000047ab9 */ /* 0x000fe20000000a00 */
[----:B------:R-:W-:-:S02]  /*129f0*/  LOP3.LUT R6, R37, 0x380, RZ, 0xc0, !PT ;  /* 0x0000038025067812 */ /* 0x000fc400078ec0ff */
[----:B------:R-:W-:Y:S02]  /*12a00*/  SHF.R.U64 R11, R11, 0x3, RZ ;  /* 0x000000030b0b7819 */ /* 0x000fe400000012ff */
[----:B------:R-:W-:Y:S02]  /*12a10*/  SHF.R.U64 R4, R4, 0x3, RZ ;  /* 0x0000000304047819 */ /* 0x000fe400000012ff */
[C---:B------:R-:W-:Y:S02]  /*12a20*/  IADD3 R95, P2, R8.reuse, 0x4000, RZ ;  /* 0x00004000085f7810 */ /* 0x040fe40007f5e0ff */
[----:B-1----:R-:W-:Y:S02]  /*12a30*/  IADD3 R28, P5, R8, 0x4060, RZ ;  /* 0x00004060081c7810 */ /* 0x002fe40007fbe0ff */
[----:B------:R-:W-:Y:S01]  /*12a40*/  SHF.R.U64 R10, R10, 0x3, RZ ;  /* 0x000000030a0a7819 */ /* 0x000fe200000012ff */
[--C-:B--2---:R-:W-:Y:S01]  /*12a50*/  IMAD.X R13, RZ, RZ, R9.reuse, P2 ;  /* 0x000000ffff0d7224 */ /* 0x104fe200010e0609 */
[----:B------:R-:W-:Y:S01]  /*12a60*/  IADD3 R107, P4, R8, 0x4040, RZ ;  /* 0x00004040086b7810 */ /* 0x000fe20007f9e0ff */
[--C-:B------:R-:W-:Y:S01]  /*12a70*/  IMAD.X R33, RZ, RZ, R9.reuse, P5 ;  /* 0x000000ffff217224 */ /* 0x100fe200028e0609 */
[----:B------:R-:W-:Y:S01]  /*12a80*/  SHF.R.U64 R6, R6, 0x3, RZ ;  /* 0x0000000306067819 */ /* 0x000fe200000012ff */
[----:B------:R-:W-:Y:S01]  /*12a90*/  BAR.SYNC.DEFER_BLOCKING 0x1, 0x100 ;  /* 0x0044000000007b1d */ /* 0x000fe20000010000 */
[----:B------:R-:W-:Y:S01]  /*12aa0*/  IADD3 R97, P3, R8, 0x4020, RZ ;  /* 0x0000402008617810 */ /* 0x000fe20007f7e0ff */
[----:B------:R-:W-:Y:S01]  /*12ab0*/  IMAD.X R5, RZ, RZ, R9, P4 ;  /* 0x000000ffff057224 */ /* 0x000fe200020e0609 */
[----:B------:R-:W-:-:S02]  /*12ac0*/  LOP3.LUT R8, R11, R8, RZ, 0x3c, !PT ;  /* 0x000000080b087212 */ /* 0x000fc400078e3cff */
[----:B------:R-:W-:Y:S02]  /*12ad0*/  LOP3.LUT R26, R4, R35, RZ, 0x3c, !PT ;  /* 0x00000023041a7212 */ /* 0x000fe400078e3cff */
[----:B------:R-:W-:Y:S02]  /*12ae0*/  LOP3.LUT R14, R10, R39, RZ, 0x3c, !PT ;  /* 0x000000270a0e7212 */ /* 0x000fe400078e3cff */
[----:B------:R-:W-:Y:S02]  /*12af0*/  LOP3.LUT R4, R95, 0x380, RZ, 0xc0, !PT ;  /* 0x000003805f047812 */ /* 0x000fe400078ec0ff */
[----:B------:R-:W-:Y:S02]  /*12b00*/  LOP3.LUT R11, R28, 0x380, RZ, 0xc0, !PT ;  /* 0x000003801c0b7812 */ /* 0x000fe400078ec0ff */
[----:B-----5:R-:W-:Y:S02]  /*12b10*/  LOP3.LUT R24, R6, R37, RZ, 0x3c, !PT ;  /* 0x0000002506187212 */ /* 0x020fe400078e3cff */
[----:B------:R-:W-:-:S02]  /*12b20*/  LOP3.LUT R10, R107, 0x380, RZ, 0xc0, !PT ;  /* 0x000003806b0a7812 */ /* 0x000fc400078ec0ff */
[----:B------:R-:W-:Y:S02]  /*12b30*/  LOP3.LUT R6, R97, 0x380, RZ, 0xc0, !PT ;  /* 0x0000038061067812 */ /* 0x000fe400078ec0ff */
[----:B------:R-:W-:Y:S02]  /*12b40*/  SHF.R.U64 R4, R4, 0x3, RZ ;  /* 0x0000000304047819 */ /* 0x000fe400000012ff */
[----:B------:R-:W-:Y:S02]  /*12b50*/  SHF.R.U64 R11, R11, 0x3, RZ ;  /* 0x000000030b0b7819 */ /* 0x000fe400000012ff */
[----:B------:R-:W-:Y:S02]  /*12b60*/  SHF.R.U64 R10, R10, 0x3, RZ ;  /* 0x000000030a0a7819 */ /* 0x000fe400000012ff */
[----:B------:R-:W-:Y:S02]  /*12b70*/  SHF.R.U64 R6, R6, 0x3, RZ ;  /* 0x0000000306067819 */ /* 0x000fe400000012ff */
[----:B------:R-:W-:-:S02]  /*12b80*/  LOP3.LUT R12, R4, R95, RZ, 0x3c, !PT ;  /* 0x0000005f040c7212 */ /* 0x000fc400078e3cff */
[----:B------:R-:W-:Y:S02]  /*12b90*/  LOP3.LUT R32, R11, R28, RZ, 0x3c, !PT ;  /* 0x0000001c0b207212 */ /* 0x000fe400078e3cff */
[----:B------:R-:W-:Y:S02]  /*12ba0*/  IADD3.X R7, RZ, R9, RZ, P3, !PT ;  /* 0x00000009ff077210 */ /* 0x000fe40001ffe4ff */
[----:B------:R-:W-:Y:S02]  /*12bb0*/  LOP3.LUT R4, R10, R107, RZ, 0x3c, !PT ;  /* 0x0000006b0a047212 */ /* 0x000fe400078e3cff */
[----:B------:R-:W-:Y:S02]  /*12bc0*/  MOV R28, R8 ;  /* 0x00000008001c7202 */ /* 0x000fe40000000f00 */
[----:B------:R-:W-:Y:S02]  /*12bd0*/  LOP3.LUT R6, R6, R97, RZ, 0x3c, !PT ;  /* 0x0000006106067212 */ /* 0x000fe400078e3cff */
[----:B------:R-:W-:-:S02]  /*12be0*/  F2FP.F16.F32.PACK_AB R8, R21, R20 ;  /* 0x000000141508723e */ /* 0x000fc400000000ff */
[----:B------:R-:W-:Y:S02]  /*12bf0*/  F2FP.F16.F32.PACK_AB R9, R71, R70 ;  /* 0x000000464709723e */ /* 0x000fe400000000ff */
        /* <DEDUP_REMOVED lines=10> */
[----:B------:R-:W-:Y:S02]  /*12ca0*/  MOV R38, R24 ;  /* 0x0000001800267202 */ /* 0x000fe40000000f00 */
[----:B------:R-:W-:Y:S01]  /*12cb0*/  MOV R39, R14 ;  /* 0x0000000e00277202 */ /* 0x000fe20000000f00 */
[----:B------:R-:W-:Y:S01]  /*12cc0*/  STSM.16.M88.4 [R37], R4 ;  /* 0x0000000425007844 */ /* 0x000fe20000000200 */
[----:B------:R-:W-:-:S02]  /*12cd0*/  MOV R96, R12 ;  /* 0x0000000c00607202 */ /* 0x000fc40000000f00 */
[----:B-1----:R-:W-:Y:S02]  /*12ce0*/  F2FP.F16.F32.PACK_AB R8, R47, R46 ;  /* 0x0000002e2f08723e */ /* 0x002fe400000000ff */
[----:B------:R-:W-:Y:S02]  /*12cf0*/  F2FP.F16.F32.PACK_AB R9, R79, R78 ;  /* 0x0000004e4f09723e */ /* 0x000fe400000000ff */
[----:B------:R-:W-:Y:S02]  /*12d00*/  F2FP.F16.F32.PACK_AB R10, R49, R48 ;  /* 0x00000030310a723e */ /* 0x000fe400000000ff */
[----:B------:R-:W-:Y:S02]  /*12d10*/  F2FP.F16.F32.PACK_AB R11, R81, R80 ;  /* 0x00000050510b723e */ /* 0x000fe400000000ff */
[----:B------:R-:W-:Y:S02]  /*12d20*/  F2FP.F16.F32.PACK_AB R12, R51, R50 ;  /* 0x00000032330c723e */ /* 0x000fe400000000ff */
[----:B------:R-:W-:Y:S01]  /*12d30*/  F2FP.F16.F32.PACK_AB R13, R83, R82 ;  /* 0x00000052530d723e */ /* 0x000fe200000000ff */
[----:B------:R1:W-:Y:S01]  /*12d40*/  STSM.16.M88.4 [R38], R8 ;  /* 0x0000000826007844 */ /* 0x0003e20000000200 */
[----:B------:R-:W-:-:S02]  /*12d50*/  F2FP.F16.F32.PACK_AB R14, R53, R52 ;  /* 0x00000034350e723e */ /* 0x000fc400000000ff */
[----:B------:R-:W-:Y:S02]  /*12d60*/  F2FP.F16.F32.PACK_AB R15, R85, R84 ;  /* 0x00000054550f723e */ /* 0x000fe400000000ff */
[----:B------:R-:W-:Y:S02]  /*12d70*/  F2FP.F16.F32.PACK_AB R24, R55, R54 ;  /* 0x000000363718723e */ /* 0x000fe400000000ff */
[----:B------:R-:W-:Y:S01]  /*12d80*/  F2FP.F16.F32.PACK_AB R25, R87, R86 ;  /* 0x000000565719723e */ /* 0x000fe200000000ff */
[----:B------:R2:W-:Y:S01]  /*12d90*/  STSM.16.M88.4 [R39], R12 ;  /* 0x0000000c27007844 */ /* 0x0005e20000000200 */
[----:B------:R-:W-:Y:S02]  /*12da0*/  F2FP.F16.F32.PACK_AB R26, R57, R56 ;  /* 0x00000038391a723e */ /* 0x000fe400000000ff */
[----:B------:R-:W-:Y:S02]  /*12db0*/  F2FP.F16.F32.PACK_AB R27, R89, R88 ;  /* 0x00000058591b723e */ /* 0x000fe400000000ff */
[----:B------:R-:W-:-:S02]  /*12dc0*/  MOV R28, R32 ;  /* 0x00000020001c7202 */ /* 0x000fc40000000f00 */
[----:B------:R-:W-:Y:S01]  /*12dd0*/  F2FP.F16.F32.PACK_AB R32, R59, R58 ;  /* 0x0000003a3b20723e */ /* 0x000fe200000000ff */
[----:B------:R-:W-:Y:S01]  /*12de0*/  STSM.16.M88.4 [R96], R24 ;  /* 0x0000001860007844 */ /* 0x000fe20000000200 */
[----:B------:R-:W-:Y:S01]  /*12df0*/  F2FP.F16.F32.PACK_AB R33, R91, R90 ;  /* 0x0000005a5b21723e */ /* 0x000fe200000000ff */
[----:B-1----:R-:W1:Y:S01]  /*12e00*/  LDC R9, c[0x0][0xbe8] ;  /* 0x0002fa00ff097b82 */ /* 0x002e620000000800 */
[----:B------:R-:W-:Y:S02]  /*12e10*/  F2FP.F16.F32.PACK_AB R35, R99, R98 ;  /* 0x000000626323723e */ /* 0x000fe400000000ff */
[----:B------:R-:W-:Y:S02]  /*12e20*/  F2FP.F16.F32.PACK_AB R37, R101, R100 ;  /* 0x000000646525723e */ /* 0x000fe400000000ff */
[----:B------:R-:W-:Y:S01]  /*12e30*/  F2FP.F16.F32.PACK_AB R38, R65, R64 ;  /* 0x000000404126723e */ /* 0x000fe200000000ff */
[----:B------:R-:W-:Y:S01]  /*12e40*/  STSM.16.M88.4 [R95], R32 ;  /* 0x000000205f007844 */ /* 0x000fe20000000200 */
[----:B--2---:R-:W-:-:S02]  /*12e50*/  F2FP.F16.F32.PACK_AB R39, R103, R102 ;  /* 0x000000666727723e */ /* 0x004fc400000000ff */
[----:B------:R-:W-:Y:S02]  /*12e60*/  F2FP.F16.F32.PACK_AB R4, R67, R66 ;  /* 0x000000424304723e */ /* 0x000fe400000000ff */
[----:B------:R-:W-:Y:S01]  /*12e70*/  F2FP.F16.F32.PACK_AB R5, R105, R104 ;  /* 0x000000686905723e */ /* 0x000fe200000000ff */
[----:B------:R-:W-:Y:S01]  /*12e80*/  STSM.16.M88.4 [R94], R36 ;  /* 0x000000245e007844 */ /* 0x000fe20000000200 */
[----:B------:R-:W-:Y:S02]  /*12e90*/  F2FP.F16.F32.PACK_AB R6, R69, R68 ;  /* 0x000000444506723e */ /* 0x000fe400000000ff */
[----:B------:R-:W-:Y:S02]  /*12ea0*/  F2FP.F16.F32.PACK_AB R7, R151, R150 ;  /* 0x000000969707723e */ /* 0x000fe400000000ff */
[----:B------:R-:W-:Y:S02]  /*12eb0*/  ISETP.NE.U32.AND P3, PT, RZ, UR6, PT ;  /* 0x00000006ff007c0c */ /* 0x000fe4000bf65070 */
[----:B------:R-:W-:Y:S01]  /*12ec0*/  ISETP.NE.U32.AND P0, PT, RZ, UR4, PT ;  /* 0x00000004ff007c0c */ /* 0x000fe2000bf05070 */
[----:B------:R2:W-:Y:S01]  /*12ed0*/  STSM.16.M88.4 [R28], R4 ;  /* 0x000000041c007844 */ /* 0x0005e20000000200 */
[----:B------:R-:W-:Y:S01]  /*12ee0*/  BAR.SYNC.DEFER_BLOCKING 0x1, 0x100 ;  /* 0x0044000000007b1d */ /* 0x000fe20000010000 */
[----:B------:R-:W-:-:S02]  /*12ef0*/  ISETP.NE.AND.EX P3, PT, RZ, UR7, PT, P3 ;  /* 0x00000007ff007c0c */ /* 0x000fc4000bf65330 */
[----:B------:R-:W-:Y:S02]  /*12f00*/  IADD3 R12, P1, R206, UR4, RZ ;  /* 0x00000004ce0c7c10 */ /* 0x000fe4000ff3e0ff */
[----:B------:R-:W-:Y:S02]  /*12f10*/  ISETP.NE.AND.EX P0, PT, RZ, UR5, PT, P0 ;  /* 0x00000005ff007c0c */ /* 0x000fe4000bf05300 */
[----:B------:R-:W-:Y:S02]  /*12f20*/  IADD3.X R13, R207, UR5, RZ, P1, !PT ;  /* 0x00000005cf0d7c10 */ /* 0x000fe40008ffe4ff */
[----:B------:R-:W-:-:S05]  /*12f30*/  MOV R10, RZ ;  /* 0x000000ff000a7202 */ /* 0x000fca0000000f00 */
[----:B------:R-:W-:Y:S01]  /*12f40*/  @P3 IADD3 R206, P1, R206, UR6, RZ ;  /* 0x00000006cece3c10 */ /* 0x000fe2000ff3e0ff */
[----:B------:R-:W-:Y:S02]  /*12f50*/  ULDC UR6, c[0x0][0xa88] ;  /* 0x0002a20000067ab9 */ /* 0x000fe40000000800 */
[----:B------:R-:W-:Y:S01]  /*12f60*/  IMAD.U32 R8, RZ, RZ, UR6 ;  /* 0x00000006ff087e24 */ /* 0x000fe2000f8e00ff */
[----:B------:R-:W-:Y:S01]  /*12f70*/  @P3 IADD3.X R207, R207, UR7, RZ, P1, !PT ;  /* 0x00000007cfcf3c10 */ /* 0x000fe20008ffe4ff */
[----:B------:R3:W5:Y:S04]  /*12f80*/  @P0 LDG.E R10, desc[UR42][R12.64] ;  /* 0x0000002a0c0a0981 */ /* 0x000768000c1e1900 */
[----:B------:R3:W5:Y:S01]  /*12f90*/  @P3 LDG.E R8, desc[UR42][R206.64] ;  /* 0x0000002ace083981 */ /* 0x000762000c1e1900 */
[----:B--2---:R-:W-:Y:S01]  /*12fa0*/  IMAD.MOV.U32 R6, RZ, RZ, 0x9b8 ;  /* 0x000009b8ff067424 */ /* 0x004fe200078e00ff */
[----:B------:R-:W-:-:S02]  /*12fb0*/  ISETP.GT.AND P2, PT, R204, 0x1, PT ;  /* 0x00000001cc00780c */ /* 0x000fc40003f44270 */
[----:B-1----:R-:W-:Y:S02]  /*12fc0*/  ISETP.NE.AND P1, PT, R9, 0x1, PT ;  /* 0x000000010900780c */ /* 0x002fe40003f25270 */
[----:B------:R-:W-:-:S04]  /*12fd0*/  SEL R6, R6, 0x978, P2 ;  /* 0x0000097806067807 */ /* 0x000fc80001000000 */
[----:B------:R3:W1:Y:S08]  /*12fe0*/  LDC.64 R24, c[0x0][R6+0x220] ;  /* 0x0000880006187b82 */ /* 0x0006700000000a00 */
[----:B------:R3:W2:Y:S08]  /*12ff0*/  LDC.64 R26, c[0x0][R6+0x218] ;  /* 0x00008600061a7b82 */ /* 0x0006b00000000a00 */
[----:B------:R3:W4:Y:S01]  /*13000*/  LDC.64 R14, c[0x0][R6+0x228] ;  /* 0x00008a00060e7b82 */ /* 0x0007220000000a00 */
[----:B------:R-:W-:Y:S05]  /*13010*/  @P3 BRA `(.L_x_657) ;  /* 0x0000000000103947 */ /* 0x000fea0003800000 */
[----:B------:R-:W-:Y:S05]  /*13020*/  @!P0 BRA `(.L_x_657) ;  /* 0x00000000000c8947 */ /* 0x000fea0003800000 */
[----:B------:R-:W3:Y:S04]  /*13030*/  LDG.E R5, desc[UR42][R12.64] ;  /* 0x0000002a0c057981 */ /* 0x000ee8000c1e1900 */
[----:B-----5:R-:W3:Y:S02]  /*13040*/  LDG.E R8, desc[UR42][R12.64+0x4] ;  /* 0x0000042a0c087981 */ /* 0x020ee4000c1e1900 */
[----:B---3--:R-:W-:-:S07]  /*13050*/  IADD3 R8, -R5, R8, RZ ;  /* 0x0000000805087210 */ /* 0x008fce0007ffe1ff */
.L_x_657:
[----:B---3--:R-:W3:Y:S01]  /*13060*/  LDL R13, [R1+0x18] ;  /* 0x00001800010d7983 */ /* 0x008ee20000100800 */
[----:B------:R-:W0:Y:S01]  /*13070*/  LDC.64 R6, c[0x0][R6+0x210] ;  /* 0x0000840006067b82 */ /* 0x000e220000000a00 */
[----:B------:R-:W-:Y:S02]  /*13080*/  ISETP.NE.U32.AND P0, PT, RZ, UR4, PT ;  /* 0x00000004ff007c0c */ /* 0x000fe4000bf05070 */
[----:B------:R-:W4:Y:S02]  /*13090*/  LDL R32, [R1+0x14] ;  /* 0x0000140001207983 */ /* 0x000f240000100800 */
[----:B------:R-:W-:-:S03]  /*130a0*/  ISETP.NE.AND.EX P0, PT, RZ, UR5, PT, P0 ;  /* 0x00000005ff007c0c */ /* 0x000fc6000bf05300 */
[----:B------:R-:W0:Y:S01]  /*130b0*/  @P1 LDC R12, c[0x0][0xbec] ;  /* 0x0002fb00ff0c1b82 */ /* 0x000e220000000800 */
[----:B------:R-:W-:Y:S02]  /*130c0*/  SEL R205, R205, RZ, !P0 ;  /* 0x000000ffcdcd7207 */ /* 0x000fe40004000000 */
[----:B------:R-:W-:-:S03]  /*130d0*/  SEL R217, R217, RZ, !P0 ;  /* 0x000000ffd9d97207 */ /* 0x000fc60004000000 */
[----:B-1----:R-:W-:Y:S02]  /*130e0*/  IMAD R11, R25, R205, RZ ;  /* 0x000000cd190b7224 */ /* 0x002fe400078e02ff */
[----:B------:R-:W1:Y:S02]  /*130f0*/  @P1 LDC R33, c[0x0][0xbf0] ;  /* 0x0002fc00ff211b82 */ /* 0x000e640000000800 */
[----:B------:R-:W-:Y:S02]  /*13100*/  IMAD R217, R24, R217, R11 ;  /* 0x000000d918d97224 */ /* 0x000fe400078e020b */
[-C--:B--2---:R-:W-:Y:S02]  /*13110*/  IMAD R11, R27, R2.reuse, RZ ;  /* 0x000000021b0b7224 */ /* 0x084fe400078e02ff */
[----:B------:R-:W-:Y:S02]  /*13120*/  IMAD.WIDE.U32 R26, R26, R2, RZ ;  /* 0x000000021a1a7225 */ /* 0x000fe400078e00ff */
[----:B------:R-:W2:Y:S02]  /*13130*/  LDC.64 R4, c[0x0][0xba8] ;  /* 0x0002ea00ff047b82 */ /* 0x000ea40000000a00 */
[----:B------:R-:W-:-:S03]  /*13140*/  IMAD.WIDE.U32 R24, R24, R205, RZ ;  /* 0x000000cd18187225 */ /* 0x000fc600078e00ff */
[--C-:B-----5:R-:W-:Y:S02]  /*13150*/  IADD3 R26, P0, P3, R24, R26, R10.reuse ;  /* 0x0000001a181a7210 */ /* 0x120fe40007b1e00a */
[----:B------:R-:W-:Y:S01]  /*13160*/  IADD3 R217, R25, R217, RZ ;  /* 0x000000d919d97210 */ /* 0x000fe20007ffe0ff */
[----:B------:R-:W-:Y:S01]  /*13170*/  IMAD.IADD R28, R27, 0x1, R11 ;  /* 0x000000011b1c7824 */ /* 0x000fe200078e020b */
[----:B------:R-:W-:Y:S01]  /*13180*/  SHF.R.S32.HI R11, RZ, 0x1f, R10 ;  /* 0x0000001fff0b7819 */ /* 0x000fe2000001140a */
[----:B--2---:R-:W2:Y:S08]  /*13190*/  @!P2 LDC R4, c[0x0][0xb50] ;  /* 0x0002d400ff04ab82 */ /* 0x004eb00000000800 */
[----:B------:R-:W2:Y:S01]  /*131a0*/  @!P2 LDC R5, c[0x0][0xb54] ;  /* 0x0002d500ff05ab82 */ /* 0x000ea20000000800 */
[----:B------:R-:W-:-:S02]  /*131b0*/  IMAD R8, R8, R9, RZ ;  /* 0x0000000908087224 */ /* 0x000fc400078e02ff */
[----:B---3--:R-:W-:Y:S01]  /*131c0*/  IMAD R35, R208, 0x80, R13 ;  /* 0x00000080d0237824 */ /* 0x008fe200078e020d */
[----:B------:R-:W-:-:S03]  /*131d0*/  SEL R13, R209, RZ, P2 ;  /* 0x000000ffd10d7207 */ /* 0x000fc60001000000 */
[----:B0-----:R-:W-:-:S04]  /*131e0*/  @P1 IMAD.HI.U32 R24, R35, R12, RZ ;  /* 0x0000000c23181227 */ /* 0x001fc800078e00ff */
[----:B------:R-:W-:Y:S01]  /*131f0*/  IMAD.MOV.U32 R25, RZ, RZ, R35 ;  /* 0x000000ffff197224 */ /* 0x000fe200078e0023 */
[----:B-1----:R-:W-:Y:S01]  /*13200*/  @P1 SHF.R.U32.HI R25, RZ, R33, R24 ;  /* 0x00000021ff191219 */ /* 0x002fe20000011618 */
[-C--:B----4-:R-:W-:Y:S02]  /*13210*/  IMAD R15, R15, R13.reuse, RZ ;  /* 0x0000000d0f0f7224 */ /* 0x090fe400078e02ff */
[----:B------:R-:W-:-:S04]  /*13220*/  IMAD.WIDE.U32 R12, R14, R13, RZ ;  /* 0x0000000d0e0c7225 */ /* 0x000fc800078e00ff */
[----:B------:R-:W-:Y:S01]  /*13230*/  IMAD.MOV R24, RZ, RZ, -R25 ;  /* 0x000000ffff187224 */ /* 0x000fe200078e0a19 */
[----:B------:R-:W-:Y:S02]  /*13240*/  IADD3 R27, R13, R15, RZ ;  /* 0x0000000f0d1b7210 */ /* 0x000fe40007ffe0ff */
[----:B------:R-:W-:Y:S01]  /*13250*/  IADD3.X R14, R217, R28, R11, P0, P3 ;  /* 0x0000001cd90e7210 */ /* 0x000fe200007e640b */
[----:B------:R-:W-:Y:S01]  /*13260*/  IMAD R15, R9, R24, R35 ;  /* 0x00000018090f7224 */ /* 0x000fe200078e0223 */
[----:B------:R-:W-:Y:S02]  /*13270*/  IADD3 R12, P0, P3, R25, R26, R12 ;  /* 0x0000001a190c7210 */ /* 0x000fe40007b1e00c */
[----:B------:R-:W-:Y:S01]  /*13280*/  SHF.R.S32.HI R13, RZ, 0x1f, R25 ;  /* 0x0000001fff0d7819 */ /* 0x000fe20000011419 */
[----:B------:R-:W-:Y:S01]  /*13290*/  IMAD R7, R7, R15, RZ ;  /* 0x0000000f07077224 */ /* 0x000fe200078e02ff */
[----:B------:R-:W-:Y:S02]  /*132a0*/  SHF.R.S32.HI R25, RZ, 0x1f, R15 ;  /* 0x0000001fff197819 */ /* 0x000fe4000001140f */
[----:B------:R-:W-:-:S03]  /*132b0*/  IADD3.X R13, R13, R14, R27, P0, P3 ;  /* 0x0000000e0d0d7210 */ /* 0x000fc600007e641b */
[C---:B------:R-:W-:Y:S02]  /*132c0*/  IMAD R25, R6.reuse, R25, R7 ;  /* 0x0000001906197224 */ /* 0x040fe400078e0207 */
[----:B------:R-:W-:-:S04]  /*132d0*/  IMAD.WIDE.U32 R6, R6, R15, R12 ;  /* 0x0000000f06067225 */ /* 0x000fc800078e000c */
[----:B------:R-:W-:Y:S01]  /*132e0*/  IMAD.IADD R7, R7, 0x1, R25 ;  /* 0x0000000107077824 */ /* 0x000fe200078e0219 */
[----:B--2---:R-:W-:-:S04]  /*132f0*/  LEA R4, P0, R6, R4, 0x2 ;  /* 0x0000000406047211 */ /* 0x004fc800078010ff */
[----:B------:R-:W-:Y:S01]  /*13300*/  LEA.HI.X R14, R6, R5, R7, 0x2, P0 ;  /* 0x00000005060e7211 */ /* 0x000fe200000f1407 */
[----:B------:R-:W-:Y:S01]  /*13310*/  SHFL.IDX PT, R12, R4, 0x1, 0x1c1f ;  /* 0x003c1f00040c7f89 */ /* 0x000fe200000e0000 */
[----:B------:R-:W-:-:S03]  /*13320*/  IMAD R25, R208, 0x80, R32 ;  /* 0x00000080d0197824 */ /* 0x000fc600078e0220 */
[----:B------:R-:W-:Y:S04]  /*13330*/  SHFL.IDX PT, R6, R4, RZ, 0x1c1f ;  /* 0x001c1fff04067589 */ /* 0x000fe800000e0000 */
[----:B------:R-:W0:Y:S04]  /*13340*/  SHFL.IDX PT, R7, R14, RZ, 0x1c1f ;  /* 0x001c1fff0e077589 */ /* 0x000e2800000e0000 */
[----:B------:R-:W1:Y:S01]  /*13350*/  SHFL.IDX PT, R13, R14, 0x1, 0x1c1f ;  /* 0x003c1f000e0d7f89 */ /* 0x000e6200000e0000 */
[----:B------:R-:W-:Y:S02]  /*13360*/  LOP3.LUT P0, RZ, R218, 0x3, RZ, 0xc0, !PT ;  /* 0x00000003daff7812 */ /* 0x000fe4000780c0ff */
[----:B------:R-:W-:-:S02]  /*13370*/  IADD3 R5, R25, 0x8, RZ ;  /* 0x0000000819057810 */ /* 0x000fc40007ffe0ff */
[-C--:B------:R-:W-:Y:S02]  /*13380*/  ISETP.GE.OR P3, PT, R25, R8.reuse, P0 ;  /* 0x000000081900720c */ /* 0x080fe40000766670 */
[----:B------:R-:W-:-:S11]  /*13390*/  ISETP.GE.OR P0, PT, R5, R8, P0 ;  /* 0x000000080500720c */ /* 0x000fd60000706670 */
[----:B0-----:R0:W-:Y:S04]  /*133a0*/  @!P3 ST.E desc[UR42][R6.64], R3 ;  /* 0x000000030600b985 */ /* 0x0011e8000c10192a */
[----:B-1----:R0:W-:Y:S01]  /*133b0*/  @!P0 ST.E desc[UR42][R12.64], R0 ;  /* 0x000000000c008985 */ /* 0x0021e2000c10192a */
[----:B------:R-:W-:Y:S05]  /*133c0*/  @P2 BRA `(.L_x_658) ;  /* 0x0000000800a02947 */ /* 0x000fea0003800000 */
[----:B------:R-:W-:Y:S01]  /*133d0*/  IMAD.SHL.U32 R32, R153, 0x40, RZ ;  /* 0x0000004099207824 */ /* 0x000fe200078e00ff */
[----:B0-----:R-:W0:Y:S01]  /*133e0*/  @P1 LDC R13, c[0x0][0xbec] ;  /* 0x0002fb00ff0d1b82 */ /* 0x001e220000000800 */
[----:B------:R-:W-:Y:S02]  /*133f0*/  ULDC.64 UR4, c[0x0][0xaa0] ;  /* 0x0002a80000047ab9 */ /* 0x000fe40000000a00 */
[----:B------:R-:W-:-:S04]  /*13400*/  IMAD.IADD R3, R16, 0x1, R32 ;  /* 0x0000000110037824 */ /* 0x000fc800078e0220 */
[----:B------:R-:W-:Y:S01]  /*13410*/  IMAD.WIDE R92, R3, 0x2, R92 ;  /* 0x00000002035c7825 */ /* 0x000fe200078e025c */
[----:B------:R-:W1:Y:S02]  /*13420*/  @P1 LDC R21, c[0x0][0xbf0] ;  /* 0x0002fc00ff151b82 */ /* 0x000e640000000800 */
[C---:B------:R-:W-:Y:S02]  /*13430*/  IADD3 R33, P0, R92.reuse, 0x2000, RZ ;  /* 0x000020005c217810 */ /* 0x040fe40007f1e0ff */
[----:B------:R-:W-:Y:S02]  /*13440*/  IADD3 R25, P5, R92, 0x1000, RZ ;  /* 0x000010005c197810 */ /* 0x000fe40007fbe0ff */
[----:B------:R-:W-:Y:S02]  /*13450*/  LOP3.LUT R32, R33, 0x380, RZ, 0xc0, !PT ;  /* 0x0000038021207812 */ /* 0x000fe400078ec0ff */
[----:B------:R-:W-:Y:S02]  /*13460*/  LOP3.LUT R24, R25, 0x380, RZ, 0xc0, !PT ;  /* 0x0000038019187812 */ /* 0x000fe400078ec0ff */
[----:B------:R-:W-:-:S02]  /*13470*/  SHF.R.U64 R32, R32, 0x3, RZ ;  /* 0x0000000320207819 */ /* 0x000fc400000012ff */
[----:B------:R-:W-:Y:S02]  /*13480*/  SHF.R.U64 R24, R24, 0x3, RZ ;  /* 0x0000000318187819 */ /* 0x000fe400000012ff */
[----:B------:R-:W-:Y:S01]  /*13490*/  LOP3.LUT R32, R32, R33, RZ, 0x3c, !PT ;  /* 0x0000002120207212 */ /* 0x000fe200078e3cff */
[----:B------:R-:W-:Y:S01]  /*134a0*/  IMAD.X R33, RZ, RZ, R93, P0 ;  /* 0x000000ffff217224 */ /* 0x000fe200000e065d */
[----:B------:R-:W-:Y:S02]  /*134b0*/  IADD3 R3, P0, R92, 0x7000, RZ ;  /* 0x000070005c037810 */ /* 0x000fe40007f1e0ff */
[----:B------:R-:W-:Y:S02]  /*134c0*/  LOP3.LUT R24, R24, R25, RZ, 0x3c, !PT ;  /* 0x0000001918187212 */ /* 0x000fe400078e3cff */
[----:B------:R-:W-:Y:S01]  /*134d0*/  IADD3.X R25, RZ, R93, RZ, P5, !PT ;  /* 0x0000005dff197210 */ /* 0x000fe20002ffe4ff */
[----:B------:R-:W-:Y:S01]  /*134e0*/  IMAD R11, R11, UR4, RZ ;  /* 0x000000040b0b7c24 */ /* 0x000fe2000f8e02ff */
[C---:B------:R-:W-:Y:S01]  /*134f0*/  IADD3 R37, P2, R92.reuse, 0x3000, RZ ;  /* 0x000030005c257810 */ /* 0x040fe20007f5e0ff */
[----:B------:R-:W5:Y:S01]  /*13500*/  LD.E.128 R32, desc[UR42][R32.64] ;  /* 0x0000002a20207980 */ /* 0x000f62000c101d00 */
[----:B------:R-:W-:-:S02]  /*13510*/  IADD3 R41, P3, R92, 0x4000, RZ ;  /* 0x000040005c297810 */ /* 0x000fc40007f7e0ff */
[C---:B------:R-:W-:Y:S01]  /*13520*/  IADD3 R45, P4, R92.reuse, 0x5000, RZ ;  /* 0x000050005c2d7810 */ /* 0x040fe20007f9e0ff */
[----:B------:R-:W5:Y:S01]  /*13530*/  LD.E.128 R24, desc[UR42][R24.64] ;  /* 0x0000002a18187980 */ /* 0x000f62000c101d00 */
[----:B------:R-:W-:Y:S02]  /*13540*/  IADD3 R49, P5, R92, 0x6000, RZ ;  /* 0x000060005c317810 */ /* 0x000fe40007fbe0ff */
[----:B------:R-:W-:Y:S02]  /*13550*/  LOP3.LUT R0, R3, 0x380, RZ, 0xc0, !PT ;  /* 0x0000038003007812 */ /* 0x000fe400078ec0ff */
[----:B------:R-:W-:Y:S02]  /*13560*/  LOP3.LUT R36, R37, 0x380, RZ, 0xc0, !PT ;  /* 0x0000038025247812 */ /* 0x000fe400078ec0ff */
[----:B------:R-:W-:Y:S02]  /*13570*/  LOP3.LUT R40, R41, 0x380, RZ, 0xc0, !PT ;  /* 0x0000038029287812 */ /* 0x000fe400078ec0ff */
[----:B------:R-:W-:-:S02]  /*13580*/  LOP3.LUT R44, R45, 0x380, RZ, 0xc0, !PT ;  /* 0x000003802d2c7812 */ /* 0x000fc400078ec0ff */
[----:B------:R-:W-:Y:S02]  /*13590*/  LOP3.LUT R48, R49, 0x380, RZ, 0xc0, !PT ;  /* 0x0000038031307812 */ /* 0x000fe400078ec0ff */
[----:B------:R-:W-:Y:S02]  /*135a0*/  SHF.R.U64 R0, R0, 0x3, RZ ;  /* 0x0000000300007819 */ /* 0x000fe400000012ff */
[----:B------:R-:W-:Y:S02]  /*135b0*/  LOP3.LUT R5, R92, 0x380, RZ, 0xc0, !PT ;  /* 0x000003805c057812 */ /* 0x000fe400078ec0ff */
[----:B------:R-:W-:Y:S02]  /*135c0*/  SHF.R.U64 R36, R36, 0x3, RZ ;  /* 0x0000000324247819 */ /* 0x000fe400000012ff */
[----:B------:R-:W-:Y:S02]  /*135d0*/  SHF.R.U64 R40, R40, 0x3, RZ ;  /* 0x0000000328287819 */ /* 0x000fe400000012ff */
[----:B------:R-:W-:-:S02]  /*135e0*/  SHF.R.U64 R44, R44, 0x3, RZ ;  /* 0x000000032c2c7819 */ /* 0x000fc400000012ff */
[----:B------:R-:W-:Y:S02]  /*135f0*/  SHF.R.U64 R48, R48, 0x3, RZ ;  /* 0x0000000330307819 */ /* 0x000fe400000012ff */
[----:B------:R-:W-:Y:S01]  /*13600*/  LOP3.LUT R52, R0, R3, RZ, 0x3c, !PT ;  /* 0x0000000300347212 */ /* 0x000fe200078e3cff */
[C---:B------:R-:W-:Y:S01]  /*13610*/  IMAD R3, R10.reuse, UR5, R11 ;  /* 0x000000050a037c24 */ /* 0x040fe2000f8e020b */
[----:B------:R-:W-:Y:S01]  /*13620*/  SHF.R.U64 R5, R5, 0x3, RZ ;  /* 0x0000000305057819 */ /* 0x000fe200000012ff */
[----:B------:R-:W-:Y:S01]  /*13630*/  IMAD.WIDE.U32 R10, R10, UR4, RZ ;  /* 0x000000040a0a7c25 */ /* 0x000fe2000f8e00ff */
[----:B------:R-:W-:Y:S01]  /*13640*/  LOP3.LUT R36, R36, R37, RZ, 0x3c, !PT ;  /* 0x0000002524247212 */ /* 0x000fe200078e3cff */
[----:B------:R-:W-:Y:S01]  /*13650*/  ULDC.64 UR4, c[0x0][0xae8] ;  /* 0x0002ba0000047ab9 */ /* 0x000fe20000000a00 */
[----:B------:R-:W-:Y:S01]  /*13660*/  LOP3.LUT R40, R40, R41, RZ, 0x3c, !PT ;  /* 0x0000002928287212 */ /* 0x000fe200078e3cff */
[--C-:B------:R-:W-:Y:S01]  /*13670*/  IMAD.X R37, RZ, RZ, R93.reuse, P2 ;  /* 0x000000ffff257224 */ /* 0x100fe200010e065d */
[----:B------:R-:W-:Y:S01]  /*13680*/  LOP3.LUT R44, R44, R45, RZ, 0x3c, !PT ;  /* 0x0000002d2c2c7212 */ /* 0x000fe200078e3cff */
[--C-:B------:R-:W-:Y:S01]  /*13690*/  IMAD.X R45, RZ, RZ, R93.reuse, P4 ;  /* 0x000000ffff2d7224 */ /* 0x100fe200020e065d */
[----:B------:R-:W-:Y:S01]  /*136a0*/  LOP3.LUT R48, R48, R49, RZ, 0x3c, !PT ;  /* 0x0000003130307212 */ /* 0x000fe200078e3cff */
[----:B------:R-:W-:Y:S01]  /*136b0*/  IMAD.X R49, RZ, RZ, R93, P5 ;  /* 0x000000ffff317224 */ /* 0x000fe200028e065d */
[-C--:B------:R-:W-:Y:S01]  /*136c0*/  IADD3.X R41, RZ, R93.reuse, RZ, P3, !PT ;  /* 0x0000005dff297210 */ /* 0x080fe20001ffe4ff */
[----:B------:R-:W-:Y:S01]  /*136d0*/  IMAD.IADD R11, R11, 0x1, R3 ;  /* 0x000000010b0b7824 */ /* 0x000fe200078e0203 */
[----:B------:R-:W-:-:S02]  /*136e0*/  IADD3.X R53, RZ, R93, RZ, P0, !PT ;  /* 0x0000005dff357210 */ /* 0x000fc400007fe4ff */
[----:B------:R-:W-:Y:S01]  /*136f0*/  LOP3.LUT R92, R5, R92, RZ, 0x3c, !PT ;  /* 0x0000005c055c7212 */ /* 0x000fe200078e3cff */
[----:B------:R-:W-:Y:S01]  /*13700*/  IMAD R3, R203, 0x20, R153 ;  /* 0x00000020cb037824 */ /* 0x000fe200078e0299 */
[----:B------:R-:W5:Y:S01]  /*13710*/  LD.E.128 R36, desc[UR42][R36.64] ;  /* 0x0000002a24247980 */ /* 0x000f62000c101d00 */
[----:B------:R-:W-:Y:S01]  /*13720*/  IMAD.WIDE.U32 R10, R2, UR4, R10 ;  /* 0x00000004020a7c25 */ /* 0x000fe2000f8e000a */
[----:B------:R-:W-:Y:S02]  /*13730*/  SHF.R.S32.HI R0, RZ, 0x1f, R205 ;  /* 0x0000001fff007819 */ /* 0x000fe400000114cd */
[----:B------:R2:W5:Y:S01]  /*13740*/  LD.E.128 R4, desc[UR42][R92.64] ;  /* 0x0000002a5c047980 */ /* 0x000562000c101d00 */
[----:B------:R-:W-:-:S03]  /*13750*/  LEA R14, R208, R3, 0x7 ;  /* 0x00000003d00e7211 */ /* 0x000fc600078e38ff */
[----:B------:R-:W5:Y:S01]  /*13760*/  LD.E.128 R40, desc[UR42][R40.64] ;  /* 0x0000002a28287980 */ /* 0x000f62000c101d00 */
[----:B------:R-:W-:Y:S01]  /*13770*/  IMAD R11, R2, UR5, R11 ;  /* 0x00000005020b7c24 */ /* 0x000fe2000f8e020b */
[----:B------:R-:W-:Y:S02]  /*13780*/  ULDC.64 UR4, c[0x0][0xaf0] ;  /* 0x0002bc0000047ab9 */ /* 0x000fe40000000a00 */
        /* <DEDUP_REMOVED lines=8> */
[----:B---3--:R-:W3:Y:S01]  /*13810*/  FENCE.VIEW.ASYNC.S ;  /* 0x00000000000073c6 */ /* 0x008ee20000000000 */
[----:B------:R-:W-:-:S02]  /*13820*/  IMAD R2, R0, UR4, RZ ;  /* 0x0000000400027c24 */ /* 0x000fc4000f8e02ff */
[----:B0-----:R-:W-:-:S04]  /*13830*/  @P1 IMAD.HI.U32 R0, R14, R13, RZ ;  /* 0x0000000d0e001227 */ /* 0x001fc800078e00ff */
[----:B------:R-:W-:Y:S01]  /*13840*/  IMAD.MOV.U32 R13, RZ, RZ, R14 ;  /* 0x000000ffff0d7224 */ /* 0x000fe200078e000e */
[----:B-1----:R-:W-:Y:S01]  /*13850*/  @P1 SHF.R.U32.HI R13, RZ, R21, R0 ;  /* 0x00000015ff0d1219 */ /* 0x002fe20000011600 */
[C---:B------:R-:W-:Y:S02]  /*13860*/  IMAD R15, R205.reuse, UR5, R2 ;  /* 0x00000005cd0f7c24 */ /* 0x040fe4000f8e0202 */
[----:B------:R-:W-:Y:S01]  /*13870*/  IMAD.WIDE.U32 R2, R205, UR4, R10 ;  /* 0x00000004cd027c25 */ /* 0x000fe2000f8e000a */
[----:B------:R-:W-:Y:S01]  /*13880*/  IADD3 R12, -R13, RZ, RZ ;  /* 0x000000ff0d0c7210 */ /* 0x000fe20007ffe1ff */
[----:B------:R-:W-:Y:S01]  /*13890*/  ULDC.64 UR4, c[0x0][0xae0] ;  /* 0x0002b80000047ab9 */ /* 0x000fe20000000a00 */
[----:B------:R-:W-:Y:S01]  /*138a0*/  SHF.R.S32.HI R10, RZ, 0x1f, R13 ;  /* 0x0000001fff0a7819 */ /* 0x000fe2000001140d */
[----:B------:R-:W-:Y:S02]  /*138b0*/  VIADD R0, R156, 0x28820 ;  /* 0x000288209c007836 */ /* 0x000fe40000000000 */
[----:B------:R-:W-:-:S02]  /*138c0*/  IMAD R9, R9, R12, R14 ;  /* 0x0000000c09097224 */ /* 0x000fc400078e020e */
[----:B------:R-:W-:Y:S01]  /*138d0*/  IMAD.IADD R3, R3, 0x1, R15 ;  /* 0x0000000103037824 */ /* 0x000fe200078e020f */
[----:B------:R-:W-:Y:S01]  /*138e0*/  PRMT R0, RZ, 0x654, R0 ;  /* 0x00000654ff007816 */ /* 0x000fe20000000000 */
[----:B------:R-:W-:Y:S02]  /*138f0*/  IMAD R10, R10, UR4, RZ ;  /* 0x000000040a0a7c24 */ /* 0x000fe4000f8e02ff */
[C---:B------:R-:W-:Y:S01]  /*13900*/  IMAD.WIDE.U32 R2, R13.reuse, UR4, R2 ;  /* 0x000000040d027c25 */ /* 0x040fe2000f8e0002 */
[----:B---3--:R0:W-:Y:S03]  /*13910*/  SYNCS.ARRIVE.TRANS64.RED.A1T0 RZ, [R0+URZ], RZ ;  /* 0x000000ff00ff79a7 */ /* 0x0081e6000810043f */
[----:B------:R-:W-:Y:S01]  /*13920*/  IMAD R11, R13, UR5, R10 ;  /* 0x000000050d0b7c24 */ /* 0x000fe2000f8e020a */
[----:B------:R-:W-:Y:S01]  /*13930*/  ULDC.64 UR4, c[0x0][0xad8] ;  /* 0x0002b60000047ab9 */ /* 0x000fe20000000a00 */
[----:B0-----:R-:W-:-:S02]  /*13940*/  SHF.R.S32.HI R0, RZ, 0x1f, R9 ;  /* 0x0000001fff007819 */ /* 0x001fc40000011409 */
[----:B------:R-:W-:-:S03]  /*13950*/  IMAD.IADD R3, R3, 0x1, R11 ;  /* 0x0000000103037824 */ /* 0x000fc600078e020b */
[----:B------:R-:W-:Y:S02]  /*13960*/  IMAD R0, R0, UR4, RZ ;  /* 0x0000000400007c24 */ /* 0x000fe4000f8e02ff */
[----:B------:R-:W-:-:S04]  /*13970*/  IMAD.WIDE.U32 R2, R9, UR4, R2 ;  /* 0x0000000409027c25 */ /* 0x000fc8000f8e0002 */
[----:B------:R-:W-:Y:S01]  /*13980*/  IMAD R9, R9, UR5, R0 ;  /* 0x0000000509097c24 */ /* 0x000fe2000f8e0200 */
[----:B------:R-:W-:Y:S02]  /*13990*/  ULDC.64 UR4, c[0x0][0xa80] ;  /* 0x0002a00000047ab9 */ /* 0x000fe40000000a00 */
[----:B------:R-:W-:Y:S02]  /*139a0*/  LEA R0, P0, R2, UR4, 0x1 ;  /* 0x0000000402007c11 */ /* 0x000fe4000f8008ff */
[----:B------:R-:W-:Y:S01]  /*139b0*/  IADD3 R3, R3, R9, RZ ;  /* 0x0000000903037210 */ /* 0x000fe20007ffe0ff */
[----:B------:R-:W-:-:S03]  /*139c0*/  UMOV UR4, 0xffffffff ;  /* 0xffffffff00047882 */ /* 0x000fc60000000000 */
[----:B------:R-:W-:Y:S01]  /*139d0*/  LEA.HI.X R2, R2, UR5, R3, 0x1, P0 ;  /* 0x0000000502027c11 */ /* 0x000fe200080f0c03 */
[----:B------:R-:W-:Y:S01]  /*139e0*/  IMAD R9, R208, 0x80, R153 ;  /* 0x00000080d0097824 */ /* 0x000fe200078e0299 */
[----:B--2---:R-:W-:Y:S06]  /*139f0*/  BRA.DIV UR4, `(.L_x_659) ;  /* 0x000000a204947947 */ /* 0x004fec000b800000 */
[----:B------:R0:W1:Y:S04]  /*13a00*/  SHFL.IDX PT, R3, R2, RZ, 0x181f ;  /* 0x00181fff02037589 */ /* 0x00006800000e0000 */
[----:B------:R0:W2:Y:S02]  /*13a10*/  SHFL.IDX PT, R14, R0, RZ, 0x181f ;  /* 0x00181fff000e7589 */ /* 0x0000a400000e0000 */
.L_x_879:
[----:B------:R-:W-:Y:S01]  /*13a20*/  ISETP.GE.AND P0, PT, R9, R8, PT ;  /* 0x000000080900720c */ /* 0x000fe20003f06270 */
[----:B------:R-:W-:-:S12]  /*13a30*/  BSSY B1, `(.L_x_660) ;  /* 0x000000b000017945 */ /* 0x000fd80003800000 */
[----:B------:R-:W-:Y:S05]  /*13a40*/  @P0 BRA `(.L_x_661) ;  /* 0x0000000000240947 */ /* 0x000fea0003800000 */
[----:B------:R-:W-:Y:S02]  /*13a50*/  ULDC UR4, c[0x0][0xac8] ;  /* 0x0002b20000047ab9 */ /* 0x000fe40000000800 */
[----:B------:R-:W-:Y:S02]  /*13a60*/  ISETP.GE.AND P0, PT, R16, UR4, PT ;  /* 0x0000000410007c0c */ /* 0x000fe4000bf06270 */
[----:B------:R-:W-:-:S11]  /*13a70*/  ISETP.GE.AND P1, PT, R23, UR4, PT ;  /* 0x0000000417007c0c */ /* 0x000fd6000bf26270 */
[CC--:B--2---:R-:W-:Y:S02]  /*13a80*/  @!P0 LEA R10, P2, R16.reuse, R14.reuse, 0x1 ;  /* 0x0000000e100a8211 */ /* 0x0c4fe400078408ff */
[C---:B------:R-:W-:Y:S02]  /*13a90*/  @!P1 LEA R14, P3, R23.reuse, R14, 0x1 ;  /* 0x0000000e170e9211 */ /* 0x040fe400078608ff */
[-C--:B-1----:R-:W-:Y:S02]  /*13aa0*/  @!P0 LEA.HI.X R11, R16, R3.reuse, R17, 0x1, P2 ;  /* 0x00000003100b8211 */ /* 0x082fe400010f0c11 */
[----:B------:R-:W-:-:S03]  /*13ab0*/  @!P1 LEA.HI.X R15, R23, R3, R22, 0x1, P3 ;  /* 0x00000003170f9211 */ /* 0x000fc600018f0c16 */
[----:B-----5:R3:W-:Y:S04]  /*13ac0*/  @!P0 ST.E.128 desc[UR42][R10.64], R4 ;  /* 0x000000040a008985 */ /* 0x0207e8000c101d2a */
[----:B------:R3:W-:Y:S02]  /*13ad0*/  @!P1 ST.E.128 desc[UR42][R14.64], R40 ;  /* 0x000000280e009985 */ /* 0x0007e4000c101d2a */
.L_x_661:
[----:B------:R-:W-:Y:S05]  /*13ae0*/  BSYNC B1 ;  /* 0x0000000000017941 */ /* 0x000fea0003800000 */
.L_x_660:
[----:B------:R-:W-:-:S03]  /*13af0*/  UMOV UR4, 0xffffffff ;  /* 0xffffffff00047882 */ /* 0x000fc60000000000 */
[----:B------:R-:W-:Y:S05]  /*13b00*/  BRA.DIV UR4, `(.L_x_662) ;  /* 0x000000a204847947 */ /* 0x000fea000b800000 */
[----:B-1----:R1:W4:Y:S04]  /*13b10*/  SHFL.IDX PT, R3, R2, 0x1, 0x181f ;  /* 0x00381f0002037f89 */ /* 0x00232800000e0000 */
[----:B--23--:R1:W2:Y:S02]  /*13b20*/  SHFL.IDX PT, R14, R0, 0x1, 0x181f ;  /* 0x00381f00000e7f89 */ /* 0x00c2a400000e0000 */
.L_x_883:
[----:B-----5:R-:W-:Y:S01]  /*13b30*/  VIADD R5, R9, 0x20 ;  /* 0x0000002009057836 */ /* 0x020fe20000000000 */
[----:B------:R-:W-:Y:S04]  /*13b40*/  BSSY B1, `(.L_x_663) ;  /* 0x000000c000017945 */ /* 0x000fe80003800000 */
[----:B------:R-:W-:-:S13]  /*13b50*/  ISETP.GE.AND P0, PT, R5, R8, PT ;  /* 0x000000080500720c */ /* 0x000fda0003f06270 */
[----:B------:R-:W-:Y:S05]  /*13b60*/  @P0 BRA `(.L_x_664) ;  /* 0x0000000000240947 */ /* 0x000fea0003800000 */
[----:B------:R-:W-:Y:S02]  /*13b70*/  ULDC UR4, c[0x0][0xac8] ;  /* 0x0002b20000047ab9 */ /* 0x000fe40000000800 */
[----:B------:R-:W-:Y:S02]  /*13b80*/  ISETP.GE.AND P2, PT, R16, UR4, PT ;  /* 0x0000000410007c0c */ /* 0x000fe4000bf46270 */
[----:B------:R-:W-:-:S11]  /*13b90*/  ISETP.GE.AND P3, PT, R23, UR4, PT ;  /* 0x0000000417007c0c */ /* 0x000fd6000bf66270 */
[CC--:B--2---:R-:W-:Y:S02]  /*13ba0*/  @!P2 LEA R4, P0, R16.reuse, R14.reuse, 0x1 ;  /* 0x0000000e1004a211 */ /* 0x0c4fe400078008ff */
[C---:B------:R-:W-:Y:S02]  /*13bb0*/  @!P3 LEA R14, P1, R23.reuse, R14, 0x1 ;  /* 0x0000000e170eb211 */ /* 0x040fe400078208ff */
[-C--:B----4-:R-:W-:Y:S02]  /*13bc0*/  @!P2 LEA.HI.X R5, R16, R3.reuse, R17, 0x1, P0 ;  /* 0x000000031005a211 */ /* 0x090fe400000f0c11 */
[----:B------:R-:W-:-:S03]  /*13bd0*/  @!P3 LEA.HI.X R15, R23, R3, R22, 0x1, P1 ;  /* 0x00000003170fb211 */ /* 0x000fc600008f0c16 */
[----:B------:R3:W-:Y:S04]  /*13be0*/  @!P2 ST.E.128 desc[UR42][R4.64], R24 ;  /* 0x000000180400a985 */ /* 0x0007e8000c101d2a */
[----:B------:R3:W-:Y:S02]  /*13bf0*/  @!P3 ST.E.128 desc[UR42][R14.64], R44 ;  /* 0x0000002c0e00b985 */ /* 0x0007e4000c101d2a */
.L_x_664:
[----:B------:R-:W-:Y:S05]  /*13c00*/  BSYNC B1 ;  /* 0x0000000000017941 */ /* 0x000fea0003800000 */
.L_x_663:
[----:B------:R-:W-:-:S03]  /*13c10*/  UMOV UR4, 0xffffffff ;  /* 0xffffffff00047882 */ /* 0x000fc60000000000 */
[----:B------:R-:W-:Y:S05]  /*13c20*/  BRA.DIV UR4, `(.L_x_665) ;  /* 0x000000a204847947 */ /* 0x000fea000b800000 */
[----:B----4-:R4:W0:Y:S04]  /*13c30*/  SHFL.IDX PT, R3, R2, 0x2, 0x181f ;  /* 0x00581f0002037f89 */ /* 0x01082800000e0000 */
[----:B--23--:R4:W2:Y:S02]  /*13c40*/  SHFL.IDX PT, R14, R0, 0x2, 0x181f ;  /* 0x00581f00000e7f89 */ /* 0x00c8a400000e0000 */
.L_x_887:
[----:B------:R-:W-:Y:S01]  /*13c50*/  IADD3 R5, R9, 0x40, RZ ;  /* 0x0000004009057810 */ /* 0x000fe20007ffe0ff */
[----:B------:R-:W-:Y:S03]  /*13c60*/  BSSY B1, `(.L_x_666) ;  /* 0x000000c000017945 */ /* 0x000fe60003800000 */
[----:B------:R-:W-:-:S13]  /*13c70*/  ISETP.GE.AND P0, PT, R5, R8, PT ;  /* 0x000000080500720c */ /* 0x000fda0003f06270 */
[----:B------:R-:W-:Y:S05]  /*13c80*/  @P0 BRA `(.L_x_667) ;  /* 0x0000000000240947 */ /* 0x000fea0003800000 */
[----:B------:R-:W-:Y:S02]  /*13c90*/  ULDC UR4, c[0x0][0xac8] ;  /* 0x0002b20000047ab9 */ /* 0x000fe40000000800 */
[----:B------:R-:W-:Y:S02]  /*13ca0*/  ISETP.GE.AND P2, PT, R16, UR4, PT ;  /* 0x0000000410007c0c */ /* 0x000fe4000bf46270 */
[----:B------:R-:W-:-:S11]  /*13cb0*/  ISETP.GE.AND P3, PT, R23, UR4, PT ;  /* 0x0000000417007c0c */ /* 0x000fd6000bf66270 */
[CC--:B--2---:R-:W-:Y:S02]  /*13cc0*/  @!P2 LEA R4, P0, R16.reuse, R14.reuse, 0x1 ;  /* 0x0000000e1004a211 */ /* 0x0c4fe400078008ff */
[C---:B------:R-:W-:Y:S02]  /*13cd0*/  @!P3 LEA R14, P1, R23.reuse, R14, 0x1 ;  /* 0x0000000e170eb211 */ /* 0x040fe400078208ff */
[-C--:B0-----:R-:W-:Y:S02]  /*13ce0*/  @!P2 LEA.HI.X R5, R16, R3.reuse, R17, 0x1, P0 ;  /* 0x000000031005a211 */ /* 0x081fe400000f0c11 */
[----:B------:R-:W-:-:S03]  /*13cf0*/  @!P3 LEA.HI.X R15, R23, R3, R22, 0x1, P1 ;  /* 0x00000003170fb211 */ /* 0x000fc600008f0c16 */
[----:B------:R3:W-:Y:S04]  /*13d00*/  @!P2 ST.E.128 desc[UR42][R4.64], R32 ;  /* 0x000000200400a985 */ /* 0x0007e8000c101d2a */
[----:B------:R3:W-:Y:S02]  /*13d10*/  @!P3 ST.E.128 desc[UR42][R14.64], R48 ;  /* 0x000000300e00b985 */ /* 0x0007e4000c101d2a */
.L_x_667:
[----:B------:R-:W-:Y:S05]  /*13d20*/  BSYNC B1 ;  /* 0x0000000000017941 */ /* 0x000fea0003800000 */
.L_x_666:
[----:B------:R-:W-:-:S03]  /*13d30*/  UMOV UR4, 0xffffffff ;  /* 0xffffffff00047882 */ /* 0x000fc60000000000 */
[----:B------:R-:W-:Y:S05]  /*13d40*/  BRA.DIV UR4, `(.L_x_668) ;  /* 0x000000a204847947 */ /* 0x000fea000b800000 */
[----:B0-----:R0:W0:Y:S04]  /*13d50*/  SHFL.IDX PT, R3, R2, 0x3, 0x181f ;  /* 0x00781f0002037f89 */ /* 0x00102800000e0000 */
[----:B--23--:R2:W3:Y:S02]  /*13d60*/  SHFL.IDX PT, R14, R0, 0x3, 0x181f ;  /* 0x00781f00000e7f89 */ /* 0x00c4e400000e0000 */
.L_x_891:
[----:B------:R-:W-:-:S05]  /*13d70*/  VIADD R5, R9, 0x60 ;  /* 0x0000006009057836 */ /* 0x000fca0000000000 */
[----:B------:R-:W-:-:S13]  /*13d80*/  ISETP.GE.AND P0, PT, R5, R8, PT ;  /* 0x000000080500720c */ /* 0x000fda0003f06270 */
        /* <DEDUP_REMOVED lines=8> */
[----:B------:R-:W-:-:S04]  /*13e10*/  LEA R14, P0, R23, R14, 0x1 ;  /* 0x0000000e170e7211 */ /* 0x000fc800078008ff */
[----:B------:R-:W-:-:S05]  /*13e20*/  LEA.HI.X R15, R23, R3, R22, 0x1, P0 ;  /* 0x00000003170f7211 */ /* 0x000fca00000f0c16 */
[----:B------:R3:W-:Y:S01]  /*13e30*/  ST.E.128 desc[UR42][R14.64], R52 ;  /* 0x000000340e007985 */ /* 0x0007e2000c101d2a */
[----:B------:R-:W-:Y:S05]  /*13e40*/  BRA `(.L_x_669) ;  /* 0x0000001800387947 */ /* 0x000fea0003800000 */
.L_x_658:
[----:B------:R-:W1:Y:S01]  /*13e50*/  @P1 LDC R4, c[0x0][0xbec] ;  /* 0x0002fb00ff041b82 */ /* 0x000e620000000800 */
[----:B------:R-:W-:Y:S01]  /*13e60*/  ULDC.64 UR4, c[0x0][0xb08] ;  /* 0x0002c20000047ab9 */ /* 0x000fe20000000a00 */
[----:B0-----:R-:W-:Y:S01]  /*13e70*/  SHF.R.S32.HI R0, RZ, 0x1f, R205 ;  /* 0x0000001fff007819 */ /* 0x001fe200000114cd */
[----:B------:R-:W-:Y:S01]  /*13e80*/  IMAD R11, R11, UR4, RZ ;  /* 0x000000040b0b7c24 */ /* 0x000fe2000f8e02ff */
[----:B------:R-:W-:Y:S01]  /*13e90*/  ULDC.64 UR6, c[0x0][0xb30] ;  /* 0x0002cc0000067ab9 */ /* 0x000fe20000000a00 */
[----:B------:R-:W-:Y:S01]  /*13ea0*/  IMAD.WIDE.U32 R6, R10, UR4, RZ ;  /* 0x000000040a067c25 */ /* 0x000fe2000f8e00ff */
[----:B------:R-:W-:Y:S02]  /*13eb0*/  IADD3 R93, R202, 0x38, RZ ;  /* 0x00000038ca5d7810 */ /* 0x000fe40007ffe0ff */
[----:B------:R-:W0:Y:S01]  /*13ec0*/  @P1 LDC R13, c[0x0][0xbf0] ;  /* 0x0002fc00ff0d1b82 */ /* 0x000e220000000800 */
[----:B------:R-:W-:Y:S01]  /*13ed0*/  IMAD R11, R10, UR5, R11 ;  /* 0x000000050a0b7c24 */ /* 0x000fe2000f8e020b */
[----:B------:R-:W-:Y:S01]  /*13ee0*/  ULDC.64 UR4, c[0x0][0xb38] ;  /* 0x0002ce0000047ab9 */ /* 0x000fe20000000a00 */
[C---:B------:R-:W-:Y:S01]  /*13ef0*/  VIADD R28, R202.reuse, 0x10 ;  /* 0x00000010ca1c7836 */ /* 0x040fe20000000000 */
[----:B------:R-:W-:Y:S01]  /*13f00*/  SHF.R.S32.HI R97, RZ, 0x1f, R210 ;  /* 0x0000001fff617819 */ /* 0x000fe200000114d2 */
[----:B------:R-:W-:Y:S01]  /*13f10*/  IMAD.IADD R7, R7, 0x1, R11 ;  /* 0x0000000107077824 */ /* 0x000fe200078e020b */
[----:B------:R-:W-:Y:S01]  /*13f20*/  SHF.R.S32.HI R94, RZ, 0x1f, R93 ;  /* 0x0000001fff5e7819 */ /* 0x000fe2000001145d */
[----:B------:R-:W-:Y:S01]  /*13f30*/  VIADD R33, R202, 0x18 ;  /* 0x00000018ca217836 */ /* 0x000fe20000000000 */
[----:B------:R-:W-:Y:S01]  /*13f40*/  SHF.R.S32.HI R32, RZ, 0x1f, R28 ;  /* 0x0000001fff207819 */ /* 0x000fe2000001141c */
[----:B------:R-:W-:-:S03]  /*13f50*/  IMAD.WIDE.U32 R6, R2, UR4, R6 ;  /* 0x0000000402067c25 */ /* 0x000fc6000f8e0006 */
[----:B------:R-:W-:Y:S01]  /*13f60*/  SHF.R.S32.HI R34, RZ, 0x1f, R33 ;  /* 0x0000001fff227819 */ /* 0x000fe20000011421 */
[----:B------:R-:W-:Y:S01]  /*13f70*/  IMAD R7, R2, UR5, R7 ;  /* 0x0000000502077c24 */ /* 0x000fe2000f8e0207 */
[----:B------:R-:W-:Y:S01]  /*13f80*/  ULDC.64 UR4, c[0x0][0xb40] ;  /* 0x0002d00000047ab9 */ /* 0x000fe20000000a00 */
[----:B------:R-:W-:Y:S02]  /*13f90*/  VIADD R37, R202, 0x28 ;  /* 0x00000028ca257836 */ /* 0x000fe40000000000 */
[----:B------:R-:W-:Y:S02]  /*13fa0*/  IMAD R0, R0, UR4, RZ ;  /* 0x0000000400007c24 */ /* 0x000fe4000f8e02ff */
[----:B-1----:R-:W-:Y:S01]  /*13fb0*/  @P1 IMAD.HI.U32 R4, R35, R4, RZ ;  /* 0x0000000423041227 */ /* 0x002fe200078e00ff */
[----:B------:R-:W-:-:S03]  /*13fc0*/  SHF.R.S32.HI R38, RZ, 0x1f, R37 ;  /* 0x0000001fff267819 */ /* 0x000fc60000011425 */
[C---:B------:R-:W-:Y:S02]  /*13fd0*/  IMAD R11, R205.reuse, UR5, R0 ;  /* 0x00000005cd0b7c24 */ /* 0x040fe4000f8e0200 */
[----:B------:R-:W-:Y:S01]  /*13fe0*/  IMAD.WIDE.U32 R2, R205, UR4, R6 ;  /* 0x00000004cd027c25 */ /* 0x000fe2000f8e0006 */
[----:B------:R-:W-:Y:S01]  /*13ff0*/  MOV R7, R35 ;  /* 0x0000002300077202 */ /* 0x000fe20000000f00 */
[----:B------:R-:W-:Y:S01]  /*14000*/  ULDC.64 UR4, c[0x0][0xb48] ;  /* 0x0002d20000047ab9 */ /* 0x000fe20000000a00 */
[----:B0-----:R-:W-:Y:S01]  /*14010*/  @P1 SHF.R.U32.HI R7, RZ, R13, R4 ;  /* 0x0000000dff071219 */ /* 0x001fe20000011604 */
[----:B------:R-:W-:Y:S02]  /*14020*/  IMAD.IADD R3, R3, 0x1, R11 ;  /* 0x0000000103037824 */ /* 0x000fe400078e020b */
[----:B------:R-:W-:Y:S01]  /*14030*/  VIADD R39, R202, 0x30 ;  /* 0x00000030ca277836 */ /* 0x000fe20000000000 */
[--C-:B------:R-:W-:Y:S01]  /*14040*/  SHF.R.S32.HI R0, RZ, 0x1f, R7.reuse ;  /* 0x0000001fff007819 */ /* 0x100fe20000011407 */
[----:B------:R-:W-:-:S02]  /*14050*/  IMAD.MOV R4, RZ, RZ, -R7 ;  /* 0x000000ffff047224 */ /* 0x000fc400078e0a07 */
[----:B------:R-:W-:Y:S01]  /*14060*/  IMAD.WIDE.U32 R2, R209, UR4, R2 ;  /* 0x00000004d1027c25 */ /* 0x000fe2000f8e0002 */
[----:B------:R-:W-:-:S03]  /*14070*/  SHF.R.S32.HI R92, RZ, 0x1f, R39 ;  /* 0x0000001fff5c7819 */ /* 0x000fc60000011427 */
[----:B------:R-:W-:Y:S01]  /*14080*/  IMAD R9, R9, R4, R35 ;  /* 0x0000000409097224 */ /* 0x000fe200078e0223 */
[----:B------:R-:W-:Y:S01]  /*14090*/  IADD3 R35, R202, 0x20, RZ ;  /* 0x00000020ca237810 */ /* 0x000fe20007ffe0ff */
[----:B------:R-:W-:Y:S02]  /*140a0*/  IMAD R0, R0, UR6, RZ ;  /* 0x0000000600007c24 */ /* 0x000fe4000f8e02ff */
[----:B------:R-:W-:Y:S01]  /*140b0*/  IMAD R3, R209, UR5, R3 ;  /* 0x00000005d1037c24 */ /* 0x000fe2000f8e0203 */
[----:B------:R-:W-:Y:S01]  /*140c0*/  ULDC.64 UR4, c[0x0][0xb28] ;  /* 0x0002ca0000047ab9 */ /* 0x000fe20000000a00 */
[C---:B------:R-:W-:Y:S01]  /*140d0*/  IMAD R11, R7.reuse, UR7, R0 ;  /* 0x00000007070b7c24 */ /* 0x040fe2000f8e0200 */
[----:B------:R-:W-:Y:S01]  /*140e0*/  SHF.R.S32.HI R0, RZ, 0x1f, R9 ;  /* 0x0000001fff007819 */ /* 0x000fe20000011409 */
[----:B------:R-:W-:Y:S01]  /*140f0*/  IMAD.WIDE.U32 R2, R7, UR6, R2 ;  /* 0x0000000607027c25 */ /* 0x000fe2000f8e0002 */
[----:B------:R-:W-:-:S03]  /*14100*/  SHF.R.S32.HI R36, RZ, 0x1f, R35 ;  /* 0x0000001fff247819 */ /* 0x000fc60000011423 */
[----:B------:R-:W-:Y:S01]  /*14110*/  IMAD R0, R0, UR4, RZ ;  /* 0x0000000400007c24 */ /* 0x000fe2000f8e02ff */
[----:B------:R-:W-:Y:S01]  /*14120*/  IADD3 R3, R3, R11, RZ ;  /* 0x0000000b03037210 */ /* 0x000fe20007ffe0ff */
[----:B------:R-:W-:Y:S02]  /*14130*/  VIADD R4, R156, 0x28820 ;  /* 0x000288209c047836 */ /* 0x000fe40000000000 */
[C---:B------:R-:W-:Y:S02]  /*14140*/  IMAD R7, R9.reuse, UR5, R0 ;  /* 0x0000000509077c24 */ /* 0x040fe4000f8e0200 */
[----:B------:R-:W-:Y:S01]  /*14150*/  IMAD.WIDE.U32 R2, R9, UR4, R2 ;  /* 0x0000000409027c25 */ /* 0x000fe2000f8e0002 */
[----:B------:R-:W-:Y:S01]  /*14160*/  ULDC.64 UR4, c[0x0][0xb00] ;  /* 0x0002c00000047ab9 */ /* 0x000fe20000000a00 */
[----:B------:R-:W-:Y:S02]  /*14170*/  PRMT R4, RZ, 0x654, R4 ;  /* 0x00000654ff047816 */ /* 0x000fe40000000004 */
[----:B------:R-:W-:Y:S01]  /*14180*/  IMAD.IADD R3, R3, 0x1, R7 ;  /* 0x0000000103037824 */ /* 0x000fe200078e0207 */
[----:B------:R-:W-:Y:S01]  /*14190*/  LEA R0, P0, R2, UR4, 0x2 ;  /* 0x0000000402007c11 */ /* 0x000fe2000f8010ff */
[----:B------:R0:W-:Y:S01]  /*141a0*/  SYNCS.ARRIVE.TRANS64.RED.A1T0 RZ, [R4+URZ], RZ ;  /* 0x000000ff04ff79a7 */ /* 0x0001e2000810043f */
[----:B------:R-:W-:Y:S01]  /*141b0*/  VIADD R95, R202, 0x40 ;  /* 0x00000040ca5f7836 */ /* 0x000fe20000000000 */
[----:B------:R-:W-:Y:S01]  /*141c0*/  UMOV UR4, 0xffffffff ;  /* 0xffffffff00047882 */ /* 0x000fe20000000000 */
[----:B------:R-:W-:-:S03]  /*141d0*/  LEA.HI.X R2, R2, UR5, R3, 0x2, P0 ;  /* 0x0000000502027c11 */ /* 0x000fc600080f1403 */
[----:B------:R-:W-:Y:S02]  /*141e0*/  SHF.R.S32.HI R96, RZ, 0x1f, R95 ;  /* 0x0000001fff607819 */ /* 0x000fe4000001145f */
[----:B0-----:R-:W-:-:S04]  /*141f0*/  IADD3 R4, R202, 0x8, RZ ;  /* 0x00000008ca047810 */ /* 0x001fc80007ffe0ff */
[----:B------:R-:W-:Y:S01]  /*14200*/  SHF.R.S32.HI R9, RZ, 0x1f, R4 ;  /* 0x0000001fff097819 */ /* 0x000fe20000011404 */
[----:B------:R-:W-:Y:S06]  /*14210*/  BRA.DIV UR4, `(.L_x_670) ;  /* 0x0000009e04987947 */ /* 0x000fec000b800000 */
[----:B------:R0:W1:Y:S04]  /*14220*/  SHFL.IDX PT, R3, R2, RZ, 0x1c1f ;  /* 0x001c1fff02037589 */ /* 0x00006800000e0000 */
[----:B------:R0:W2:Y:S02]  /*14230*/  SHFL.IDX PT, R14, R0, RZ, 0x1c1f ;  /* 0x001c1fff000e7589 */ /* 0x0000a400000e0000 */
.L_x_894:
[----:B------:R-:W-:Y:S01]  /*14240*/  ISETP.GE.AND P0, PT, R25, R8, PT ;  /* 0x000000081900720c */ /* 0x000fe20003f06270 */
[----:B------:R-:W-:-:S12]  /*14250*/  BSSY B1, `(.L_x_671) ;  /* 0x0000043000017945 */ /* 0x000fd80003800000 */
[----:B------:R-:W-:Y:S05]  /*14260*/  @P0 BRA `(.L_x_672) ;  /* 0x0000000400040947 */ /* 0x000fea0003800000 */
[----:B------:R-:W-:Y:S02]  /*14270*/  ULDC UR4, c[0x0][0xac8] ;  /* 0x0002b20000047ab9 */ /* 0x000fe40000000800 */
[----:B------:R-:W-:Y:S02]  /*14280*/  ISETP.GE.AND P0, PT, R202, UR4, PT ;  /* 0x00000004ca007c0c */ /* 0x000fe4000bf06270 */
[----:B------:R-:W-:Y:S02]  /*14290*/  ISETP.GE.AND P2, PT, R4, UR4, PT ;  /* 0x0000000404007c0c */ /* 0x000fe4000bf46270 */
[----:B------:R-:W-:Y:S02]  /*142a0*/  ISETP.GE.AND P3, PT, R28, UR4, PT ;  /* 0x000000041c007c0c */ /* 0x000fe4000bf66270 */
[----:B------:R-:W-:-:S07]  /*142b0*/  ISETP.GE.AND P1, PT, R33, UR4, PT ;  /* 0x0000000421007c0c */ /* 0x000fce000bf26270 */
[----:B-1----:R-:W-:Y:S02]  /*142c0*/  @!P0 IMAD.MOV.U32 R15, RZ, RZ, R3 ;  /* 0x000000ffff0f8224 */ /* 0x002fe400078e0003 */
[----:B--2---:R-:W-:Y:S01]  /*142d0*/  @!P2 LEA R6, P4, R4, R14, 0x2 ;  /* 0x0000000e0406a211 */ /* 0x004fe200078810ff */
[----:B------:R-:W-:-:S03]  /*142e0*/  @!P0 IMAD.WIDE R10, R202, 0x4, R14 ;  /* 0x00000004ca0a8825 */ /* 0x000fc600078e020e */
[-C--:B------:R-:W-:Y:S02]  /*142f0*/  @!P2 LEA.HI.X R7, R4, R3.reuse, R9, 0x2, P4 ;  /* 0x000000030407a211 */ /* 0x080fe400020f1409 */
[CC--:B------:R-:W-:Y:S01]  /*14300*/  @!P3 LEA R12, P4, R28.reuse, R14.reuse, 0x2 ;  /* 0x0000000e1c0cb211 */ /* 0x0c0fe200078810ff */
[----:B------:R1:W-:Y:S01]  /*14310*/  @!P0 ST.E.64 desc[UR42][R10.64], R20 ;  /* 0x000000140a008985 */ /* 0x0003e2000c101b2a */
[----:B------:R-:W-:Y:S02]  /*14320*/  ISETP.GE.AND P0, PT, R35, UR4, PT ;  /* 0x0000000423007c0c */ /* 0x000fe4000bf06270 */
[----:B------:R-:W-:Y:S01]  /*14330*/  @!P1 LEA R24, P5, R33, R14, 0x2 ;  /* 0x0000000e21189211 */ /* 0x000fe200078a10ff */
[----:B------:R2:W-:Y:S01]  /*14340*/  @!P2 ST.E.64 desc[UR42][R6.64], R40 ;  /* 0x000000280600a985 */ /* 0x0005e2000c101b2a */
[----:B------:R-:W-:Y:S02]  /*14350*/  ISETP.GE.AND P2, PT, R37, UR4, PT ;  /* 0x0000000425007c0c */ /* 0x000fe4000bf46270 */
[----:B------:R-:W-:-:S02]  /*14360*/  @!P3 LEA.HI.X R13, R28, R3, R32, 0x2, P4 ;  /* 0x000000031c0db211 */ /* 0x000fc400020f1420 */
[----:B------:R-:W-:Y:S02]  /*14370*/  @!P1 LEA.HI.X R25, R33, R3, R34, 0x2, P5 ;  /* 0x0000000321199211 */ /* 0x000fe400028f1422 */
[----:B------:R-:W-:Y:S01]  /*14380*/  ISETP.GE.AND P4, PT, R39, UR4, PT ;  /* 0x0000000427007c0c */ /* 0x000fe2000bf86270 */
[----:B------:R3:W-:Y:S02]  /*14390*/  @!P3 ST.E.64 desc[UR42][R12.64], R42 ;  /* 0x0000002a0c00b985 */ /* 0x0007e4000c101b2a */
[-C--:B------:R-:W-:Y:S02]  /*143a0*/  @!P0 LEA R26, P3, R35, R14.reuse, 0x2 ;  /* 0x0000000e231a8211 */ /* 0x080fe400078610ff */
[----:B------:R4:W-:Y:S01]  /*143b0*/  @!P1 ST.E.64 desc[UR42][R24.64], R44 ;  /* 0x0000002c18009985 */ /* 0x0009e2000c101b2a */
[----:B------:R-:W-:Y:S02]  /*143c0*/  ISETP.GE.AND P1, PT, R93, UR4, PT ;  /* 0x000000045d007c0c */ /* 0x000fe4000bf26270 */
[----:B-1----:R-:W-:-:S02]  /*143d0*/  @!P2 LEA R10, P5, R37, R14, 0x2 ;  /* 0x0000000e250aa211 */ /* 0x002fc400078a10ff */
[-C--:B------:R-:W-:Y:S02]  /*143e0*/  @!P0 LEA.HI.X R27, R35, R3.reuse, R36, 0x2, P3 ;  /* 0x00000003231b8211 */ /* 0x080fe400018f1424 */
[----:B------:R-:W-:Y:S02]  /*143f0*/  @!P2 LEA.HI.X R11, R37, R3, R38, 0x2, P5 ;  /* 0x00000003250ba211 */ /* 0x000fe400028f1426 */
[----:B------:R-:W-:Y:S01]  /*14400*/  ISETP.GE.AND P3, PT, R95, UR4, PT ;  /* 0x000000045f007c0c */ /* 0x000fe2000bf66270 */
[----:B------:R-:W-:Y:S01]  /*14410*/  @!P0 ST.E.64 desc[UR42][R26.64], R46 ;  /* 0x0000002e1a008985 */ /* 0x000fe2000c101b2a */
[----:B--2---:R-:W-:-:S03]  /*14420*/  @!P4 LEA R6, P0, R39, R14, 0x2 ;  /* 0x0000000e2706c211 */ /* 0x004fc600078010ff */
[----:B------:R1:W-:Y:S01]  /*14430*/  @!P2 ST.E.64 desc[UR42][R10.64], R48 ;  /* 0x000000300a00a985 */ /* 0x0003e2000c101b2a */
[-C--:B---3--:R-:W-:Y:S02]  /*14440*/  @!P1 LEA R12, P5, R93, R14.reuse, 0x2 ;  /* 0x0000000e5d0c9211 */ /* 0x088fe400078a10ff */
[----:B------:R-:W-:Y:S02]  /*14450*/  ISETP.GE.AND P2, PT, R210, UR4, PT ;  /* 0x00000004d2007c0c */ /* 0x000fe4000bf46270 */
[-C--:B------:R-:W-:Y:S02]  /*14460*/  @!P4 LEA.HI.X R7, R39, R3.reuse, R92, 0x2, P0 ;  /* 0x000000032707c211 */ /* 0x080fe400000f145c */
[----:B------:R-:W-:Y:S02]  /*14470*/  ISETP.GE.AND P0, PT, R216, UR4, PT ;  /* 0x00000004d8007c0c */ /* 0x000fe4000bf06270 */
[----:B------:R-:W-:Y:S01]  /*14480*/  @!P1 LEA.HI.X R13, R93, R3, R94, 0x2, P5 ;  /* 0x000000035d0d9211 */ /* 0x000fe200028f145e */
[----:B------:R2:W-:Y:S01]  /*14490*/  @!P4 ST.E.64 desc[UR42][R6.64], R50 ;  /* 0x000000320600c985 */ /* 0x0005e2000c101b2a */
[----:B------:R-:W-:-:S03]  /*144a0*/  @!P3 LEA R20, P5, R95, R14, 0x2 ;  /* 0x0000000e5f14b211 */ /* 0x000fc600078a10ff */
[----:B------:R3:W-:Y:S01]  /*144b0*/  @!P1 ST.E.64 desc[UR42][R12.64], R52 ;  /* 0x000000340c009985 */ /* 0x0007e2000c101b2a */
[----:B------:R-:W-:Y:S02]  /*144c0*/  ISETP.GE.AND P1, PT, R215, UR4, PT ;  /* 0x00000004d7007c0c */ /* 0x000fe4000bf26270 */
[-C--:B------:R-:W-:Y:S02]  /*144d0*/  @!P3 LEA.HI.X R21, R95, R3.reuse, R96, 0x2, P5 ;  /* 0x000000035f15b211 */ /* 0x080fe400028f1460 */
[-C--:B----4-:R-:W-:Y:S02]  /*144e0*/  @!P2 LEA R24, P4, R210, R14.reuse, 0x2 ;  /* 0x0000000ed218a211 */ /* 0x090fe400078810ff */
        /* <DEDUP_REMOVED lines=14> */
[CC--:B-1----:R-:W-:Y:S02]  /*145d0*/  @!P4 LEA R20, P1, R213.reuse, R14.reuse, 0x2 ;  /* 0x0000000ed514c211 */ /* 0x0c2fe400078210ff */
[-C--:B------:R-:W-:Y:S02]  /*145e0*/  @!P3 LEA.HI.X R13, R214, R3.reuse, R224, 0x2, P5 ;  /* 0x00000003d60db211 */ /* 0x080fe400028f14e0 */
[CC--:B----4-:R-:W-:Y:S02]  /*145f0*/  @!P2 LEA R24, P5, R212.reuse, R14.reuse, 0x2 ;  /* 0x0000000ed418a211 */ /* 0x0d0fe400078a10ff */
        /* <DEDUP_REMOVED lines=8> */
.L_x_672:
[----:B------:R-:W-:Y:S05]  /*14680*/  BSYNC B1 ;  /* 0x0000000000017941 */ /* 0x000fea0003800000 */
.L_x_671:
[----:B------:R-:W-:-:S03]  /*14690*/  UMOV UR4, 0xffffffff ;  /* 0xffffffff00047882 */ /* 0x000fc60000000000 */
[----:B------:R-:W-:Y:S05]  /*146a0*/  BRA.DIV UR4, `(.L_x_673) ;  /* 0x0000009a04a87947 */ /* 0x000fea000b800000 */
[----:B-1----:R1:W3:Y:S04]  /*146b0*/  SHFL.IDX PT, R3, R2, 0x1, 0x1c1f ;  /* 0x003c1f0002037f89 */ /* 0x0022e800000e0000 */
[----:B--2---:R1:W2:Y:S02]  /*146c0*/  SHFL.IDX PT, R14, R0, 0x1, 0x1c1f ;  /* 0x003c1f00000e7f89 */ /* 0x0042a400000e0000 */
.L_x_898:
[----:B------:R-:W-:-:S13]  /*146d0*/  ISETP.GE.AND P0, PT, R5, R8, PT ;  /* 0x000000080500720c */ /* 0x000fda0003f06270 */
[----:B------:R-:W-:Y:S05]  /*146e0*/  @P0 BRA `(.L_x_669) ;  /* 0x0000001000100947 */ /* 0x000fea0003800000 */
[----:B------:R-:W-:Y:S02]  /*146f0*/  ULDC UR4, c[0x0][0xac8] ;  /* 0x0002b20000047ab9 */ /* 0x000fe40000000800 */
[----:B------:R-:W-:Y:S02]  /*14700*/  ISETP.GE.AND P3, PT, R4, UR4, PT ;  /* 0x0000000404007c0c */ /* 0x000fe4000bf66270 */
[----:B------:R-:W-:Y:S02]  /*14710*/  ISETP.GE.AND P1, PT, R202, UR4, PT ;  /* 0x00000004ca007c0c */ /* 0x000fe4000bf26270 */
[----:B------:R-:W-:Y:S02]  /*14720*/  ISETP.GE.AND P4, PT, R28, UR4, PT ;  /* 0x000000041c007c0c */ /* 0x000fe4000bf86270 */
[----:B------:R-:W-:-:S07]  /*14730*/  ISETP.GE.AND P2, PT, R33, UR4, PT ;  /* 0x0000000421007c0c */ /* 0x000fce000bf46270 */
[CC--:B--2---:R-:W-:Y:S02]  /*14740*/  @!P3 LEA R6, P0, R4.reuse, R14.reuse, 0x2 ;  /* 0x0000000e0406b211 */ /* 0x0c4fe400078010ff */
[-C--:B01----:R-:W-:Y:S02]  /*14750*/  @!P1 MOV R2, R14.reuse ;  /* 0x0000000e00029202 */ /* 0x083fe40000000f00 */
[----:B---3--:R-:W-:Y:S02]  /*14760*/  @!P3 LEA.HI.X R7, R4, R3, R9, 0x2, P0 ;  /* 0x000000030407b211 */ /* 0x008fe400000f1409 */
[----:B------:R-:W-:Y:S01]  /*14770*/  ISETP.GE.AND P0, PT, R35, UR4, PT ;  /* 0x0000000423007c0c */ /* 0x000fe2000bf06270 */
[----:B------:R-:W-:Y:S01]  /*14780*/  @!P1 IMAD.WIDE R4, R202, 0x4, R2 ;  /* 0x00000004ca049825 */ /* 0x000fe200078e0202 */
[----:B------:R-:W-:-:S04]  /*14790*/  @!P4 LEA R8, P5, R28, R14, 0x2 ;  /* 0x0000000e1c08c211 */ /* 0x000fc800078a10ff */
[----:B------:R0:W-:Y:S01]  /*147a0*/  @!P1 ST.E.64 desc[UR42][R4.64], R70 ;  /* 0x0000004604009985 */ /* 0x0001e2000c101b2a */
[----:B------:R-:W-:Y:S02]  /*147b0*/  ISETP.GE.AND P1, PT, R37, UR4, PT ;  /* 0x0000000425007c0c */ /* 0x000fe4000bf26270 */
[-C--:B------:R-:W-:Y:S01]  /*147c0*/  @!P4 LEA.HI.X R9, R28, R3.reuse, R32, 0x2, P5 ;  /* 0x000000031c09c211 */ /* 0x080fe200028f1420 */
[----:B------:R1:W-:Y:S01]  /*147d0*/  @!P3 ST.E.64 desc[UR42][R6.64], R72 ;  /* 0x000000480600b985 */ /* 0x0003e2000c101b2a */
[-C--:B------:R-:W-:Y:S02]  /*147e0*/  @!P2 LEA R10, P5, R33, R14.reuse, 0x2 ;  /* 0x0000000e210aa211 */ /* 0x080fe400078a10ff */
[----:B------:R-:W-:Y:S01]  /*147f0*/  ISETP.GE.AND P3, PT, R93, UR4, PT ;  /* 0x000000045d007c0c */ /* 0x000fe2000bf66270 */
[----:B------:R2:W-:Y:S01]  /*14800*/  @!P4 ST.E.64 desc[UR42][R8.64], R74 ;  /* 0x0000004a0800c985 */ /* 0x0005e2000c101b2a */
[----:B------:R-:W-:Y:S02]  /*14810*/  @!P2 LEA.HI.X R11, R33, R3, R34, 0x2, P5 ;  /* 0x00000003210ba211 */ /* 0x000fe400028f1422 */
[----:B------:R-:W-:-:S02]  /*14820*/  @!P0 LEA R12, P5, R35, R14, 0x2 ;  /* 0x0000000e230c8211 */ /* 0x000fc400078a10ff */
[----:B------:R-:W-:Y:S01]  /*14830*/  ISETP.GE.AND P4, PT, R39, UR4, PT ;  /* 0x0000000427007c0c */ /* 0x000fe2000bf86270 */
[----:B------:R3:W-:Y:S01]  /*14840*/  @!P2 ST.E.64 desc[UR42][R10.64], R76 ;  /* 0x0000004c0a00a985 */ /* 0x0007e2000c101b2a */
[-C--:B------:R-:W-:Y:S02]  /*14850*/  @!P0 LEA.HI.X R13, R35, R3.reuse, R36, 0x2, P5 ;  /* 0x00000003230d8211 */ /* 0x080fe400028f1424 */
[----:B------:R-:W-:Y:S02]  /*14860*/  @!P1 LEA R20, P5, R37, R14, 0x2 ;  /* 0x0000000e25149211 */ /* 0x000fe400078a10ff */
[----:B------:R-:W-:Y:S01]  /*14870*/  ISETP.GE.AND P2, PT, R95, UR4, PT ;  /* 0x000000045f007c0c */ /* 0x000fe2000bf46270 */
[----:B------:R4:W-:Y:S01]  /*14880*/  @!P0 ST.E.64 desc[UR42][R12.64], R78 ;  /* 0x0000004e0c008985 */ /* 0x0009e2000c101b2a */
[----:B------:R-:W-:Y:S02]  /*14890*/  @!P1 LEA.HI.X R21, R37, R3, R38, 0x2, P5 ;  /* 0x0000000325159211 */ /* 0x000fe400028f1426 */
[----:B------:R-:W-:-:S03]  /*148a0*/  ISETP.GE.AND P0, PT, R210, UR4, PT ;  /* 0x00000004d2007c0c */ /* 0x000fc6000bf06270 */
[----:B------:R-:W-:Y:S01]  /*148b0*/  @!P1 ST.E.64 desc[UR42][R20.64], R80 ;  /* 0x0000005014009985 */ /* 0x000fe2000c101b2a */
[-C--:B0-----:R-:W-:Y:S02]  /*148c0*/  @!P4 LEA R4, P5, R39, R14.reuse, 0x2 ;  /* 0x0000000e2704c211 */ /* 0x081fe400078a10ff */
[-C--:B-1----:R-:W-:Y:S02]  /*148d0*/  @!P3 LEA R6, P1, R93, R14.reuse, 0x2 ;  /* 0x0000000e5d06b211 */ /* 0x082fe400078210ff */
[-C--:B------:R-:W-:Y:S02]  /*148e0*/  @!P4 LEA.HI.X R5, R39, R3.reuse, R92, 0x2, P5 ;  /* 0x000000032705c211 */ /* 0x080fe400028f145c */
[----:B------:R-:W-:Y:S02]  /*148f0*/  @!P3 LEA.HI.X R7, R93, R3, R94, 0x2, P1 ;  /* 0x000000035d07b211 */ /* 0x000fe400008f145e */
[----:B------:R-:W-:Y:S01]  /*14900*/  ISETP.GE.AND P1, PT, R216, UR4, PT ;  /* 0x00000004d8007c0c */ /* 0x000fe2000bf26270 */
[----:B------:R0:W-:Y:S01]  /*14910*/  @!P4 ST.E.64 desc[UR42][R4.64], R82 ;  /* 0x000000520400c985 */ /* 0x0001e2000c101b2a */
[----:B--2---:R-:W-:-:S02]  /*14920*/  @!P2 LEA R8, P5, R95, R14, 0x2 ;  /* 0x0000000e5f08a211 */ /* 0x004fc400078a10ff */
[CC--:B---3--:R-:W-:Y:S01]  /*14930*/  @!P0 LEA R10, P4, R210.reuse, R14.reuse, 0x2 ;  /* 0x0000000ed20a8211 */ /* 0x0c8fe200078810ff */
[----:B------:R1:W-:Y:S01]  /*14940*/  @!P3 ST.E.64 desc[UR42][R6.64], R84 ;  /* 0x000000540600b985 */ /* 0x0003e2000c101b2a */
[-C--:B------:R-:W-:Y:S02]  /*14950*/  @!P2 LEA.HI.X R9, R95, R3.reuse, R96, 0x2, P5 ;  /* 0x000000035f09a211 */ /* 0x080fe400028f1460 */
[----:B------:R-:W-:Y:S02]  /*14960*/  ISETP.GE.AND P3, PT, R215, UR4, PT ;  /* 0x00000004d7007c0c */ /* 0x000fe4000bf66270 */
[----:B------:R-:W-:Y:S01]  /*14970*/  @!P0 LEA.HI.X R11, R210, R3, R97, 0x2, P4 ;  /* 0x00000003d20b8211 */ /* 0x000fe200020f1461 */
[----:B------:R2:W-:Y:S01]  /*14980*/  @!P2 ST.E.64 desc[UR42][R8.64], R86 ;  /* 0x000000560800a985 */ /* 0x0005e2000c101b2a */
[----:B------:R-:W-:Y:S02]  /*14990*/  ISETP.GE.AND P4, PT, R214, UR4, PT ;  /* 0x00000004d6007c0c */ /* 0x000fe4000bf86270 */
[----:B----4-:R-:W-:Y:S01]  /*149a0*/  @!P1 LEA R12, P5, R216, R14, 0x2 ;  /* 0x0000000ed80c9211 */ /* 0x010fe200078a10ff */
[----:B------:R3:W-:Y:S01]  /*149b0*/  @!P0 ST.E.64 desc[UR42][R10.64], R88 ;  /* 0x000000580a008985 */ /* 0x0007e2000c101b2a */
[----:B------:R-:W-:-:S02]  /*149c0*/  ISETP.GE.AND P2, PT, R213, UR4, PT ;  /* 0x00000004d5007c0c */ /* 0x000fc4000bf46270 */
[----:B------:R-:W-:Y:S02]  /*149d0*/  ISETP.GE.AND P0, PT, R212, UR4, PT ;  /* 0x00000004d4007c0c */ /* 0x000fe4000bf06270 */
[----:B------:R-:W-:Y:S02]  /*149e0*/  @!P1 LEA.HI.X R13, R216, R3, R226, 0x2, P5 ;  /* 0x00000003d80d9211 */ /* 0x000fe400028f14e2 */
[----:B0-----:R-:W-:-:S03]  /*149f0*/  @!P3 LEA R4, P5, R215, R14, 0x2 ;  /* 0x0000000ed704b211 */ /* 0x001fc600078a10ff */
[----:B------:R3:W-:Y:S01]  /*14a00*/  @!P1 ST.E.64 desc[UR42][R12.64], R90 ;  /* 0x0000005a0c009985 */ /* 0x0007e2000c101b2a */
[CC--:B-1----:R-:W-:Y:S02]  /*14a10*/  @!P4 LEA R6, P1, R214.reuse, R14.reuse, 0x2 ;  /* 0x0000000ed606c211 */ /* 0x0c2fe400078210ff */
[-C--:B------:R-:W-:Y:S02]  /*14a20*/  @!P3 LEA.HI.X R5, R215, R3.reuse, R225, 0x2, P5 ;  /* 0x00000003d705b211 */ /* 0x080fe400028f14e1 */
[CC--:B--2---:R-:W-:Y:S02]  /*14a30*/  @!P2 LEA R8, P5, R213.reuse, R14.reuse, 0x2 ;  /* 0x0000000ed508a211 */ /* 0x0c4fe400078a10ff */
[-C--:B------:R-:W-:Y:S01]  /*14a40*/  @!P4 LEA.HI.X R7, R214, R3.reuse, R224, 0x2, P1 ;  /* 0x00000003d607c211 */ /* 0x080fe200008f14e0 */
[----:B------:R3:W-:Y:S01]  /*14a50*/  @!P3 ST.E.64 desc[UR42][R4.64], R98 ;  /* 0x000000620400b985 */ /* 0x0007e2000c101b2a */
[C---:B------:R-:W-:Y:S02]  /*14a60*/  @!P0 LEA R20, P1, R212.reuse, R14, 0x2 ;  /* 0x0000000ed4148211 */ /* 0x040fe400078210ff */
[-C--:B------:R-:W-:Y:S01]  /*14a70*/  @!P2 LEA.HI.X R9, R213, R3.reuse, R223, 0x2, P5 ;  /* 0x00000003d509a211 */ /* 0x080fe200028f14df */
[----:B------:R3:W-:Y:S01]  /*14a80*/  @!P4 ST.E.64 desc[UR42][R6.64], R100 ;  /* 0x000000640600c985 */ /* 0x0007e2000c101b2a */
[----:B------:R-:W-:-:S03]  /*14a90*/  @!P0 LEA.HI.X R21, R212, R3, R222, 0x2, P1 ;  /* 0x00000003d4158211 */ /* 0x000fc600008f14de */
[----:B------:R3:W-:Y:S04]  /*14aa0*/  @!P2 ST.E.64 desc[UR42][R8.64], R102 ;  /* 0x000000660800a985 */ /* 0x0007e8000c101b2a */
[----:B------:R3:W-:Y:S01]  /*14ab0*/  @!P0 ST.E.64 desc[UR42][R20.64], R104 ;  /* 0x0000006814008985 */ /* 0x0007e2000c101b2a */
[----:B------:R-:W-:-:S13]  /*14ac0*/  ISETP.GE.AND P0, PT, R211, UR4, PT ;  /* 0x00000004d3007c0c */ /* 0x000fda000bf06270 */
[----:B---3--:R-:W-:Y:S05]  /*14ad0*/  @P0 BRA `(.L_x_669) ;  /* 0x0000000c00140947 */ /* 0x008fea0003800000 */
[----:B------:R-:W-:-:S04]  /*14ae0*/  LEA R14, P0, R211, R14, 0x2 ;  /* 0x0000000ed30e7211 */ /* 0x000fc800078010ff */
[----:B------:R-:W-:-:S05]  /*14af0*/  LEA.HI.X R15, R211, R3, R221, 0x2, P0 ;  /* 0x00000003d30f7211 */ /* 0x000fca00000f14dd */
[----:B------:R0:W-:Y:S01]  /*14b00*/  ST.E.64 desc[UR42][R14.64], R150 ;  /* 0x000000960e007985 */ /* 0x0001e2000c101b2a */
[----:B------:R-:W-:Y:S05]  /*14b10*/  BRA `(.L_x_669) ;  /* 0x0000000c00047947 */ /* 0x000fea0003800000 */
.L_x_656:
[----:B------:R-:W-:Y:S01]  /*14b20*/  ULDC.64 UR6, c[0x0][0xc08] ;  /* 0x0003020000067ab9 */ /* 0x000fe20000000a00 */
[----:B------:R-:W-:Y:S01]  /*14b30*/  ULDC.64 UR4, c[0x0][0xc00] ;  /* 0x0003000000047ab9 */ /* 0x000fe20000000a00 */
[----:B------:R-:W-:Y:S01]  /*14b40*/  ISETP.NE.U32.AND P1, PT, RZ, UR6, PT ;  /* 0x00000006ff007c0c */ /* 0x000fe2000bf25070 */
[----:B------:R-:W-:Y:S01]  /*14b50*/  IMAD.MOV.U32 R3, RZ, RZ, RZ ;  /* 0x000000ffff037224 */ /* 0x000fe200078e00ff */
[----:B------:R-:W-:Y:S02]  /*14b60*/  ISETP.NE.U32.AND P0, PT, RZ, UR4, PT ;  /* 0x00000004ff007c0c */ /* 0x000fe4000bf05070 */
[----:B------:R-:W-:Y:S02]  /*14b70*/  ISETP.NE.AND.EX P1, PT, RZ, UR7, PT, P1 ;  /* 0x00000007ff007c0c */ /* 0x000fe4000bf25310 */
[----:B------:R-:W-:Y:S02]  /*14b80*/  IADD3 R4, P2, R206, UR4, RZ ;  /* 0x00000004ce047c10 */ /* 0x000fe4000ff5e0ff */
[----:B------:R-:W-:-:S02]  /*14b90*/  ISETP.NE.AND.EX P0, PT, RZ, UR5, PT, P0 ;  /* 0x00000005ff007c0c */ /* 0x000fc4000bf05300 */
[----:B------:R-:W-:Y:S01]  /*14ba0*/  IADD3.X R5, R207, UR5, RZ, P2, !PT ;  /* 0x00000005cf057c10 */ /* 0x000fe200097fe4ff */
[----:B------:R-:W-:Y:S02]  /*14bb0*/  ULDC UR4, c[0x0][0xa88] ;  /* 0x0002a20000047ab9 */ /* 0x000fe40000000800 */
[----:B------:R-:W-:-:S04]  /*14bc0*/  IMAD.U32 R20, RZ, RZ, UR4 ;  /* 0x00000004ff147e24 */ /* 0x000fc8000f8e00ff */
[----:B------:R-:W-:-:S04]  /*14bd0*/  @P1 IADD3 R206, P2, R206, UR6, RZ ;  /* 0x00000006cece1c10 */ /* 0x000fc8000ff5e0ff */
[----:B------:R-:W-:Y:S01]  /*14be0*/  @P1 IADD3.X R207, R207, UR7, RZ, P2, !PT ;  /* 0x00000007cfcf1c10 */ /* 0x000fe200097fe4ff */
[----:B------:R3:W5:Y:S04]  /*14bf0*/  @P0 LDG.E R3, desc[UR42][R4.64] ;  /* 0x0000002a04030981 */ /* 0x000768000c1e1900 */
[----:B------:R3:W5:Y:S01]  /*14c00*/  @P1 LDG.E R20, desc[UR42][R206.64] ;  /* 0x0000002ace141981 */ /* 0x000762000c1e1900 */
[----:B------:R-:W-:Y:S01]  /*14c10*/  ISETP.NE.AND P2, PT, R204, RZ, PT ;  /* 0x000000ffcc00720c */ /* 0x000fe20003f45270 */
[----:B------:R-:W4:-:S12]  /*14c20*/  S2R R0, SR_TID.X ;  /* 0x0000000000007919 */ /* 0x000f180000002100 */
[----:B------:R-:W2:Y:S01]  /*14c30*/  @!P2 LDC R204, c[0x0][0xad4] ;  /* 0x0002b500ffccab82 */ /* 0x000ea20000000800 */
[----:B----4-:R-:W-:Y:S02]  /*14c40*/  IADD3 R0, R0, -0x80, RZ ;  /* 0xffffff8000007810 */ /* 0x010fe40007ffe0ff */
[----:B--2---:R-:W-:Y:S02]  /*14c50*/  ISETP.GT.AND P2, PT, R204, 0x1, PT ;  /* 0x00000001cc00780c */ /* 0x004fe40003f44270 */
[----:B------:R-:W-:Y:S01]  /*14c60*/  ISETP.GT.AND P3, PT, R0, 0x7f, PT ;  /* 0x0000007f0000780c */ /* 0x000fe20003f64270 */
[----:B---3--:R-:W-:-:S12]  /*14c70*/  @P1 BRA `(.L_x_674) ;  /* 0x0000000000101947 */ /* 0x008fd80003800000 */
[----:B------:R-:W-:Y:S05]  /*14c80*/  @!P0 BRA `(.L_x_674) ;  /* 0x00000000000c8947 */ /* 0x000fea0003800000 */
[----:B------:R-:W2:Y:S04]  /*14c90*/  LDG.E R7, desc[UR42][R4.64] ;  /* 0x0000002a04077981 */ /* 0x000ea8000c1e1900 */
[----:B-----5:R-:W2:Y:S02]  /*14ca0*/  LDG.E R20, desc[UR42][R4.64+0x4] ;  /* 0x0000042a04147981 */ /* 0x020ea4000c1e1900 */
[----:B--2---:R-:W-:-:S07]  /*14cb0*/  IMAD.IADD R20, R20, 0x1, -R7 ;  /* 0x0000000114147824 */ /* 0x004fce00078e0a07 */
.L_x_674:
[----:B------:R-:W-:Y:S01]  /*14cc0*/  BSSY B1, `(.L_x_675) ;  /* 0x0000037000017945 */ /* 0x000fe20003800000 */
[----:B------:R-:W-:Y:S02]  /*14cd0*/  SEL R205, R205, RZ, !P0 ;  /* 0x000000ffcdcd7207 */ /* 0x000fe40004000000 */
[----:B------:R-:W-:Y:S02]  /*14ce0*/  SEL R217, R217, RZ, !P0 ;  /* 0x000000ffd9d97207 */ /* 0x000fe40004000000 */
[----:B-----5:R-:W-:Y:S01]  /*14cf0*/  SHF.R.S32.HI R24, RZ, 0x1f, R3 ;  /* 0x0000001fff187819 */ /* 0x020fe20000011403 */
[----:B------:R-:W-:Y:S06]  /*14d00*/  @P3 BRA `(.L_x_676) ;  /* 0x0000000000c83947 */ /* 0x000fec0003800000 */
[----:B------:R-:W2:Y:S01]  /*14d10*/  S2R R5, SR_TID.X ;  /* 0x0000000000057919 */ /* 0x000ea20000002100 */
[----:B------:R-:W3:Y:S02]  /*14d20*/  LDC R33, c[0x0][0xbe8] ;  /* 0x0002fa00ff217b82 */ /* 0x000ee40000000800 */
[----:B---3--:R-:W-:Y:S02]  /*14d30*/  IMAD R4, R20, R33, RZ ;  /* 0x0000002114047224 */ /* 0x008fe400078e02ff */
[----:B--2---:R-:W-:-:S05]  /*14d40*/  IMAD R0, R208, 0x80, R5 ;  /* 0x00000080d0007824 */ /* 0x004fca00078e0205 */
[----:B------:R-:W-:-:S04]  /*14d50*/  IADD3 R25, R0, -0x80, RZ ;  /* 0xffffff8000197810 */ /* 0x000fc80007ffe0ff */
[----:B------:R-:W-:-:S13]  /*14d60*/  ISETP.GE.AND P0, PT, R25, R4, PT ;  /* 0x000000041900720c */ /* 0x000fda0003f06270 */
[----:B------:R-:W-:Y:S05]  /*14d70*/  @P0 BRA `(.L_x_676) ;  /* 0x0000000000ac0947 */ /* 0x000fea0003800000 */
[----:B------:R-:W-:Y:S01]  /*14d80*/  IMAD.MOV.U32 R14, RZ, RZ, 0x9b8 ;  /* 0x000009b8ff0e7424 */ /* 0x000fe200078e00ff */
[----:B------:R-:W-:Y:S01]  /*14d90*/  ISETP.GT.AND P0, PT, R204, 0x1, PT ;  /* 0x00000001cc00780c */ /* 0x000fe20003f04270 */
[----:B------:R-:W2:Y:S01]  /*14da0*/  LDC.64 R26, c[0x0][0xba8] ;  /* 0x0002ea00ff1a7b82 */ /* 0x000ea20000000a00 */
[----:B------:R-:W-:Y:S01]  /*14db0*/  ISETP.NE.AND P1, PT, R33, 0x1, PT ;  /* 0x000000012100780c */ /* 0x000fe20003f25270 */
[----:B------:R-:W-:Y:S01]  /*14dc0*/  IMAD.MOV.U32 R15, RZ, RZ, R25 ;  /* 0x000000ffff0f7224 */ /* 0x000fe200078e0019 */
[----:B------:R-:W-:Y:S02]  /*14dd0*/  SEL R14, R14, 0x978, P0 ;  /* 0x000009780e0e7807 */ /* 0x000fe40000000000 */
[----:B------:R-:W-:-:S03]  /*14de0*/  SEL R209, R209, RZ, P0 ;  /* 0x000000ffd1d17207 */ /* 0x000fc60000000000 */
[----:B------:R-:W3:Y:S08]  /*14df0*/  LDC.64 R6, c[0x0][R14+0x220] ;  /* 0x000088000e067b82 */ /* 0x000ef00000000a00 */
[----:B------:R-:W4:Y:S08]  /*14e00*/  LDC.64 R4, c[0x0][R14+0x218] ;  /* 0x000086000e047b82 */ /* 0x000f300000000a00 */
[----:B------:R-:W5:Y:S08]  /*14e10*/  LDC.64 R8, c[0x0][R14+0x228] ;  /* 0x00008a000e087b82 */ /* 0x000f700000000a00 */
[----:B------:R-:W0:Y:S08]  /*14e20*/  LDC.64 R10, c[0x0][R14+0x210] ;  /* 0x000084000e0a7b82 */ /* 0x000e300000000a00 */
[----:B------:R-:W1:Y:S08]  /*14e30*/  @P1 LDC R0, c[0x0][0xbec] ;  /* 0x0002fb00ff001b82 */ /* 0x000e700000000800 */
[----:B------:R-:W5:Y:S01]  /*14e40*/  @P1 LDC R35, c[0x0][0xbf0] ;  /* 0x0002fc00ff231b82 */ /* 0x000f620000000800 */
[----:B---3--:R-:W-:-:S07]  /*14e50*/  IMAD R7, R7, R205, RZ ;  /* 0x000000cd07077224 */ /* 0x008fce00078e02ff */
[----:B--2---:R-:W2:Y:S01]  /*14e60*/  @!P0 LDC R26, c[0x0][0xb50] ;  /* 0x0002d400ff1a8b82 */ /* 0x004ea20000000800 */
[----:B------:R-:W-:-:S04]  /*14e70*/  IMAD.WIDE.U32 R12, R6, R205, RZ ;  /* 0x000000cd060c7225 */ /* 0x000fc800078e00ff */
[----:B------:R-:W-:Y:S02]  /*14e80*/  IMAD R7, R6, R217, R7 ;  /* 0x000000d906077224 */ /* 0x000fe400078e0207 */
[----:B-1----:R-:W-:Y:S01]  /*14e90*/  @P1 IMAD.HI.U32 R0, R25, R0, RZ ;  /* 0x0000000019001227 */ /* 0x002fe200078e00ff */
[----:B------:R-:W1:Y:S03]  /*14ea0*/  @!P0 LDC R27, c[0x0][0xb54] ;  /* 0x0002d500ff1b8b82 */ /* 0x000e660000000800 */
[-C--:B----4-:R-:W-:Y:S02]  /*14eb0*/  IMAD R21, R5, R2.reuse, RZ ;  /* 0x0000000205157224 */ /* 0x090fe400078e02ff */
[----:B------:R-:W-:Y:S01]  /*14ec0*/  IMAD.WIDE.U32 R4, R4, R2, RZ ;  /* 0x0000000204047225 */ /* 0x000fe200078e00ff */
[----:B-----5:R-:W-:-:S03]  /*14ed0*/  @P1 SHF.R.U32.HI R15, RZ, R35, R0 ;  /* 0x00000023ff0f1219 */ /* 0x020fc60000011600 */
[----:B------:R-:W-:Y:S01]  /*14ee0*/  IMAD R9, R9, R209, RZ ;  /* 0x000000d109097224 */ /* 0x000fe200078e02ff */
[----:B------:R-:W-:Y:S01]  /*14ef0*/  IADD3 R0, P1, P3, R12, R4, R3 ;  /* 0x000000040c007210 */ /* 0x000fe20007b3e003 */
[----:B------:R-:W-:Y:S01]  /*14f00*/  IMAD.IADD R12, R13, 0x1, R7 ;  /* 0x000000010d0c7824 */ /* 0x000fe200078e0207 */
[----:B------:R-:W-:Y:S01]  /*14f10*/  IADD3 R21, R5, R21, RZ ;  /* 0x0000001505157210 */ /* 0x000fe20007ffe0ff */
[----:B------:R-:W-:Y:S02]  /*14f20*/  IMAD.MOV R6, RZ, RZ, -R15 ;  /* 0x000000ffff067224 */ /* 0x000fe400078e0a0f */
[----:B------:R-:W-:-:S04]  /*14f30*/  IMAD.WIDE.U32 R4, R8, R209, RZ ;  /* 0x000000d108047225 */ /* 0x000fc800078e00ff */
[----:B------:R-:W-:Y:S01]  /*14f40*/  IMAD R7, R33, R6, R25 ;  /* 0x0000000621077224 */ /* 0x000fe200078e0219 */
[----:B------:R-:W-:Y:S02]  /*14f50*/  IADD3.X R6, R12, R21, R24, P1, P3 ;  /* 0x000000150c067210 */ /* 0x000fe40000fe6418 */
[----:B------:R-:W-:Y:S01]  /*14f60*/  IADD3 R4, P0, P1, R15, R0, R4 ;  /* 0x000000000f047210 */ /* 0x000fe2000791e004 */
[----:B0-----:R-:W-:Y:S01]  /*14f70*/  IMAD R0, R11, R7, RZ ;  /* 0x000000070b007224 */ /* 0x001fe200078e02ff */
[----:B------:R-:W-:Y:S02]  /*14f80*/  IADD3 R9, R5, R9, RZ ;  /* 0x0000000905097210 */ /* 0x000fe40007ffe0ff */
[----:B------:R-:W-:-:S04]  /*14f90*/  SHF.R.S32.HI R15, RZ, 0x1f, R15 ;  /* 0x0000001fff0f7819 */ /* 0x000fc8000001140f */
[----:B------:R-:W-:Y:S02]  /*14fa0*/  IADD3.X R5, R15, R6, R9, P0, P1 ;  /* 0x000000060f057210 */ /* 0x000fe400007e2409 */
[----:B------:R-:W-:Y:S01]  /*14fb0*/  SHF.R.S32.HI R9, RZ, 0x1f, R7 ;  /* 0x0000001fff097819 */ /* 0x000fe20000011407 */
[----:B------:R-:W-:-:S04]  /*14fc0*/  IMAD.WIDE.U32 R4, R10, R7, R4 ;  /* 0x000000070a047225 */ /* 0x000fc800078e0004 */
[----:B------:R-:W-:Y:S01]  /*14fd0*/  IMAD R9, R10, R9, R0 ;  /* 0x000000090a097224 */ /* 0x000fe200078e0200 */
[----:B--2---:R-:W-:-:S03]  /*14fe0*/  LEA R6, P0, R4, R26, 0x2 ;  /* 0x0000001a04067211 */ /* 0x004fc600078010ff */
[----:B------:R-:W-:Y:S02]  /*14ff0*/  IMAD.IADD R0, R5, 0x1, R9 ;  /* 0x0000000105007824 */ /* 0x000fe400078e0209 */
[----:B------:R-:W-:-:S03]  /*15000*/  IMAD.MOV.U32 R5, RZ, RZ, -0x800000 ;  /* 0xff800000ff057424 */ /* 0x000fc600078e00ff */
[----:B-1----:R-:W-:-:S05]  /*15010*/  LEA.HI.X R7, R4, R27, R0, 0x2, P0 ;  /* 0x0000001b04077211 */ /* 0x002fca00000f1400 */
[----:B------:R2:W-:Y:S02]  /*15020*/  STG.E desc[UR42][R6.64], R5 ;  /* 0x0000000506007986 */ /* 0x0005e4000c10192a */
.L_x_676:
[----:B------:R-:W-:Y:S05]  /*15030*/  BSYNC B1 ;  /* 0x0000000000017941 */ /* 0x000fea0003800000 */
.L_x_675:
[----:B------:R-:W-:Y:S05]  /*15040*/  @P2 BRA `(.L_x_669) ;  /* 0x0000000400b82947 */ /* 0x000fea0003800000 */
[----:B------:R-:W3:Y:S01]  /*15050*/  LDC R21, c[0x0][0xbe8] ;  /* 0x0002fa00ff157b82 */ /* 0x000ee20000000800 */
[----:B------:R-:W-:Y:S01]  /*15060*/  ULDC.64 UR4, c[0x0][0xaa0] ;  /* 0x0002a80000047ab9 */ /* 0x000fe20000000a00 */
[----:B------:R-:W-:Y:S01]  /*15070*/  ULDC.64 UR6, c[0x0][0xaf0] ;  /* 0x0002bc0000067ab9 */ /* 0x000fe20000000a00 */
[----:B------:R-:W-:Y:S02]  /*15080*/  IMAD R0, R24, UR4, RZ ;  /* 0x0000000418007c24 */ /* 0x000fe4000f8e02ff */
[----:B--2---:R-:W-:-:S04]  /*15090*/  IMAD.WIDE.U32 R4, R3, UR4, RZ ;  /* 0x0000000403047c25 */ /* 0x004fc8000f8e00ff */
[----:B------:R-:W-:Y:S01]  /*150a0*/  IMAD R7, R3, UR5, R0 ;  /* 0x0000000503077c24 */ /* 0x000fe2000f8e0200 */
[----:B------:R-:W-:Y:S01]  /*150b0*/  LEA R3, R203, R153, 0x5 ;  /* 0x00000099cb037211 */ /* 0x000fe200078e28ff */
[----:B------:R-:W-:Y:S02]  /*150c0*/  ULDC.64 UR4, c[0x0][0xae8] ;  /* 0x0002ba0000047ab9 */ /* 0x000fe40000000a00 */
        /* <DEDUP_REMOVED lines=8> */
[----:B------:R-:W2:Y:S08]  /*15150*/  @P0 LDC R9, c[0x0][0xbec] ;  /* 0x0002fb00ff090b82 */ /* 0x000eb00000000800 */
[----:B------:R-:W3:Y:S01]  /*15160*/  @P0 LDC R11, c[0x0][0xbf0] ;  /* 0x0002fc00ff0b0b82 */ /* 0x000ee20000000800 */
[----:B--2---:R-:W-:-:S04]  /*15170*/  @P0 IMAD.HI.U32 R0, R6, R9, RZ ;  /* 0x0000000906000227 */ /* 0x004fc800078e00ff */
[C---:B------:R-:W-:Y:S02]  /*15180*/  IMAD R9, R205.reuse, UR7, R3 ;  /* 0x00000007cd097c24 */ /* 0x040fe4000f8e0203 */
[----:B------:R-:W-:Y:S01]  /*15190*/  IMAD.WIDE.U32 R2, R205, UR6, R4 ;  /* 0x00000006cd027c25 */ /* 0x000fe2000f8e0004 */
[----:B---3--:R-:W-:-:S03]  /*151a0*/  @P0 SHF.R.U32.HI R7, RZ, R11, R0 ;  /* 0x0000000bff070219 */ /* 0x008fc60000011600 */
[----:B------:R-:W-:Y:S01]  /*151b0*/  IMAD.IADD R3, R3, 0x1, R9 ;  /* 0x0000000103037824 */ /* 0x000fe200078e0209 */
[--C-:B------:R-:W-:Y:S01]  /*151c0*/  SHF.R.S32.HI R0, RZ, 0x1f, R7.reuse ;  /* 0x0000001fff007819 */ /* 0x100fe20000011407 */
[----:B------:R-:W-:Y:S02]  /*151d0*/  IMAD.MOV R5, RZ, RZ, -R7 ;  /* 0x000000ffff057224 */ /* 0x000fe400078e0a07 */
[----:B------:R-:W-:-:S04]  /*151e0*/  IMAD.WIDE.U32 R2, R7, UR4, R2 ;  /* 0x0000000407027c25 */ /* 0x000fc8000f8e0002 */
[----:B------:R-:W-:Y:S02]  /*151f0*/  IMAD R0, R0, UR4, RZ ;  /* 0x0000000400007c24 */ /* 0x000fe4000f8e02ff */
[----:B------:R-:W-:Y:S02]  /*15200*/  IMAD R5, R21, R5, R6 ;  /* 0x0000000515057224 */ /* 0x000fe400078e0206 */
[----:B------:R-:W-:Y:S01]  /*15210*/  IMAD R9, R7, UR5, R0 ;  /* 0x0000000507097c24 */ /* 0x000fe2000f8e0200 */
[----:B------:R-:W-:Y:S02]  /*15220*/  ULDC.64 UR4, c[0x0][0xad8] ;  /* 0x0002b60000047ab9 */ /* 0x000fe40000000a00 */
[----:B------:R-:W-:Y:S02]  /*15230*/  SHF.R.S32.HI R0, RZ, 0x1f, R5 ;  /* 0x0000001fff007819 */ /* 0x000fe40000011405 */
[----:B------:R-:W-:-:S03]  /*15240*/  IADD3 R3, R3, R9, RZ ;  /* 0x0000000903037210 */ /* 0x000fc60007ffe0ff */
[----:B------:R-:W-:Y:S02]  /*15250*/  IMAD R0, R0, UR4, RZ ;  /* 0x0000000400007c24 */ /* 0x000fe4000f8e02ff */
[----:B------:R-:W-:-:S04]  /*15260*/  IMAD.WIDE.U32 R2, R5, UR4, R2 ;  /* 0x0000000405027c25 */ /* 0x000fc8000f8e0002 */
[----:B------:R-:W-:Y:S01]  /*15270*/  IMAD R5, R5, UR5, R0 ;  /* 0x0000000505057c24 */ /* 0x000fe2000f8e0200 */
[----:B------:R-:W-:Y:S02]  /*15280*/  ULDC.64 UR4, c[0x0][0xa80] ;  /* 0x0002a00000047ab9 */ /* 0x000fe40000000a00 */
[----:B------:R-:W-:Y:S01]  /*15290*/  LEA R0, P0, R2, UR4, 0x1 ;  /* 0x0000000402007c11 */ /* 0x000fe2000f8008ff */
[----:B------:R-:W-:Y:S01]  /*152a0*/  IMAD.IADD R3, R3, 0x1, R5 ;  /* 0x0000000103037824 */ /* 0x000fe200078e0205 */
[----:B------:R-:W-:Y:S01]  /*152b0*/  UMOV UR4, 0xffffffff ;  /* 0xffffffff00047882 */ /* 0x000fe20000000000 */
[----:B------:R-:W-:-:S03]  /*152c0*/  IMAD R5, R208, 0x80, R153 ;  /* 0x00000080d0057824 */ /* 0x000fc600078e0299 */
[----:B------:R-:W-:Y:S01]  /*152d0*/  LEA.HI.X R2, R2, UR5, R3, 0x1, P0 ;  /* 0x0000000502027c11 */ /* 0x000fe200080f0c03 */
[----:B------:R-:W-:Y:S06]  /*152e0*/  BRA.DIV UR4, `(.L_x_677) ;  /* 0x0000008e04e07947 */ /* 0x000fec000b800000 */
[----:B------:R2:W3:Y:S04]  /*152f0*/  SHFL.IDX PT, R3, R2, RZ, 0x181f ;  /* 0x00181fff02037589 */ /* 0x0004e800000e0000 */
[----:B------:R2:W4:Y:S02]  /*15300*/  SHFL.IDX PT, R14, R0, RZ, 0x181f ;  /* 0x00181fff000e7589 */ /* 0x00052400000e0000 */
.L_x_901:
[----:B------:R-:W-:Y:S01]  /*15310*/  IMAD R21, R20, R21, RZ ;  /* 0x0000001514157224 */ /* 0x000fe200078e02ff */
[----:B------:R-:W-:Y:S04]  /*15320*/  BSSY B1, `(.L_x_678) ;  /* 0x000000c000017945 */ /* 0x000fe80003800000 */
[----:B------:R-:W-:-:S13]  /*15330*/  ISETP.GE.AND P0, PT, R5, R21, PT ;  /* 0x000000150500720c */ /* 0x000fda0003f06270 */
[----:B------:R-:W-:Y:S05]  /*15340*/  @P0 BRA `(.L_x_679) ;  /* 0x0000000000240947 */ /* 0x000fea0003800000 */
[----:B------:R-:W-:Y:S02]  /*15350*/  ULDC UR4, c[0x0][0xac8] ;  /* 0x0002b20000047ab9 */ /* 0x000fe40000000800 */
[----:B------:R-:W-:Y:S02]  /*15360*/  ISETP.GE.AND P2, PT, R16, UR4, PT ;  /* 0x0000000410007c0c */ /* 0x000fe4000bf46270 */
[----:B------:R-:W-:-:S11]  /*15370*/  ISETP.GE.AND P3, PT, R23, UR4, PT ;  /* 0x0000000417007c0c */ /* 0x000fd6000bf66270 */
[CC--:B----4-:R-:W-:Y:S02]  /*15380*/  @!P2 LEA R6, P0, R16.reuse, R14.reuse, 0x1 ;  /* 0x0000000e1006a211 */ /* 0x0d0fe400078008ff */
[C---:B------:R-:W-:Y:S02]  /*15390*/  @!P3 LEA R14, P1, R23.reuse, R14, 0x1 ;  /* 0x0000000e170eb211 */ /* 0x040fe400078208ff */
[-C--:B---3--:R-:W-:Y:S02]  /*153a0*/  @!P2 LEA.HI.X R7, R16, R3.reuse, R17, 0x1, P0 ;  /* 0x000000031007a211 */ /* 0x088fe400000f0c11 */
[----:B------:R-:W-:-:S03]  /*153b0*/  @!P3 LEA.HI.X R15, R23, R3, R22, 0x1, P1 ;  /* 0x00000003170fb211 */ /* 0x000fc600008f0c16 */
[----:B------:R3:W-:Y:S04]  /*153c0*/  @!P2 ST.E.128 desc[UR42][R6.64], RZ ;  /* 0x000000ff0600a985 */ /* 0x0007e8000c101d2a */
[----:B------:R3:W-:Y:S02]  /*153d0*/  @!P3 ST.E.128 desc[UR42][R14.64], RZ ;  /* 0x000000ff0e00b985 */ /* 0x0007e4000c101d2a */
.L_x_679:
[----:B------:R-:W-:Y:S05]  /*153e0*/  BSYNC B1 ;  /* 0x0000000000017941 */ /* 0x000fea0003800000 */
.L_x_678:
[----:B------:R-:W-:-:S03]  /*153f0*/  UMOV UR4, 0xffffffff ;  /* 0xffffffff00047882 */ /* 0x000fc60000000000 */
[----:B------:R-:W-:Y:S05]  /*15400*/  BRA.DIV UR4, `(.L_x_680) ;  /* 0x0000008e04cc7947 */ /* 0x000fea000b800000 */
[----:B---3--:R3:W0:Y:S04]  /*15410*/  SHFL.IDX PT, R3, R2, 0x1, 0x181f ;  /* 0x00381f0002037f89 */ /* 0x00862800000e0000 */
[----:B----4-:R3:W4:Y:S02]  /*15420*/  SHFL.IDX PT, R14, R0, 0x1, 0x181f ;  /* 0x00381f00000e7f89 */ /* 0x01072400000e0000 */
.L_x_905:
[----:B------:R-:W-:Y:S01]  /*15430*/  IADD3 R4, R5, 0x20, RZ ;  /* 0x0000002005047810 */ /* 0x000fe20007ffe0ff */
[----:B------:R-:W-:Y:S03]  /*15440*/  BSSY B1, `(.L_x_681) ;  /* 0x000000c000017945 */ /* 0x000fe60003800000 */
[----:B------:R-:W-:-:S13]  /*15450*/  ISETP.GE.AND P0, PT, R4, R21, PT ;  /* 0x000000150400720c */ /* 0x000fda0003f06270 */
[----:B------:R-:W-:Y:S05]  /*15460*/  @P0 BRA `(.L_x_682) ;  /* 0x0000000000240947 */ /* 0x000fea0003800000 */
[----:B------:R-:W-:Y:S02]  /*15470*/  ULDC UR4, c[0x0][0xac8] ;  /* 0x0002b20000047ab9 */ /* 0x000fe40000000800 */
[----:B------:R-:W-:Y:S02]  /*15480*/  ISETP.GE.AND P2, PT, R16, UR4, PT ;  /* 0x0000000410007c0c */ /* 0x000fe4000bf46270 */
[----:B------:R-:W-:-:S11]  /*15490*/  ISETP.GE.AND P3, PT, R23, UR4, PT ;  /* 0x0000000417007c0c */ /* 0x000fd6000bf66270 */
[CC--:B----4-:R-:W-:Y:S02]  /*154a0*/  @!P2 LEA R6, P0, R16.reuse, R14.reuse, 0x1 ;  /* 0x0000000e1006a211 */ /* 0x0d0fe400078008ff */
[C---:B------:R-:W-:Y:S02]  /*154b0*/  @!P3 LEA R14, P1, R23.reuse, R14, 0x1 ;  /* 0x0000000e170eb211 */ /* 0x040fe400078208ff */
[-C--:B0-----:R-:W-:Y:S02]  /*154c0*/  @!P2 LEA.HI.X R7, R16, R3.reuse, R17, 0x1, P0 ;  /* 0x000000031007a211 */ /* 0x081fe400000f0c11 */
[----:B------:R-:W-:-:S03]  /*154d0*/  @!P3 LEA.HI.X R15, R23, R3, R22, 0x1, P1 ;  /* 0x00000003170fb211 */ /* 0x000fc600008f0c16 */
[----:B------:R0:W-:Y:S04]  /*154e0*/  @!P2 ST.E.128 desc[UR42][R6.64], RZ ;  /* 0x000000ff0600a985 */ /* 0x0001e8000c101d2a */
[----:B------:R0:W-:Y:S02]  /*154f0*/  @!P3 ST.E.128 desc[UR42][R14.64], RZ ;  /* 0x000000ff0e00b985 */ /* 0x0001e4000c101d2a */
.L_x_682:
[----:B------:R-:W-:Y:S05]  /*15500*/  BSYNC B1 ;  /* 0x0000000000017941 */ /* 0x000fea0003800000 */
.L_x_681:
[----:B------:R-:W-:-:S03]  /*15510*/  UMOV UR4, 0xffffffff ;  /* 0xffffffff00047882 */ /* 0x000fc60000000000 */
[----:B------:R-:W-:Y:S05]  /*15520*/  BRA.DIV UR4, `(.L_x_683) ;  /* 0x0000008e04cc7947 */ /* 0x000fea000b800000 */
[----:B0-----:R0:W0:Y:S04]  /*15530*/  SHFL.IDX PT, R3, R2, 0x2, 0x181f ;  /* 0x00581f0002037f89 */ /* 0x00102800000e0000 */
[----:B----4-:R4:W0:Y:S02]  /*15540*/  SHFL.IDX PT, R14, R0, 0x2, 0x181f ;  /* 0x00581f00000e7f89 */ /* 0x01082400000e0000 */
.L_x_909:
[----:B------:R-:W-:Y:S01]  /*15550*/  VIADD R4, R5, 0x40 ;  /* 0x0000004005047836 */ /* 0x000fe20000000000 */
[----:B------:R-:W-:Y:S04]  /*15560*/  BSSY B1, `(.L_x_684) ;  /* 0x000000c000017945 */ /* 0x000fe80003800000 */
[----:B------:R-:W-:-:S13]  /*15570*/  ISETP.GE.AND P0, PT, R4, R21, PT ;  /* 0x000000150400720c */ /* 0x000fda0003f06270 */
[----:B------:R-:W-:Y:S05]  /*15580*/  @P0 BRA `(.L_x_685) ;  /* 0x0000000000240947 */ /* 0x000fea0003800000 */
[----:B------:R-:W-:Y:S02]  /*15590*/  ULDC UR4, c[0x0][0xac8] ;  /* 0x0002b20000047ab9 */ /* 0x000fe40000000800 */
[----:B------:R-:W-:Y:S02]  /*155a0*/  ISETP.GE.AND P2, PT, R16, UR4, PT ;  /* 0x0000000410007c0c */ /* 0x000fe4000bf46270 */
[----:B------:R-:W-:-:S11]  /*155b0*/  ISETP.GE.AND P3, PT, R23, UR4, PT ;  /* 0x0000000417007c0c */ /* 0x000fd6000bf66270 */
[CC--:B0-----:R-:W-:Y:S02]  /*155c0*/  @!P2 LEA R6, P0, R16.reuse, R14.reuse, 0x1 ;  /* 0x0000000e1006a211 */ /* 0x0c1fe400078008ff */
[C---:B------:R-:W-:Y:S02]  /*155d0*/  @!P3 LEA R14, P1, R23.reuse, R14, 0x1 ;  /* 0x0000000e170eb211 */ /* 0x040fe400078208ff */
[-C--:B------:R-:W-:Y:S02]  /*155e0*/  @!P2 LEA.HI.X R7, R16, R3.reuse, R17, 0x1, P0 ;  /* 0x000000031007a211 */ /* 0x080fe400000f0c11 */
[----:B------:R-:W-:-:S03]  /*155f0*/  @!P3 LEA.HI.X R15, R23, R3, R22, 0x1, P1 ;  /* 0x00000003170fb211 */ /* 0x000fc600008f0c16 */
[----:B------:R0:W-:Y:S04]  /*15600*/  @!P2 ST.E.128 desc[UR42][R6.64], RZ ;  /* 0x000000ff0600a985 */ /* 0x0001e8000c101d2a */
[----:B------:R0:W-:Y:S02]  /*15610*/  @!P3 ST.E.128 desc[UR42][R14.64], RZ ;  /* 0x000000ff0e00b985 */ /* 0x0001e4000c101d2a */
.L_x_685:
[----:B------:R-:W-:Y:S05]  /*15620*/  BSYNC B1 ;  /* 0x0000000000017941 */ /* 0x000fea0003800000 */
.L_x_684:
[----:B------:R-:W-:-:S03]  /*15630*/  UMOV UR4, 0xffffffff ;  /* 0xffffffff00047882 */ /* 0x000fc60000000000 */
[----:B------:R-:W-:Y:S05]  /*15640*/  BRA.DIV UR4, `(.L_x_686) ;  /* 0x0000008e04cc7947 */ /* 0x000fea000b800000 */
[----:B0-----:R0:W0:Y:S04]  /*15650*/  SHFL.IDX PT, R3, R2, 0x3, 0x181f ;  /* 0x00781f0002037f89 */ /* 0x00102800000e0000 */
[----:B------:R0:W0:Y:S02]  /*15660*/  SHFL.IDX PT, R14, R0, 0x3, 0x181f ;  /* 0x00781f00000e7f89 */ /* 0x00002400000e0000 */
.L_x_913:
[----:B0-234-:R-:W-:-:S05]  /*15670*/  VIADD R0, R5, 0x60 ;  /* 0x0000006005007836 */ /* 0x01dfca0000000000 */
[----:B------:R-:W-:-:S13]  /*15680*/  ISETP.GE.AND P0, PT, R0, R21, PT ;  /* 0x000000150000720c */ /* 0x000fda0003f06270 */
[----:B------:R-:W-:Y:S05]  /*15690*/  @P0 BRA `(.L_x_669) ;  /* 0x0000000000240947 */ /* 0x000fea0003800000 */
[----:B------:R-:W-:Y:S02]  /*156a0*/  ULDC UR4, c[0x0][0xac8] ;  /* 0x0002b20000047ab9 */ /* 0x000fe40000000800 */
[----:B------:R-:W-:Y:S02]  /*156b0*/  ISETP.GE.AND P2, PT, R16, UR4, PT ;  /* 0x0000000410007c0c */ /* 0x000fe4000bf46270 */
[----:B------:R-:W-:-:S11]  /*156c0*/  ISETP.GE.AND P3, PT, R23, UR4, PT ;  /* 0x0000000417007c0c */ /* 0x000fd6000bf66270 */
[CC--:B------:R-:W-:Y:S02]  /*156d0*/  @!P2 LEA R4, P0, R16.reuse, R14.reuse, 0x1 ;  /* 0x0000000e1004a211 */ /* 0x0c0fe400078008ff */
[C---:B------:R-:W-:Y:S02]  /*156e0*/  @!P3 LEA R14, P1, R23.reuse, R14, 0x1 ;  /* 0x0000000e170eb211 */ /* 0x040fe400078208ff */
[-C--:B------:R-:W-:Y:S02]  /*156f0*/  @!P2 LEA.HI.X R5, R16, R3.reuse, R17, 0x1, P0 ;  /* 0x000000031005a211 */ /* 0x080fe400000f0c11 */
[----:B------:R-:W-:-:S03]  /*15700*/  @!P3 LEA.HI.X R15, R23, R3, R22, 0x1, P1 ;  /* 0x00000003170fb211 */ /* 0x000fc600008f0c16 */
[----:B------:R3:W-:Y:S04]  /*15710*/  @!P2 ST.E.128 desc[UR42][R4.64], RZ ;  /* 0x000000ff0400a985 */ /* 0x0007e8000c101d2a */
[----:B------:R3:W-:Y:S02]  /*15720*/  @!P3 ST.E.128 desc[UR42][R14.64], RZ ;  /* 0x000000ff0e00b985 */ /* 0x0007e4000c101d2a */
.L_x_669:
[----:B------:R-:W-:Y:S05]  /*15730*/  BSYNC B0 ;  /* 0x0000000000007941 */ /* 0x000fea0003800000 */
.L_x_655:
[----:B------:R-:W-:Y:S02]  /*15740*/  ULDC UR4, c[0x0][0xc3c] ;  /* 0x00030f0000047ab9 */ /* 0x000fe40000000800 */
[----:B-1----:R-:W-:-:S13]  /*15750*/  ISETP.GE.AND P0, PT, R31, UR4, PT ;  /* 0x000000041f007c0c */ /* 0x002fda000bf06270 */
[----:B------:R-:W-:Y:S05]  /*15760*/  @!P0 BRA `(.L_x_687) ;  /* 0xfffffeb800ac8947 */ /* 0x000fea000383ffff */
[----:B------:R-:W-:Y:S05]  /*15770*/  BRA `(.L_x_478) ;  /* 0x0000006c00c47947 */ /* 0x000fea0003800000 */
.L_x_476:
[----:B------:R-:W-:-:S08]  /*15780*/  NOP ;  /* 0x0000000000007918 */ /* 0x000fd00000000000 */
[----:B------:R-:W0:-:S00]  /*15790*/  USETMAXREG.DEALLOC.CTAPOOL 0x28 ;  /* 0x00000028000079c8 */ /* 0x000e0000080e0500 */
[----:B0-----:R-:W-:Y:S02]  /*157a0*/  LOP3.LUT R2, R2, 0x3, RZ, 0xc0, !PT ;  /* 0x0000000302027812 */ /* 0x001fe400078ec0ff */
[----:B------:R-:W-:Y:S02]  /*157b0*/  LOP3.LUT R32, R32, 0xfffffff7, RZ, 0xc0, !PT ;  /* 0xfffffff720207812 */ /* 0x000fe400078ec0ff */
[----:B------:R-:W-:Y:S02]  /*157c0*/  MOV R6, RZ ;  /* 0x000000ff00067202 */ /* 0x000fe40000000f00 */
[----:B------:R-:W0:Y:S02]  /*157d0*/  SHFL.IDX PT, R2, R2, RZ, 0x1f ;  /* 0x00001fff02027589 */ /* 0x000e2400000e0000 */
[----:B0-----:R-:W-:-:S13]  /*157e0*/  ISETP.NE.AND P0, PT, R2, RZ, PT ;  /* 0x000000ff0200720c */ /* 0x001fda0003f05270 */
        /* <DEDUP_REMOVED lines=9> */
.L_x_688:
[----:B------:R-:W-:Y:S01]  /*15880*/  LOP3.LUT R7, R0, 0x1f, RZ, 0xc0, !PT ;  /* 0x0000001f00077812 */ /* 0x000fe200078ec0ff */
[----:B------:R-:W-:Y:S01]  /*15890*/  ULDC UR4, c[0x0][0xc3c] ;  /* 0x00030f0000047ab9 */ /* 0x000fe20000000800 */
[----:B------:R-:W-:Y:S01]  /*158a0*/  IMAD.MOV.U32 R9, RZ, RZ, RZ ;  /* 0x000000ffff097224 */ /* 0x000fe200078e00ff */
[----:B------:R-:W0:Y:S01]  /*158b0*/  S2UR UR6, SR_CTAID.X ;  /* 0x00000000000679c3 */ /* 0x000e220000002500 */
[----:B------:R-:W-:Y:S01]  /*158c0*/  ISETP.NE.AND P0, PT, R7, 0x1f, PT ;  /* 0x0000001f0700780c */ /* 0x000fe20003f05270 */
[----:B------:R-:W-:-:S03]  /*158d0*/  ULDC UR5, c[0x0][0xc38] ;  /* 0x00030e0000057ab9 */ /* 0x000fc60000000800 */
[----:B------:R-:W-:-:S13]  /*158e0*/  ISETP.GE.OR P1, PT, R7, UR4, !P0 ;  /* 0x0000000407007c0c */ /* 0x000fda000c726670 */
[----:B------:R-:W1:Y:S08]  /*158f0*/  @!P1 LDC.64 R4, c[0x0][0xc80] ;  /* 0x00032000ff049b82 */ /* 0x000e700000000a00 */
[----:B------:R-:W2:Y:S01]  /*15900*/  @!P1 LDC.64 R2, c[0x0][0xc78] ;  /* 0x00031e00ff029b82 */ /* 0x000ea20000000a00 */
[----:B-1----:R-:W-:-:S05]  /*15910*/  @!P1 IMAD.WIDE.U32 R4, R7, 0x4, R4 ;  /* 0x0000000407049825 */ /* 0x002fca00078e0004 */
        /* <DEDUP_REMOVED lines=10> */
[----:B------:R-:W1:Y:S02]  /*159c0*/  SHFL.UP PT, R10, R8, 0x1, RZ ;  /* 0x04200000080a7989 */ /* 0x000e6400000e00ff */
[----:B-1----:R-:W-:-:S05]  /*159d0*/  SEL R11, R10, RZ, P1 ;  /* 0x000000ff0a0b7207 */ /* 0x002fca0000800000 */
[----:B------:R-:W-:-:S05]  /*159e0*/  IMAD.IADD R11, R8, 0x1, R11 ;  /* 0x00000001080b7824 */ /* 0x000fca00078e020b */
[----:B------:R-:W1:Y:S02]  /*159f0*/  SHFL.UP PT, R10, R11, 0x2, RZ ;  /* 0x044000000b0a7989 */ /* 0x000e6400000e00ff */
[----:B-1----:R-:W-:-:S04]  /*15a00*/  SEL R10, R10, RZ, P2 ;  /* 0x000000ff0a0a7207 */ /* 0x002fc80001000000 */
[----:B------:R-:W-:-:S05]  /*15a10*/  IADD3 R10, R11, R10, RZ ;  /* 0x0000000a0b0a7210 */ /* 0x000fca0007ffe0ff */
[----:B------:R-:W1:Y:S02]  /*15a20*/  SHFL.UP PT, R4, R10, 0x4, RZ ;  /* 0x048000000a047989 */ /* 0x000e6400000e00ff */
[----:B-1----:R-:W-:-:S05]  /*15a30*/  SEL R3, R4, RZ, P3 ;  /* 0x000000ff04037207 */ /* 0x002fca0001800000 */
[----:B------:R-:W-:-:S05]  /*15a40*/  IMAD.IADD R3, R10, 0x1, R3 ;  /* 0x000000010a037824 */ /* 0x000fca00078e0203 */
[----:B------:R-:W1:Y:S02]  /*15a50*/  SHFL.UP PT, R2, R3, 0x8, RZ ;  /* 0x0500000003027989 */ /* 0x000e6400000e00ff */
[----:B-1----:R-:W-:-:S05]  /*15a60*/  SEL R2, R2, RZ, P4 ;  /* 0x000000ff02027207 */ /* 0x002fca0002000000 */
[----:B------:R-:W-:-:S05]  /*15a70*/  IMAD.IADD R2, R3, 0x1, R2 ;  /* 0x0000000103027824 */ /* 0x000fca00078e0202 */
[----:B------:R-:W1:Y:S02]  /*15a80*/  SHFL.UP PT, R4, R2, 0x10, RZ ;  /* 0x0600000002047989 */ /* 0x000e6400000e00ff */
[----:B-1----:R-:W-:-:S04]  /*15a90*/  SEL R5, R4, RZ, P5 ;  /* 0x000000ff04057207 */ /* 0x002fc80002800000 */
[----:B------:R-:W-:-:S05]  /*15aa0*/  IADD3 R5, R2, R5, RZ ;  /* 0x0000000502057210 */ /* 0x000fca0007ffe0ff */
[----:B------:R-:W1:Y:S02]  /*15ab0*/  SHFL.IDX PT, R8, R5, 0x1f, 0x1f ;  /* 0x03e01f0005087f89 */ /* 0x000e6400000e0000 */
[----:B-1----:R-:W-:-:S05]  /*15ac0*/  IMAD R8, R8, UR5, RZ ;  /* 0x0000000508087c24 */ /* 0x002fca000f8e02ff */
[----:B0-----:R-:W-:Y:S01]  /*15ad0*/  ISETP.GT.AND P6, PT, R8, UR6, PT ;  /* 0x0000000608007c0c */ /* 0x001fe2000bfc4270 */
[----:B------:R-:W-:-:S12]  /*15ae0*/  IMAD.MOV.U32 R3, RZ, RZ, R8 ;  /* 0x000000ffff037224 */ /* 0x000fd800078e0008 */
[----:B------:R-:W-:Y:S05]  /*15af0*/  @P6 BRA `(.L_x_690) ;  /* 0x0000000000a06947 */ /* 0x000fea0003800000 */
[----:B------:R-:W-:Y:S01]  /*15b00*/  IMAD.MOV.U32 R8, RZ, RZ, R3 ;  /* 0x000000ffff087224 */ /* 0x000fe200078e0003 */
[----:B------:R-:W-:Y:S01]  /*15b10*/  UMOV UR4, URZ ;  /* 0x0000003f00047c82 */ /* 0x000fe20008000000 */
[----:B------:R-:W-:-:S05]  /*15b20*/  ULDC UR5, c[0x0][0xc38] ;  /* 0x00030e0000057ab9 */ /* 0x000fca0000000800 */
.L_x_692:
[----:B------:R-:W0:Y:S01]  /*15b30*/  LDC R2, c[0x0][0xc3c] ;  /* 0x00030f00ff027b82 */ /* 0x000e220000000800 */
[----:B------:R-:W-:Y:S01]  /*15b40*/  UIADD3 UR4, UR4, 0x1f, URZ ;  /* 0x0000001f04047890 */ /* 0x000fe2000fffe03f */
[----:B------:R-:W-:Y:S02]  /*15b50*/  ULDC UR7, c[0x0][0xc3c] ;  /* 0x00030f0000077ab9 */ /* 0x000fe40000000800 */
[----:B------:R-:W-:-:S03]  /*15b60*/  MOV R19, UR7 ;  /* 0x0000000700137c02 */ /* 0x000fc60008000f00 */
[----:B0-----:R-:W-:-:S13]  /*15b70*/  ISETP.LE.AND P6, PT, R2, UR4, PT ;  /* 0x0000000402007c0c */ /* 0x001fda000bfc3270 */
[----:B------:R-:W-:Y:S05]  /*15b80*/  @P6 BRA `(.L_x_691) ;  /* 0x0000000400ac6947 */ /* 0x000fea0003800000 */
[----:B------:R-:W-:Y:S02]  /*15b90*/  VIADD R9, R7, UR4 ;  /* 0x0000000407097c36 */ /* 0x000fe40008000000 */
[----:B------:R-:W-:-:S03]  /*15ba0*/  IMAD.MOV.U32 R6, RZ, RZ, RZ ;  /* 0x000000ffff067224 */ /* 0x000fc600078e00ff */
[----:B------:R-:W-:-:S13]  /*15bb0*/  ISETP.GE.OR P6, PT, R9, R2, !P0 ;  /* 0x000000020900720c */ /* 0x000fda00047c6670 */
[----:B------:R-:W0:Y:S08]  /*15bc0*/  @!P6 LDC.64 R4, c[0x0][0xc80] ;  /* 0x00032000ff04eb82 */ /* 0x000e300000000a00 */
[----:B------:R-:W1:Y:S01]  /*15bd0*/  @!P6 LDC.64 R2, c[0x0][0xc78] ;  /* 0x00031e00ff02eb82 */ /* 0x000e620000000a00 */
[----:B0-----:R-:W-:-:S05]  /*15be0*/  @!P6 IMAD.WIDE R4, R9, 0x4, R4 ;  /* 0x000000040904e825 */ /* 0x001fca00078e0204 */
[----:B------:R-:W2:Y:S01]  /*15bf0*/  @!P6 LDG.E R6, desc[UR42][R4.64] ;  /* 0x0000002a0406e981 */ /* 0x000ea2000c1e1900 */
[----:B-1----:R-:W-:Y:S01]  /*15c00*/  @!P6 IMAD.WIDE R2, R9, 0x4, R2 ;  /* 0x000000040902e825 */ /* 0x002fe200078e0202 */
[----:B------:R-:W-:-:S06]  /*15c10*/  MOV R9, RZ ;  /* 0x000000ff00097202 */ /* 0x000fcc0000000f00 */
[----:B------:R-:W2:Y:S02]  /*15c20*/  @!P6 LDG.E R9, desc[UR42][R2.64] ;  /* 0x0000002a0209e981 */ /* 0x000ea4000c1e1900 */
[----:B--2---:R-:W-:-:S05]  /*15c30*/  IMAD R13, R6, R9, RZ ;  /* 0x00000009060d7224 */ /* 0x004fca00078e02ff */
        /* <DEDUP_REMOVED lines=15> */
[----:B------:R-:W0:Y:S02]  /*15d30*/  SHFL.IDX PT, R2, R5, 0x1f, 0x1f ;  /* 0x03e01f0005027f89 */ /* 0x000e2400000e0000 */
[----:B0-----:R-:W-:-:S05]  /*15d40*/  IMAD R3, R2, UR5, RZ ;  /* 0x0000000502037c24 */ /* 0x001fca000f8e02ff */
[----:B------:R-:W-:-:S04]  /*15d50*/  IADD3 R8, R3, R8, RZ ;  /* 0x0000000803087210 */ /* 0x000fc80007ffe0ff */
[----:B------:R-:W-:-:S13]  /*15d60*/  ISETP.GT.AND P6, PT, R8, UR6, PT ;  /* 0x0000000608007c0c */ /* 0x000fda000bfc4270 */
[----:B------:R-:W-:Y:S05]  /*15d70*/  @!P6 BRA `(.L_x_692) ;  /* 0xfffffffc006ce947 */ /* 0x000fea000383ffff */
.L_x_690:
        /* <DEDUP_REMOVED lines=12> */
[----:B0-----:R-:W-:-:S06]  /*15e40*/  VIADD R2, R10, 0xffffffe ;  /* 0x0ffffffe0a027836 */ /* 0x001fcc0000000000 */
[----:B------:R-:W0:Y:S02]  /*15e50*/  F2I.FTZ.U32.TRUNC.NTZ R3, R2 ;  /* 0x0000000200037305 */ /* 0x000e24000021f000 */
[----:B0-----:R-:W-:Y:S01]  /*15e60*/  IADD3 R12, RZ, -R3, RZ ;  /* 0x80000003ff0c7210 */ /* 0x001fe20007ffe0ff */
[----:B-12---:R-:W-:Y:S06]  /*15e70*/  @!P0 BRA `(.L_x_693) ;  /* 0x0000000000088947 */ /* 0x006fec0003800000 */
[----:B------:R-:W-:-:S06]  /*15e80*/  VIADD R16, R19, 0xffffffff ;  /* 0xffffffff13107836 */ /* 0x000fcc0000000000 */
[----:B------:R0:W1:Y:S02]  /*15e90*/  SHFL.IDX PT, R16, R5, R16, 0x1f ;  /* 0x00001f1005107589 */ /* 0x00006400000e0000 */
.L_x_693:
[----:B-1----:R-:W-:Y:S01]  /*15ea0*/  IMAD R16, R16, UR5, R11 ;  /* 0x0000000510107c24 */ /* 0x002fe2000f8e020b */
[----:B------:R-:W-:Y:S01]  /*15eb0*/  MOV R11, R12 ;  /* 0x0000000c000b7202 */ /* 0x000fe20000000f00 */
[----:B------:R-:W-:Y:S01]  /*15ec0*/  IMAD.MOV.U32 R2, RZ, RZ, RZ ;  /* 0x000000ffff027224 */ /* 0x000fe200078e00ff */
[----:B------:R-:W-:Y:S01]  /*15ed0*/  IABS R12, R6 ;  /* 0x00000006000c7213 */ /* 0x000fe20000000000 */
[----:B------:R-:W-:Y:S01]  /*15ee0*/  VIADD R19, R19, UR4 ;  /* 0x0000000413137c36 */ /* 0x000fe20008000000 */
[----:B------:R-:W-:Y:S01]  /*15ef0*/  IADD3 R17, -R16, UR6, RZ ;  /* 0x0000000610117c10 */ /* 0x000fe2000fffe1ff */
[----:B------:R-:W-:Y:S01]  /*15f00*/  IMAD R11, R11, R4, RZ ;  /* 0x000000040b0b7224 */ /* 0x000fe200078e02ff */
[----:B0-----:R-:W-:Y:S01]  /*15f10*/  IABS R5, R9 ;  /* 0x0000000900057213 */ /* 0x001fe20000000000 */
[----:B------:R-:W-:Y:S01]  /*15f20*/  IMAD.MOV R12, RZ, RZ, -R12 ;  /* 0x000000ffff0c7224 */ /* 0x000fe200078e0a0c */
[----:B------:R-:W-:Y:S01]  /*15f30*/  IABS R10, R17 ;  /* 0x00000011000a7213 */ /* 0x000fe20000000000 */
[----:B------:R-:W-:Y:S01]  /*15f40*/  IMAD.HI.U32 R2, R3, R11, R2 ;  /* 0x0000000b03027227 */ /* 0x000fe200078e0002 */
[----:B------:R-:W0:Y:S02]  /*15f50*/  I2F.RP R8, R5 ;  /* 0x0000000500087306 */ /* 0x000e240000209400 */
[----:B------:R-:W-:Y:S01]  /*15f60*/  MOV R3, R10 ;  /* 0x0000000a00037202 */ /* 0x000fe20000000f00 */
[----:B------:R-:W-:-:S04]  /*15f70*/  IMAD.MOV.U32 R10, RZ, RZ, R12 ;  /* 0x000000ffff0a7224 */ /* 0x000fc800078e000c */
[----:B------:R-:W-:-:S04]  /*15f80*/  IMAD.HI.U32 R2, R2, R3, RZ ;  /* 0x0000000302027227 */ /* 0x000fc800078e00ff */
[----:B------:R-:W-:Y:S01]  /*15f90*/  IMAD R3, R2, R10, R3 ;  /* 0x0000000a02037224 */ /* 0x000fe200078e0203 */
[----:B0-----:R-:W0:Y:S04]  /*15fa0*/  MUFU.RCP R8, R8 ;  /* 0x0000000800087308 */ /* 0x001e280000001000 */
[----:B------:R-:W-:-:S13]  /*15fb0*/  ISETP.GT.U32.AND P1, PT, R4, R3, PT ;  /* 0x000000030400720c */ /* 0x000fda0003f24070 */
[----:B------:R-:W-:Y:S02]  /*15fc0*/  @!P1 IMAD.IADD R3, R3, 0x1, -R4 ;  /* 0x0000000103039824 */ /* 0x000fe400078e0a04 */
[----:B------:R-:W-:Y:S01]  /*15fd0*/  @!P1 VIADD R2, R2, 0x1 ;  /* 0x0000000102029836 */ /* 0x000fe20000000000 */
[----:B0-----:R-:W-:Y:S02]  /*15fe0*/  IADD3 R10, R8, 0xffffffe, RZ ;  /* 0x0ffffffe080a7810 */ /* 0x001fe40007ffe0ff */
[----:B------:R-:W-:Y:S02]  /*15ff0*/  ISETP.GE.U32.AND P0, PT, R3, R4, PT ;  /* 0x000000040300720c */ /* 0x000fe40003f06070 */
[----:B------:R-:W-:Y:S01]  /*16000*/  LOP3.LUT R4, R17, R6, RZ, 0x3c, !PT ;  /* 0x0000000611047212 */ /* 0x000fe200078e3cff */
[----:B------:R0:W1:Y:S01]  /*16010*/  F2I.FTZ.U32.TRUNC.NTZ R3, R10 ;  /* 0x0000000a00037305 */ /* 0x000062000021f000 */
[----:B------:R-:W-:Y:S02]  /*16020*/  ISETP.NE.AND P1, PT, R6, RZ, PT ;  /* 0x000000ff0600720c */ /* 0x000fe40003f25270 */
[----:B------:R-:W-:-:S02]  /*16030*/  ISETP.GE.AND P2, PT, R4, RZ, PT ;  /* 0x000000ff0400720c */ /* 0x000fc40003f46270 */
[----:B0-----:R-:W-:-:S05]  /*16040*/  IABS R10, R9 ;  /* 0x00000009000a7213 */ /* 0x001fca0000000000 */
[----:B------:R-:W-:Y:S01]  /*16050*/  @P0 VIADD R2, R2, 0x1 ;  /* 0x0000000102020836 */ /* 0x000fe20000000000 */
[----:B------:R-:W-:-:S04]  /*16060*/  IADD3 R10, RZ, -R10, RZ ;  /* 0x8000000aff0a7210 */ /* 0x000fc80007ffe0ff */
[----:B------:R-:W-:Y:S01]  /*16070*/  MOV R8, R2 ;  /* 0x0000000200087202 */ /* 0x000fe20000000f00 */
[----:B-1----:R-:W-:-:S04]  /*16080*/  IMAD.MOV R2, RZ, RZ, -R3 ;  /* 0x000000ffff027224 */ /* 0x002fc800078e0a03 */
[----:B------:R-:W-:Y:S01]  /*16090*/  @!P2 IMAD.MOV R8, RZ, RZ, -R8 ;  /* 0x000000ffff08a224 */ /* 0x000fe200078e0a08 */
[----:B------:R-:W-:Y:S01]  /*160a0*/  @!P1 LOP3.LUT R8, RZ, R6, RZ, 0x33, !PT ;  /* 0x00000006ff089212 */ /* 0x000fe200078e33ff */
[----:B------:R-:W-:Y:S02]  /*160b0*/  IMAD R11, R2, R5, RZ ;  /* 0x00000005020b7224 */ /* 0x000fe400078e02ff */
[----:B------:R-:W-:Y:S01]  /*160c0*/  IMAD.MOV.U32 R2, RZ, RZ, RZ ;  /* 0x000000ffff027224 */ /* 0x000fe200078e00ff */
[-C--:B------:R-:W-:Y:S01]  /*160d0*/  IABS R4, R8.reuse ;  /* 0x0000000800047213 */ /* 0x080fe20000000000 */
[----:B------:R-:W-:Y:S02]  /*160e0*/  IMAD R6, R6, R8, RZ ;  /* 0x0000000806067224 */ /* 0x000fe400078e02ff */
[----:B------:R-:W-:-:S04]  /*160f0*/  IMAD.HI.U32 R2, R3, R11, R2 ;  /* 0x0000000b03027227 */ /* 0x000fc800078e0002 */
[----:B------:R-:W-:Y:S01]  /*16100*/  IMAD.MOV.U32 R3, RZ, RZ, R4 ;  /* 0x000000ffff037224 */ /* 0x000fe200078e0004 */
[----:B------:R-:W-:Y:S01]  /*16110*/  MOV R4, R10 ;  /* 0x0000000a00047202 */ /* 0x000fe20000000f00 */
[----:B------:R-:W-:Y:S02]  /*16120*/  IMAD.IADD R17, R17, 0x1, -R6 ;  /* 0x0000000111117824 */ /* 0x000fe400078e0a06 */
[----:B------:R-:W-:-:S04]  /*16130*/  IMAD.HI.U32 R2, R2, R3, RZ ;  /* 0x0000000302027227 */ /* 0x000fc800078e00ff */
[----:B------:R-:W-:Y:S01]  /*16140*/  IMAD R4, R2, R4, R3 ;  /* 0x0000000402047224 */ /* 0x000fe200078e0203 */
[----:B------:R-:W-:-:S04]  /*16150*/  LOP3.LUT R3, R8, R9, RZ, 0x3c, !PT ;  /* 0x0000000908037212 */ /* 0x000fc800078e3cff */
[----:B------:R-:W-:Y:S02]  /*16160*/  ISETP.GT.U32.AND P1, PT, R5, R4, PT ;  /* 0x000000040500720c */ /* 0x000fe40003f24070 */
        /* <DEDUP_REMOVED lines=9> */
[C---:B------:R-:W-:Y:S01]  /*16200*/  IMAD R18, R9.reuse, R18, R8 ;  /* 0x0000001209127224 */ /* 0x040fe200078e0208 */
[----:B------:R-:W-:-:S04]  /*16210*/  LEA R9, R9, R2, 0x18 ;  /* 0x0000000209097211 */ /* 0x000fc800078ec0ff */
[----:B------:R-:W-:Y:S01]  /*16220*/  LEA R18, R18, R9, 0x10 ;  /* 0x0000000912127211 */ /* 0x000fe200078e80ff */
[----:B------:R-:W-:Y:S06]  /*16230*/  BRA `(.L_x_694) ;  /* 0x00000000000c7947 */ /* 0x000fec0003800000 */
.L_x_691:
[----:B------:R-:W-:Y:S01]  /*16240*/  IMAD.MOV.U32 R17, RZ, RZ, RZ ;  /* 0x000000ffff117224 */ /* 0x000fe200078e00ff */
[----:B------:R-:W-:Y:S01]  /*16250*/  MOV R18, RZ ;  /* 0x000000ff00127202 */ /* 0x000fe20000000f00 */
[----:B------:R-:W-:-:S07]  /*16260*/  IMAD.U32 R16, RZ, RZ, UR6 ;  /* 0x00000006ff107e24 */ /* 0x000fce000f8e00ff */
.L_x_694:
[----:B------:R-:W-:-:S13]  /*16270*/  ISETP.NE.AND P0, PT, R7, RZ, PT ;  /* 0x000000ff0700720c */ /* 0x000fda0003f05270 */
[----:B------:R-:W0:Y:S01]  /*16280*/  @!P0 S2R R3, SR_CgaCtaId ;  /* 0x0000000000038919 */ /* 0x000e220000008800 */
[----:B------:R-:W-:-:S04]  /*16290*/  @!P0 MOV R2, 0x400 ;  /* 0x0000040000028802 */ /* 0x000fc80000000f00 */
[----:B0-----:R-:W-:-:S05]  /*162a0*/  @!P0 LEA R2, R3, R2, 0x18 ;  /* 0x0000000203028211 */ /* 0x001fca00078ec0ff */
[----:B------:R0:W-:Y:S01]  /*162b0*/  @!P0 STS.128 [R2+0x288d0], R16 ;  /* 0x0288d01002008388 */ /* 0x0001e20000000c00 */
[----:B------:R-:W-:Y:S06]  /*162c0*/  BAR.ARV 0x5, 0x180 ;  /* 0x0146000000007b1d */ /* 0x000fec0000002000 */
.L_x_689:
[----:B------:R2:W-:Y:S01]  /*162d0*/  STL [R1+0x24], RZ ;  /* 0x000024ff01007387 */ /* 0x0005e20000100800 */
[----:B------:R-:W-:Y:S01]  /*162e0*/  ULDC UR4, c[0x0][0xc3c] ;  /* 0x00030f0000047ab9 */ /* 0x000fe20000000800 */
[----:B------:R-:W-:Y:S01]  /*162f0*/  IMAD.MOV.U32 R28, RZ, RZ, 0x1 ;  /* 0x00000001ff1c7424 */ /* 0x000fe200078e00ff */
[----:B-1----:R-:W-:Y:S01]  /*16300*/  ISETP.GE.AND P0, PT, R19, UR4, PT ;  /* 0x0000000413007c0c */ /* 0x002fe2000bf06270 */
[----:B------:R-:W-:-:S12]  /*16310*/  IMAD.MOV.U32 R25, RZ, RZ, RZ ;  /* 0x000000ffff197224 */ /* 0x000fd800078e00ff */
[----:B--2---:R-:W-:Y:S05]  /*16320*/  @P0 BRA `(.L_x_695) ;  /* 0x0000005c00fc0947 */ /* 0x004fea0003800000 */
[----:B------:R-:W1:Y:S01]  /*16330*/  S2UR UR5, SR_CgaCtaId ;  /* 0x00000000000579c3 */ /* 0x000e620000008800 */
[C---:B------:R-:W-:Y:S01]  /*16340*/  SHF.L.U32 R31, R0.reuse, 0x3, RZ ;  /* 0x00000003001f7819 */ /* 0x040fe200000006ff */
[----:B------:R-:W-:Y:S01]  /*16350*/  UMOV UR4, 0x400 ;  /* 0x0000040000047882 */ /* 0x000fe20000000000 */
[----:B0-----:R-:W-:Y:S01]  /*16360*/  LOP3.LUT R2, R0, 0x7f, RZ, 0xc0, !PT ;  /* 0x0000007f00027812 */ /* 0x001fe200078ec0ff */
[----:B------:R0:W-:Y:S01]  /*16370*/  STL [R1+0x24], RZ ;  /* 0x000024ff01007387 */ /* 0x0001e20000100800 */
[C---:B------:R-:W-:Y:S01]  /*16380*/  LOP3.LUT R3, R31.reuse, 0x1f8, RZ, 0xc0, !PT ;  /* 0x000001f81f037812 */ /* 0x040fe200078ec0ff */
[----:B------:R-:W-:Y:S01]  /*16390*/  BSSY B8, `(.L_x_695) ;  /* 0x00005f8000087945 */ /* 0x000fe20003800000 */
[----:B------:R-:W-:Y:S01]  /*163a0*/  LOP3.LUT R31, R31, 0x38, RZ, 0xc0, !PT ;  /* 0x000000381f1f7812 */ /* 0x000fe200078ec0ff */
[----:B------:R-:W-:Y:S01]  /*163b0*/  IMAD.SHL.U32 R35, R2, 0x8, RZ ;  /* 0x0000000802237824 */ /* 0x000fe200078e00ff */
[----:B------:R-:W-:Y:S01]  /*163c0*/  LOP3.LUT R2, R3, 0x38, R0, 0x78, !PT ;  /* 0x0000003803027812 */ /* 0x000fe200078e7800 */
[----:B------:R-:W-:Y:S01]  /*163d0*/  IMAD.MOV.U32 R29, RZ, RZ, 0x1 ;  /* 0x00000001ff1d7424 */ /* 0x000fe200078e00ff */
[----:B------:R-:W-:Y:S01]  /*163e0*/  MOV R27, RZ ;  /* 0x000000ff001b7202 */ /* 0x000fe20000000f00 */
[----:B------:R-:W-:Y:S01]  /*163f0*/  IMAD.MOV.U32 R25, RZ, RZ, RZ ;  /* 0x000000ffff197224 */ /* 0x000fe200078e00ff */
[----:B------:R-:W-:Y:S01]  /*16400*/  LOP3.LUT R35, R2, 0x200, R35, 0xf8, !PT ;  /* 0x0000020002237812 */ /* 0x000fe200078ef823 */
[----:B------:R-:W-:Y:S01]  /*16410*/  ULOP3.LUT UR38, UR36, 0x2, URZ, 0xfc, !UPT ;  /* 0x0000000224267892 */ /* 0x000fe2000f8efc3f */
[----:B------:R-:W-:Y:S01]  /*16420*/  MOV R28, 0x1 ;  /* 0x00000001001c7802 */ /* 0x000fe20000000f00 */
[----:B------:R-:W-:Y:S01]  /*16430*/  ULDC.64 UR40, c[0x0][0x198] ;  /* 0x0000660000287ab9 */ /* 0x000fe20000000a00 */
[----:B------:R-:W-:Y:S01]  /*16440*/  LOP3.LUT R30, R31, 0x40, RZ, 0xfc, !PT ;  /* 0x000000401f1e7812 */ /* 0x000fe200078efcff */
[----:B------:R-:W-:Y:S01]  /*16450*/  ULDC UR37, c[0x0][0xc] ;  /* 0x0000030000257ab9 */ /* 0x000fe20000000800 */
[----:B-1----:R-:W-:-:S06]  /*16460*/  ULEA UR4, UR5, UR4, 0x18 ;  /* 0x0000000405047291 */ /* 0x002fcc000f8ec03f */
[----:B------:R-:W-:-:S04]  /*16470*/  IMAD.U32 R22, RZ, RZ, UR4 ;  /* 0x00000004ff167e24 */ /* 0x000fc8000f8e00ff */
[----:B------:R-:W-:-:S05]  /*16480*/  IMAD R0, R35, 0x2, R22 ;  /* 0x0000000223007824 */ /* 0x000fca00078e0216 */
[----:B------:R0:W-:Y:S02]  /*16490*/  STL [R1+0x8], R0 ;  /* 0x0000080001007387 */ /* 0x0001e40000100800 */
.L_x_796:
[----:B------:R-:W1:Y:S02]  /*164a0*/  LDC.64 R2, c[0x0][0xc88] ;  /* 0x00032200ff027b82 */ /* 0x000e640000000a00 */
[----:B-1----:R-:W-:-:S05]  /*164b0*/  IMAD.WIDE R2, R19, 0x4, R2 ;  /* 0x0000000413027825 */ /* 0x002fca00078e0202 */
[----:B0-----:R-:W0:Y:S01]  /*164c0*/  LDG.E R33, desc[UR42][R2.64] ;  /* 0x0000002a02217981 */ /* 0x001e22000c1e1900 */
[----:B------:R-:W-:Y:S05]  /*164d0*/  YIELD ;  /* 0x0000000000007946 */ /* 0x000fea0003800000 */
[----:B------:R-:W-:Y:S01]  /*164e0*/  ULDC.64 UR4, c[0x0][0xa28] ;  /* 0x00028a0000047ab9 */ /* 0x000fe20000000a00 */
[----:B------:R-:W-:Y:S01]  /*164f0*/  IMAD.MOV.U32 R11, RZ, RZ, RZ ;  /* 0x000000ffff0b7224 */ /* 0x000fe200078e00ff */
[----:B------:R-:W-:Y:S01]  /*16500*/  ISETP.NE.U32.AND P0, PT, RZ, UR4, PT ;  /* 0x00000004ff007c0c */ /* 0x000fe2000bf05070 */
[----:B------:R-:W-:Y:S01]  /*16510*/  IMAD.MOV.U32 R6, RZ, RZ, RZ ;  /* 0x000000ffff067224 */ /* 0x000fe200078e00ff */
[----:B------:R-:W-:Y:S01]  /*16520*/  ULDC.64 UR8, c[0x0][0xa18] ;  /* 0x0002860000087ab9 */ /* 0x000fe20000000a00 */
[----:B------:R-:W-:Y:S01]  /*16530*/  ULDC.64 UR6, c[0x0][0xa10] ;  /* 0x0002840000067ab9 */ /* 0x000fe20000000a00 */
[----:B------:R-:W-:-:S02]  /*16540*/  ISETP.NE.AND.EX P0, PT, RZ, UR5, PT, P0 ;  /* 0x00000005ff007c0c */ /* 0x000fc4000bf05300 */
[----:B0-----:R-:W-:-:S11]  /*16550*/  SHF.R.S32.HI R0, RZ, 0x1f, R33 ;  /* 0x0000001fff007819 */ /* 0x001fd60000011421 */
[C---:B------:R-:W-:Y:S02]  /*16560*/  @P0 LEA R2, P1, R33.reuse, UR4, 0x2 ;  /* 0x0000000421020c11 */ /* 0x040fe4000f8210ff */
[C---:B------:R-:W-:Y:S01]  /*16570*/  SHF.L.U32 R23, R33.reuse, 0x2, RZ ;  /* 0x0000000221177819 */ /* 0x040fe200000006ff */
[----:B------:R0:W-:Y:S01]  /*16580*/  STL [R1+0x18], R0 ;  /* 0x0000180001007387 */ /* 0x0001e20000100800 */
[----:B------:R-:W-:Y:S01]  /*16590*/  @P0 LEA.HI.X R3, R33, UR5, R0, 0x2, P1 ;  /* 0x0000000521030c11 */ /* 0x000fe200088f1400 */
[----:B------:R-:W-:-:S04]  /*165a0*/  ULDC.64 UR4, c[0x0][0xa00] ;  /* 0x0002800000047ab9 */ /* 0x000fc80000000a00 */
[----:B--2---:R1:W2:Y:S01]  /*165b0*/  @P0 LDG.E R11, desc[UR42][R2.64] ;  /* 0x0000002a020b0981 */ /* 0x0042a2000c1e1900 */
[----:B------:R-:W-:Y:S02]  /*165c0*/  ISETP.NE.U32.AND P0, PT, RZ, UR4, PT ;  /* 0x00000004ff007c0c */ /* 0x000fe4000bf05070 */
[----:B------:R-:W-:Y:S01]  /*165d0*/  SHF.L.U64.HI R24, R33, 0x2, R0 ;  /* 0x0000000221187819 */ /* 0x000fe20000010200 */
[----:B0-----:R-:W-:Y:S01]  /*165e0*/  IMAD.MOV.U32 R0, RZ, RZ, RZ ;  /* 0x000000ffff007224 */ /* 0x001fe200078e00ff */
[----:B------:R-:W-:Y:S02]  /*165f0*/  ISETP.NE.AND.EX P0, PT, RZ, UR5, PT, P0 ;  /* 0x00000005ff007c0c */ /* 0x000fe4000bf05300 */
[----:B------:R-:W-:Y:S02]  /*16600*/  ISETP.NE.U32.AND P1, PT, RZ, UR8, PT ;  /* 0x00000008ff007c0c */ /* 0x000fe4000bf25070 */
[----:B------:R-:W-:Y:S02]  /*16610*/  ISETP.NE.U32.AND P2, PT, RZ, UR6, PT ;  /* 0x00000006ff007c0c */ /* 0x000fe4000bf45070 */
[----:B-1----:R-:W-:-:S02]  /*16620*/  IADD3 R2, P3, R23, UR4, RZ ;  /* 0x0000000417027c10 */ /* 0x002fc4000ff7e0ff */
[----:B------:R-:W-:Y:S02]  /*16630*/  ISETP.NE.AND.EX P1, PT, RZ, UR9, PT, P1 ;  /* 0x00000009ff007c0c */ /* 0x000fe4000bf25310 */
[C---:B------:R-:W-:Y:S02]  /*16640*/  IADD3.X R3, R24.reuse, UR5, RZ, P3, !PT ;  /* 0x0000000518037c10 */ /* 0x040fe40009ffe4ff */
[----:B------:R-:W-:Y:S02]  /*16650*/  ISETP.NE.AND.EX P2, PT, RZ, UR7, PT, P2 ;  /* 0x00000007ff007c0c */ /* 0x000fe4000bf45320 */
[----:B------:R-:W-:Y:S01]  /*16660*/  IADD3 R4, P4, R23, UR6, RZ ;  /* 0x0000000617047c10 */ /* 0x000fe2000ff9e0ff */
[----:B------:R-:W3:Y:S01]  /*16670*/  @P0 LDG.E R6, desc[UR42][R2.64] ;  /* 0x0000002a02060981 */ /* 0x000ee2000c1e1900 */
[----:B------:R-:W-:Y:S02]  /*16680*/  ULDC UR4, c[0x0][0x288] ;  /* 0x0000a20000047ab9 */ /* 0x000fe40000000800 */
[----:B------:R-:W-:Y:S01]  /*16690*/  MOV R8, UR4 ;  /* 0x0000000400087c02 */ /* 0x000fe20008000f00 */
[----:B------:R-:W-:Y:S01]  /*166a0*/  ULDC.64 UR4, c[0x0][0x418] ;  /* 0x0001060000047ab9 */ /* 0x000fe20000000a00 */
[----:B------:R-:W-:-:S05]  /*166b0*/  IADD3.X R5, R24, UR7, RZ, P4, !PT ;  /* 0x0000000718057c10 */ /* 0x000fca000a7fe4ff */
[----:B------:R-:W5:Y:S04]  /*166c0*/  @P2 LDG.E R0, desc[UR42][R4.64] ;  /* 0x0000002a04002981 */ /* 0x000f68000c1e1900 */
[----:B---3--:R0:W-:Y:S02]  /*166d0*/  STL [R1+0xc], R6 ;  /* 0x00000c0601007387 */ /* 0x0081e40000100800 */
[----:B0-----:R-:W-:-:S04]  /*166e0*/  @P1 IADD3 R6, P3, R23, UR8, RZ ;  /* 0x0000000817061c10 */ /* 0x001fc8000ff7e0ff */
[----:B------:R-:W-:-:S05]  /*166f0*/  @P1 IADD3.X R7, R24, UR9, RZ, P3, !PT ;  /* 0x0000000918071c10 */ /* 0x000fca0009ffe4ff */
[----:B------:R0:W3:Y:S01]  /*16700*/  @P1 LDG.E R8, desc[UR42][R6.64] ;  /* 0x0000002a06081981 */ /* 0x0000e2000c1e1900 */
[----:B------:R-:W-:-:S03]  /*16710*/  UISETP.NE.U32.AND UP0, UPT, UR4, URZ, UPT ;  /* 0x0000003f0400728c */ /* 0x000fc6000bf05070 */
[----:B------:R-:W-:Y:S01]  /*16720*/  ULDC UR4, c[0x0][0x424] ;  /* 0x0001090000047ab9 */ /* 0x000fe20000000800 */
[----:B------:R-:W-:-:S03]  /*16730*/  UISETP.NE.AND.EX UP0, UPT, UR5, URZ, UPT, UP0 ;  /* 0x0000003f0500728c */ /* 0x000fc6000bf05300 */
[----:B------:R-:W-:Y:S01]  /*16740*/  ULDC UR5, c[0x0][0x2f0] ;  /* 0x0000bc0000057ab9 */ /* 0x000fe20000000800 */
[----:B------:R-:W-:-:S04]  /*16750*/  USEL UR4, UR4, 0x1, UP0 ;  /* 0x0000000104047887 */ /* 0x000fc80008000000 */
[----:B------:R-:W-:Y:S01]  /*16760*/  UIMAD UR4, UR4, UR5, URZ ;  /* 0x00000005040472a4 */ /* 0x000fe2000f8e023f */
[----:B--2---:R-:W-:Y:S02]  /*16770*/  STL [R1], R11 ;  /* 0x0000000b01007387 */ /* 0x004fe40000100800 */
[----:B------:R-:W-:Y:S02]  /*16780*/  ULDC UR5, c[0x0][0x348] ;  /* 0x0000d20000057ab9 */ /* 0x000fe40000000800 */
[----:B0-----:R-:W-:Y:S01]  /*16790*/  IMAD.U32 R6, RZ, RZ, UR5 ;  /* 0x00000005ff067e24 */ /* 0x001fe2000f8e00ff */
[----:B---3--:R0:W-:Y:S02]  /*167a0*/  STL [R1+0x20], R8 ;  /* 0x0000200801007387 */ /* 0x0081e40000100800 */
[----:B0-----:R-:W-:Y:S01]  /*167b0*/  IMAD.U32 R8, RZ, RZ, UR4 ;  /* 0x00000004ff087e24 */ /* 0x001fe2000f8e00ff */
[----:B------:R-:W-:Y:S06]  /*167c0*/  @P1 BRA `(.L_x_696) ;  /* 0x0000000000141947 */ /* 0x000fec0003800000 */
[----:B------:R-:W-:Y:S05]  /*167d0*/  @!P0 BRA `(.L_x_696) ;  /* 0x0000000000108947 */ /* 0x000fea0003800000 */
[----:B------:R-:W2:Y:S04]  /*167e0*/  LDG.E R10, desc[UR42][R2.64] ;  /* 0x0000002a020a7981 */ /* 0x000ea8000c1e1900 */
[----:B------:R-:W2:Y:S02]  /*167f0*/  LDG.E R7, desc[UR42][R2.64+0x4] ;  /* 0x0000042a02077981 */ /* 0x000ea4000c1e1900 */
[----:B--2---:R-:W-:-:S05]  /*16800*/  IADD3 R2, -R10, R7, RZ ;  /* 0x000000070a027210 */ /* 0x004fca0007ffe1ff */
[----:B------:R0:W-:Y:S02]  /*16810*/  STL [R1+0x20], R2 ;  /* 0x0000200201007387 */ /* 0x0001e40000100800 */
.L_x_696:
[----:B------:R-:W-:Y:S01]  /*16820*/  ULDC.64 UR4, c[0x0][0xa20] ;  /* 0x0002880000047ab9 */ /* 0x000fe20000000a00 */
[C---:B0-----:R-:W-:Y:S01]  /*16830*/  LOP3.LUT R2, R18.reuse, 0xff000000, RZ, 0xc0, !PT ;  /* 0xff00000012027812 */ /* 0x041fe200078ec0ff */
[----:B------:R-:W-:Y:S01]  /*16840*/  IMAD.MOV.U32 R34, RZ, RZ, R33 ;  /* 0x000000ffff227224 */ /* 0x000fe200078e0021 */
[----:B------:R-:W-:Y:S02]  /*16850*/  ISETP.NE.U32.AND P0, PT, RZ, UR4, PT ;  /* 0x00000004ff007c0c */ /* 0x000fe4000bf05070 */
[----:B------:R-:W-:Y:S02]  /*16860*/  SHF.R.U32.HI R2, RZ, 0x8, R2 ;  /* 0x00000008ff027819 */ /* 0x000fe40000011602 */
[----:B------:R-:W-:Y:S02]  /*16870*/  ISETP.NE.AND.EX P0, PT, RZ, UR5, PT, P0 ;  /* 0x00000005ff007c0c */ /* 0x000fe4000bf05300 */
[C---:B------:R-:W-:Y:S02]  /*16880*/  LOP3.LUT R7, R18.reuse, 0xff0000, RZ, 0xc0, !PT ;  /* 0x00ff000012077812 */ /* 0x040fe400078ec0ff */
[----:B------:R-:W-:-:S02]  /*16890*/  LOP3.LUT R18, R18, 0xffff, RZ, 0xc0, !PT ;  /* 0x0000ffff12127812 */ /* 0x000fc400078ec0ff */
[----:B------:R-:W-:-:S07]  /*168a0*/  LEA.HI R7, R7, R2, RZ, 0x10 ;  /* 0x0000000207077211 */ /* 0x000fce00078f80ff */
[----:B------:R-:W-:Y:S05]  /*168b0*/  @!P0 BRA `(.L_x_697) ;  /* 0x0000000000108947 */ /* 0x000fea0003800000 */
[----:B------:R-:W-:-:S04]  /*168c0*/  IADD3 R2, P0, R23, UR4, RZ ;  /* 0x0000000417027c10 */ /* 0x000fc8000ff1e0ff */
[----:B------:R-:W-:-:S05]  /*168d0*/  IADD3.X R3, R24, UR5, RZ, P0, !PT ;  /* 0x0000000518037c10 */ /* 0x000fca00087fe4ff */
[----:B------:R0:W5:Y:S01]  /*168e0*/  LDG.E R8, desc[UR42][R2.64] ;  /* 0x0000002a02087981 */ /* 0x000162000c1e1900 */
[----:B------:R-:W-:Y:S05]  /*168f0*/  BRA `(.L_x_698) ;  /* 0x0000000000247947 */ /* 0x000fea0003800000 */
.L_x_697:
[----:B------:R-:W-:Y:S02]  /*16900*/  ULDC.64 UR4, c[0x0][0xa08] ;  /* 0x0002820000047ab9 */ /* 0x000fe40000000a00 */
[----:B------:R-:W-:-:S04]  /*16910*/  ISETP.NE.U32.AND P0, PT, RZ, UR4, PT ;  /* 0x00000004ff007c0c */ /* 0x000fc8000bf05070 */
[----:B------:R-:W-:-:S13]  /*16920*/  ISETP.NE.AND.EX P0, PT, RZ, UR5, PT, P0 ;  /* 0x00000005ff007c0c */ /* 0x000fda000bf05300 */
[----:B------:R-:W-:Y:S05]  /*16930*/  @!P0 BRA `(.L_x_698) ;  /* 0x0000000000148947 */ /* 0x000fea0003800000 */
[----:B------:R-:W0:Y:S02]  /*16940*/  LDC.64 R2, c[0x0][0xa08] ;  /* 0x00028200ff027b82 */ /* 0x000e240000000a00 */
[----:B0-----:R-:W-:-:S05]  /*16950*/  IMAD.WIDE R2, R34, 0x4, R2 ;  /* 0x0000000422027825 */ /* 0x001fca00078e0202 */
[----:B------:R-:W2:Y:S04]  /*16960*/  LDG.E R8, desc[UR42][R2.64] ;  /* 0x0000002a02087981 */ /* 0x000ea8000c1e1900 */
[----:B------:R-:W2:Y:S02]  /*16970*/  LDG.E R9, desc[UR42][R2.64+0x4] ;  /* 0x0000042a02097981 */ /* 0x000ea4000c1e1900 */
[----:B--2---:R-:W-:-:S07]  /*16980*/  IMAD.IADD R8, R9, 0x1, -R8 ;  /* 0x0000000109087824 */ /* 0x004fce00078e0a08 */
.L_x_698:
[----:B0-----:R-:W2:Y:S04]  /*16990*/  @P2 LDG.E R3, desc[UR42][R4.64] ;  /* 0x0000002a04032981 */ /* 0x001ea8000c1e1900 */
[----:B------:R0:W2:Y:S01]  /*169a0*/  @P2 LDG.E R2, desc[UR42][R4.64+0x4] ;  /* 0x0000042a04022981 */ /* 0x0000a2000c1e1900 */
[----:B-----5:R-:W-:Y:S01]  /*169b0*/  IMAD.IADD R8, R8, 0x1, -R11 ;  /* 0x0000000108087824 */ /* 0x020fe200078e0a0b */
[----:B------:R-:W-:Y:S01]  /*169c0*/  BSSY B0, `(.L_x_699) ;  /* 0x0000029000007945 */ /* 0x000fe20003800000 */
[----:B------:R-:W-:Y:S02]  /*169d0*/  LOP3.LUT R37, R7, 0xff, RZ, 0xc0, !PT ;  /* 0x000000ff07257812 */ /* 0x000fe400078ec0ff */
[----:B0-----:R-:W-:Y:S02]  /*169e0*/  SHF.R.U32.HI R5, RZ, 0x10, R7 ;  /* 0x00000010ff057819 */ /* 0x001fe40000011607 */
[----:B--2---:R-:W-:-:S05]  /*169f0*/  @P2 IADD3 R6, -R3, R2, RZ ;  /* 0x0000000203062210 */ /* 0x004fca0007ffe1ff */
[----:B------:R-:W-:-:S05]  /*16a00*/  IMAD.IADD R36, R8, 0x1, R6 ;  /* 0x0000000108247824 */ /* 0x000fca00078e0206 */
[C---:B------:R-:W-:Y:S02]  /*16a10*/  ISETP.GE.AND P1, PT, R36.reuse, 0x1, PT ;  /* 0x000000012400780c */ /* 0x040fe40003f26270 */
[----:B------:R-:W-:-:S04]  /*16a20*/  IADD3 R2, R36, 0x7f, RZ ;  /* 0x0000007f24027810 */ /* 0x000fc80007ffe0ff */
[----:B------:R-:W-:-:S04]  /*16a30*/  SHF.R.S32.HI R3, RZ, 0x1f, R2 ;  /* 0x0000001fff037819 */ /* 0x000fc80000011402 */
[----:B------:R-:W-:Y:S01]  /*16a40*/  LEA.HI R3, R3, R2, RZ, 0x7 ;  /* 0x0000000203037211 */ /* 0x000fe200078f38ff */
[----:B------:R-:W-:-:S03]  /*16a50*/  IMAD.MOV.U32 R2, RZ, RZ, RZ ;  /* 0x000000ffff027224 */ /* 0x000fc600078e00ff */
[----:B------:R-:W-:Y:S01]  /*16a60*/  SHF.R.S32.HI R4, RZ, 0x7, R3 ;  /* 0x00000007ff047819 */ /* 0x000fe20000011403 */
[----:B------:R-:W-:Y:S06]  /*16a70*/  @!P1 BRA `(.L_x_700) ;  /* 0x0000000000749947 */ /* 0x000fec0003800000 */
[----:B------:R-:W-:Y:S01]  /*16a80*/  ISETP.NE.AND P0, PT, R5, RZ, PT ;  /* 0x000000ff0500720c */ /* 0x000fe20003f05270 */
[----:B------:R-:W-:-:S03]  /*16a90*/  ULDC UR4, c[0x0][0x9f0] ;  /* 0x00027c0000047ab9 */ /* 0x000fc60000000800 */
[----:B------:R-:W-:-:S04]  /*16aa0*/  SEL R7, R5, UR4, P0 ;  /* 0x0000000405077c07 */ /* 0x000fc80008000000 */
[----:B------:R-:W-:Y:S02]  /*16ab0*/  IABS R10, R7 ;  /* 0x00000007000a7213 */ /* 0x000fe40000000000 */
[----:B------:R-:W-:Y:S02]  /*16ac0*/  IADD3 R9, R7, -0x1, R4 ;  /* 0xffffffff07097810 */ /* 0x000fe40007ffe004 */
[----:B------:R-:W0:Y:S08]  /*16ad0*/  I2F.RP R2, R10 ;  /* 0x0000000a00027306 */ /* 0x000e300000209400 */
[----:B0-----:R-:W0:Y:S02]  /*16ae0*/  MUFU.RCP R2, R2 ;  /* 0x0000000200027308 */ /* 0x001e240000001000 */
[----:B0-----:R-:W-:-:S06]  /*16af0*/  VIADD R2, R2, 0xffffffe ;  /* 0x0ffffffe02027836 */ /* 0x001fcc0000000000 */
[----:B------:R0:W1:Y:S02]  /*16b00*/  F2I.FTZ.U32.TRUNC.NTZ R3, R2 ;  /* 0x0000000200037305 */ /* 0x000064000021f000 */
[----:B0-----:R-:W-:-:S04]  /*16b10*/  LOP3.LUT R2, R9, R7, RZ, 0x3c, !PT ;  /* 0x0000000709027212 */ /* 0x001fc800078e3cff */
[----:B------:R-:W-:Y:S02]  /*16b20*/  ISETP.GE.AND P4, PT, R2, RZ, PT ;  /* 0x000000ff0200720c */ /* 0x000fe40003f86270 */
[----:B-1----:R-:W-:-:S05]  /*16b30*/  IADD3 R2, RZ, -R3, RZ ;  /* 0x80000003ff027210 */ /* 0x002fca0007ffe0ff */
[----:B------:R-:W-:Y:S02]  /*16b40*/  IMAD R11, R2, R10, RZ ;  /* 0x0000000a020b7224 */ /* 0x000fe400078e02ff */
[----:B------:R-:W-:-:S04]  /*16b50*/  IMAD.MOV.U32 R2, RZ, RZ, RZ ;  /* 0x000000ffff027224 */ /* 0x000fc800078e00ff */
[----:B------:R-:W-:Y:S01]  /*16b60*/  IMAD.HI.U32 R11, R3, R11, R2 ;  /* 0x0000000b030b7227 */ /* 0x000fe200078e0002 */
[----:B------:R-:W-:Y:S02]  /*16b70*/  IABS R2, R9 ;  /* 0x0000000900027213 */ /* 0x000fe40000000000 */
[----:B------:R-:W-:-:S03]  /*16b80*/  IABS R3, R7 ;  /* 0x0000000700037213 */ /* 0x000fc60000000000 */
[----:B------:R-:W-:-:S04]  /*16b90*/  IMAD.HI.U32 R11, R11, R2, RZ ;  /* 0x000000020b0b7227 */ /* 0x000fc800078e00ff */
[----:B------:R-:W-:-:S04]  /*16ba0*/  IMAD.MOV R3, RZ, RZ, -R3 ;  /* 0x000000ffff037224 */ /* 0x000fc800078e0a03 */
[----:B------:R-:W-:-:S05]  /*16bb0*/  IMAD R2, R11, R3, R2 ;  /* 0x000000030b027224 */ /* 0x000fca00078e0202 */
[----:B------:R-:W-:-:S13]  /*16bc0*/  ISETP.GT.U32.AND P3, PT, R10, R2, PT ;  /* 0x000000020a00720c */ /* 0x000fda0003f64070 */
[-C--:B------:R-:W-:Y:S01]  /*16bd0*/  @!P3 IADD3 R2, R2, -R10.reuse, RZ ;  /* 0x8000000a0202b210 */ /* 0x080fe20007ffe0ff */
[----:B------:R-:W-:Y:S01]  /*16be0*/  @!P3 VIADD R11, R11, 0x1 ;  /* 0x000000010b0bb836 */ /* 0x000fe20000000000 */
[----:B------:R-:W-:Y:S02]  /*16bf0*/  ISETP.NE.AND P3, PT, R7, RZ, PT ;  /* 0x000000ff0700720c */ /* 0x000fe40003f65270 */
[----:B------:R-:W-:-:S13]  /*16c00*/  ISETP.GE.U32.AND P0, PT, R2, R10, PT ;  /* 0x0000000a0200720c */ /* 0x000fda0003f06070 */
[----:B------:R-:W-:-:S05]  /*16c10*/  @P0 VIADD R11, R11, 0x1 ;  /* 0x000000010b0b0836 */ /* 0x000fca0000000000 */
[----:B------:R-:W-:-:S05]  /*16c20*/  MOV R2, R11 ;  /* 0x0000000b00027202 */ /* 0x000fca0000000f00 */
[----:B------:R-:W-:Y:S01]  /*16c30*/  @!P4 IMAD.MOV R2, RZ, RZ, -R2 ;  /* 0x000000ffff02c224 */ /* 0x000fe200078e0a02 */
[----:B------:R-:W-:-:S07]  /*16c40*/  @!P3 LOP3.LUT R2, RZ, R7, RZ, 0x33, !PT ;  /* 0x00000007ff02b212 */ /* 0x000fce00078e33ff */
.L_x_700:
[----:B------:R-:W-:Y:S05]  /*16c50*/  BSYNC B0 ;  /* 0x0000000000007941 */ /* 0x000fea0003800000 */
.L_x_699:
[-C--:B------:R-:W-:Y:S01]  /*16c60*/  IMAD R7, R37, R2.reuse, RZ ;  /* 0x0000000225077224 */ /* 0x080fe200078e02ff */
[----:B------:R-:W-:Y:S04]  /*16c70*/  BSSY B0, `(.L_x_701) ;  /* 0x0000114000007945 */ /* 0x000fe80003800000 */
[C---:B------:R-:W-:Y:S01]  /*16c80*/  VIADDMNMX R3, R7.reuse, R2, R4, PT ;  /* 0x0000000207037246 */ /* 0x040fe20003800104 */
[----:B------:R-:W-:-:S03]  /*16c90*/  IMAD R7, R7, 0x80, -R8 ;  /* 0x0000008007077824 */ /* 0x000fc600078e0a08 */
[----:B------:R-:W-:Y:S02]  /*16ca0*/  LEA R3, R3, -R8, 0x7 ;  /* 0x8000000803037211 */ /* 0x000fe400078e38ff */
[----:B------:R-:W-:Y:S02]  /*16cb0*/  VIMNMX R7, RZ, R7, !PT ;  /* 0x00000007ff077248 */ /* 0x000fe40007fe0100 */
[----:B------:R-:W-:Y:S02]  /*16cc0*/  VIMNMX R2, R3, R6, PT ;  /* 0x0000000603027248 */ /* 0x000fe40003fe0100 */
[----:B------:R-:W-:Y:S02]  /*16cd0*/  SHF.R.U32.HI R6, RZ, 0x7, R7 ;  /* 0x00000007ff067819 */ /* 0x000fe40000011607 */
[----:B------:R-:W-:-:S13]  /*16ce0*/  ISETP.GT.AND P0, PT, R2, R7, PT ;  /* 0x000000070200720c */ /* 0x000fda0003f04270 */
[----:B------:R-:W-:-:S05]  /*16cf0*/  @P0 VIADD R2, R2, 0x7f ;  /* 0x0000007f02020836 */ /* 0x000fca0000000000 */
[----:B------:R-:W-:-:S04]  /*16d00*/  @P0 SHF.R.S32.HI R3, RZ, 0x1f, R2 ;  /* 0x0000001fff030819 */ /* 0x000fc80000011402 */
[----:B------:R-:W-:Y:S01]  /*16d10*/  @P0 LEA.HI R2, R3, R2, RZ, 0x7 ;  /* 0x0000000203020211 */ /* 0x000fe200078f38ff */
[----:B------:R-:W-:-:S03]  /*16d20*/  IMAD.MOV.U32 R3, RZ, RZ, R6 ;  /* 0x000000ffff037224 */ /* 0x000fc600078e0006 */
[----:B------:R-:W-:Y:S02]  /*16d30*/  @P0 SHF.R.S32.HI R3, RZ, 0x7, R2 ;  /* 0x00000007ff030819 */ /* 0x000fe40000011402 */
[----:B------:R-:W-:Y:S02]  /*16d40*/  PLOP3.LUT P0, PT, PT, PT, PT, 0x80, 0x0 ;  /* 0x000000000000781c */ /* 0x000fe40003f0f070 */
[----:B------:R-:W-:-:S13]  /*16d50*/  ISETP.GT.AND P3, PT, R3, R6, PT ;  /* 0x000000060300720c */ /* 0x000fda0003f64270 */
[----:B------:R-:W-:Y:S05]  /*16d60*/  @!P3 BRA `(.L_x_702) ;  /* 0x000000100010b947 */ /* 0x000fea0003800000 */
[----:B------:R-:W-:Y:S01]  /*16d70*/  UMOV UR4, 0xffffffff ;  /* 0xffffffff00047882 */ /* 0x000fe20000000000 */
[----:B------:R-:W-:Y:S02]  /*16d80*/  SEL R2, R34, RZ, !P2 ;  /* 0x000000ff22027207 */ /* 0x000fe40005000000 */
[----:B------:R-:W-:Y:S05]  /*16d90*/  BRA.DIV UR4, `(.L_x_703) ;  /* 0x0000007a04407947 */ /* 0x000fea000b800000 */
[----:B------:R-:W0:Y:S02]  /*16da0*/  S2R R7, SR_TID.X ;  /* 0x0000000000077919 */ /* 0x000e240000002100 */
[----:B0-----:R-:W-:-:S04]  /*16db0*/  SHF.R.U32.HI R7, RZ, 0x5, R7 ;  /* 0x00000005ff077819 */ /* 0x001fc80000011607 */
[----:B------:R-:W-:-:S05]  /*16dc0*/  LOP3.LUT R7, R7, 0x3, RZ, 0xc0, !PT ;  /* 0x0000000307077812 */ /* 0x000fca00078ec0ff */
[----:B------:R0:W1:Y:S02]  /*16dd0*/  SHFL.IDX PT, R14, R7, RZ, 0x1f ;  /* 0x00001fff070e7589 */ /* 0x00006400000e0000 */
.L_x_916:
[----:B-1----:R-:W-:Y:S02]  /*16de0*/  ISETP.NE.AND P0, PT, R14, RZ, PT ;  /* 0x000000ff0e00720c */ /* 0x002fe40003f05270 */
[----:B------:R-:W-:-:S11]  /*16df0*/  PLOP3.LUT P6, PT, PT, PT, PT, 0x8, 0x0 ;  /* 0x000000000000781c */ /* 0x000fd60003fce170 */
[----:B------:R-:W-:Y:S05]  /*16e00*/  @P0 BRA `(.L_x_704) ;  /* 0x00000000000c0947 */ /* 0x000fea0003800000 */
[----:B------:R-:W-:-:S03]  /*16e10*/  UMOV UR4, 0xffffffff ;  /* 0xffffffff00047882 */ /* 0x000fc60000000000 */
[----:B------:R-:W-:Y:S05]  /*16e20*/  BRA.DIV UR4, `(.L_x_705) ;  /* 0x0000007a04507947 */ /* 0x000fea000b800000 */
[----:B------:R-:W-:-:S13]  /*16e30*/  ELECT P6, URZ, PT ;  /* 0x00000000003f782f */ /* 0x000fda00038c0000 */
.L_x_704:
[----:B0-----:R-:W2:Y:S01]  /*16e40*/  LDL R7, [R1+0x24] ;  /* 0x0000240001077983 */ /* 0x001ea20000100800 */
[----:B------:R-:W-:Y:S01]  /*16e50*/  BSSY B1, `(.L_x_706) ;  /* 0x0000008000017945 */ /* 0x000fe20003800000 */
[----:B--2---:R-:W-:-:S04]  /*16e60*/  IADD3 R7, R7, 0x1, RZ ;  /* 0x0000000107077810 */ /* 0x004fc80007ffe0ff */
[----:B------:R-:W-:-:S04]  /*16e70*/  LEA.HI R8, R7, R7, RZ, 0x1 ;  /* 0x0000000707087211 */ /* 0x000fc800078f08ff */
[----:B------:R-:W-:-:S05]  /*16e80*/  LOP3.LUT R8, R8, 0xfffffffe, RZ, 0xc0, !PT ;  /* 0xfffffffe08087812 */ /* 0x000fca00078ec0ff */
[----:B------:R-:W-:-:S05]  /*16e90*/  IMAD.IADD R7, R7, 0x1, -R8 ;  /* 0x0000000107077824 */ /* 0x000fca00078e0a08 */
[----:B------:R-:W-:-:S04]  /*16ea0*/  SHF.L.U32 R7, R7, 0x1f, RZ ;  /* 0x0000001f07077819 */ /* 0x000fc800000006ff */
[----:B------:R-:W0:Y:S02]  /*16eb0*/  SYNCS.PHASECHK.TRANS64.TRYWAIT P0, [R22+URZ+0x28820], R7 ;  /* 0x02882007160075a7 */ /* 0x000e24000800017f */
[----:B0-----:R-:W-:Y:S05]  /*16ec0*/  @!P0 BRA `(.L_x_707) ;  /* 0x0000007800488947 */ /* 0x001fea0003800000 */
.L_x_919:
[----:B------:R-:W-:Y:S05]  /*16ed0*/  BSYNC B1 ;  /* 0x0000000000017941 */ /* 0x000fea0003800000 */
.L_x_706:
[----:B------:R-:W-:Y:S04]  /*16ee0*/  BSSY B1, `(.L_x_708) ;  /* 0x000006e000017945 */ /* 0x000fe80003800000 */
[----:B------:R-:W-:Y:S05]  /*16ef0*/  @!P6 BRA `(.L_x_709) ;  /* 0x0000000400b0e947 */ /* 0x000fea0003800000 */
[----:B------:R-:W-:Y:S01]  /*16f00*/  IMAD R10, R27, 0x8, R22 ;  /* 0x000000081b0a7824 */ /* 0x000fe200078e0216 */
[----:B------:R-:W-:Y:S01]  /*16f10*/  SHF.L.U32 R9, R29, 0x1f, RZ ;  /* 0x0000001f1d097819 */ /* 0x000fe200000006ff */
[----:B------:R-:W1:Y:S01]  /*16f20*/  S2R R8, SR_TID.X ;  /* 0x0000000000087919 */ /* 0x000e620000002100 */
[----:B------:R-:W-:Y:S02]  /*16f30*/  BSSY B2, `(.L_x_710) ;  /* 0x0000005000027945 */ /* 0x000fe40003800000 */
[----:B------:R-:W2:Y:S01]  /*16f40*/  SYNCS.PHASECHK.TRANS64.TRYWAIT P0, [R10+URZ+0x288a0], R9 ;  /* 0x0288a0090a0075a7 */ /* 0x000ea2000800017f */
[----:B-1----:R-:W-:-:S04]  /*16f50*/  LOP3.LUT R8, R8, 0x7f, RZ, 0xc0, !PT ;  /* 0x0000007f08087812 */ /* 0x002fc800078ec0ff */
[----:B------:R-:W-:Y:S01]  /*16f60*/  ISETP.NE.AND P2, PT, R8, RZ, PT ;  /* 0x000000ff0800720c */ /* 0x000fe20003f45270 */
[----:B--2---:R-:W-:-:S12]  /*16f70*/  @!P0 BRA `(.L_x_711) ;  /* 0x0000007800308947 */ /* 0x004fd80003800000 */
.L_x_920:
[----:B------:R-:W-:Y:S05]  /*16f80*/  BSYNC B2 ;  /* 0x0000000000027941 */ /* 0x000fea0003800000 */
.L_x_710:
[----:B------:R-:W-:Y:S04]  /*16f90*/  BSSY B2, `(.L_x_712) ;  /* 0x0000009000027945 */ /* 0x000fe80003800000 */
[----:B------:R-:W-:Y:S05]  /*16fa0*/  @P2 BRA `(.L_x_713) ;  /* 0x00000000001c2947 */ /* 0x000fea0003800000 */
[----:B------:R-:W2:Y:S01]  /*16fb0*/  S2R R8, SR_TID.X ;  /* 0x0000000000087919 */ /* 0x000ea20000002100 */
[----:B0-----:R-:W-:-:S04]  /*16fc0*/  MOV R7, 0x8000 ;  /* 0x0000800000077802 */ /* 0x001fc80000000f00 */
[----:B------:R3:W-:Y:S01]  /*16fd0*/  SYNCS.ARRIVE.TRANS64 RZ, [R10+URZ+0x28890], R7 ;  /* 0x028890070aff79a7 */ /* 0x0007e2000800003f */
[----:B--2---:R-:W-:-:S04]  /*16fe0*/  LOP3.LUT R8, R8, 0x1f, RZ, 0xc0, !PT ;  /* 0x0000001f08087812 */ /* 0x004fc800078ec0ff */
[----:B------:R-:W-:-:S13]  /*16ff0*/  ISETP.NE.AND P0, PT, R8, RZ, PT ;  /* 0x000000ff0800720c */ /* 0x000fda0003f05270 */
[----:B---3--:R-:W-:Y:S05]  /*17000*/  @!P0 BRA `(.L_x_713) ;  /* 0x0000000000048947 */ /* 0x008fea0003800000 */
[----:B------:R-:W-:Y:S01]  /*17010*/  BPT.TRAP 0x1 ;  /* 0x000000040000795c */ /* 0x000fe20000300000 */
.L_x_713:
[----:B------:R-:W-:Y:S05]  /*17020*/  BSYNC B2 ;  /* 0x0000000000027941 */ /* 0x000fea0003800000 */
.L_x_712:
[----:B------:R-:W-:Y:S01]  /*17030*/  IMAD.MOV.U32 R20, RZ, RZ, RZ ;  /* 0x000000ffff147224 */ /* 0x000fe200078e00ff */
[----:B------:R-:W-:Y:S01]  /*17040*/  UIADD3 UR4, UP0, UR40, 0x570, URZ ;  /* 0x0000057028047890 */ /* 0x000fe2000ff1e03f */
[----:B------:R-:W-:Y:S01]  /*17050*/  IMAD R8, R3, 0x80, R0 ;  /* 0x0000008003087824 */ /* 0x000fe200078e0200 */
[----:B------:R-:W-:Y:S01]  /*17060*/  PLOP3.LUT P0, PT, PT, PT, PT, 0x80, 0x0 ;  /* 0x000000000000781c */ /* 0x000fe20003f0f070 */
[C---:B0-----:R-:W-:Y:S01]  /*17070*/  IMAD R7, R27.reuse, 0x8000, R22 ;  /* 0x000080001b077824 */ /* 0x041fe200078e0216 */
[----:B------:R-:W-:Y:S01]  /*17080*/  R2UR UR10, R20 ;  /* 0x00000000140a72ca */ /* 0x000fe200000e0000 */
[----:B------:R-:W-:Y:S01]  /*17090*/  IMAD.SHL.U32 R13, R27, 0x4000, RZ ;  /* 0x000040001b0d7824 */ /* 0x000fe200078e00ff */
[----:B------:R-:W-:Y:S01]  /*170a0*/  IADD3 R8, R8, -0x80, RZ ;  /* 0xffffff8008087810 */ /* 0x000fe20007ffe0ff */
[----:B------:R-:W-:Y:S01]  /*170b0*/  VIADD R12, R7, 0x18400 ;  /* 0x00018400070c7836 */ /* 0x000fe20000000000 */
[----:B------:R-:W-:Y:S01]  /*170c0*/  IADD3 R11, R10, 0x28890, RZ ;  /* 0x000288900a0b7810 */ /* 0x000fe20007ffe0ff */
[----:B------:R-:W-:Y:S01]  /*170d0*/  UIADD3.X UR5, URZ, UR41, URZ, UP0, !UPT ;  /* 0x000000293f057290 */ /* 0x000fe200087fe43f */
[----:B------:R-:W-:Y:S01]  /*170e0*/  UMOV UR6, 0x0 ;  /* 0x0000000000067882 */ /* 0x000fe20000000000 */
[----:B------:R-:W-:-:S10]  /*170f0*/  UMOV UR7, 0x12f00000 ;  /* 0x12f0000000077882 */ /* 0x000fd40000000000 */
.L_x_714:
[----:B------:R-:W-:-:S13]  /*17100*/  @P0 ELECT P3, URZ, PT ;  /* 0x00000000003f082f */ /* 0x000fda0003860000 */
[----:B------:R-:W-:Y:S02]  /*17110*/  @P3 R2UR UR13, R2 ;  /* 0x00000000020d32ca */ /* 0x000fe400000e0000 */
[----:B------:R-:W-:Y:S02]  /*17120*/  @P3 R2UR UR12, R18 ;  /* 0x00000000120c32ca */ /* 0x000fe400000e0000 */
[----:B------:R-:W-:Y:S02]  /*17130*/  @P3 R2UR UR11, R8 ;  /* 0x00000000080b32ca */ /* 0x000fe400000e0000 */
[----:B------:R-:W-:Y:S02]  /*17140*/  @P3 R2UR UR9, R11 ;  /* 0x000000000b0932ca */ /* 0x000fe400000e0000 */
[----:B------:R-:W-:Y:S02]  /*17150*/  @P3 R2UR UR8, R12 ;  /* 0x000000000c0832ca */ /* 0x000fe400000e0000 */
[----:B------:R-:W-:-:S02]  /*17160*/  @P3 PLOP3.LUT P0, PT, P3, PT, PT, 0x8, 0x0 ;  /* 0x000000000000381c */ /* 0x000fc40001f0e170 */
[----:B------:R-:W-:-:S09]  /*17170*/  PLOP3.LUT P3, PT, PT, PT, PT, 0x8, 0x0 ;  /* 0x000000000000781c */ /* 0x000fd20003f6e170 */
[----:B------:R0:W-:Y:S02]  /*17180*/  UTMALDG.4D [UR8], [UR4], desc[UR6] ;  /* 0x00000608040075b4 */ /* 0x0001e40008019000 */
[----:B0-----:R-:W-:Y:S05]  /*17190*/  @P0 BRA.U.ANY `(.L_x_714) ;  /* 0xfffffffd00d80947 */ /* 0x001fea000393ffff */
[----:B------:R-:W-:Y:S01]  /*171a0*/  IMAD.MOV.U32 R12, RZ, RZ, 0x40 ;  /* 0x00000040ff0c7424 */ /* 0x000fe200078e00ff */
[----:B------:R-:W-:Y:S01]  /*171b0*/  PLOP3.LUT P0, PT, PT, PT, PT, 0x80, 0x0 ;  /* 0x000000000000781c */ /* 0x000fe20003f0f070 */
[----:B------:R-:W-:Y:S01]  /*171c0*/  UMOV UR6, 0x0 ;  /* 0x0000000000067882 */ /* 0x000fe20000000000 */
[----:B------:R-:W-:Y:S01]  /*171d0*/  IADD3 R7, R7, 0x1c400, RZ ;  /* 0x0001c40007077810 */ /* 0x000fe20007ffe0ff */
[----:B------:R-:W-:Y:S01]  /*171e0*/  UMOV UR7, 0x12f00000 ;  /* 0x12f0000000077882 */ /* 0x000fe20000000000 */
[----:B------:R-:W-:-:S15]  /*171f0*/  R2UR UR10, R12 ;  /* 0x000000000c0a72ca */ /* 0x000fde00000e0000 */
.L_x_715:
        /* <DEDUP_REMOVED lines=10> */
[----:B------:R-:W0:Y:S01]  /*172a0*/  SYNCS.PHASECHK.TRANS64.TRYWAIT P0, [R10+URZ+0x288c0], R9 ;  /* 0x0288c0090a0075a7 */ /* 0x000e22000800017f */
[----:B------:R-:W-:Y:S04]  /*172b0*/  BSSY B2, `(.L_x_716) ;  /* 0x0000002000027945 */ /* 0x000fe80003800000 */
[----:B0-----:R-:W-:Y:S05]  /*172c0*/  @!P0 BRA `(.L_x_717) ;  /* 0x0000007400708947 */ /* 0x001fea0003800000 */
.L_x_921:
[----:B------:R-:W-:Y:S05]  /*172d0*/  BSYNC B2 ;  /* 0x0000000000027941 */ /* 0x000fea0003800000 */
.L_x_716:
[----:B------:R-:W-:Y:S01]  /*172e0*/  BSSY B2, `(.L_x_718) ;  /* 0x000000b000027945 */ /* 0x000fe20003800000 */
[----:B------:R-:W-:Y:S02]  /*172f0*/  IMAD.MOV.U32 R14, RZ, RZ, 0x0 ;  /* 0x00000000ff0e7424 */ /* 0x000fe400078e00ff */
[----:B------:R-:W-:Y:S01]  /*17300*/  IMAD.MOV.U32 R15, RZ, RZ, 0x12f00000 ;  /* 0x12f00000ff0f7424 */ /* 0x000fe200078e00ff */
[----:B------:R-:W-:Y:S06]  /*17310*/  @P2 BRA `(.L_x_719) ;  /* 0x00000000001c2947 */ /* 0x000fec0003800000 */
[----:B------:R-:W2:Y:S01]  /*17320*/  S2R R11, SR_TID.X ;  /* 0x00000000000b7919 */ /* 0x000ea20000002100 */
[----:B------:R-:W-:-:S04]  /*17330*/  MOV R7, 0x8000 ;  /* 0x0000800000077802 */ /* 0x000fc80000000f00 */
[----:B------:R3:W-:Y:S01]  /*17340*/  SYNCS.ARRIVE.TRANS64 RZ, [R10+URZ+0x288b0], R7 ;  /* 0x0288b0070aff79a7 */ /* 0x0007e2000800003f */
[----:B--2---:R-:W-:-:S04]  /*17350*/  LOP3.LUT R11, R11, 0x1f, RZ, 0xc0, !PT ;  /* 0x0000001f0b0b7812 */ /* 0x004fc800078ec0ff */
[----:B------:R-:W-:-:S13]  /*17360*/  ISETP.NE.AND P0, PT, R11, RZ, PT ;  /* 0x000000ff0b00720c */ /* 0x000fda0003f05270 */
[----:B---3--:R-:W-:Y:S05]  /*17370*/  @!P0 BRA `(.L_x_719) ;  /* 0x0000000000048947 */ /* 0x008fea0003800000 */
[----:B------:R-:W-:Y:S01]  /*17380*/  BPT.TRAP 0x1 ;  /* 0x000000040000795c */ /* 0x000fe20000300000 */
.L_x_719:
[----:B------:R-:W-:Y:S05]  /*17390*/  BSYNC B2 ;  /* 0x0000000000027941 */ /* 0x000fea0003800000 */
.L_x_718:
[----:B------:R-:W-:Y:S01]  /*173a0*/  R2UR UR10, R20 ;  /* 0x00000000140a72ca */ /* 0x000fe200000e0000 */
[----:B------:R-:W-:Y:S01]  /*173b0*/  IMAD R13, R13, 0x2, R22 ;  /* 0x000000020d0d7824 */ /* 0x000fe200078e0216 */
[----:B------:R-:W-:Y:S01]  /*173c0*/  R2UR UR6, R14 ;  /* 0x000000000e0672ca */ /* 0x000fe200000e0000 */
[----:B------:R-:W-:Y:S01]  /*173d0*/  UIADD3 UR4, UP0, UR40, 0x670, URZ ;  /* 0x0000067028047890 */ /* 0x000fe2000ff1e03f */
[----:B------:R-:W-:Y:S01]  /*173e0*/  R2UR UR7, R15 ;  /* 0x000000000f0772ca */ /* 0x000fe200000e0000 */
[----:B01----:R-:W-:Y:S01]  /*173f0*/  VIADD R10, R10, 0x288b0 ;  /* 0x000288b00a0a7836 */ /* 0x003fe20000000000 */
[----:B------:R-:W-:Y:S01]  /*17400*/  PLOP3.LUT P0, PT, PT, PT, PT, 0x80, 0x0 ;  /* 0x000000000000781c */ /* 0x000fe20003f0f070 */
[----:B------:R-:W-:Y:S01]  /*17410*/  UIADD3.X UR5, URZ, UR41, URZ, UP0, !UPT ;  /* 0x000000293f057290 */ /* 0x000fe200087fe43f */
[----:B------:R-:W-:-:S11]  /*17420*/  IADD3 R7, R13, 0x400, RZ ;  /* 0x000004000d077810 */ /* 0x000fd60007ffe0ff */
.L_x_720:
        /* <DEDUP_REMOVED lines=10> */
[----:B------:R-:W-:Y:S01]  /*174d0*/  R2UR UR10, R12 ;  /* 0x000000000c0a72ca */ /* 0x000fe200000e0000 */
[----:B------:R-:W-:Y:S01]  /*174e0*/  VIADD R13, R13, 0x4400 ;  /* 0x000044000d0d7836 */ /* 0x000fe20000000000 */
[----:B------:R-:W-:Y:S02]  /*174f0*/  R2UR UR6, R14 ;  /* 0x000000000e0672ca */ /* 0x000fe400000e0000 */
[----:B------:R-:W-:Y:S02]  /*17500*/  R2UR UR7, R15 ;  /* 0x000000000f0772ca */ /* 0x000fe400000e0000 */
[----:B------:R-:W-:-:S13]  /*17510*/  PLOP3.LUT P0, PT, PT, PT, PT, 0x80, 0x0 ;  /* 0x000000000000781c */ /* 0x000fda0003f0f070 */
.L_x_721:
        /* <DEDUP_REMOVED lines=9> */
[----:B-1----:R-:W-:Y:S05]  /*175b0*/  @P0 BRA.U.ANY `(.L_x_721) ;  /* 0xfffffffd00d80947 */ /* 0x002fea000393ffff */
.L_x_709:
[----:B------:R-:W-:Y:S05]  /*175c0*/  BSYNC B1 ;  /* 0x0000000000017941 */ /* 0x000fea0003800000 */
.L_x_708:
[----:B------:R-:W-:Y:S01]  /*175d0*/  IADD3 R11, R3, -0x2, RZ ;  /* 0xfffffffe030b7810 */ /* 0x000fe20007ffe0ff */
[----:B------:R-:W-:Y:S01]  /*175e0*/  VIADD R27, R27, 0x1 ;  /* 0x000000011b1b7836 */ /* 0x000fe20000000000 */
[----:B------:R-:W-:Y:S02]  /*175f0*/  PLOP3.LUT P0, PT, PT, PT, PT, 0x8, 0x0 ;  /* 0x000000000000781c */ /* 0x000fe40003f0e170 */
[----:B------:R-:W-:Y:S02]  /*17600*/  ISETP.GE.AND P3, PT, R11, R6, PT ;  /* 0x000000060b00720c */ /* 0x000fe40003f66270 */
[----:B------:R-:W-:-:S04]  /*17610*/  ISETP.NE.AND P2, PT, R27, 0x2, PT ;  /* 0x000000021b00780c */ /* 0x000fc80003f45270 */
[----:B------:R-:W-:Y:S02]  /*17620*/  SEL R8, RZ, 0x1, P2 ;  /* 0x00000001ff087807 */ /* 0x000fe40001000000 */
[----:B------:R-:W-:Y:S02]  /*17630*/  SEL R27, R27, RZ, P2 ;  /* 0x000000ff1b1b7207 */ /* 0x000fe40001000000 */
[----:B------:R-:W-:-:S03]  /*17640*/  LOP3.LUT R29, R29, R8, RZ, 0x3c, !PT ;  /* 0x000000081d1d7212 */ /* 0x000fc600078e3cff */
[----:B------:R-:W-:Y:S05]  /*17650*/  @!P3 BRA `(.L_x_702) ;  /* 0x0000000400d4b947 */ /* 0x000fea0003800000 */
.L_x_736:
[----:B------:R-:W-:Y:S05]  /*17660*/  YIELD ;  /* 0x0000000000007946 */ /* 0x000fea0003800000 */
        /* <DEDUP_REMOVED lines=10> */
.L_x_922:
[----:B------:R-:W-:Y:S05]  /*17710*/  BSYNC B2 ;  /* 0x0000000000027941 */ /* 0x000fea0003800000 */
.L_x_724:
[----:B------:R-:W-:Y:S04]  /*17720*/  BSSY B2, `(.L_x_726) ;  /* 0x0000009000027945 */ /* 0x000fe80003800000 */
[----:B------:R-:W-:Y:S05]  /*17730*/  @P3 BRA `(.L_x_727) ;  /* 0x00000000001c3947 */ /* 0x000fea0003800000 */
[----:B0-----:R-:W0:Y:S01]  /*17740*/  S2R R7, SR_TID.X ;  /* 0x0000000000077919 */ /* 0x001e220000002100 */
[----:B------:R-:W-:-:S04]  /*17750*/  IMAD.MOV.U32 R3, RZ, RZ, 0x8000 ;  /* 0x00008000ff037424 */ /* 0x000fc800078e00ff */
[----:B------:R2:W-:Y:S01]  /*17760*/  SYNCS.ARRIVE.TRANS64 RZ, [R10+URZ+0x28890], R3 ;  /* 0x028890030aff79a7 */ /* 0x0005e2000800003f */
[----:B0-----:R-:W-:-:S04]  /*17770*/  LOP3.LUT R7, R7, 0x1f, RZ, 0xc0, !PT ;  /* 0x0000001f07077812 */ /* 0x001fc800078ec0ff */
[----:B------:R-:W-:-:S13]  /*17780*/  ISETP.NE.AND P2, PT, R7, RZ, PT ;  /* 0x000000ff0700720c */ /* 0x000fda0003f45270 */
[----:B--2---:R-:W-:Y:S05]  /*17790*/  @!P2 BRA `(.L_x_727) ;  /* 0x000000000004a947 */ /* 0x004fea0003800000 */
[----:B------:R-:W-:Y:S01]  /*177a0*/  BPT.TRAP 0x1 ;  /* 0x000000040000795c */ /* 0x000fe20000300000 */
.L_x_727:
[----:B------:R-:W-:Y:S05]  /*177b0*/  BSYNC B2 ;  /* 0x0000000000027941 */ /* 0x000fea0003800000 */
.L_x_726:
[----:B------:R-:W-:Y:S01]  /*177c0*/  MOV R14, RZ ;  /* 0x000000ff000e7202 */ /* 0x000fe20000000f00 */
[----:B------:R-:W-:Y:S01]  /*177d0*/  IMAD R8, R27, 0x8000, R22 ;  /* 0x000080001b087824 */ /* 0x000fe200078e0216 */
[----:B------:R-:W-:Y:S01]  /*177e0*/  UIADD3 UR4, UP0, UR40, 0x570, URZ ;  /* 0x0000057028047890 */ /* 0x000fe2000ff1e03f */
[----:B------:R-:W-:Y:S01]  /*177f0*/  PLOP3.LUT P2, PT, PT, PT, PT, 0x80, 0x0 ;  /* 0x000000000000781c */ /* 0x000fe20003f4f070 */
[----:B0-----:R-:W-:Y:S01]  /*17800*/  IMAD R7, R11, 0x80, R0 ;  /* 0x000000800b077824 */ /* 0x001fe200078e0200 */
[----:B------:R-:W-:Y:S01]  /*17810*/  R2UR UR10, R14 ;  /* 0x000000000e0a72ca */ /* 0x000fe200000e0000 */
[----:B------:R-:W-:Y:S01]  /*17820*/  VIADD R12, R8, 0x18400 ;  /* 0x00018400080c7836 */ /* 0x000fe20000000000 */
[----:B------:R-:W-:Y:S01]  /*17830*/  IADD3 R3, R10, 0x28890, RZ ;  /* 0x000288900a037810 */ /* 0x000fe20007ffe0ff */
[----:B------:R-:W-:Y:S01]  /*17840*/  UIADD3.X UR5, URZ, UR41, URZ, UP0, !UPT ;  /* 0x000000293f057290 */ /* 0x000fe200087fe43f */
[----:B------:R-:W-:Y:S01]  /*17850*/  UMOV UR6, 0x0 ;  /* 0x0000000000067882 */ /* 0x000fe20000000000 */
[----:B------:R-:W-:-:S10]  /*17860*/  UMOV UR7, 0x12f00000 ;  /* 0x12f0000000077882 */ /* 0x000fd40000000000 */
.L_x_728:
        /* <DEDUP_REMOVED lines=16> */
.L_x_729:
        /* <DEDUP_REMOVED lines=13> */
.L_x_923:
[----:B------:R-:W-:Y:S05]  /*17a40*/  BSYNC B2 ;  /* 0x0000000000027941 */ /* 0x000fea0003800000 */
.L_x_730:
        /* <DEDUP_REMOVED lines=11> */
.L_x_733:
[----:B------:R-:W-:Y:S05]  /*17b00*/  BSYNC B2 ;  /* 0x0000000000027941 */ /* 0x000fea0003800000 */
.L_x_732:
[----:B------:R-:W-:Y:S01]  /*17b10*/  R2UR UR10, R14 ;  /* 0x000000000e0a72ca */ /* 0x000fe200000e0000 */
[----:B------:R-:W-:Y:S01]  /*17b20*/  UIADD3 UR4, UP0, UR40, 0x670, URZ ;  /* 0x0000067028047890 */ /* 0x000fe2000ff1e03f */
[----:B------:R-:W-:Y:S01]  /*17b30*/  R2UR UR6, R12 ;  /* 0x000000000c0672ca */ /* 0x000fe200000e0000 */
[----:B01----:R-:W-:Y:S01]  /*17b40*/  VIADD R10, R10, 0x288b0 ;  /* 0x000288b00a0a7836 */ /* 0x003fe20000000000 */
[----:B------:R-:W-:Y:S01]  /*17b50*/  R2UR UR7, R13 ;  /* 0x000000000d0772ca */ /* 0x000fe200000e0000 */
[----:B------:R-:W-:Y:S01]  /*17b60*/  VIADD R3, R8, 0x400 ;  /* 0x0000040008037836 */ /* 0x000fe20000000000 */
[----:B------:R-:W-:Y:S01]  /*17b70*/  PLOP3.LUT P2, PT, PT, PT, PT, 0x80, 0x0 ;  /* 0x000000000000781c */ /* 0x000fe20003f4f070 */
[----:B------:R-:W-:-:S12]  /*17b80*/  UIADD3.X UR5, URZ, UR41, URZ, UP0, !UPT ;  /* 0x000000293f057290 */ /* 0x000fd800087fe43f */
.L_x_734:
        /* <DEDUP_REMOVED lines=10> */
[----:B------:R-:W-:Y:S02]  /*17c30*/  R2UR UR10, R15 ;  /* 0x000000000f0a72ca */ /* 0x000fe400000e0000 */
[----:B------:R-:W-:Y:S02]  /*17c40*/  R2UR UR6, R12 ;  /* 0x000000000c0672ca */ /* 0x000fe400000e0000 */
[----:B------:R-:W-:Y:S02]  /*17c50*/  R2UR UR7, R13 ;  /* 0x000000000d0772ca */ /* 0x000fe400000e0000 */
[----:B------:R-:W-:Y:S02]  /*17c60*/  PLOP3.LUT P2, PT, PT, PT, PT, 0x80, 0x0 ;  /* 0x000000000000781c */ /* 0x000fe40003f4f070 */
[----:B------:R-:W-:-:S11]  /*17c70*/  IADD3 R8, R8, 0x4400, RZ ;  /* 0x0000440008087810 */ /* 0x000fd60007ffe0ff */
.L_x_735:
        /* <DEDUP_REMOVED lines=10> */
.L_x_723:
[----:B------:R-:W-:Y:S05]  /*17d20*/  BSYNC B1 ;  /* 0x0000000000017941 */ /* 0x000fea0003800000 */
.L_x_722:
[----:B------:R-:W-:Y:S01]  /*17d30*/  ISETP.GT.AND P3, PT, R11, R6, PT ;  /* 0x000000060b00720c */ /* 0x000fe20003f64270 */
[----:B------:R-:W-:Y:S02]  /*17d40*/  VIADD R27, R27, 0x1 ;  /* 0x000000011b1b7836 */ /* 0x000fe40000000000 */
[----:B------:R-:W-:-:S03]  /*17d50*/  VIADD R11, R11, 0xffffffff ;  /* 0xffffffff0b0b7836 */ /* 0x000fc60000000000 */
[----:B------:R-:W-:-:S04]  /*17d60*/  ISETP.NE.AND P2, PT, R27, 0x2, PT ;  /* 0x000000021b00780c */ /* 0x000fc80003f45270 */
[----:B------:R-:W-:Y:S02]  /*17d70*/  SEL R8, RZ, 0x1, P2 ;  /* 0x00000001ff087807 */ /* 0x000fe40001000000 */
[----:B------:R-:W-:Y:S02]  /*17d80*/  SEL R27, R27, RZ, P2 ;  /* 0x000000ff1b1b7207 */ /* 0x000fe40001000000 */
[----:B------:R-:W-:Y:S01]  /*17d90*/  LOP3.LUT R29, R29, R8, RZ, 0x3c, !PT ;  /* 0x000000081d1d7212 */ /* 0x000fe200078e3cff */
[----:B------:R-:W-:Y:S06]  /*17da0*/  @P3 BRA `(.L_x_736) ;  /* 0xfffffff8002c3947 */ /* 0x000fec000383ffff */
.L_x_702:
[----:B------:R-:W-:Y:S05]  /*17db0*/  BSYNC B0 ;  /* 0x0000000000007941 */ /* 0x000fea0003800000 */
.L_x_701:
[----:B------:R-:W-:Y:S05]  /*17dc0*/  @!P0 WARPSYNC.ALL ;  /* 0x0000000000008948 */ /* 0x000fea0003800000 */
[----:B------:R-:W-:Y:S01]  /*17dd0*/  @!P0 BAR.SYNC.DEFER_BLOCKING 0xc, 0x180 ;  /* 0x0306000000008b1d */ /* 0x000fe20000010000 */
[----:B------:R-:W-:-:S05]  /*17de0*/  MOV R0, RZ ;  /* 0x000000ff00007202 */ /* 0x000fca0000000f00 */
[----:B------:R-:W-:Y:S04]  /*17df0*/  BSSY B0, `(.L_x_737) ;  /* 0x000001e000007945 */ /* 0x000fe80003800000 */
[----:B------:R-:W-:Y:S05]  /*17e00*/  @!P1 BRA `(.L_x_738) ;  /* 0x0000000000709947 */ /* 0x000fea0003800000 */
[----:B------:R-:W-:Y:S02]  /*17e10*/  ISETP.NE.AND P0, PT, R5, RZ, PT ;  /* 0x000000ff0500720c */ /* 0x000fe40003f05270 */
[----:B------:R-:W-:-:S11]  /*17e20*/  MOV R2, RZ ;  /* 0x000000ff00027202 */ /* 0x000fd60000000f00 */
[----:B------:R-:W1:Y:S02]  /*17e30*/  @!P0 LDC R5, c[0x0][0x9f0] ;  /* 0x00027c00ff058b82 */ /* 0x000e640000000800 */
[----:B-1----:R-:W-:-:S04]  /*17e40*/  IABS R0, R5 ;  /* 0x0000000500007213 */ /* 0x002fc80000000000 */
[----:B0-----:R-:W0:Y:S08]  /*17e50*/  I2F.RP R7, R0 ;  /* 0x0000000000077306 */ /* 0x001e300000209400 */
[----:B0-----:R-:W0:Y:S02]  /*17e60*/  MUFU.RCP R7, R7 ;  /* 0x0000000700077308 */ /* 0x001e240000001000 */
[----:B0-----:R-:W-:-:S06]  /*17e70*/  VIADD R8, R7, 0xffffffe ;  /* 0x0ffffffe07087836 */ /* 0x001fcc0000000000 */
[----:B------:R-:W0:Y:S02]  /*17e80*/  F2I.FTZ.U32.TRUNC.NTZ R3, R8 ;  /* 0x0000000800037305 */ /* 0x000e24000021f000 */
[----:B0-----:R-:W-:-:S04]  /*17e90*/  IMAD.MOV R9, RZ, RZ, -R3 ;  /* 0x000000ffff097224 */ /* 0x001fc800078e0a03 */
[----:B------:R-:W-:-:S04]  /*17ea0*/  IMAD R9, R9, R0, RZ ;  /* 0x0000000009097224 */ /* 0x000fc800078e02ff */
[----:B------:R-:W-:Y:S01]  /*17eb0*/  IMAD.HI.U32 R3, R3, R9, R2 ;  /* 0x0000000903037227 */ /* 0x000fe200078e0002 */
[----:B------:R-:W-:Y:S02]  /*17ec0*/  IADD3 R2, R4, -0x1, R5 ;  /* 0xffffffff04027810 */ /* 0x000fe40007ffe005 */
[-C--:B------:R-:W-:Y:S02]  /*17ed0*/  IABS R9, R5.reuse ;  /* 0x0000000500097213 */ /* 0x080fe40000000000 */
[----:B------:R-:W-:Y:S02]  /*17ee0*/  IABS R6, R2 ;  /* 0x0000000200067213 */ /* 0x000fe40000000000 */
[----:B------:R-:W-:Y:S01]  /*17ef0*/  LOP3.LUT R2, R2, R5, RZ, 0x3c, !PT ;  /* 0x0000000502027212 */ /* 0x000fe200078e3cff */
[----:B------:R-:W-:Y:S02]  /*17f00*/  IMAD.MOV R7, RZ, RZ, -R9 ;  /* 0x000000ffff077224 */ /* 0x000fe400078e0a09 */
[----:B------:R-:W-:Y:S01]  /*17f10*/  IMAD.HI.U32 R3, R3, R6, RZ ;  /* 0x0000000603037227 */ /* 0x000fe200078e00ff */
[----:B------:R-:W-:-:S03]  /*17f20*/  ISETP.GE.AND P2, PT, R2, RZ, PT ;  /* 0x000000ff0200720c */ /* 0x000fc60003f46270 */
        /* <DEDUP_REMOVED lines=10> */
.L_x_738:
[----:B------:R-:W-:Y:S05]  /*17fd0*/  BSYNC B0 ;  /* 0x0000000000007941 */ /* 0x000fea0003800000 */
.L_x_737:
[-C--:B------:R-:W-:Y:S01]  /*17fe0*/  IMAD R37, R37, R0.reuse, RZ ;  /* 0x0000000025257224 */ /* 0x080fe200078e02ff */
[----:B------:R-:W-:Y:S04]  /*17ff0*/  BSSY B7, `(.L_x_739) ;  /* 0x000036f000077945 */ /* 0x000fe80003800000 */
[----:B------:R-:W-:-:S04]  /*18000*/  VIADDMNMX R2, R37, R0, R4, PT ;  /* 0x0000000025027246 */ /* 0x000fc80003800104 */
[----:B------:R-:W-:Y:S01]  /*18010*/  ISETP.GT.AND P0, PT, R2, R37, PT ;  /* 0x000000250200720c */ /* 0x000fe20003f04270 */
[----:B------:R1:W-:-:S12]  /*18020*/  STL [R1+0x1c], R2 ;  /* 0x00001c0201007387 */ /* 0x0003d80000100800 */
[----:B-1----:R-:W-:Y:S05]  /*18030*/  @P0 BRA `(.L_x_740) ;  /* 0x0000000000440947 */ /* 0x002fea0003800000 */
[----:B------:R-:W1:Y:S02]  /*18040*/  S2R R2, SR_TID.X ;  /* 0x0000000000027919 */ /* 0x000e640000002100 */
[----:B-1----:R-:W-:-:S04]  /*18050*/  LOP3.LUT R2, R2, 0x7f, RZ, 0xc0, !PT ;  /* 0x0000007f02027812 */ /* 0x002fc800078ec0ff */
[----:B------:R-:W-:-:S13]  /*18060*/  ISETP.NE.AND P0, PT, R2, RZ, PT ;  /* 0x000000ff0200720c */ /* 0x000fda0003f05270 */
[----:B------:R-:W-:Y:S05]  /*18070*/  @P0 BRA `(.L_x_741) ;  /* 0x0000003400980947 */ /* 0x000fea0003800000 */
[----:B------:R-:W1:Y:S01]  /*18080*/  S2R R5, SR_LANEID ;  /* 0x0000000000057919 */ /* 0x000e620000000000 */
[----:B------:R-:W-:Y:S01]  /*18090*/  VOTEU.ANY UR4, UPT, PT ;  /* 0x0000000000047886 */ /* 0x000fe200038e0100 */
[----:B------:R-:W2:Y:S01]  /*180a0*/  LDC.64 R2, c[0x0][0xc60] ;  /* 0x00031800ff027b82 */ /* 0x000ea20000000a00 */
[----:B------:R-:W1:Y:S02]  /*180b0*/  FLO.U32 R0, UR4 ;  /* 0x0000000400007d00 */ /* 0x000e6400080e0000 */
[----:B-1----:R-:W-:-:S06]  /*180c0*/  ISETP.EQ.U32.AND P0, PT, R0, R5, PT ;  /* 0x000000050000720c */ /* 0x002fcc0003f02070 */
[----:B------:R-:W2:Y:S07]  /*180d0*/  POPC R5, UR4 ;  /* 0x0000000400057d09 */ /* 0x000eae0008000000 */
[----:B--2---:R-:W2:Y:S01]  /*180e0*/  @P0 ATOMG.E.ADD.STRONG.GPU PT, R3, desc[UR42][R2.64], R5 ;  /* 0x00000005020309a8 */ /* 0x004ea200081ee1ea */
[----:B------:R-:W1:Y:S02]  /*180f0*/  S2R R4, SR_LTMASK ;  /* 0x0000000000047919 */ /* 0x000e640000003900 */
[----:B-1----:R-:W-:-:S04]  /*18100*/  LOP3.LUT R4, R4, UR4, RZ, 0xc0, !PT ;  /* 0x0000000404047c12 */ /* 0x002fc8000f8ec0ff */
[----:B0-----:R-:W0:Y:S01]  /*18110*/  POPC R7, R4 ;  /* 0x0000000400077309 */ /* 0x001e220000000000 */
[----:B--2---:R-:W0:Y:S02]  /*18120*/  SHFL.IDX PT, R0, R3, R0, 0x1f ;  /* 0x00001f0003007589 */ /* 0x004e2400000e0000 */
[----:B0-----:R-:W-:Y:S01]  /*18130*/  IADD3 R16, R0, UR37, R7 ;  /* 0x0000002500107c10 */ /* 0x001fe2000fffe007 */
[----:B------:R-:W-:Y:S06]  /*18140*/  BRA `(.L_x_741) ;  /* 0x0000003400647947 */ /* 0x000fec0003800000 */
.L_x_740:
        /* <DEDUP_REMOVED lines=10> */
[----:B------:R-:W1:Y:S01]  /*181f0*/  LDC.64 R2, c[0x4][R2] ;  /* 0x0100000002027b82 */ /* 0x000e620000000a00 */
[----:B------:R-:W-:Y:S01]  /*18200*/  IMAD.U32 R6, RZ, RZ, UR8 ;  /* 0x00000008ff067e24 */ /* 0x000fe2000f8e00ff */
[----:B------:R-:W-:Y:S01]  /*18210*/  MOV R10, UR4 ;  /* 0x00000004000a7c02 */ /* 0x000fe20008000f00 */
[----:B0-----:R-:W-:Y:S01]  /*18220*/  IMAD.U32 R7, RZ, RZ, UR9 ;  /* 0x00000009ff077e24 */ /* 0x001fe2000f8e00ff */
[----:B------:R-:W-:Y:S01]  /*18230*/  MOV R12, 0x1 ;  /* 0x00000001000c7802 */ /* 0x000fe20000000f00 */
[----:B------:R-:W-:-:S02]  /*18240*/  IMAD.U32 R11, RZ, RZ, UR5 ;  /* 0x00000005ff0b7e24 */ /* 0x000fc4000f8e00ff */
[----:B------:R-:W-:Y:S02]  /*18250*/  IMAD.MOV.U32 R8, RZ, RZ, 0x70 ;  /* 0x00000070ff087424 */ /* 0x000fe400078e00ff */
[----:B------:R-:W-:-:S07]  /*18260*/  IMAD.MOV.U32 R13, RZ, RZ, RZ ;  /* 0x000000ffff0d7224 */ /* 0x000fce00078e00ff */
[----:B------:R-:W-:-:S07]  /*18270*/  LEPC R20, `(.L_x_743) ;  /* 0x000000001014794e */ /* 0x000fce0000000000 */
[----:B-1----:R-:W-:Y:S05]  /*18280*/  CALL.ABS.NOINC R2 ;  /* 0x0000000002007343 */ /* 0x002fea0003c00000 */
.L_x_743:
[----:B------:R-:W-:Y:S05]  /*18290*/  BSYNC B6 ;  /* 0x0000000000067941 */ /* 0x000fea0003800000 */
.L_x_742:
        /* <DEDUP_REMOVED lines=8> */
[----:B------:R1:W2:Y:S01]  /*18320*/  LDC.64 R2, c[0x4][R26] ;  /* 0x010000001a027b82 */ /* 0x0002a20000000a00 */
[----:B------:R-:W-:Y:S01]  /*18330*/  MOV R4, UR6 ;  /* 0x0000000600047c02 */ /* 0x000fe20008000f00 */
[----:B------:R-:W-:Y:S01]  /*18340*/  IMAD.U32 R5, RZ, RZ, UR7 ;  /* 0x00000007ff057e24 */ /* 0x000fe2000f8e00ff */
[----:B0-----:R-:W-:Y:S01]  /*18350*/  MOV R7, UR9 ;  /* 0x0000000900077c02 */ /* 0x001fe20008000f00 */
[----:B------:R-:W-:Y:S01]  /*18360*/  IMAD.U32 R6, RZ, RZ, UR8 ;  /* 0x00000008ff067e24 */ /* 0x000fe2000f8e00ff */
[----:B------:R-:W-:Y:S01]  /*18370*/  MOV R8, 0x70 ;  /* 0x0000007000087802 */ /* 0x000fe20000000f00 */
[----:B------:R-:W-:-:S02]  /*18380*/  IMAD.U32 R10, RZ, RZ, UR4 ;  /* 0x00000004ff0a7e24 */ /* 0x000fc4000f8e00ff */
[----:B------:R-:W-:Y:S02]  /*18390*/  IMAD.U32 R11, RZ, RZ, UR5 ;  /* 0x00000005ff0b7e24 */ /* 0x000fe4000f8e00ff */
[----:B------:R-:W-:Y:S02]  /*183a0*/  IMAD.MOV.U32 R12, RZ, RZ, 0x1 ;  /* 0x00000001ff0c7424 */ /* 0x000fe400078e00ff */
[----:B-1----:R-:W-:-:S07]  /*183b0*/  IMAD.MOV.U32 R13, RZ, RZ, RZ ;  /* 0x000000ffff0d7224 */ /* 0x002fce00078e00ff */
[----:B------:R-:W-:-:S07]  /*183c0*/  LEPC R20, `(.L_x_746) ;  /* 0x000000001014794e */ /* 0x000fce0000000000 */
[----:B--2---:R-:W-:Y:S05]  /*183d0*/  CALL.ABS.NOINC R2 ;  /* 0x0000000002007343 */ /* 0x004fea0003c00000 */
.L_x_746:
[----:B------:R0:W1:Y:S01]  /*183e0*/  LDC.64 R2, c[0x4][R26] ;  /* 0x010000001a027b82 */ /* 0x0000620000000a00 */
[----:B------:R-:W-:Y:S01]  /*183f0*/  ULDC.64 UR4, c[0x4][0x80] ;  /* 0x0100200000047ab9 */ /* 0x000fe20000000a00 */
[----:B------:R-:W-:Y:S01]  /*18400*/  ULDC.64 UR6, c[0x4][0x88] ;  /* 0x0100220000067ab9 */ /* 0x000fe20000000a00 */
[----:B------:R-:W-:Y:S01]  /*18410*/  ULDC.64 UR8, c[0x4][0x18] ;  /* 0x0100060000087ab9 */ /* 0x000fe20000000a00 */
[----:B------:R-:W-:Y:S01]  /*18420*/  MOV R4, UR4 ;  /* 0x0000000400047c02 */ /* 0x000fe20008000f00 */
[----:B------:R-:W-:Y:S01]  /*18430*/  IMAD.U32 R5, RZ, RZ, UR5 ;  /* 0x00000005ff057e24 */ /* 0x000fe2000f8e00ff */
[----:B------:R-:W-:Y:S01]  /*18440*/  MOV R7, UR7 ;  /* 0x0000000700077c02 */ /* 0x000fe20008000f00 */
[----:B------:R-:W-:Y:S01]  /*18450*/  IMAD.U32 R6, RZ, RZ, UR6 ;  /* 0x00000006ff067e24 */ /* 0x000fe2000f8e00ff */
[----:B------:R-:W-:Y:S01]  /*18460*/  MOV R8, 0x70 ;  /* 0x0000007000087802 */ /* 0x000fe20000000f00 */
[----:B------:R-:W-:Y:S02]  /*18470*/  IMAD.U32 R10, RZ, RZ, UR8 ;  /* 0x00000008ff0a7e24 */ /* 0x000fe4000f8e00ff */
[----:B------:R-:W-:-:S02]  /*18480*/  IMAD.U32 R11, RZ, RZ, UR9 ;  /* 0x00000009ff0b7e24 */ /* 0x000fc4000f8e00ff */
[----:B------:R-:W-:Y:S02]  /*18490*/  IMAD.MOV.U32 R12, RZ, RZ, 0x1 ;  /* 0x00000001ff0c7424 */ /* 0x000fe400078e00ff */
[----:B0-----:R-:W-:-:S07]  /*184a0*/  IMAD.MOV.U32 R13, RZ, RZ, RZ ;  /* 0x000000ffff0d7224 */ /* 0x001fce00078e00ff */
[----:B------:R-:W-:-:S07]  /*184b0*/  LEPC R20, `(.L_x_745) ;  /* 0x000000001014794e */ /* 0x000fce0000000000 */
[----:B-1----:R-:W-:Y:S05]  /*184c0*/  CALL.ABS.NOINC R2 ;  /* 0x0000000002007343 */ /* 0x002fea0003c00000 */
.L_x_745:
[----:B------:R-:W-:Y:S05]  /*184d0*/  BSYNC B6 ;  /* 0x0000000000067941 */ /* 0x000fea0003800000 */
.L_x_744:
[----:B------:R-:W2:Y:S01]  /*184e0*/  LDL R26, [R1+0x1c] ;  /* 0x00001c00011a7983 */ /* 0x000ea20000100800 */
[----:B------:R-:W-:Y:S01]  /*184f0*/  ULDC.64 UR4, c[0x0][0x9f8] ;  /* 0x00027e0000047ab9 */ /* 0x000fe20000000a00 */
[----:B------:R-:W1:Y:S01]  /*18500*/  LDC R0, c[0x0][0x430] ;  /* 0x00010c00ff007b82 */ /* 0x000e620000000800 */
[----:B------:R-:W-:Y:S01]  /*18510*/  ISETP.NE.U32.AND P0, PT, RZ, UR4, PT ;  /* 0x00000004ff007c0c */ /* 0x000fe2000bf05070 */
[----:B------:R-:W3:Y:S03]  /*18520*/  LDL R20, [R1] ;  /* 0x0000000001147983 */ /* 0x000ee60000100800 */
[----:B------:R-:W-:-:S13]  /*18530*/  ISETP.NE.AND.EX P0, PT, RZ, UR5, PT, P0 ;  /* 0x00000005ff007c0c */ /* 0x000fda000bf05300 */
[----:B------:R-:W-:Y:S01]  /*18540*/  @P0 IADD3 R2, P1, R23, UR4, RZ ;  /* 0x0000000417020c10 */ /* 0x000fe2000ff3e0ff */
[----:B------:R-:W4:Y:S01]  /*18550*/  S2R R21, SR_TID.X ;  /* 0x0000000000157919 */ /* 0x000f220000002100 */
[----:B------:R-:W-:Y:S02]  /*18560*/  ULDC UR4, c[0x0][0x2f4] ;  /* 0x0000bd0000047ab9 */ /* 0x000fe40000000800 */
[----:B------:R-:W-:-:S05]  /*18570*/  @P0 IADD3.X R3, R24, UR5, RZ, P1, !PT ;  /* 0x0000000518030c10 */ /* 0x000fca0008ffe4ff */
[----:B------:R0:W3:Y:S01]  /*18580*/  @P0 LDG.E R34, desc[UR42][R2.64] ;  /* 0x0000002a02220981 */ /* 0x0000e2000c1e1900 */
[----:B-1----:R-:W-:Y:S01]  /*18590*/  ISETP.NE.AND P1, PT, R0, 0x1, PT ;  /* 0x000000010000780c */ /* 0x002fe20003f25270 */
[----:B------:R-:W1:-:S12]  /*185a0*/  S2R R5, SR_TID.X ;  /* 0x0000000000057919 */ /* 0x000e580000002100 */
[----:B------:R-:W0:Y:S08]  /*185b0*/  @P1 LDC R4, c[0x0][0x434] ;  /* 0x00010d00ff041b82 */ /* 0x000e300000000800 */
[----:B------:R-:W0:Y:S01]  /*185c0*/  @P1 LDC R6, c[0x0][0x438] ;  /* 0x00010e00ff061b82 */ /* 0x000e220000000800 */
[----:B----4-:R-:W-:-:S04]  /*185d0*/  LOP3.LUT R21, R21, 0x7f, RZ, 0xc0, !PT ;  /* 0x0000007f15157812 */ /* 0x010fc800078ec0ff */
[----:B------:R-:W-:Y:S02]  /*185e0*/  SHF.R.U32.HI R21, RZ, 0x3, R21 ;  /* 0x00000003ff157819 */ /* 0x000fe40000011615 */
[----:B-1----:R-:W-:-:S04]  /*185f0*/  SHF.L.U32 R5, R5, 0x4, RZ ;  /* 0x0000000405057819 */ /* 0x002fc800000006ff */
[----:B------:R-:W-:Y:S02]  /*18600*/  LOP3.LUT R5, R5, 0x70, RZ, 0xc0, !PT ;  /* 0x0000007005057812 */ /* 0x000fe400078ec0ff */
[----:B------:R-:W-:Y:S01]  /*18610*/  LOP3.LUT R32, R32, 0xfffffffb, RZ, 0xc0, !PT ;  /* 0xfffffffb20207812 */ /* 0x000fe200078ec0ff */
[----:B------:R-:W-:Y:S01]  /*18620*/  UMOV UR5, 0xffffffff ;  /* 0xffffffff00057882 */ /* 0x000fe20000000000 */
[----:B--2---:R-:W-:-:S04]  /*18630*/  VIADD R26, R26, 0xffffffff ;  /* 0xffffffff1a1a7836 */ /* 0x004fc80000000000 */
[----:B------:R-:W-:-:S05]  /*18640*/  IMAD.SHL.U32 R8, R26, 0x80, RZ ;  /* 0x000000801a087824 */ /* 0x000fca00078e00ff */
[----:B------:R-:W-:-:S04]  /*18650*/  LOP3.LUT R5, R8, R21, R5, 0xfe, !PT ;  /* 0x0000001508057212 */ /* 0x000fc800078efe05 */
[C---:B------:R-:W-:Y:S02]  /*18660*/  ISETP.GE.AND P0, PT, R5.reuse, R36, PT ;  /* 0x000000240500720c */ /* 0x040fe40003f06270 */
[----:B---3--:R-:W-:-:S05]  /*18670*/  IADD3 R5, R5, R20, RZ ;  /* 0x0000001405057210 */ /* 0x008fca0007ffe0ff */
[----:B0-----:R-:W-:-:S04]  /*18680*/  @P1 IMAD.HI.U32 R7, R5, R4, RZ ;  /* 0x0000000405071227 */ /* 0x001fc800078e00ff */
[----:B------:R-:W-:Y:S01]  /*18690*/  IMAD.MOV.U32 R4, RZ, RZ, R5 ;  /* 0x000000ffff047224 */ /* 0x000fe200078e0005 */
[----:B------:R-:W-:Y:S01]  /*186a0*/  @P1 SHF.R.U32.HI R4, RZ, R6, R7 ;  /* 0x00000006ff041219 */ /* 0x000fe20000011607 */
[----:B------:R-:W0:Y:S01]  /*186b0*/  @!P0 LDC.64 R2, c[0x0][0x428] ;  /* 0x00010a00ff028b82 */ /* 0x000e220000000a00 */
[----:B------:R-:W-:-:S03]  /*186c0*/  SHF.R.S32.HI R9, RZ, 0x1f, R34 ;  /* 0x0000001fff097819 */ /* 0x000fc60000011422 */
[----:B------:R-:W-:-:S04]  /*186d0*/  IMAD.MOV R6, RZ, RZ, -R4 ;  /* 0x000000ffff067224 */ /* 0x000fc800078e0a04 */
[----:B------:R-:W-:Y:S01]  /*186e0*/  IMAD R0, R0, R6, R5 ;  /* 0x0000000600007224 */ /* 0x000fe200078e0205 */
[--C-:B------:R-:W-:Y:S01]  /*186f0*/  @!P0 SHF.R.S32.HI R5, RZ, 0x1f, R4.reuse ;  /* 0x0000001fff058819 */ /* 0x100fe20000011404 */
[----:B------:R-:W-:Y:S01]  /*18700*/  IMAD.U32 R7, RZ, RZ, UR38 ;  /* 0x00000026ff077e24 */ /* 0x000fe2000f8e00ff */
[----:B------:R1:W-:Y:S01]  /*18710*/  STL [R1+0x4], R9 ;  /* 0x0000040901007387 */ /* 0x0003e20000100800 */
[-C--:B0-----:R-:W-:Y:S02]  /*18720*/  @!P0 IMAD R6, R9, R2.reuse, RZ ;  /* 0x0000000209068224 */ /* 0x081fe400078e02ff */
[----:B------:R-:W-:-:S04]  /*18730*/  @!P0 IMAD.WIDE.U32 R4, R34, R2, R4 ;  /* 0x0000000222048225 */ /* 0x000fc800078e0004 */
[----:B------:R-:W-:Y:S02]  /*18740*/  @!P0 IMAD R6, R34, R3, R6 ;  /* 0x0000000322068224 */ /* 0x000fe400078e0206 */
[----:B------:R-:W0:Y:S03]  /*18750*/  @!P0 LDC.64 R2, c[0x0][0x418] ;  /* 0x00010600ff028b82 */ /* 0x000e260000000a00 */
[----:B------:R-:W-:Y:S02]  /*18760*/  @!P0 IADD3 R6, R5, R6, RZ ;  /* 0x0000000605068210 */ /* 0x000fe40007ffe0ff */
        /* <DEDUP_REMOVED lines=12> */
[----:B-1----:R-:W-:Y:S06]  /*18830*/  BRA.DIV UR5, `(.L_x_747) ;  /* 0x0000006205507947 */ /* 0x002fec000b800000 */
.L_x_926:
[----:B------:R-:W-:Y:S05]  /*18840*/  @!P2 BRA `(.L_x_748) ;  /* 0x000000000004a947 */ /* 0x000fea0003800000 */
[----:B------:R-:W-:Y:S01]  /*18850*/  BPT.TRAP 0x1 ;  /* 0x000000040000795c */ /* 0x000fe20000300000 */
.L_x_748:
[----:B------:R-:W-:Y:S01]  /*18860*/  SHF.R.S32.HI R5, RZ, 0x1f, R0 ;  /* 0x0000001fff057819 */ /* 0x000fe20000011400 */
[----:B------:R-:W-:Y:S01]  /*18870*/  ULDC.64 UR4, c[0x0][0x328] ;  /* 0x0000ca0000047ab9 */ /* 0x000fe20000000a00 */
[----:B------:R-:W-:Y:S01]  /*18880*/  ULDC.64 UR6, c[0x0][0x318] ;  /* 0x0000c60000067ab9 */ /* 0x000fe20000000a00 */
[----:B------:R-:W-:Y:S02]  /*18890*/  BSSY B0, `(.L_x_749) ;  /* 0x0000014000007945 */ /* 0x000fe40003800000 */
[----:B------:R-:W-:-:S04]  /*188a0*/  IMAD R3, R5, UR4, RZ ;  /* 0x0000000405037c24 */ /* 0x000fc8000f8e02ff */
[C---:B------:R-:W-:Y:S02]  /*188b0*/  IMAD R6, R0.reuse, UR5, R3 ;  /* 0x0000000500067c24 */ /* 0x040fe4000f8e0203 */
[----:B------:R-:W-:Y:S01]  /*188c0*/  IMAD.WIDE.U32 R2, R0, UR4, RZ ;  /* 0x0000000400027c25 */ /* 0x000fe2000f8e00ff */
[----:B------:R-:W-:-:S04]  /*188d0*/  ULDC.64 UR4, c[0x0][0x338] ;  /* 0x0000ce0000047ab9 */ /* 0x000fc80000000a00 */
[----:B------:R-:W-:Y:S02]  /*188e0*/  IADD3 R3, R3, R6, RZ ;  /* 0x0000000603037210 */ /* 0x000fe40007ffe0ff */
        /* <DEDUP_REMOVED lines=14> */
.L_x_927:
[----:B------:R-:W-:Y:S05]  /*189d0*/  BSYNC B0 ;  /* 0x0000000000007941 */ /* 0x000fea0003800000 */
.L_x_749:
[----:B------:R-:W1:Y:S01]  /*189e0*/  S2R R9, SR_TID.X ;  /* 0x0000000000097919 */ /* 0x000e620000002100 */
[----:B------:R-:W-:Y:S01]  /*189f0*/  ULDC.64 UR4, c[0x0][0x300] ;  /* 0x0000c00000047ab9 */ /* 0x000fe20000000a00 */
[----:B------:R-:W-:Y:S01]  /*18a00*/  ULDC.64 UR6, c[0x0][0x2e8] ;  /* 0x0000ba0000067ab9 */ /* 0x000fe20000000a00 */
[----:B------:R-:W-:Y:S01]  /*18a10*/  IMAD R5, R5, UR4, RZ ;  /* 0x0000000405057c24 */ /* 0x000fe2000f8e02ff */
[----:B------:R-:W-:Y:S01]  /*18a20*/  LOP3.LUT P3, RZ, R32, 0x2, RZ, 0xc0, !PT ;  /* 0x0000000220ff7812 */ /* 0x000fe2000786c0ff */
        /* <DEDUP_REMOVED lines=24> */
[----:B0-----:R-:W-:-:S04]  /*18bb0*/  @P0 LEA R3, P1, R31, R3, 0x1 ;  /* 0x000000031f030211 */ /* 0x001fc800078208ff */
[----:B-1----:R-:W-:-:S04]  /*18bc0*/  @P0 IADD3.X R2, RZ, R2, RZ, P1, !PT ;  /* 0x00000002ff020210 */ /* 0x002fc80000ffe4ff */
[----:B------:R-:W-:-:S04]  /*18bd0*/  @P0 LOP3.LUT R3, R3, R2, RZ, 0x3c, !PT ;  /* 0x0000000203030212 */ /* 0x000fc800078e3cff */
[----:B------:R-:W-:-:S04]  /*18be0*/  @P0 LOP3.LUT R2, R3, R2, RZ, 0x3c, !PT ;  /* 0x0000000203020212 */ /* 0x000fc800078e3cff */
[----:B------:R-:W-:-:S05]  /*18bf0*/  @P0 LOP3.LUT R3, R3, R2, RZ, 0x3c, !PT ;  /* 0x0000000203030212 */ /* 0x000fca00078e3cff */
[----:B------:R-:W-:Y:S01]  /*18c00*/  @!PT LDS RZ, [RZ] ;  /* 0x00000000fffff984 */ /* 0x000fe20000000800 */
        /* <DEDUP_REMOVED lines=62> */
[----:B0-----:R-:W-:-:S04]  /*18ff0*/  @P0 LEA R3, P1, R31, R3, 0x1 ;  /* 0x000000031f030211 */ /* 0x001fc800078208ff */
[----:B-1----:R-:W-:-:S04]  /*19000*/  @P0 IADD3.X R2, RZ, R2, RZ, P1, !PT ;  /* 0x00000002ff020210 */ /* 0x002fc80000ffe4ff */
[----:B------:R-:W-:-:S04]  /*19010*/  @P0 LOP3.LUT R3, R3, R2, RZ, 0x3c, !PT ;  /* 0x0000000203030212 */ /* 0x000fc800078e3cff */
[----:B------:R-:W-:-:S04]  /*19020*/  @P0 LOP3.LUT R2, R3, R2, RZ, 0x3c, !PT ;  /* 0x0000000203020212 */ /* 0x000fc800078e3cff */
[----:B------:R-:W-:-:S05]  /*19030*/  @P0 LOP3.LUT R3, R3, R2, RZ, 0x3c, !PT ;  /* 0x0000000203030212 */ /* 0x000fca00078e3cff */
[----:B------:R-:W-:Y:S04]  /*19040*/  @P0 LDGSTS.E.BYPASS.LTC128B.128 [R8+0x1b400], desc[UR42][R2.64], !P3 ;  /* 0x1b40000002080fae */ /* 0x000fe8000d901d6a */
[----:B------:R0:W-:Y:S04]  /*19050*/  @P0 LDGSTS.E.BYPASS.LTC128B.128 [R8+0x1f400], desc[UR42][R2.64+0x80], !P2 ;  /* 0x1f40008002080fae */ /* 0x0001e8000d101d6a */
[----:B0-2---:R0:W1:Y:S02]  /*19060*/  SHFL.IDX PT, R2, R4, 0x7, 0x181f ;  /* 0x00f81f0004027f89 */ /* 0x00506400000e0000 */
.L_x_945:
[----:B------:R-:W-:-:S13]  /*19070*/  ISETP.GE.AND P0, PT, R6, 0x71, PT ;  /* 0x000000710600780c */ /* 0x000fda0003f06270 */
[----:B-1----:R-:W-:Y:S02]  /*19080*/  @P0 LEA R2, P1, R31, R2, 0x1 ;  /* 0x000000021f020211 */ /* 0x002fe400078208ff */
[----:B------:R-:W-:-:S03]  /*19090*/  @P0 LEA R5, R5, R22, 0x1 ;  /* 0x0000001605050211 */ /* 0x000fc600078e08ff */
        /* <DEDUP_REMOVED lines=8> */
.L_x_752:
[----:B------:R-:W-:Y:S02]  /*19120*/  PLOP3.LUT P1, PT, P1, P0, PT, 0xa2, 0x0 ;  /* 0x000000000000781c */ /* 0x000fe40000f21472 */
[----:B------:R-:W-:-:S08]  /*19130*/  @P0 R2UR P1, UR4, R7 ;  /* 0x00000000070402ca */ /* 0x000fd00000020000 */
[----:B------:R-:W-:-:S05]  /*19140*/  @P0 PLOP3.LUT P0, PT, P1, PT, PT, 0x80, 0x0 ;  /* 0x000000000000081c */ /* 0x000fca0000f0f070 */
[----:B------:R-:W-:Y:S01]  /*19150*/  @!P1 SYNCS.ARRIVE.TRANS64.RED.A0T1 RZ, [UR4+0x28830], RZ ;  /* 0x028830ffffff99a7 */ /* 0x000fe20008200404 */
[----:B------:R-:W-:Y:S07]  /*19160*/  @!P1 ARRIVES.LDGSTSBAR.64.TRANSCNT [UR4+0x28830] ;  /* 0x02883000ff0099b0 */ /* 0x000fee0008000a84 */
[----:B------:R-:W-:Y:S05]  /*19170*/  @P0 BRA.U.ANY `(.L_x_752) ;  /* 0xfffffffd00e80947 */ /* 0x000fea000393ffff */
[----:B------:R-:W-:Y:S01]  /*19180*/  NOP ;  /* 0x0000000000007918 */ /* 0x000fe20000000000 */
[----:B------:R-:W-:-:S05]  /*19190*/  IMAD.U32 R0, RZ, RZ, UR38 ;  /* 0x00000026ff007e24 */ /* 0x000fca000f8e00ff */
[----:B------:R-:W-:-:S13]  /*191a0*/  ISETP.NE.AND P2, PT, R0, 0x3, PT ;  /* 0x000000030000780c */ /* 0x000fda0003f45270 */
[----:B------:R-:W-:Y:S05]  /*191b0*/  @!P2 BRA `(.L_x_753) ;  /* 0x000000000004a947 */ /* 0x000fea0003800000 */
[----:B------:R-:W-:Y:S01]  /*191c0*/  BPT.TRAP 0x1 ;  /* 0x000000040000795c */ /* 0x000fe20000300000 */
.L_x_753:
[----:B-1----:R1:W5:Y:S01]  /*191d0*/  LDL.LU R3, [R1+0xc] ;  /* 0x00000c0001037983 */ /* 0x0023620000300800 */
[----:B------:R1:W-:Y:S03]  /*191e0*/  SYNCS.ARRIVE.TRANS64.A1T0 RZ, [R7+URZ+0x28830], RZ ;  /* 0x028830ff07ff79a7 */ /* 0x0003e6000810003f */
[----:B0-----:R1:W5:Y:S02]  /*191f0*/  LDL.LU R4, [R1+0x18] ;  /* 0x0000180001047983 */ /* 0x0013640000300800 */
[----:B------:R-:W-:Y:S05]  /*19200*/  WARPSYNC.ALL ;  /* 0x0000000000007948 */ /* 0x000fea0003800000 */
[----:B------:R-:W-:Y:S01]  /*19210*/  ULDC.64 UR4, c[0x0][0x298] ;  /* 0x0000a60000047ab9 */ /* 0x000fe20000000a00 */
[----:B------:R-:W-:Y:S01]  /*19220*/  ULDC.64 UR6, c[0x0][0xa00] ;  /* 0x0002800000067ab9 */ /* 0x000fe20000000a00 */
[----:B------:R-:W-:Y:S01]  /*19230*/  VIADD R2, R22, 0x10400 ;  /* 0x0001040016027836 */ /* 0x000fe20000000000 */
[----:B------:R-:W-:Y:S01]  /*19240*/  BAR.SYNC.DEFER_BLOCKING 0x8, 0x180 ;  /* 0x0206000000007b1d */ /* 0x000fe20000010000 */
[----:B------:R-:W-:-:S03]  /*19250*/  ISETP.NE.U32.AND P0, PT, RZ, UR6, PT ;  /* 0x00000006ff007c0c */ /* 0x000fc6000bf05070 */
[----:B------:R-:W-:Y:S02]  /*19260*/  LOP3.LUT P1, RZ, R2, 0x3ff, RZ, 0xc0, !PT ;  /* 0x000003ff02ff7812 */ /* 0x000fe4000782c0ff */
[----:B------:R-:W-:Y:S01]  /*19270*/  ISETP.NE.AND.EX P0, PT, RZ, UR7, PT, P0 ;  /* 0x00000007ff007c0c */ /* 0x000fe2000bf05300 */
[----:B------:R-:W-:Y:S03]  /*19280*/  BSSY B6, `(.L_x_754) ;  /* 0x000001c000067945 */ /* 0x000fe60003800000 */
[----:B------:R-:W-:Y:S02]  /*19290*/  SEL R33, R33, RZ, !P0 ;  /* 0x000000ff21217207 */ /* 0x000fe40004000000 */
[----:B-----5:R-:W-:Y:S02]  /*192a0*/  SHF.R.S32.HI R0, RZ, 0x1f, R3 ;  /* 0x0000001fff007819 */ /* 0x020fe40000011403 */
[----:B------:R-:W-:-:S03]  /*192b0*/  SEL R4, R4, RZ, !P0 ;  /* 0x000000ff04047207 */ /* 0x000fc60004000000 */
[----:B------:R-:W-:-:S04]  /*192c0*/  IMAD R0, R0, UR4, RZ ;  /* 0x0000000400007c24 */ /* 0x000fc8000f8e02ff */
[C---:B------:R-:W-:Y:S02]  /*192d0*/  IMAD R0, R3.reuse, UR5, R0 ;  /* 0x0000000503007c24 */ /* 0x040fe4000f8e0200 */
[----:B------:R-:W-:-:S05]  /*192e0*/  IMAD.WIDE.U32 R2, R3, UR4, RZ ;  /* 0x0000000403027c25 */ /* 0x000fca000f8e00ff */
[----:B------:R-:W-:Y:S01]  /*192f0*/  IADD3 R0, R3, R0, RZ ;  /* 0x0000000003007210 */ /* 0x000fe20007ffe0ff */
        /* <DEDUP_REMOVED lines=13> */
[----:B-1----:R-:W-:Y:S01]  /*193d0*/  IMAD.U32 R7, RZ, RZ, UR7 ;  /* 0x00000007ff077e24 */ /* 0x002fe2000f8e00ff */
[----:B------:R-:W-:Y:S01]  /*193e0*/  MOV R13, RZ ;  /* 0x000000ff000d7202 */ /* 0x000fe20000000f00 */
[----:B------:R-:W-:-:S02]  /*193f0*/  IMAD.U32 R10, RZ, RZ, UR8 ;  /* 0x00000008ff0a7e24 */ /* 0x000fc4000f8e00ff */
[----:B------:R-:W-:Y:S02]  /*19400*/  IMAD.MOV.U32 R8, RZ, RZ, 0x70 ;  /* 0x00000070ff087424 */ /* 0x000fe400078e00ff */
[----:B------:R-:W-:-:S07]  /*19410*/  IMAD.MOV.U32 R12, RZ, RZ, 0x1 ;  /* 0x00000001ff0c7424 */ /* 0x000fce00078e00ff */
[----:B------:R-:W-:-:S07]  /*19420*/  LEPC R20, `(.L_x_755) ;  /* 0x000000001014794e */ /* 0x000fce0000000000 */
[----:B0-----:R-:W-:Y:S05]  /*19430*/  CALL.ABS.NOINC R2 ;  /* 0x0000000002007343 */ /* 0x001fea0003c00000 */
.L_x_755:
[----:B------:R-:W-:Y:S05]  /*19440*/  BSYNC B6 ;  /* 0x0000000000067941 */ /* 0x000fea0003800000 */
.L_x_754:
[----:B------:R-:W2:Y:S01]  /*19450*/  LDL.LU R20, [R1+0x18] ;  /* 0x0000180001147983 */ /* 0x000ea20000300800 */
[----:B------:R-:W-:Y:S01]  /*19460*/  ULDC.64 UR4, c[0x0][0x2d8] ;  /* 0x0000b60000047ab9 */ /* 0x000fe20000000a00 */
[----:B-1----:R-:W1:Y:S01]  /*19470*/  LDC R7, c[0x0][0x448] ;  /* 0x00011200ff077b82 */ /* 0x002e620000000800 */
[----:B------:R-:W3:Y:S01]  /*19480*/  S2R R6, SR_TID.X ;  /* 0x0000000000067919 */ /* 0x000ee20000002100 */
[----:B0-----:R-:W-:Y:S01]  /*19490*/  IMAD.SHL.U32 R4, R17, 0x80, RZ ;  /* 0x0000008011047824 */ /* 0x001fe200078e00ff */
[----:B------:R-:W-:Y:S01]  /*194a0*/  ULDC.64 UR6, c[0x0][0x280] ;  /* 0x0000a00000067ab9 */ /* 0x000fe20000000a00 */
[----:B------:R-:W4:Y:S04]  /*194b0*/  LDL.LU R21, [R1+0xc] ;  /* 0x00000c0001157983 */ /* 0x000f280000300800 */
[----:B------:R-:W4:Y:S04]  /*194c0*/  LDL.LU.64 R2, [R1+0x10] ;  /* 0x0000100001027983 */ /* 0x000f280000300a00 */
[----:B------:R0:W5:Y:S01]  /*194d0*/  LDL R9, [R1+0x8] ;  /* 0x0000080001097983 */ /* 0x0001620000100800 */
[----:B-1----:R-:W-:-:S13]  /*194e0*/  ISETP.NE.AND P0, PT, R7, 0x1, PT ;  /* 0x000000010700780c */ /* 0x002fda0003f05270 */
[----:B------:R-:W1:Y:S01]  /*194f0*/  @P0 LDC R5, c[0x0][0x44c] ;  /* 0x00011300ff050b82 */ /* 0x000e620000000800 */
[----:B----4-:R-:W-:Y:S02]  /*19500*/  IMAD.MOV.U32 R3, RZ, RZ, R21 ;  /* 0x000000ffff037224 */ /* 0x010fe400078e0015 */
[----:B------:R-:W-:-:S04]  /*19510*/  IMAD.WIDE.U32 R2, R18, UR4, R2 ;  /* 0x0000000412027c25 */ /* 0x000fc8000f8e0002 */
[----:B------:R-:W-:Y:S01]  /*19520*/  IMAD R3, R18, UR5, R3 ;  /* 0x0000000512037c24 */ /* 0x000fe2000f8e0203 */
[----:B------:R-:W-:Y:S02]  /*19530*/  ULDC.64 UR4, c[0x0][0x2e0] ;  /* 0x0000b80000047ab9 */ /* 0x000fe40000000a00 */
[----:B--2---:R-:W-:Y:S02]  /*19540*/  IMAD R0, R20, UR4, RZ ;  /* 0x0000000414007c24 */ /* 0x004fe4000f8e02ff */
[----:B------:R-:W2:Y:S01]  /*19550*/  S2R R20, SR_TID.X ;  /* 0x0000000000147919 */ /* 0x000ea20000002100 */
[----:B------:R-:W-:-:S04]  /*19560*/  IMAD.WIDE.U32 R2, R33, UR4, R2 ;  /* 0x0000000421027c25 */ /* 0x000fc8000f8e0002 */
[----:B------:R-:W-:Y:S01]  /*19570*/  IMAD R0, R33, UR5, R0 ;  /* 0x0000000521007c24 */ /* 0x000fe2000f8e0200 */
[----:B---3--:R-:W-:Y:S01]  /*19580*/  SHF.L.U32 R6, R6, 0x4, RZ ;  /* 0x0000000406067819 */ /* 0x008fe200000006ff */
[----:B------:R-:W-:Y:S02]  /*19590*/  ULDC.64 UR4, c[0x0][0x2d0] ;  /* 0x0000b40000047ab9 */ /* 0x000fe40000000a00 */
[----:B------:R-:W-:Y:S02]  /*195a0*/  IMAD.IADD R3, R3, 0x1, R0 ;  /* 0x0000000103037824 */ /* 0x000fe400078e0200 */
[----:B------:R-:W3:Y:S01]  /*195b0*/  @P0 LDC R0, c[0x0][0x450] ;  /* 0x00011400ff000b82 */ /* 0x000ee20000000800 */
[----:B--2---:R-:W-:-:S04]  /*195c0*/  LOP3.LUT R20, R20, 0x7f, RZ, 0xc0, !PT ;  /* 0x0000007f14147812 */ /* 0x004fc800078ec0ff */
[----:B------:R-:W-:Y:S02]  /*195d0*/  SHF.R.U32.HI R10, RZ, 0x3, R20 ;  /* 0x00000003ff0a7819 */ /* 0x000fe40000011614 */
[----:B------:R0:W5:Y:S01]  /*195e0*/  LDL R20, [R1+0x20] ;  /* 0x0000200001147983 */ /* 0x0001620000100800 */
[----:B------:R-:W-:-:S04]  /*195f0*/  LOP3.LUT R6, R6, 0x70, RZ, 0xc0, !PT ;  /* 0x0000007006067812 */ /* 0x000fc800078ec0ff */
[----:B------:R-:W-:-:S05]  /*19600*/  LOP3.LUT R6, R4, R10, R6, 0xfe, !PT ;  /* 0x0000000a04067212 */ /* 0x000fca00078efe06 */
[----:B-1----:R-:W-:-:S04]  /*19610*/  @P0 IMAD.HI.U32 R8, R6, R5, RZ ;  /* 0x0000000506080227 */ /* 0x002fc800078e00ff */
[----:B------:R-:W-:Y:S01]  /*19620*/  IMAD.MOV.U32 R5, RZ, RZ, R6 ;  /* 0x000000ffff057224 */ /* 0x000fe200078e0006 */
[----:B---3--:R-:W-:-:S04]  /*19630*/  @P0 SHF.R.U32.HI R5, RZ, R0, R8 ;  /* 0x00000000ff050219 */ /* 0x008fc80000011608 */
[----:B------:R-:W-:-:S05]  /*19640*/  IADD3 R0, -R5, RZ, RZ ;  /* 0x000000ff05007210 */ /* 0x000fca0007ffe1ff */
[----:B------:R-:W-:Y:S01]  /*19650*/  IMAD R0, R7, R0, R6 ;  /* 0x0000000007007224 */ /* 0x000fe200078e0206 */
[----:B------:R-:W-:Y:S01]  /*19660*/  SHF.R.S32.HI R6, RZ, 0x1f, R5 ;  /* 0x0000001fff067819 */ /* 0x000fe20000011405 */
[----:B------:R-:W-:-:S04]  /*19670*/  IMAD.WIDE.U32 R2, R5, UR4, R2 ;  /* 0x0000000405027c25 */ /* 0x000fc8000f8e0002 */
[----:B------:R-:W-:-:S04]  /*19680*/  IMAD R6, R6, UR4, RZ ;  /* 0x0000000406067c24 */ /* 0x000fc8000f8e02ff */
[----:B------:R-:W-:Y:S01]  /*19690*/  IMAD R5, R5, UR5, R6 ;  /* 0x0000000505057c24 */ /* 0x000fe2000f8e0206 */
[----:B------:R-:W-:-:S03]  /*196a0*/  ULDC.64 UR4, c[0x0][0x2c8] ;  /* 0x0000b20000047ab9 */ /* 0x000fc60000000a00 */
[----:B------:R-:W-:Y:S01]  /*196b0*/  IMAD.IADD R3, R3, 0x1, R5 ;  /* 0x0000000103037824 */ /* 0x000fe200078e0205 */
[----:B------:R-:W-:-:S05]  /*196c0*/  SHF.R.S32.HI R5, RZ, 0x1f, R0 ;  /* 0x0000001fff057819 */ /* 0x000fca0000011400 */
[----:B------:R-:W-:Y:S02]  /*196d0*/  IMAD R5, R5, UR4, RZ ;  /* 0x0000000405057c24 */ /* 0x000fe4000f8e02ff */
[----:B------:R-:W-:Y:S01]  /*196e0*/  IMAD.WIDE.U32 R2, R0, UR4, R2 ;  /* 0x0000000400027c25 */ /* 0x000fe2000f8e0002 */
[----:B------:R-:W-:-:S03]  /*196f0*/  ULDC UR4, c[0x0][0x2b8] ;  /* 0x0000ae0000047ab9 */ /* 0x000fc60000000800 */
[----:B------:R-:W-:Y:S01]  /*19700*/  IMAD R5, R0, UR5, R5 ;  /* 0x0000000500057c24 */ /* 0x000fe2000f8e0205 */
[----:B------:R-:W-:-:S03]  /*19710*/  LEA R0, P2, R2, UR6, 0x1 ;  /* 0x0000000602007c11 */ /* 0x000fc6000f8408ff */
[----:B------:R-:W-:Y:S01]  /*19720*/  IMAD.IADD R5, R3, 0x1, R5 ;  /* 0x0000000103057824 */ /* 0x000fe200078e0205 */
[----:B------:R-:W-:Y:S02]  /*19730*/  ISETP.GE.AND P0, PT, R31, UR4, PT ;  /* 0x000000041f007c0c */ /* 0x000fe4000bf06270 */
[----:B------:R-:W-:Y:S01]  /*19740*/  ISETP.GE.AND P1, PT, R30, UR4, PT ;  /* 0x000000041e007c0c */ /* 0x000fe2000bf26270 */
[----:B------:R-:W-:Y:S01]  /*19750*/  UMOV UR4, 0xffffffff ;  /* 0xffffffff00047882 */ /* 0x000fe20000000000 */
[----:B------:R-:W-:Y:S02]  /*19760*/  LEA.HI.X R5, R2, UR7, R5, 0x1, P2 ;  /* 0x0000000702057c11 */ /* 0x000fe400090f0c05 */
[----:B0-----:R-:W-:Y:S09]  /*19770*/  BRA.DIV UR4, `(.L_x_756) ;  /* 0x0000005e04947947 */ /* 0x001ff2000b800000 */
[----:B------:R-:W0:Y:S01]  /*19780*/  SHFL.IDX PT, R14, R0, RZ, 0x181f ;  /* 0x00181fff000e7589 */ /* 0x000e2200000e0000 */
[----:B-----5:R-:W-:Y:S01]  /*19790*/  IMAD R6, R20, R7, RZ ;  /* 0x0000000714067224 */ /* 0x020fe200078e02ff */
[----:B------:R-:W-:Y:S02]  /*197a0*/  IADD3 R4, R10, R4, RZ ;  /* 0x000000040a047210 */ /* 0x000fe40007ffe0ff */
[----:B------:R-:W1:Y:S02]  /*197b0*/  SHFL.IDX PT, R2, R5, RZ, 0x181f ;  /* 0x00181fff05027589 */ /* 0x000e6400000e0000 */
[C---:B------:R-:W-:Y:S02]  /*197c0*/  ISETP.GE.AND P3, PT, R4.reuse, R6, PT ;  /* 0x000000060400720c */ /* 0x040fe40003f66270 */
[----:B------:R-:W-:-:S11]  /*197d0*/  IADD3 R7, R4, 0x10, RZ ;  /* 0x0000001004077810 */ /* 0x000fd60007ffe0ff */
        /* <DEDUP_REMOVED lines=19> */
[----:B-1----:R-:W-:Y:S01]  /*19910*/  @!P3 IMAD.X R7, RZ, RZ, R2, P2 ;  /* 0x000000ffff07b224 */ /* 0x002fe200010e0602 */
[----:B------:R-:W-:Y:S02]  /*19920*/  @!P3 MOV R2, R14 ;  /* 0x0000000e0002b202 */ /* 0x000fe40000000f00 */
[----:B------:R-:W0:Y:S01]  /*19930*/  SHFL.IDX PT, R14, R0, 0x3, 0x181f ;  /* 0x00781f00000e7f89 */ /* 0x000e2200000e0000 */
[----:B------:R-:W-:Y:S02]  /*19940*/  @!P3 IMAD.MOV.U32 R3, RZ, RZ, R7 ;  /* 0x000000ffff03b224 */ /* 0x000fe400078e0007 */
[----:B------:R-:W-:-:S03]  /*19950*/  VIADD R7, R4, 0x30 ;  /* 0x0000003004077836 */ /* 0x000fc60000000000 */
        /* <DEDUP_REMOVED lines=8> */
[----:B------:R-:W-:Y:S01]  /*199e0*/  @!P3 IMAD.MOV.U32 R3, RZ, RZ, R7 ;  /* 0x000000ffff03b224 */ /* 0x000fe200078e0007 */
[----:B------:R-:W-:-:S04]  /*199f0*/  IADD3 R7, R4, 0x40, RZ ;  /* 0x0000004004077810 */ /* 0x000fc80007ffe0ff */
        /* <DEDUP_REMOVED lines=24> */
[----:B0-----:R-:W-:Y:S01]  /*19b80*/  @!P3 LEA R14, P2, R31, R14, 0x1 ;  /* 0x0000000e1f0eb211 */ /* 0x001fe200078408ff */
[----:B------:R-:W0:Y:S03]  /*19b90*/  SHFL.IDX PT, R5, R5, 0x7, 0x181f ;  /* 0x00f81f0005057f89 */ /* 0x000e2600000e0000 */
[----:B-1----:R-:W-:Y:S01]  /*19ba0*/  @!P3 IADD3.X R7, RZ, R2, RZ, P2, !PT ;  /* 0x00000002ff07b210 */ /* 0x002fe200017fe4ff */
[----:B------:R-:W-:-:S02]  /*19bb0*/  @!P3 IMAD.MOV.U32 R2, RZ, RZ, R14 ;  /* 0x000000ffff02b224 */ /* 0x000fc400078e000e */
[----:B------:R1:W2:Y:S02]  /*19bc0*/  SHFL.IDX PT, R14, R0, 0x7, 0x181f ;  /* 0x00f81f00000e7f89 */ /* 0x0002a400000e0000 */
[----:B------:R-:W-:-:S05]  /*19bd0*/  @!P3 IMAD.MOV.U32 R3, RZ, RZ, R7 ;  /* 0x000000ffff03b224 */ /* 0x000fca00078e0007 */
[----:B------:R1:W-:Y:S04]  /*19be0*/  @!P3 LDGSTS.E.BYPASS.LTC128B.128 [R9+0x13400], desc[UR42][R2.64], !P0 ;  /* 0x134000000209bfae */ /* 0x0003e8000c101d6a */
[----:B0-----:R1:W-:Y:S02]  /*19bf0*/  @!P3 LDGSTS.E.BYPASS.LTC128B.128 [R9+0x17400], desc[UR42][R2.64+0x80], !P1 ;  /* 0x174000800209bfae */ /* 0x0013e4000c901d6a */
.L_x_962:
[----:B-1----:R-:W-:Y:S01]  /*19c00*/  IADD3 R3, R4, 0x70, RZ ;  /* 0x0000007004037810 */ /* 0x002fe20007ffe0ff */
[----:B------:R-:W-:Y:S03]  /*19c10*/  BSSY B0, `(.L_x_757) ;  /* 0x000000a000007945 */ /* 0x000fe60003800000 */
        /* <DEDUP_REMOVED lines=9> */
.L_x_758:
[----:B------:R-:W-:Y:S05]  /*19cb0*/  BSYNC B0 ;  /* 0x0000000000007941 */ /* 0x000fea0003800000 */
.L_x_757:
[----:B------:R-:W-:Y:S01]  /*19cc0*/  NOP ;  /* 0x0000000000007918 */ /* 0x000fe20000000000 */
[----:B------:R-:W-:-:S13]  /*19cd0*/  PLOP3.LUT P0, PT, PT, PT, PT, 0x80, 0x0 ;  /* 0x000000000000781c */ /* 0x000fda0003f0f070 */
.L_x_759:
        /* <DEDUP_REMOVED lines=10> */
[----:B------:R-:W-:-:S04]  /*19d80*/  LOP3.LUT R0, R0, 0xfffffffe, RZ, 0xc0, !PT ;  /* 0xfffffffe00007812 */ /* 0x000fc800078ec0ff */
[----:B------:R-:W-:-:S04]  /*19d90*/  IADD3 R0, R2, -R0, RZ ;  /* 0x8000000002007210 */ /* 0x000fc80007ffe0ff */
        /* <DEDUP_REMOVED lines=9> */
.L_x_963:
[----:B------:R-:W-:Y:S05]  /*19e30*/  BSYNC B0 ;  /* 0x0000000000007941 */ /* 0x000fea0003800000 */
.L_x_760:
[----:B------:R-:W-:Y:S04]  /*19e40*/  BSSY B0, `(.L_x_762) ;  /* 0x000010a000007945 */ /* 0x000fe80003800000 */
[----:B------:R-:W-:Y:S05]  /*19e50*/  @!P1 BRA `(.L_x_763) ;  /* 0x0000001000209947 */ /* 0x000fea0003800000 */
[----:B------:R-:W-:Y:S01]  /*19e60*/  ULDC UR4, c[0x0][0x2f4] ;  /* 0x0000bd0000047ab9 */ /* 0x000fe20000000800 */
[----:B------:R-:W-:Y:S01]  /*19e70*/  IMAD.MOV.U32 R10, RZ, RZ, R25 ;  /* 0x000000ffff0a7224 */ /* 0x000fe200078e0019 */
[----:B------:R-:W-:Y:S01]  /*19e80*/  ISETP.GE.AND P2, PT, R31, UR4, PT ;  /* 0x000000041f007c0c */ /* 0x000fe2000bf46270 */
[----:B------:R-:W-:Y:S01]  /*19e90*/  IMAD.MOV.U32 R33, RZ, RZ, R26 ;  /* 0x000000ffff217224 */ /* 0x000fe200078e001a */
[----:B------:R-:W-:Y:S02]  /*19ea0*/  ISETP.GE.AND P1, PT, R30, UR4, PT ;  /* 0x000000041e007c0c */ /* 0x000fe4000bf26270 */
[----:B------:R-:W-:-:S11]  /*19eb0*/  MOV R17, R28 ;  /* 0x0000001c00117202 */ /* 0x000fd60000000f00 */
.L_x_776:
[----:B------:R-:W3:Y:S01]  /*19ec0*/  LDL R9, [R1] ;  /* 0x0000000001097983 */ /* 0x000ee20000100800 */
[----:B------:R-:W1:Y:S03]  /*19ed0*/  LDC R7, c[0x0][0x430] ;  /* 0x00010c00ff077b82 */ /* 0x000e660000000800 */
[----:B------:R-:W4:Y:S01]  /*19ee0*/  LDL R4, [R1+0x4] ;  /* 0x0000040001047983 */ /* 0x000f220000100800 */
[----:B------:R-:W-:Y:S05]  /*19ef0*/  YIELD ;  /* 0x0000000000007946 */ /* 0x000fea0003800000 */
[----:B0-----:R-:W0:Y:S01]  /*19f00*/  S2R R3, SR_TID.X ;  /* 0x0000000000037919 */ /* 0x001e220000002100 */
[----:B------:R-:W-:Y:S01]  /*19f10*/  ULDC.64 UR4, c[0x0][0x428] ;  /* 0x00010a0000047ab9 */ /* 0x000fe20000000a00 */
[----:B------:R-:W5:Y:S01]  /*19f20*/  S2R R0, SR_TID.X ;  /* 0x0000000000007919 */ /* 0x000f620000002100 */
[----:B-1----:R-:W-:-:S13]  /*19f30*/  ISETP.NE.AND P0, PT, R7, 0x1, PT ;  /* 0x000000010700780c */ /* 0x002fda0003f05270 */
[----:B------:R-:W1:Y:S01]  /*19f40*/  @P0 LDC R5, c[0x0][0x438] ;  /* 0x00010e00ff050b82 */ /* 0x000e620000000800 */
[----:B0-----:R-:W-:-:S04]  /*19f50*/  LOP3.LUT R3, R3, 0x7f, RZ, 0xc0, !PT ;  /* 0x0000007f03037812 */ /* 0x001fc800078ec0ff */
[----:B------:R-:W-:Y:S01]  /*19f60*/  SHF.R.U32.HI R8, RZ, 0x3, R3 ;  /* 0x00000003ff087819 */ /* 0x000fe20000011603 */
[----:B-----5:R-:W-:Y:S02]  /*19f70*/  IMAD.SHL.U32 R0, R0, 0x10, RZ ;  /* 0x0000001000007824 */ /* 0x020fe400078e00ff */
[----:B------:R-:W0:Y:S01]  /*19f80*/  @P0 LDC R3, c[0x0][0x434] ;  /* 0x00010d00ff030b82 */ /* 0x000e220000000800 */
[----:B------:R-:W-:Y:S02]  /*19f90*/  LEA R8, R6, R8, 0x7 ;  /* 0x0000000806087211 */ /* 0x000fe400078e38ff */
[----:B------:R-:W-:-:S04]  /*19fa0*/  LOP3.LUT R0, R0, 0x70, RZ, 0xc0, !PT ;  /* 0x0000007000007812 */ /* 0x000fc800078ec0ff */
[----:B---3--:R-:W-:-:S05]  /*19fb0*/  IADD3 R8, R0, R8, R9 ;  /* 0x0000000800087210 */ /* 0x008fca0007ffe009 */
[----:B0-----:R-:W-:-:S04]  /*19fc0*/  @P0 IMAD.HI.U32 R0, R8, R3, RZ ;  /* 0x0000000308000227 */ /* 0x001fc800078e00ff */
[----:B------:R-:W-:Y:S01]  /*19fd0*/  IMAD.MOV.U32 R9, RZ, RZ, R8 ;  /* 0x000000ffff097224 */ /* 0x000fe200078e0008 */
[----:B-1----:R-:W-:Y:S01]  /*19fe0*/  @P0 SHF.R.U32.HI R9, RZ, R5, R0 ;  /* 0x00000005ff090219 */ /* 0x002fe20000011600 */
[----:B----4-:R-:W-:-:S03]  /*19ff0*/  IMAD R5, R4, UR4, RZ ;  /* 0x0000000404057c24 */ /* 0x010fc6000f8e02ff */
[--C-:B------:R-:W-:Y:S01]  /*1a000*/  SHF.R.S32.HI R3, RZ, 0x1f, R9.reuse ;  /* 0x0000001fff037819 */ /* 0x100fe20000011409 */
[----:B------:R-:W-:Y:S02]  /*1a010*/  IMAD.MOV.U32 R2, RZ, RZ, R9 ;  /* 0x000000ffff027224 */ /* 0x000fe400078e0009 */
[C---:B------:R-:W-:Y:S02]  /*1a020*/  IMAD R5, R34.reuse, UR5, R5 ;  /* 0x0000000522057c24 */ /* 0x040fe4000f8e0205 */
[----:B------:R-:W-:Y:S01]  /*1a030*/  IMAD.WIDE.U32 R2, R34, UR4, R2 ;  /* 0x0000000422027c25 */ /* 0x000fe2000f8e0002 */
[----:B------:R-:W-:-:S04]  /*1a040*/  ULDC.64 UR4, c[0x0][0x418] ;  /* 0x0001060000047ab9 */ /* 0x000fc80000000a00 */
[----:B------:R-:W-:Y:S02]  /*1a050*/  IADD3 R3, R5, R3, RZ ;  /* 0x0000000305037210 */ /* 0x000fe40007ffe0ff */
[----:B------:R-:W-:-:S04]  /*1a060*/  LEA R4, P0, R2, UR4, 0x2 ;  /* 0x0000000402047c11 */ /* 0x000fc8000f8010ff */
[----:B------:R-:W-:-:S05]  /*1a070*/  LEA.HI.X R5, R2, UR5, R3, 0x2, P0 ;  /* 0x0000000502057c11 */ /* 0x000fca00080f1403 */
[----:B------:R0:W3:Y:S01]  /*1a080*/  LDG.E R0, desc[UR42][R4.64] ;  /* 0x0000002a04007981 */ /* 0x0000e2000c1e1900 */
[----:B------:R-:W-:Y:S01]  /*1a090*/  MOV R11, UR38 ;  /* 0x00000026000b7c02 */ /* 0x000fe20008000f00 */
[----:B------:R-:W-:Y:S02]  /*1a0a0*/  VIADD R25, R10, 0x1 ;  /* 0x000000010a197836 */ /* 0x000fe40000000000 */
[----:B------:R-:W-:Y:S01]  /*1a0b0*/  IMAD.MOV R2, RZ, RZ, -R9 ;  /* 0x000000ffff027224 */ /* 0x000fe200078e0a09 */
[----:B------:R-:W-:Y:S01]  /*1a0c0*/  ISETP.NE.AND P3, PT, R11, 0x3, PT ;  /* 0x000000030b00780c */ /* 0x000fe20003f65270 */
[----:B------:R-:W-:Y:S01]  /*1a0d0*/  IMAD.MOV.U32 R26, RZ, RZ, R6 ;  /* 0x000000ffff1a7224 */ /* 0x000fe200078e0006 */
[----:B------:R-:W-:Y:S01]  /*1a0e0*/  ISETP.NE.AND P0, PT, R25, 0x2, PT ;  /* 0x000000021900780c */ /* 0x000fe20003f05270 */
[----:B0-----:R-:W-:-:S03]  /*1a0f0*/  IMAD R4, R7, R2, R8 ;  /* 0x0000000207047224 */ /* 0x001fc600078e0208 */
[----:B------:R-:W-:Y:S02]  /*1a100*/  SEL R28, RZ, 0x1, P0 ;  /* 0x00000001ff1c7807 */ /* 0x000fe40000000000 */
[----:B------:R-:W-:Y:S02]  /*1a110*/  SEL R25, R25, RZ, P0 ;  /* 0x000000ff19197207 */ /* 0x000fe40000000000 */
[----:B------:R-:W-:Y:S02]  /*1a120*/  LOP3.LUT R28, R17, R28, RZ, 0x3c, !PT ;  /* 0x0000001c111c7212 */ /* 0x000fe400078e3cff */
[----:B---3--:R-:W-:Y:S01]  /*1a130*/  SHF.R.S32.HI R21, RZ, 0x1f, R0 ;  /* 0x0000001fff157819 */ /* 0x008fe20000011400 */
[----:B------:R-:W-:Y:S06]  /*1a140*/  @!P3 BRA `(.L_x_764) ;  /* 0x000000000004b947 */ /* 0x000fec0003800000 */
[----:B------:R-:W-:Y:S01]  /*1a150*/  BPT.TRAP 0x1 ;  /* 0x000000040000795c */ /* 0x000fe20000300000 */
.L_x_764:
[----:B------:R-:W-:Y:S01]  /*1a160*/  IMAD R6, R25, 0x8, R22 ;  /* 0x0000000819067824 */ /* 0x000fe200078e0216 */
[----:B------:R-:W-:Y:S01]  /*1a170*/  SHF.L.U32 R3, R28, 0x1f, RZ ;  /* 0x0000001f1c037819 */ /* 0x000fe200000006ff */
[----:B------:R-:W-:Y:S03]  /*1a180*/  BSSY B1, `(.L_x_765) ;  /* 0x0000003000017945 */ /* 0x000fe60003800000 */
[----:B------:R-:W0:Y:S02]  /*1a190*/  SYNCS.PHASECHK.TRANS64.TRYWAIT P0, [R6+URZ+0x28840], R3 ;  /* 0x02884003060075a7 */ /* 0x000e24000800017f */
[----:B0-----:R-:W-:Y:S05]  /*1a1a0*/  @!P0 BRA `(.L_x_766) ;  /* 0x0000005c009c8947 */ /* 0x001fea0003800000 */
.L_x_964:
[----:B------:R-:W-:Y:S05]  /*1a1b0*/  BSYNC B1 ;  /* 0x0000000000017941 */ /* 0x000fea0003800000 */
.L_x_765:
[----:B------:R-:W-:Y:S01]  /*1a1c0*/  SHF.R.S32.HI R20, RZ, 0x1f, R4 ;  /* 0x0000001fff147819 */ /* 0x000fe20000011404 */
[----:B------:R-:W-:Y:S01]  /*1a1d0*/  ULDC.64 UR4, c[0x0][0x300] ;  /* 0x0000c00000047ab9 */ /* 0x000fe20000000a00 */
[----:B------:R-:W-:Y:S01]  /*1a1e0*/  ULDC.64 UR6, c[0x0][0x2e8] ;  /* 0x0000ba0000067ab9 */ /* 0x000fe20000000a00 */
[----:B0-----:R-:W-:Y:S01]  /*1a1f0*/  IMAD.WIDE.U32 R2, R4, UR4, RZ ;  /* 0x0000000404027c25 */ /* 0x001fe2000f8e00ff */
[C---:B------:R-:W-:Y:S02]  /*1a200*/  LOP3.LUT P4, RZ, R32.reuse, 0x2, RZ, 0xc0, !PT ;  /* 0x0000000220ff7812 */ /* 0x040fe4000788c0ff */
[----:B------:R-:W-:Y:S01]  /*1a210*/  LOP3.LUT P3, RZ, R32, 0x1, RZ, 0xc0, !PT ;  /* 0x0000000120ff7812 */ /* 0x000fe2000786c0ff */
[----:B------:R-:W-:Y:S02]  /*1a220*/  IMAD R5, R20, UR4, RZ ;  /* 0x0000000414057c24 */ /* 0x000fe4000f8e02ff */
[----:B------:R-:W-:Y:S02]  /*1a230*/  IMAD R8, R25, 0x4000, R35 ;  /* 0x0000400019087824 */ /* 0x000fe400078e0223 */
        /* <DEDUP_REMOVED lines=15> */
[----:B------:R-:W-:Y:S01]  /*1a330*/  SHF.L.U32 R5, R31, 0x1, RZ ;  /* 0x000000011f057819 */ /* 0x000fe200000006ff */
[----:B------:R-:W-:Y:S02]  /*1a340*/  IMAD R8, R8, 0x2, R22 ;  /* 0x0000000208087824 */ /* 0x000fe400078e0216 */
[----:B------:R-:W1:Y:S01]  /*1a350*/  SHFL.IDX PT, R3, R9, RZ, 0x181f ;  /* 0x00181fff09037589 */ /* 0x000e6200000e0000 */
[----:B0-----:R-:W-:-:S05]  /*1a360*/  IADD3 R2, P0, R2, R5, RZ ;  /* 0x0000000502027210 */ /* 0x001fca0007f1e0ff */
[----:B-1----:R-:W-:-:S05]  /*1a370*/  IMAD.X R3, RZ, RZ, R3, P0 ;  /* 0x000000ffff037224 */ /* 0x002fca00000e0603 */
[----:B------:R-:W-:Y:S01]  /*1a380*/  @!PT LDS RZ, [RZ] ;  /* 0x00000000fffff984 */ /* 0x000fe20000000800 */
        /* <DEDUP_REMOVED lines=40> */
.L_x_982:
[----:B-1----:R-:W-:-:S04]  /*1a610*/  IADD3 R2, P0, R2, R5, RZ ;  /* 0x0000000502027210 */ /* 0x002fc80007f1e0ff */
[----:B------:R-:W-:Y:S02]  /*1a620*/  IADD3.X R3, RZ, R9, RZ, P0, !PT ;  /* 0x00000009ff037210 */ /* 0x000fe400007fe4ff */
[----:B------:R-:W-:-:S03]  /*1a630*/  PLOP3.LUT P0, PT, PT, PT, PT, 0x80, 0x0 ;  /* 0x000000000000781c */ /* 0x000fc60003f0f070 */
[----:B------:R-:W-:Y:S01]  /*1a640*/  @!PT LDS RZ, [RZ] ;  /* 0x00000000fffff984 */ /* 0x000fe20000000800 */
[----:B------:R-:W-:Y:S01]  /*1a650*/  @!PT LDS RZ, [RZ] ;  /* 0x00000000fffff984 */ /* 0x000fe20000000800 */
[----:B------:R-:W-:Y:S01]  /*1a660*/  @!PT LDS RZ, [RZ] ;  /* 0x00000000fffff984 */ /* 0x000fe20000000800 */
[----:B------:R1:W-:Y:S04]  /*1a670*/  LDGSTS.E.BYPASS.LTC128B.128 [R8+0x1bc00], desc[UR42][R2.64], !P4 ;  /* 0x1bc0000002087fae */ /* 0x0003e8000e101d6a */
[----:B------:R1:W-:Y:S01]  /*1a680*/  LDGSTS.E.BYPASS.LTC128B.128 [R8+0x1fc00], desc[UR42][R2.64+0x80], !P3 ;  /* 0x1fc0008002087fae */ /* 0x0003e2000d901d6a */
[----:B------:R-:W-:-:S05]  /*1a690*/  NOP ;  /* 0x0000000000007918 */ /* 0x000fca0000000000 */
.L_x_768:
[----:B------:R-:W-:Y:S02]  /*1a6a0*/  PLOP3.LUT P3, PT, P3, P0, PT, 0xa2, 0x0 ;  /* 0x000000000000781c */ /* 0x000fe40001f61472 */
[----:B------:R-:W-:-:S08]  /*1a6b0*/  @P0 R2UR P3, UR4, R6 ;  /* 0x00000000060402ca */ /* 0x000fd00000060000 */
[----:B------:R-:W-:-:S05]  /*1a6c0*/  @P0 PLOP3.LUT P0, PT, P3, PT, PT, 0x80, 0x0 ;  /* 0x000000000000081c */ /* 0x000fca0001f0f070 */
[----:B------:R-:W-:Y:S01]  /*1a6d0*/  @!P3 SYNCS.ARRIVE.TRANS64.RED.A0T1 RZ, [UR4+0x28830], RZ ;  /* 0x028830ffffffb9a7 */ /* 0x000fe20008200404 */
[----:B------:R-:W-:Y:S07]  /*1a6e0*/  @!P3 ARRIVES.LDGSTSBAR.64.TRANSCNT [UR4+0x28830] ;  /* 0x02883000ff00b9b0 */ /* 0x000fee0008000a84 */
[----:B------:R-:W-:Y:S05]  /*1a6f0*/  @P0 BRA.U.ANY `(.L_x_768) ;  /* 0xfffffffd00e80947 */ /* 0x000fea000393ffff */
[----:B------:R-:W-:Y:S01]  /*1a700*/  NOP ;  /* 0x0000000000007918 */ /* 0x000fe20000000000 */
[----:B-1----:R-:W-:-:S05]  /*1a710*/  IMAD.U32 R2, RZ, RZ, UR38 ;  /* 0x00000026ff027e24 */ /* 0x002fca000f8e00ff */
[----:B------:R-:W-:-:S13]  /*1a720*/  ISETP.NE.AND P4, PT, R2, 0x3, PT ;  /* 0x000000030200780c */ /* 0x000fda0003f85270 */
[----:B------:R-:W-:Y:S05]  /*1a730*/  @!P4 BRA `(.L_x_769) ;  /* 0x000000000004c947 */ /* 0x000fea0003800000 */
[----:B------:R-:W-:Y:S01]  /*1a740*/  BPT.TRAP 0x1 ;  /* 0x000000040000795c */ /* 0x000fe20000300000 */
.L_x_769:
[----:B------:R1:W-:Y:S01]  /*1a750*/  SYNCS.ARRIVE.TRANS64.A1T0 RZ, [R6+URZ+0x28830], RZ ;  /* 0x028830ff06ff79a7 */ /* 0x0003e2000810003f */
[----:B------:R-:W-:Y:S05]  /*1a760*/  @!P4 BRA `(.L_x_770) ;  /* 0x000000000004c947 */ /* 0x000fea0003800000 */
[----:B------:R-:W-:Y:S01]  /*1a770*/  BPT.TRAP 0x1 ;  /* 0x000000040000795c */ /* 0x000fe20000300000 */
.L_x_770:
[----:B------:R-:W-:Y:S01]  /*1a780*/  SHF.L.U32 R3, R17, 0x1f, RZ ;  /* 0x0000001f11037819 */ /* 0x000fe200000006ff */
[----:B-1----:R-:W-:Y:S01]  /*1a790*/  IMAD R6, R10, 0x8, R22 ;  /* 0x000000080a067824 */ /* 0x002fe200078e0216 */
[----:B------:R-:W-:Y:S03]  /*1a7a0*/  BSSY B1, `(.L_x_771) ;  /* 0x0000003000017945 */ /* 0x000fe60003800000 */
[----:B------:R-:W1:Y:S02]  /*1a7b0*/  SYNCS.PHASECHK.TRANS64.TRYWAIT P0, [R6+URZ+0x28860], R3 ;  /* 0x02886003060075a7 */ /* 0x000e64000800017f */
[----:B-1----:R-:W-:Y:S05]  /*1a7c0*/  @!P0 BRA `(.L_x_772) ;  /* 0x0000006000748947 */ /* 0x002fea0003800000 */
.L_x_983:
[----:B------:R-:W-:Y:S05]  /*1a7d0*/  BSYNC B1 ;  /* 0x0000000000017941 */ /* 0x000fea0003800000 */
.L_x_771:
[----:B------:R-:W3:Y:S01]  /*1a7e0*/  S2R R2, SR_TID.X ;  /* 0x0000000000027919 */ /* 0x000ee20000002100 */
[----:B------:R-:W-:Y:S01]  /*1a7f0*/  UMOV UR4, 0xffffffff ;  /* 0xffffffff00047882 */ /* 0x000fe20000000000 */
[----:B------:R-:W-:Y:S01]  /*1a800*/  IMAD R8, R33, -0x80, R36 ;  /* 0xffffff8021087824 */ /* 0x000fe200078e0224 */
[----:B0-----:R-:W-:Y:S02]  /*1a810*/  LEA R7, R10, R35, 0xe ;  /* 0x000000230a077211 */ /* 0x001fe400078e70ff */
[----:B---3--:R-:W-:-:S04]  /*1a820*/  LOP3.LUT R2, R2, 0x7f, RZ, 0xc0, !PT ;  /* 0x0000007f02027812 */ /* 0x008fc800078ec0ff */
[----:B------:R-:W-:-:S05]  /*1a830*/  SHF.R.U32.HI R2, RZ, 0x3, R2 ;  /* 0x00000003ff027819 */ /* 0x000fca0000011602 */
[----:B------:R-:W-:Y:S01]  /*1a840*/  IMAD.IADD R8, R8, 0x1, -R2 ;  /* 0x0000000108087824 */ /* 0x000fe200078e0a02 */
[----:B------:R-:W-:Y:S06]  /*1a850*/  BRA.DIV UR4, `(.L_x_773) ;  /* 0x0000006204647947 */ /* 0x000fec000b800000 */
[----:B------:R-:W0:Y:S01]  /*1a860*/  SHFL.IDX PT, R2, R23, RZ, 0x181f ;  /* 0x00181fff17027589 */ /* 0x000e2200000e0000 */
[----:B------:R-:W-:-:S03]  /*1a870*/  LEA R7, R7, R22, 0x1 ;  /* 0x0000001607077211 */ /* 0x000fc600078e08ff */
[----:B-1----:R-:W1:Y:S04]  /*1a880*/  SHFL.IDX PT, R3, R24, RZ, 0x181f ;  /* 0x00181fff18037589 */ /* 0x002e6800000e0000 */
[----:B--2---:R-:W-:Y:S01]  /*1a890*/  SHFL.IDX PT, R14, R23, 0x7, 0x181f ;  /* 0x00f81f00170e7f89 */ /* 0x004fe200000e0000 */
        /* <DEDUP_REMOVED lines=55> */
.L_x_1001:
        /* <DEDUP_REMOVED lines=12> */
[----:B------:R0:W-:Y:S01]  /*1acd0*/  LDGSTS.E.BYPASS.LTC128B.128 [R7+0x7c00], desc[UR42][R2.64+0x80], !P0 ;  /* 0x07c0008002077fae */ /* 0x0001e2000c101d6a */
[----:B------:R-:W-:Y:S01]  /*1ace0*/  NOP ;  /* 0x0000000000007918 */ /* 0x000fe20000000000 */
[----:B0-----:R-:W-:Y:S01]  /*1acf0*/  IMAD.WIDE.U32 R2, R4, UR4, RZ ;  /* 0x0000000404027c25 */ /* 0x001fe2000f8e00ff */
[----:B------:R-:W-:-:S03]  /*1ad00*/  ULDC.64 UR4, c[0x0][0x338] ;  /* 0x0000ce0000047ab9 */ /* 0x000fc60000000a00 */
[----:B------:R-:W-:Y:S02]  /*1ad10*/  IMAD.IADD R3, R3, 0x1, R5 ;  /* 0x0000000103037824 */ /* 0x000fe400078e0205 */
[----:B------:R-:W-:Y:S02]  /*1ad20*/  IMAD R21, R21, UR4, RZ ;  /* 0x0000000415157c24 */ /* 0x000fe4000f8e02ff */
[----:B------:R-:W-:-:S04]  /*1ad30*/  IMAD.WIDE.U32 R2, R0, UR4, R2 ;  /* 0x0000000400027c25 */ /* 0x000fc8000f8e0002 */
[----:B------:R-:W-:Y:S01]  /*1ad40*/  IMAD R21, R0, UR5, R21 ;  /* 0x0000000500157c24 */ /* 0x000fe2000f8e0215 */
[----:B------:R-:W-:-:S04]  /*1ad50*/  ULDC.64 UR4, c[0x0][0x330] ;  /* 0x0000cc0000047ab9 */ /* 0x000fc80000000a00 */
[----:B------:R-:W-:-:S03]  /*1ad60*/  IADD3 R3, R3, R21, RZ ;  /* 0x0000001503037210 */ /* 0x000fc60007ffe0ff */
[----:B------:R-:W-:-:S04]  /*1ad70*/  IMAD.WIDE.U32 R2, R18, UR4, R2 ;  /* 0x0000000412027c25 */ /* 0x000fc8000f8e0002 */
[----:B------:R-:W-:Y:S01]  /*1ad80*/  IMAD R3, R18, UR5, R3 ;  /* 0x0000000512037c24 */ /* 0x000fe2000f8e0203 */
[----:B------:R-:W-:-:S04]  /*1ad90*/  LEA R23, P0, R2, UR6, 0x1 ;  /* 0x0000000602177c11 */ /* 0x000fc8000f8008ff */
[----:B------:R-:W-:Y:S02]  /*1ada0*/  LEA.HI.X R24, R2, UR7, R3, 0x1, P0 ;  /* 0x0000000702187c11 */ /* 0x000fe400080f0c03 */
[----:B------:R-:W-:-:S13]  /*1adb0*/  PLOP3.LUT P0, PT, PT, PT, PT, 0x80, 0x0 ;  /* 0x000000000000781c */ /* 0x000fda0003f0f070 */
.L_x_774:
        /* <DEDUP_REMOVED lines=11> */
.L_x_775:
[C---:B------:R-:W-:Y:S01]  /*1ae70*/  ISETP.GT.AND P0, PT, R26.reuse, R37, PT ;  /* 0x000000251a00720c */ /* 0x040fe20003f04270 */
[----:B------:R0:W-:Y:S01]  /*1ae80*/  SYNCS.ARRIVE.TRANS64.A1T0 RZ, [R6+URZ+0x28850], RZ ;  /* 0x028850ff06ff79a7 */ /* 0x0001e2000810003f */
[----:B------:R-:W-:Y:S01]  /*1ae90*/  MOV R10, R25 ;  /* 0x00000019000a7202 */ /* 0x000fe20000000f00 */
[----:B------:R-:W-:Y:S02]  /*1aea0*/  IMAD.MOV.U32 R17, RZ, RZ, R28 ;  /* 0x000000ffff117224 */ /* 0x000fe400078e001c */
[----:B------:R-:W-:Y:S02]  /*1aeb0*/  IMAD.MOV.U32 R33, RZ, RZ, R26 ;  /* 0x000000ffff217224 */ /* 0x000fe400078e001a */
[----:B0-----:R-:W-:-:S06]  /*1aec0*/  VIADD R6, R26, 0xffffffff ;  /* 0xffffffff1a067836 */ /* 0x001fcc0000000000 */
[----:B------:R-:W-:Y:S05]  /*1aed0*/  @P0 BRA `(.L_x_776) ;  /* 0xffffffec00f80947 */ /* 0x000fea000383ffff */
.L_x_763:
[----:B------:R-:W-:Y:S05]  /*1aee0*/  BSYNC B0 ;  /* 0x0000000000007941 */ /* 0x000fea0003800000 */
.L_x_762:
        /* <DEDUP_REMOVED lines=17> */
.L_x_778:
[----:B------:R-:W-:Y:S05]  /*1b000*/  BSYNC B0 ;  /* 0x0000000000007941 */ /* 0x000fea0003800000 */
.L_x_777:
[----:B------:R-:W-:-:S04]  /*1b010*/  MOV R0, UR38 ;  /* 0x0000002600007c02 */ /* 0x000fc80008000f00 */
[----:B------:R-:W-:-:S13]  /*1b020*/  ISETP.NE.AND P0, PT, R0, 0x3, PT ;  /* 0x000000030000780c */ /* 0x000fda0003f05270 */
[----:B------:R-:W-:Y:S05]  /*1b030*/  @!P0 BRA `(.L_x_779) ;  /* 0x0000000000048947 */ /* 0x000fea0003800000 */
[----:B------:R-:W-:Y:S01]  /*1b040*/  BPT.TRAP 0x1 ;  /* 0x000000040000795c */ /* 0x000fe20000300000 */
.L_x_779:
[----:B------:R-:W-:Y:S01]  /*1b050*/  IMAD R0, R25, 0x8, R22 ;  /* 0x0000000819007824 */ /* 0x000fe200078e0216 */
[----:B0-----:R-:W-:Y:S01]  /*1b060*/  SHF.L.U32 R3, R28, 0x1f, RZ ;  /* 0x0000001f1c037819 */ /* 0x001fe200000006ff */
[----:B------:R-:W-:Y:S01]  /*1b070*/  BSSY B0, `(.L_x_780) ;  /* 0x0000004000007945 */ /* 0x000fe20003800000 */
[----:B------:R-:W-:Y:S02]  /*1b080*/  IMAD R6, R26, -0x80, R36 ;  /* 0xffffff801a067824 */ /* 0x000fe400078e0224 */
[----:B------:R-:W0:Y:S02]  /*1b090*/  SYNCS.PHASECHK.TRANS64.TRYWAIT P0, [R0+URZ+0x28860], R3 ;  /* 0x02886003000075a7 */ /* 0x000e24000800017f */
[----:B0-----:R-:W-:Y:S05]  /*1b0a0*/  @!P0 BRA `(.L_x_781) ;  /* 0x0000006000d88947 */ /* 0x001fea0003800000 */
.L_x_1002:
[----:B------:R-:W-:Y:S05]  /*1b0b0*/  BSYNC B0 ;  /* 0x0000000000007941 */ /* 0x000fea0003800000 */
.L_x_780:
[----:B------:R-:W1:Y:S01]  /*1b0c0*/  S2R R2, SR_TID.X ;  /* 0x0000000000027919 */ /* 0x000e620000002100 */
[----:B------:R-:W-:Y:S01]  /*1b0d0*/  UMOV UR4, 0xffffffff ;  /* 0xffffffff00047882 */ /* 0x000fe20000000000 */
[----:B------:R-:W-:Y:S02]  /*1b0e0*/  LEA R9, R25, R35, 0xe ;  /* 0x0000002319097211 */ /* 0x000fe400078e70ff */
        /* <DEDUP_REMOVED lines=17> */
[----:B------:R-:W1:Y:S01]  /*1b200*/  SHFL.IDX PT, R14, R23, 0x2, 0x181f ;  /* 0x00581f00170e7f89 */ /* 0x000e6200000e0000 */
[----:B0-----:R-:W-:-:S05]  /*1b210*/  IADD3.X R3, RZ, R3, RZ, P4, !PT ;  /* 0x00000003ff037210 */ /* 0x001fca00027fe4ff */
[----:B------:R-:W-:Y:S01]  /*1b220*/  LDGSTS.E.BYPASS.LTC128B.128 [R4+0x400], desc[UR42][R2.64], !P2 ;  /* 0x0040000002047fae */ /* 0x000fe2000d101d6a */
[----:B------:R-:W-:-:S03]  /*1b230*/  ISETP.LT.OR P2, PT, R6, 0x11, P1 ;  /* 0x000000110600780c */ /* 0x000fc60000f41670 */
[----:B------:R2:W-:Y:S01]  /*1b240*/  LDGSTS.E.BYPASS.LTC128B.128 [R4+0x4400], desc[UR42][R2.64+0x80], !P3 ;  /* 0x0440008002047fae */ /* 0x0005e2000d901d6a */
[----:B------:R-:W-:Y:S02]  /*1b250*/  ISETP.LT.OR P3, PT, R6, 0x11, P0 ;  /* 0x000000110600780c */ /* 0x000fe40000761670 */
[----:B--2---:R-:W-:Y:S02]  /*1b260*/  IADD3 R2, P4, R10, R5, RZ ;  /* 0x000000050a027210 */ /* 0x004fe40007f9e0ff */
[----:B------:R-:W-:Y:S03]  /*1b270*/  SHFL.IDX PT, R10, R23, 0x4, 0x181f ;  /* 0x00981f00170a7f89 */ /* 0x000fe600000e0000 */
[----:B---3--:R-:W-:Y:S02]  /*1b280*/  IMAD.X R3, RZ, RZ, R7, P4 ;  /* 0x000000ffff037224 */ /* 0x008fe400020e0607 */
        /* <DEDUP_REMOVED lines=14> */
[----:B------:R-:W0:Y:S02]  /*1b370*/  SHFL.IDX PT, R14, R23, 0x5, 0x181f ;  /* 0x00b81f00170e7f89 */ /* 0x000e2400000e0000 */
[----:B------:R-:W-:Y:S02]  /*1b380*/  IADD3.X R3, RZ, R7, RZ, P4, !PT ;  /* 0x00000007ff037210 */ /* 0x000fe400027fe4ff */
        /* <DEDUP_REMOVED lines=21> */
[----:B---3--:R-:W-:-:S04]  /*1b4e0*/  IADD3 R2, P4, R10, R5, RZ ;  /* 0x000000050a027210 */ /* 0x008fc80007f9e0ff */
[----:B-1----:R-:W-:-:S05]  /*1b4f0*/  IADD3.X R3, RZ, R8, RZ, P4, !PT ;  /* 0x00000008ff037210 */ /* 0x002fca00027fe4ff */
[----:B------:R1:W-:Y:S04]  /*1b500*/  LDGSTS.E.BYPASS.LTC128B.128 [R4+0x3400], desc[UR42][R2.64], !P2 ;  /* 0x0340000002047fae */ /* 0x0003e8000d101d6a */
[----:B0---4-:R1:W-:Y:S02]  /*1b510*/  LDGSTS.E.BYPASS.LTC128B.128 [R4+0x7400], desc[UR42][R2.64+0x80], !P3 ;  /* 0x0740008002047fae */ /* 0x0113e4000d901d6a */
.L_x_1020:
        /* <DEDUP_REMOVED lines=11> */
.L_x_783:
[----:B------:R-:W-:Y:S02]  /*1b5d0*/  PLOP3.LUT P1, PT, P1, P0, PT, 0xa2, 0x0 ;  /* 0x000000000000781c */ /* 0x000fe40000f21472 */
[----:B------:R-:W-:-:S08]  /*1b5e0*/  @P0 R2UR P1, UR4, R0 ;  /* 0x00000000000402ca */ /* 0x000fd00000020000 */
[----:B------:R-:W-:-:S05]  /*1b5f0*/  @P0 PLOP3.LUT P0, PT, P1, PT, PT, 0x80, 0x0 ;  /* 0x000000000000081c */ /* 0x000fca0000f0f070 */
[----:B------:R-:W-:Y:S01]  /*1b600*/  @!P1 SYNCS.ARRIVE.TRANS64.RED.A0T1 RZ, [UR4+0x28850], RZ ;  /* 0x028850ffffff99a7 */ /* 0x000fe20008200404 */
[----:B------:R-:W-:Y:S07]  /*1b610*/  @!P1 ARRIVES.LDGSTSBAR.64.TRANSCNT [UR4+0x28850] ;  /* 0x02885000ff0099b0 */ /* 0x000fee0008000a84 */
[----:B------:R-:W-:Y:S05]  /*1b620*/  @P0 BRA.U.ANY `(.L_x_783) ;  /* 0xfffffffd00e80947 */ /* 0x000fea000393ffff */
[----:B------:R-:W-:Y:S01]  /*1b630*/  NOP ;  /* 0x0000000000007918 */ /* 0x000fe20000000000 */
[----:B0-----:R-:W-:-:S05]  /*1b640*/  IMAD.U32 R2, RZ, RZ, UR38 ;  /* 0x00000026ff027e24 */ /* 0x001fca000f8e00ff */
[----:B------:R-:W-:-:S13]  /*1b650*/  ISETP.NE.AND P2, PT, R2, 0x3, PT ;  /* 0x000000030200780c */ /* 0x000fda0003f45270 */
[----:B------:R-:W-:Y:S05]  /*1b660*/  @!P2 BRA `(.L_x_784) ;  /* 0x000000000004a947 */ /* 0x000fea0003800000 */
[----:B------:R-:W-:Y:S01]  /*1b670*/  BPT.TRAP 0x1 ;  /* 0x000000040000795c */ /* 0x000fe20000300000 */
.L_x_784:
[----:B------:R0:W-:Y:S01]  /*1b680*/  SYNCS.ARRIVE.TRANS64.A1T0 RZ, [R0+URZ+0x28850], RZ ;  /* 0x028850ff00ff79a7 */ /* 0x0001e2000810003f */
[----:B------:R-:W-:-:S04]  /*1b690*/  IADD3 R25, R25, 0x1, RZ ;  /* 0x0000000119197810 */ /* 0x000fc80007ffe0ff */
[----:B------:R-:W-:-:S04]  /*1b6a0*/  ISETP.NE.AND P0, PT, R25, 0x2, PT ;  /* 0x000000021900780c */ /* 0x000fc80003f05270 */
[----:B------:R-:W-:Y:S02]  /*1b6b0*/  SEL R3, RZ, 0x1, P0 ;  /* 0x00000001ff037807 */ /* 0x000fe40000000000 */
[----:B------:R-:W-:Y:S02]  /*1b6c0*/  SEL R25, R25, RZ, P0 ;  /* 0x000000ff19197207 */ /* 0x000fe40000000000 */
[----:B0-----:R-:W-:-:S07]  /*1b6d0*/  LOP3.LUT R28, R28, R3, RZ, 0x3c, !PT ;  /* 0x000000031c1c7212 */ /* 0x001fce00078e3cff */
.L_x_741:
[----:B------:R-:W-:Y:S05]  /*1b6e0*/  BSYNC B7 ;  /* 0x0000000000077941 */ /* 0x000fea0003800000 */
.L_x_739:
[----:B------:R-:W-:-:S13]  /*1b6f0*/  LOP3.LUT P0, RZ, R32, 0x8, RZ, 0xc0, !PT ;  /* 0x0000000820ff7812 */ /* 0x000fda000780c0ff */
[----:B------:R-:W-:Y:S05]  /*1b700*/  @!P0 BRA `(.L_x_785) ;  /* 0x0000000000248947 */ /* 0x000fea0003800000 */
[----:B------:R-:W-:Y:S05]  /*1b710*/  WARPSYNC.ALL ;  /* 0x0000000000007948 */ /* 0x000fea0003800000 */
[----:B------:R-:W1:Y:S08]  /*1b720*/  S2UR UR5, SR_CgaCtaId ;  /* 0x00000000000579c3 */ /* 0x000e700000008800 */
[----:B------:R-:W-:Y:S06]  /*1b730*/  BAR.SYNC.DEFER_BLOCKING 0x5, 0x180 ;  /* 0x0146000000007b1d */ /* 0x000fec0000010000 */
[----:B------:R-:W-:-:S02]  /*1b740*/  UMOV UR4, 0x400 ;  /* 0x0000040000047882 */ /* 0x000fc40000000000 */
[----:B-1----:R-:W-:-:S06]  /*1b750*/  ULEA UR4, UR5, UR4, 0x18 ;  /* 0x0000000405047291 */ /* 0x002fcc000f8ec03f */
[----:B0-----:R-:W-:-:S05]  /*1b760*/  IMAD.U32 R22, RZ, RZ, UR4 ;  /* 0x00000004ff167e24 */ /* 0x001fca000f8e00ff */
[----:B------:R0:W1:Y:S01]  /*1b770*/  LDS.128 R16, [R22+0x288d0] ;  /* 0x0288d00016107984 */ /* 0x0000620000000c00 */
[----:B------:R-:W-:Y:S06]  /*1b780*/  BAR.ARV 0x4, 0x180 ;  /* 0x0106000000007b1d */ /* 0x000fec0000002000 */
[----:B------:R-:W-:Y:S05]  /*1b790*/  BRA `(.L_x_786) ;  /* 0x0000000800d07947 */ /* 0x000fea0003800000 */
.L_x_785:
[----:B------:R-:W1:Y:S01]  /*1b7a0*/  S2R R9, SR_TID.X ;  /* 0x0000000000097919 */ /* 0x000e620000002100 */
[----:B------:R-:W-:Y:S01]  /*1b7b0*/  UMOV UR4, 0xffffffff ;  /* 0xffffffff00047882 */ /* 0x000fe20000000000 */
[----:B-1----:R-:W-:-:S04]  /*1b7c0*/  LOP3.LUT R9, R9, 0x1f, RZ, 0xc0, !PT ;  /* 0x0000001f09097812 */ /* 0x002fc800078ec0ff */
[----:B------:R-:W-:Y:S01]  /*1b7d0*/  ISETP.NE.AND P0, PT, R9, 0x1f, PT ;  /* 0x0000001f0900780c */ /* 0x000fe20003f05270 */
[----:B------:R-:W-:-:S12]  /*1b7e0*/  BRA.DIV UR4, `(.L_x_787) ;  /* 0x0000006604987947 */ /* 0x000fd8000b800000 */
[----:B0-----:R-:W-:Y:S01]  /*1b7f0*/  IMAD.IADD R7, R19, 0x1, R9 ;  /* 0x0000000113077824 */ /* 0x001fe200078e0209 */
        /* <DEDUP_REMOVED lines=9> */
[----:B------:R-:W-:Y:S02]  /*1b890*/  MOV R7, RZ ;  /* 0x000000ff00077202 */ /* 0x000fe40000000f00 */
[C---:B------:R-:W-:Y:S01]  /*1b8a0*/  ISETP.GE.U32.AND P2, PT, R9.reuse, 0x2, PT ;  /* 0x000000020900780c */ /* 0x040fe20003f46070 */
[----:B------:R-:W-:Y:S01]  /*1b8b0*/  SHFL.IDX PT, R0, R16, RZ, 0x1f ;  /* 0x00001fff10007589 */ /* 0x000fe200000e0000 */
[C---:B------:R-:W-:Y:S02]  /*1b8c0*/  ISETP.GE.U32.AND P3, PT, R9.reuse, 0x4, PT ;  /* 0x000000040900780c */ /* 0x040fe40003f66070 */
[C---:B------:R-:W-:Y:S01]  /*1b8d0*/  ISETP.GE.U32.AND P4, PT, R9.reuse, 0x8, PT ;  /* 0x000000080900780c */ /* 0x040fe20003f86070 */
[----:B------:R-:W-:Y:S01]  /*1b8e0*/  SHFL.IDX PT, R8, R16, 0x1, 0x1f ;  /* 0x00201f0010087f89 */ /* 0x000fe200000e0000 */
[----:B------:R-:W-:Y:S01]  /*1b8f0*/  ISETP.GE.U32.AND P5, PT, R9, 0x10, PT ;  /* 0x000000100900780c */ /* 0x000fe20003fa6070 */
[----:B--2---:R-:W-:Y:S01]  /*1b900*/  @!P1 IMAD.MOV.U32 R7, RZ, RZ, R6 ;  /* 0x000000ffff079224 */ /* 0x004fe200078e0006 */
[----:B------:R-:W-:-:S02]  /*1b910*/  MOV R6, RZ ;  /* 0x000000ff00067202 */ /* 0x000fc40000000f00 */
[----:B---3--:R-:W-:Y:S02]  /*1b920*/  @!P1 MOV R4, R5 ;  /* 0x0000000500049202 */ /* 0x008fe40000000f00 */
[----:B------:R-:W-:-:S03]  /*1b930*/  ISETP.NE.AND P1, PT, R9, RZ, PT ;  /* 0x000000ff0900720c */ /* 0x000fc60003f25270 */
[----:B------:R-:W-:-:S05]  /*1b940*/  IMAD R13, R4, R7, RZ ;  /* 0x00000007040d7224 */ /* 0x000fca00078e02ff */
        /* <DEDUP_REMOVED lines=16> */
.L_x_1030:
[----:B------:R-:W-:Y:S02]  /*1ba50*/  ULDC UR4, c[0x0][0xc38] ;  /* 0x00030e0000047ab9 */ /* 0x000fe40000000800 */
[----:B------:R-:W-:-:S04]  /*1ba60*/  IMAD.U32 R5, RZ, RZ, UR4 ;  /* 0x00000004ff057e24 */ /* 0x000fc8000f8e00ff */
[----:B-1----:R-:W-:-:S04]  /*1ba70*/  IMAD R14, R14, R5, RZ ;  /* 0x000000050e0e7224 */ /* 0x002fc800078e02ff */
[----:B------:R-:W-:-:S05]  /*1ba80*/  IMAD.IADD R9, R8, 0x1, R14 ;  /* 0x0000000108097824 */ /* 0x000fca00078e020e */
[----:B------:R-:W-:-:S13]  /*1ba90*/  ISETP.GT.AND P6, PT, R9, R0, PT ;  /* 0x000000000900720c */ /* 0x000fda0003fc4270 */
[----:B------:R-:W-:Y:S05]  /*1baa0*/  @P6 BRA `(.L_x_788) ;  /* 0x0000000000a46947 */ /* 0x000fea0003800000 */
.L_x_791:
[----:B0-----:R-:W0:Y:S01]  /*1bab0*/  LDC R2, c[0x0][0xc3c] ;  /* 0x00030f00ff027b82 */ /* 0x001e220000000800 */
[----:B------:R-:W-:-:S04]  /*1bac0*/  IADD3 R19, R19, 0x1f, RZ ;  /* 0x0000001f13137810 */ /* 0x000fc80007ffe0ff */
        /* <DEDUP_REMOVED lines=11> */
[----:B-1----:R-:W-:Y:S01]  /*1bb80*/  @!P6 IMAD.WIDE R2, R11, 0x4, R4 ;  /* 0x000000040b02e825 */ /* 0x002fe200078e0204 */
[----:B------:R-:W-:-:S06]  /*1bb90*/  MOV R4, RZ ;  /* 0x000000ff00047202 */ /* 0x000fcc0000000f00 */
        /* <DEDUP_REMOVED lines=20> */
.L_x_1038:
[----:B------:R-:W-:Y:S02]  /*1bce0*/  ULDC UR4, c[0x0][0xc38] ;  /* 0x00030e0000047ab9 */ /* 0x000fe40000000800 */
[----:B------:R-:W-:-:S05]  /*1bcf0*/  MOV R5, UR4 ;  /* 0x0000000400057c02 */ /* 0x000fca0008000f00 */
[----:B-1----:R-:W-:-:S04]  /*1bd00*/  IMAD R14, R14, R5, RZ ;  /* 0x000000050e0e7224 */ /* 0x002fc800078e02ff */
[----:B------:R-:W-:-:S05]  /*1bd10*/  IMAD.IADD R9, R14, 0x1, R9 ;  /* 0x000000010e097824 */ /* 0x000fca00078e0209 */
[----:B------:R-:W-:-:S13]  /*1bd20*/  ISETP.GT.AND P6, PT, R9, R0, PT ;  /* 0x000000000900720c */ /* 0x000fda0003fc4270 */
[----:B------:R-:W-:Y:S05]  /*1bd30*/  @!P6 BRA `(.L_x_791) ;  /* 0xfffffffc005ce947 */ /* 0x000fea000383ffff */
.L_x_788:
        /* <DEDUP_REMOVED lines=9> */
.L_x_1043:
[----:B------:R-:W-:-:S13]  /*1bdd0*/  ISETP.NE.AND P0, PT, R3, RZ, PT ;  /* 0x000000ff0300720c */ /* 0x000fda0003f05270 */
[----:B------:R-:W-:Y:S05]  /*1bde0*/  @!P0 BRA `(.L_x_793) ;  /* 0x0000000000108947 */ /* 0x000fea0003800000 */
[----:B------:R-:W-:Y:S01]  /*1bdf0*/  UMOV UR4, 0xffffffff ;  /* 0xffffffff00047882 */ /* 0x000fe20000000000 */
[----:B------:R-:W-:Y:S02]  /*1be00*/  IADD3 R12, R8, -0x1, RZ ;  /* 0xffffffff080c7810 */ /* 0x000fe40007ffe0ff */
[----:B------:R-:W-:Y:S05]  /*1be10*/  BRA.DIV UR4, `(.L_x_794) ;  /* 0x0000006a045c7947 */ /* 0x000fea000b800000 */
[----:B------:R4:W0:Y:S02]  /*1be20*/  SHFL.IDX PT, R6, R2, R12, 0x1f ;  /* 0x00001f0c02067589 */ /* 0x00082400000e0000 */
.L_x_793:
        /* <DEDUP_REMOVED lines=9> */
[----:B0-----:R-:W-:-:S07]  /*1bec0*/  VIADD R2, R11, 0xffffffe ;  /* 0x0ffffffe0b027836 */ /* 0x001fce0000000000 */
[----:B------:R0:W2:Y:S02]  /*1bed0*/  F2I.FTZ.U32.TRUNC.NTZ R3, R2 ;  /* 0x0000000200037305 */ /* 0x0000a4000021f000 */
[----:B0-----:R-:W-:Y:S01]  /*1bee0*/  MOV R2, RZ ;  /* 0x000000ff00027202 */ /* 0x001fe20000000f00 */
[----:B--2---:R-:W-:-:S04]  /*1bef0*/  IMAD.MOV R9, RZ, RZ, -R3 ;  /* 0x000000ffff097224 */ /* 0x004fc800078e0a03 */
[----:B------:R-:W-:-:S04]  /*1bf00*/  IMAD R9, R9, R10, RZ ;  /* 0x0000000a09097224 */ /* 0x000fc800078e02ff */
[----:B------:R-:W-:Y:S01]  /*1bf10*/  IMAD.HI.U32 R3, R3, R9, R2 ;  /* 0x0000000903037227 */ /* 0x000fe200078e0002 */
[----:B------:R-:W-:Y:S02]  /*1bf20*/  IABS R2, R7 ;  /* 0x0000000700027213 */ /* 0x000fe40000000000 */
[----:B------:R-:W-:-:S03]  /*1bf30*/  IABS R9, R0 ;  /* 0x0000000000097213 */ /* 0x000fc60000000000 */
[----:B------:R-:W-:Y:S02]  /*1bf40*/  IMAD.MOV R2, RZ, RZ, -R2 ;  /* 0x000000ffff027224 */ /* 0x000fe400078e0a02 */
[----:B------:R-:W-:Y:S01]  /*1bf50*/  IMAD.HI.U32 R6, R3, R9, RZ ;  /* 0x0000000903067227 */ /* 0x000fe200078e00ff */
[----:B------:R-:W-:-:S03]  /*1bf60*/  IADD3 R3, R12, 0xffffffe, RZ ;  /* 0x0ffffffe0c037810 */ /* 0x000fc60007ffe0ff */
[----:B------:R-:W-:-:S03]  /*1bf70*/  IMAD R9, R6, R2, R9 ;  /* 0x0000000206097224 */ /* 0x000fc600078e0209 */
[----:B------:R-:W0:Y:S02]  /*1bf80*/  F2I.FTZ.U32.TRUNC.NTZ R3, R3 ;  /* 0x0000000300037305 */ /* 0x000e24000021f000 */
[----:B------:R-:W-:-:S13]  /*1bf90*/  ISETP.GT.U32.AND P1, PT, R10, R9, PT ;  /* 0x000000090a00720c */ /* 0x000fda0003f24070 */
[----:B------:R-:W-:Y:S02]  /*1bfa0*/  @!P1 IMAD.IADD R9, R9, 0x1, -R10 ;  /* 0x0000000109099824 */ /* 0x000fe400078e0a0a */
[----:B0-----:R-:W-:Y:S02]  /*1bfb0*/  IMAD.MOV R2, RZ, RZ, -R3 ;  /* 0x000000ffff027224 */ /* 0x001fe400078e0a03 */
[----:B------:R-:W-:Y:S01]  /*1bfc0*/  @!P1 VIADD R6, R6, 0x1 ;  /* 0x0000000106069836 */ /* 0x000fe20000000000 */
[----:B------:R-:W-:Y:S01]  /*1bfd0*/  ISETP.GE.U32.AND P0, PT, R9, R10, PT ;  /* 0x0000000a0900720c */ /* 0x000fe20003f06070 */
[----:B------:R-:W-:Y:S01]  /*1bfe0*/  IMAD R9, R2, R5, RZ ;  /* 0x0000000502097224 */ /* 0x000fe200078e02ff */
[----:B------:R-:W-:Y:S02]  /*1bff0*/  MOV R2, RZ ;  /* 0x000000ff00027202 */ /* 0x000fe40000000f00 */
[----:B------:R-:W-:-:S03]  /*1c000*/  ISETP.NE.AND P1, PT, R7, RZ, PT ;  /* 0x000000ff0700720c */ /* 0x000fc60003f25270 */
[----:B------:R-:W-:Y:S01]  /*1c010*/  IMAD.HI.U32 R9, R3, R9, R2 ;  /* 0x0000000903097227 */ /* 0x000fe200078e0002 */
[----:B------:R-:W-:Y:S02]  /*1c020*/  LOP3.LUT R2, R0, R7, RZ, 0x3c, !PT ;  /* 0x0000000700027212 */ /* 0x000fe400078e3cff */
[----:B------:R-:W-:Y:S02]  /*1c030*/  IABS R3, R4 ;  /* 0x0000000400037213 */ /* 0x000fe40000000000 */
[----:B------:R-:W-:Y:S01]  /*1c040*/  ISETP.GE.AND P2, PT, R2, RZ, PT ;  /* 0x000000ff0200720c */ /* 0x000fe20003f46270 */
[----:B------:R-:W-:Y:S02]  /*1c050*/  @P0 VIADD R6, R6, 0x1 ;  /* 0x0000000106060836 */ /* 0x000fe40000000000 */
[----:B------:R-:W-:-:S10]  /*1c060*/  IMAD.MOV R3, RZ, RZ, -R3 ;  /* 0x000000ffff037224 */ /* 0x000fd400078e0a03 */
[----:B------:R-:W-:Y:S02]  /*1c070*/  @!P2 IADD3 R6, -R6, RZ, RZ ;  /* 0x000000ff0606a210 */ /* 0x000fe40007ffe1ff */
[----:B------:R-:W-:-:S04]  /*1c080*/  @!P1 LOP3.LUT R6, RZ, R7, RZ, 0x33, !PT ;  /* 0x00000007ff069212 */ /* 0x000fc800078e33ff */
[-C--:B------:R-:W-:Y:S01]  /*1c090*/  IABS R2, R6.reuse ;  /* 0x0000000600027213 */ /* 0x080fe20000000000 */
[----:B------:R-:W-:-:S04]  /*1c0a0*/  IMAD R7, R7, R6, RZ ;  /* 0x0000000607077224 */ /* 0x000fc800078e02ff */
[----:B------:R-:W-:Y:S01]  /*1c0b0*/  IMAD.HI.U32 R9, R9, R2, RZ ;  /* 0x0000000209097227 */ /* 0x000fe200078e00ff */
[----:B------:R-:W-:-:S03]  /*1c0c0*/  IADD3 R17, R0, -R7, RZ ;  /* 0x8000000700117210 */ /* 0x000fc60007ffe0ff */
[----:B------:R-:W-:-:S05]  /*1c0d0*/  IMAD R2, R9, R3, R2 ;  /* 0x0000000309027224 */ /* 0x000fca00078e0202 */
        /* <DEDUP_REMOVED lines=9> */
[----:B------:R-:W-:-:S04]  /*1c170*/  @!P1 LOP3.LUT R9, RZ, R4, RZ, 0x33, !PT ;  /* 0x00000004ff099212 */ /* 0x000fc800078e33ff */
[----:B------:R-:W-:Y:S01]  /*1c180*/  IADD3 R3, -R9, RZ, RZ ;  /* 0x000000ff09037210 */ /* 0x000fe20007ffe1ff */
[----:B------:R-:W-:-:S04]  /*1c190*/  IMAD R9, R4, 0x1000000, R9 ;  /* 0x0100000004097824 */ /* 0x000fc800078e0209 */
[----:B------:R-:W-:-:S04]  /*1c1a0*/  IMAD R18, R4, R3, R6 ;  /* 0x0000000304127224 */ /* 0x000fc800078e0206 */
[----:B------:R-:W-:Y:S01]  /*1c1b0*/  IMAD R18, R18, 0x10000, R9 ;  /* 0x0001000012127824 */ /* 0x000fe200078e0209 */
[----:B------:R-:W-:Y:S06]  /*1c1c0*/  BRA `(.L_x_795) ;  /* 0x00000000001c7947 */ /* 0x000fec0003800000 */
.L_x_789:
[----:B------:R-:W-:Y:S01]  /*1c1d0*/  UMOV UR4, URZ ;  /* 0x0000003f00047c82 */ /* 0x000fe20008000000 */
[----:B------:R-:W-:Y:S01]  /*1c1e0*/  UMOV UR5, URZ ;  /* 0x0000003f00057c82 */ /* 0x000fe20008000000 */
[----:B------:R-:W-:Y:S01]  /*1c1f0*/  ULDC UR6, c[0x0][0xc3c] ;  /* 0x00030f0000067ab9 */ /* 0x000fe20000000800 */
[----:B------:R-:W-:Y:S01]  /*1c200*/  IMAD.MOV.U32 R16, RZ, RZ, R0 ;  /* 0x000000ffff107224 */ /* 0x000fe200078e0000 */
[----:B------:R-:W-:Y:S01]  /*1c210*/  MOV R17, UR4 ;  /* 0x0000000400117c02 */ /* 0x000fe20008000f00 */
[----:B------:R-:W-:Y:S02]  /*1c220*/  IMAD.U32 R18, RZ, RZ, UR5 ;  /* 0x00000005ff127e24 */ /* 0x000fe4000f8e00ff */
[----:B------:R-:W-:-:S07]  /*1c230*/  IMAD.U32 R19, RZ, RZ, UR6 ;  /* 0x00000006ff137e24 */ /* 0x000fce000f8e00ff */
.L_x_795:
        /* <DEDUP_REMOVED lines=10> */
.L_x_786:
[----:B------:R-:W-:Y:S02]  /*1c2e0*/  ULDC UR4, c[0x0][0xc3c] ;  /* 0x00030f0000047ab9 */ /* 0x000fe40000000800 */
[----:B-1----:R-:W-:-:S13]  /*1c2f0*/  ISETP.GE.AND P0, PT, R19, UR4, PT ;  /* 0x0000000413007c0c */ /* 0x002fda000bf06270 */
[----:B------:R-:W-:Y:S05]  /*1c300*/  @!P0 BRA `(.L_x_796) ;  /* 0xffffffa000648947 */ /* 0x000fea000383ffff */
[----:B------:R-:W-:Y:S05]  /*1c310*/  BSYNC B8 ;  /* 0x0000000000087941 */ /* 0x000fea0003800000 */
.L_x_695:
[----:B------:R-:W3:Y:S01]  /*1c320*/  LDL.LU R0, [R1+0x24] ;  /* 0x0000240001007983 */ /* 0x000ee20000300800 */
[----:B------:R-:W-:Y:S01]  /*1c330*/  BSSY B0, `(.L_x_797) ;  /* 0x000000b000007945 */ /* 0x000fe20003800000 */
[----:B------:R-:W1:Y:S01]  /*1c340*/  S2R R5, SR_CgaCtaId ;  /* 0x0000000000057919 */ /* 0x000e620000008800 */
[----:B---3--:R-:W-:-:S04]  /*1c350*/  IADD3 R0, R0, 0x1, RZ ;  /* 0x0000000100007810 */ /* 0x008fc80007ffe0ff */
[----:B0-----:R-:W-:-:S04]  /*1c360*/  LEA.HI R2, R0, R0, RZ, 0x1 ;  /* 0x0000000000027211 */ /* 0x001fc800078f08ff */
[----:B------:R-:W-:Y:S02]  /*1c370*/  LOP3.LUT R3, R2, 0xfffffffe, RZ, 0xc0, !PT ;  /* 0xfffffffe02037812 */ /* 0x000fe400078ec0ff */
[----:B------:R-:W-:-:S03]  /*1c380*/  MOV R2, 0x400 ;  /* 0x0000040000027802 */ /* 0x000fc60000000f00 */
[----:B------:R-:W-:Y:S01]  /*1c390*/  IMAD.IADD R0, R0, 0x1, -R3 ;  /* 0x0000000100007824 */ /* 0x000fe200078e0a03 */
[----:B-1----:R-:W-:-:S04]  /*1c3a0*/  LEA R4, R5, R2, 0x18 ;  /* 0x0000000205047211 */ /* 0x002fc800078ec0ff */
[----:B------:R-:W-:-:S04]  /*1c3b0*/  SHF.L.U32 R0, R0, 0x1f, RZ ;  /* 0x0000001f00007819 */ /* 0x000fc800000006ff */
[----:B------:R-:W0:Y:S02]  /*1c3c0*/  SYNCS.PHASECHK.TRANS64.TRYWAIT P0, [R4+URZ+0x28820], R0 ;  /* 0x02882000040075a7 */ /* 0x000e24000800017f */
[----:B0-----:R-:W-:Y:S05]  /*1c3d0*/  @!P0 BRA `(.L_x_798) ;  /* 0x0000006400148947 */ /* 0x001fea0003800000 */
.L_x_1046:
[----:B------:R-:W-:Y:S05]  /*1c3e0*/  BSYNC B0 ;  /* 0x0000000000007941 */ /* 0x000fea0003800000 */
.L_x_797:
[----:B------:R-:W-:-:S03]  /*1c3f0*/  UMOV UR4, 0xffffffff ;  /* 0xffffffff00047882 */ /* 0x000fc60000000000 */
[----:B------:R-:W-:Y:S05]  /*1c400*/  BRA.DIV UR4, `(.L_x_799) ;  /* 0x00000066041c7947 */ /* 0x000fea000b800000 */
[----:B0-----:R-:W0:Y:S02]  /*1c410*/  S2R R0, SR_TID.X ;  /* 0x0000000000007919 */ /* 0x001e240000002100 */
[----:B0-----:R-:W-:-:S04]  /*1c420*/  SHF.R.U32.HI R0, RZ, 0x5, R0 ;  /* 0x00000005ff007819 */ /* 0x001fc80000011600 */
[----:B------:R-:W-:-:S05]  /*1c430*/  LOP3.LUT R0, R0, 0x3, RZ, 0xc0, !PT ;  /* 0x0000000300007812 */ /* 0x000fca00078ec0ff */
[----:B------:R0:W1:Y:S02]  /*1c440*/  SHFL.IDX PT, R14, R0, RZ, 0x1f ;  /* 0x00001fff000e7589 */ /* 0x00006400000e0000 */
.L_x_1049:
[----:B-1----:R-:W-:-:S13]  /*1c450*/  ISETP.NE.AND P0, PT, R14, RZ, PT ;  /* 0x000000ff0e00720c */ /* 0x002fda0003f05270 */
[----:B------:R-:W-:Y:S05]  /*1c460*/  @P0 BRA `(.L_x_478) ;  /* 0x0000000000880947 */ /* 0x000fea0003800000 */
[----:B------:R-:W-:-:S03]  /*1c470*/  UMOV UR4, 0xffffffff ;  /* 0xffffffff00047882 */ /* 0x000fc60000000000 */
[----:B------:R-:W-:Y:S05]  /*1c480*/  BRA.DIV UR4, `(.L_x_800) ;  /* 0x0000006604307947 */ /* 0x000fea000b800000 */
[----:B------:R-:W-:-:S13]  /*1c490*/  ELECT P6, URZ, PT ;  /* 0x00000000003f782f */ /* 0x000fda00038c0000 */
.L_x_1052:
[----:B------:R-:W-:Y:S05]  /*1c4a0*/  @!P6 BRA `(.L_x_478) ;  /* 0x000000000078e947 */ /* 0x000fea0003800000 */
[----:B------:R-:W-:-:S06]  /*1c4b0*/  ULOP3.LUT UR4, UR36, 0x2, URZ, 0xfc, !UPT ;  /* 0x0000000224047892 */ /* 0x000fcc000f8efc3f */
[----:B0-----:R-:W-:-:S05]  /*1c4c0*/  IMAD.U32 R0, RZ, RZ, UR4 ;  /* 0x00000004ff007e24 */ /* 0x001fca000f8e00ff */
[----:B------:R-:W-:-:S13]  /*1c4d0*/  ISETP.NE.AND P0, PT, R0, 0x3, PT ;  /* 0x000000030000780c */ /* 0x000fda0003f05270 */
[----:B------:R-:W-:Y:S05]  /*1c4e0*/  @!P0 BRA `(.L_x_801) ;  /* 0x0000000000048947 */ /* 0x000fea0003800000 */
[----:B------:R-:W-:Y:S01]  /*1c4f0*/  BPT.TRAP 0x1 ;  /* 0x000000040000795c */ /* 0x000fe20000300000 */
.L_x_801:
[C---:B------:R-:W-:Y:S01]  /*1c500*/  LEA R5, R25.reuse, R4, 0x3 ;  /* 0x0000000419057211 */ /* 0x040fe200078e18ff */
[----:B------:R-:W-:Y:S01]  /*1c510*/  VIADD R25, R25, 0x1 ;  /* 0x0000000119197836 */ /* 0x000fe20000000000 */
[----:B------:R-:W-:-:S04]  /*1c520*/  SHF.L.U32 R0, R28, 0x1f, RZ ;  /* 0x0000001f1c007819 */ /* 0x000fc800000006ff */
[----:B------:R-:W0:Y:S01]  /*1c530*/  SYNCS.PHASECHK.TRANS64.TRYWAIT P1, [R5+URZ+0x28840], R0 ;  /* 0x02884000050075a7 */ /* 0x000e22000802017f */
[----:B------:R-:W-:-:S04]  /*1c540*/  ISETP.NE.AND P2, PT, R25, 0x2, PT ;  /* 0x000000021900780c */ /* 0x000fc80003f45270 */
[----:B------:R-:W-:Y:S01]  /*1c550*/  SEL R3, RZ, 0x1, P2 ;  /* 0x00000001ff037807 */ /* 0x000fe20001000000 */
[----:B0-----:R-:W-:Y:S08]  /*1c560*/  @!P1 BRA `(.L_x_802) ;  /* 0x0000006400189947 */ /* 0x001ff00003800000 */
.L_x_1053:
[----:B------:R-:W-:Y:S02]  /*1c570*/  SEL R25, R25, RZ, P2 ;  /* 0x000000ff19197207 */ /* 0x000fe40001000000 */
[----:B------:R-:W-:Y:S01]  /*1c580*/  LOP3.LUT R2, R28, R3, RZ, 0x3c, !PT ;  /* 0x000000031c027212 */ /* 0x000fe200078e3cff */
[----:B------:R-:W-:Y:S06]  /*1c590*/  @!P0 BRA `(.L_x_803) ;  /* 0x0000000000048947 */ /* 0x000fec0003800000 */
[----:B------:R-:W-:Y:S01]  /*1c5a0*/  BPT.TRAP 0x1 ;  /* 0x000000040000795c */ /* 0x000fe20000300000 */
.L_x_803:
[----:B------:R-:W-:Y:S01]  /*1c5b0*/  IMAD R25, R25, 0x8, R4 ;  /* 0x0000000819197824 */ /* 0x000fe200078e0204 */
[----:B------:R-:W-:-:S04]  /*1c5c0*/  SHF.L.U32 R2, R2, 0x1f, RZ ;  /* 0x0000001f02027819 */ /* 0x000fc800000006ff */
[----:B------:R-:W1:Y:S02]  /*1c5d0*/  SYNCS.PHASECHK.TRANS64.TRYWAIT P1, [R25+URZ+0x28840], R2 ;  /* 0x02884002190075a7 */ /* 0x000e64000802017f */
[----:B-1----:R-:W-:Y:S05]  /*1c5e0*/  @!P1 BRA `(.L_x_804) ;  /* 0x00000064000c9947 */ /* 0x002fea0003800000 */
.L_x_1054:
[----:B------:R-:W-:Y:S05]  /*1c5f0*/  @!P0 BRA `(.L_x_805) ;  /* 0x0000000000048947 */ /* 0x000fea0003800000 */
[----:B------:R-:W-:Y:S01]  /*1c600*/  BPT.TRAP 0x1 ;  /* 0x000000040000795c */ /* 0x000fe20000300000 */
.L_x_805:
[----:B------:R-:W3:Y:S02]  /*1c610*/  SYNCS.PHASECHK.TRANS64.TRYWAIT P1, [R5+URZ+0x28860], R0 ;  /* 0x02886000050075a7 */ /* 0x000ee4000802017f */
[----:B---3--:R-:W-:Y:S05]  /*1c620*/  @!P1 BRA `(.L_x_806) ;  /* 0x0000006400109947 */ /* 0x008fea0003800000 */
.L_x_1055:
[----:B------:R-:W-:Y:S05]  /*1c630*/  @!P0 BRA `(.L_x_807) ;  /* 0x0000000000048947 */ /* 0x000fea0003800000 */
[----:B------:R-:W-:Y:S01]  /*1c640*/  BPT.TRAP 0x1 ;  /* 0x000000040000795c */ /* 0x000fe20000300000 */
.L_x_807:
[----:B----4-:R4:W0:Y:S02]  /*1c650*/  SYNCS.PHASECHK.TRANS64.TRYWAIT P0, [R25+URZ+0x28860], R2 ;  /* 0x02886002190075a7 */ /* 0x010824000800017f */
[----:B0-----:R-:W-:Y:S05]  /*1c660*/  @!P0 NANOSLEEP.SYNCS 0x989680 ;  /* 0x009896800000895d */ /* 0x001fea0003900000 */
[----:B------:R-:W0:Y:S02]  /*1c670*/  @!P0 SYNCS.PHASECHK.TRANS64 P0, [R25+URZ+0x28860], R2 ;  /* 0x02886002190085a7 */ /* 0x000e24000800007f */
[----:B0-----:R-:W-:Y:S05]  /*1c680*/  @!P0 BRA `(.L_x_807) ;  /* 0xfffffffc00f08947 */ /* 0x001fea000383ffff */
.L_x_478:
[----:B------:R-:W-:Y:S05]  /*1c690*/  BSYNC B9 ;  /* 0x0000000000097941 */ /* 0x000fea0003800000 */
.L_x_475:
[----:B------:R-:W-:Y:S05]  /*1c6a0*/  EXIT ;  /* 0x000000000000794d */ /* 0x000fea0003800000 */
.L_x_502:
[----:B0-----:R0:W1:Y:S02]  /*1c6b0*/  SYNCS.PHASECHK.TRANS64.TRYWAIT P6, [R90+URZ+0x28890], R103 ;  /* 0x028890675a0075a7 */ /* 0x00106400080c017f */
[----:B-1----:R-:W-:Y:S05]  /*1c6c0*/  @!P6 NANOSLEEP.SYNCS 0x989680 ;  /* 0x009896800000e95d */ /* 0x002fea0003900000 */
[----:B------:R-:W1:Y:S02]  /*1c6d0*/  @!P6 SYNCS.PHASECHK.TRANS64 P6, [R90+URZ+0x28890], R103 ;  /* 0x028890675a00e5a7 */ /* 0x000e6400080c007f */
[----:B-1----:R-:W-:Y:S05]  /*1c6e0*/  @!P6 BRA `(.L_x_502) ;  /* 0xfffffffc00f0e947 */ /* 0x002fea000383ffff */
[----:B------:R-:W-:Y:S05]  /*1c6f0*/  BRA `(.L_x_808) ;  /* 0xfffffe6800fc7947 */ /* 0x000fea000383ffff */
.L_x_503:
[----:B------:R-:W-:Y:S01]  /*1c700*/  BSSY B1, `(.L_x_809) ;  /* 0x0000008000017945 */ /* 0x000fe20003800000 */
[----:B------:R-:W-:Y:S01]  /*1c710*/  MOV R13, R108 ;  /* 0x0000006c000d7202 */ /* 0x000fe20000000f00 */
[----:B------:R-:W-:Y:S01]  /*1c720*/  IMAD.MOV.U32 R12, RZ, RZ, RZ ;  /* 0x000000ffff0c7224 */ /* 0x000fe200078e00ff */
[----:B------:R-:W-:Y:S01]  /*1c730*/  MOV R15, 0xffffffff ;  /* 0xffffffff000f7802 */ /* 0x000fe20000000f00 */
[----:B------:R-:W-:-:S07]  /*1c740*/  IMAD.MOV.U32 R11, RZ, RZ, 0x181f ;  /* 0x0000181fff0b7424 */ /* 0x000fce00078e00ff */
[----:B0-----:R-:W-:Y:S05]  /*1c750*/  WARPSYNC.COLLECTIVE R15, `(.L_x_810) ;  /* 0x000000000f087348 */ /* 0x001fea0003c00000 */
[----:B------:R1:W2:Y:S02]  /*1c760*/  SHFL.IDX P6, R14, R13, R12, R11 ;  /* 0x0000000c0d0e7389 */ /* 0x0002a400000c000b */
[----:B012---:R-:W-:Y:S01]  /*1c770*/  ENDCOLLECTIVE ;  /* 0x000000000000791b */ /* 0x007fe20003800000 */
.L_x_810:
[----:B------:R-:W-:Y:S05]  /*1c780*/  BSYNC B1 ;  /* 0x0000000000017941 */ /* 0x000fea0003800000 */
.L_x_809:
[----:B------:R-:W-:Y:S01]  /*1c790*/  IMAD.MOV.U32 R13, RZ, RZ, R109 ;  /* 0x000000ffff0d7224 */ /* 0x000fe200078e006d */
[----:B------:R-:W-:Y:S01]  /*1c7a0*/  MOV R12, RZ ;  /* 0x000000ff000c7202 */ /* 0x000fe20000000f00 */
[----:B------:R-:W-:Y:S02]  /*1c7b0*/  IMAD.MOV.U32 R11, RZ, RZ, 0x181f ;  /* 0x0000181fff0b7424 */ /* 0x000fe400078e00ff */
[----:B------:R-:W-:Y:S02]  /*1c7c0*/  IMAD.MOV.U32 R15, RZ, RZ, -0x1 ;  /* 0xffffffffff0f7424 */ /* 0x000fe400078e00ff */
[----:B------:R-:W-:-:S07]  /*1c7d0*/  IMAD.MOV.U32 R75, RZ, RZ, R14 ;  /* 0x000000ffff4b7224 */ /* 0x000fce00078e000e */
[----:B------:R-:W-:Y:S05]  /*1c7e0*/  WARPSYNC.COLLECTIVE R15, `(.L_x_811) ;  /* 0x000000000f087348 */ /* 0x000fea0003c00000 */
[----:B------:R0:W1:Y:S02]  /*1c7f0*/  SHFL.IDX P6, R14, R13, R12, R11 ;  /* 0x0000000c0d0e7389 */ /* 0x00006400000c000b */
[----:B01----:R-:W-:Y:S01]  /*1c800*/  ENDCOLLECTIVE ;  /* 0x000000000000791b */ /* 0x003fe20003800000 */
.L_x_811:
[----:B------:R-:W-:Y:S01]  /*1c810*/  MOV R74, R14 ;  /* 0x0000000e004a7202 */ /* 0x000fe20000000f00 */
[----:B------:R-:W-:Y:S06]  /*1c820*/  BRA `(.L_x_812) ;  /* 0xfffffe6800c47947 */ /* 0x000fec000383ffff */
.L_x_512:
[----:B------:R-:W-:Y:S01]  /*1c830*/  BSSY B1, `(.L_x_813) ;  /* 0x0000008000017945 */ /* 0x000fe20003800000 */
[----:B0---4-:R-:W-:Y:S01]  /*1c840*/  IMAD.MOV.U32 R13, RZ, RZ, R108 ;  /* 0x000000ffff0d7224 */ /* 0x011fe200078e006c */
[----:B------:R-:W-:Y:S01]  /*1c850*/  MOV R11, 0x181f ;  /* 0x0000181f000b7802 */ /* 0x000fe20000000f00 */
[----:B------:R-:W-:Y:S02]  /*1c860*/  IMAD.MOV.U32 R12, RZ, RZ, 0x1 ;  /* 0x00000001ff0c7424 */ /* 0x000fe400078e00ff */
[----:B------:R-:W-:-:S07]  /*1c870*/  IMAD.MOV.U32 R15, RZ, RZ, -0x1 ;  /* 0xffffffffff0f7424 */ /* 0x000fce00078e00ff */
[----:B-123--:R-:W-:Y:S05]  /*1c880*/  WARPSYNC.COLLECTIVE R15, `(.L_x_814) ;  /* 0x000000000f087348 */ /* 0x00efea0003c00000 */
[----:B------:R0:W4:Y:S02]  /*1c890*/  SHFL.IDX P6, R14, R13, R12, R11 ;  /* 0x0000000c0d0e7389 */ /* 0x00012400000c000b */
[----:B01234-:R-:W-:Y:S01]  /*1c8a0*/  ENDCOLLECTIVE ;  /* 0x000000000000791b */ /* 0x01ffe20003800000 */
.L_x_814:
[----:B------:R-:W-:Y:S05]  /*1c8b0*/  BSYNC B1 ;  /* 0x0000000000017941 */ /* 0x000fea0003800000 */
.L_x_813:
[----:B------:R-:W-:Y:S01]  /*1c8c0*/  MOV R13, R109 ;  /* 0x0000006d000d7202 */ /* 0x000fe20000000f00 */
[----:B------:R-:W-:Y:S01]  /*1c8d0*/  IMAD.MOV.U32 R12, RZ, RZ, 0x1 ;  /* 0x00000001ff0c7424 */ /* 0x000fe200078e00ff */
[----:B------:R-:W-:Y:S01]  /*1c8e0*/  MOV R15, 0xffffffff ;  /* 0xffffffff000f7802 */ /* 0x000fe20000000f00 */
[----:B------:R-:W-:Y:S02]  /*1c8f0*/  IMAD.MOV.U32 R11, RZ, RZ, 0x181f ;  /* 0x0000181fff0b7424 */ /* 0x000fe400078e00ff */
[----:B------:R-:W-:-:S07]  /*1c900*/  IMAD.MOV.U32 R67, RZ, RZ, R14 ;  /* 0x000000ffff437224 */ /* 0x000fce00078e000e */
[----:B------:R-:W-:Y:S05]  /*1c910*/  WARPSYNC.COLLECTIVE R15, `(.L_x_815) ;  /* 0x000000000f087348 */ /* 0x000fea0003c00000 */
[----:B------:R0:W1:Y:S02]  /*1c920*/  SHFL.IDX P6, R14, R13, R12, R11 ;  /* 0x0000000c0d0e7389 */ /* 0x00006400000c000b */
[----:B01----:R-:W-:Y:S01]  /*1c930*/  ENDCOLLECTIVE ;  /* 0x000000000000791b */ /* 0x003fe20003800000 */
.L_x_815:
[----:B------:R-:W-:Y:S01]  /*1c940*/  IMAD.MOV.U32 R66, RZ, RZ, R14 ;  /* 0x000000ffff427224 */ /* 0x000fe200078e000e */
[----:B------:R-:W-:Y:S06]  /*1c950*/  BRA `(.L_x_816) ;  /* 0xfffffe7000287947 */ /* 0x000fec000383ffff */
.L_x_521:
        /* <DEDUP_REMOVED lines=8> */
.L_x_818:
[----:B------:R-:W-:Y:S05]  /*1c9e0*/  BSYNC B1 ;  /* 0x0000000000017941 */ /* 0x000fea0003800000 */
.L_x_817:
[----:B------:R-:W-:Y:S01]  /*1c9f0*/  IMAD.MOV.U32 R13, RZ, RZ, R109 ;  /* 0x000000ffff0d7224 */ /* 0x000fe200078e006d */
[----:B------:R-:W-:Y:S01]  /*1ca00*/  MOV R11, 0x181f ;  /* 0x0000181f000b7802 */ /* 0x000fe20000000f00 */
[----:B------:R-:W-:Y:S01]  /*1ca10*/  IMAD.MOV.U32 R12, RZ, RZ, 0x2 ;  /* 0x00000002ff0c7424 */ /* 0x000fe200078e00ff */
[----:B------:R-:W-:Y:S01]  /*1ca20*/  MOV R59, R14 ;  /* 0x0000000e003b7202 */ /* 0x000fe20000000f00 */
[----:B------:R-:W-:-:S07]  /*1ca30*/  IMAD.MOV.U32 R15, RZ, RZ, -0x1 ;  /* 0xffffffffff0f7424 */ /* 0x000fce00078e00ff */
[----:B------:R-:W-:Y:S05]  /*1ca40*/  WARPSYNC.COLLECTIVE R15, `(.L_x_819) ;  /* 0x000000000f087348 */ /* 0x000fea0003c00000 */
[----:B------:R0:W1:Y:S02]  /*1ca50*/  SHFL.IDX P6, R14, R13, R12, R11 ;  /* 0x0000000c0d0e7389 */ /* 0x00006400000c000b */
[----:B01----:R-:W-:Y:S01]  /*1ca60*/  ENDCOLLECTIVE ;  /* 0x000000000000791b */ /* 0x003fe20003800000 */
.L_x_819:
[----:B------:R-:W-:Y:S01]  /*1ca70*/  IMAD.MOV.U32 R58, RZ, RZ, R14 ;  /* 0x000000ffff3a7224 */ /* 0x000fe200078e000e */
[----:B------:R-:W-:Y:S06]  /*1ca80*/  BRA `(.L_x_820) ;  /* 0xfffffe74008c7947 */ /* 0x000fec000383ffff */
.L_x_530:
[----:B------:R-:W-:Y:S01]  /*1ca90*/  BSSY B1, `(.L_x_821) ;  /* 0x0000008000017945 */ /* 0x000fe20003800000 */
[----:B0---4-:R-:W-:Y:S01]  /*1caa0*/  MOV R13, R108 ;  /* 0x0000006c000d7202 */ /* 0x011fe20000000f00 */
[----:B------:R-:W-:Y:S01]  /*1cab0*/  IMAD.MOV.U32 R12, RZ, RZ, 0x3 ;  /* 0x00000003ff0c7424 */ /* 0x000fe200078e00ff */
[----:B------:R-:W-:Y:S01]  /*1cac0*/  MOV R15, 0xffffffff ;  /* 0xffffffff000f7802 */ /* 0x000fe20000000f00 */
[----:B------:R-:W-:-:S07]  /*1cad0*/  IMAD.MOV.U32 R11, RZ, RZ, 0x181f ;  /* 0x0000181fff0b7424 */ /* 0x000fce00078e00ff */
[----:B-123--:R-:W-:Y:S05]  /*1cae0*/  WARPSYNC.COLLECTIVE R15, `(.L_x_822) ;  /* 0x000000000f087348 */ /* 0x00efea0003c00000 */
[----:B------:R0:W4:Y:S02]  /*1caf0*/  SHFL.IDX P6, R14, R13, R12, R11 ;  /* 0x0000000c0d0e7389 */ /* 0x00012400000c000b */
[----:B01234-:R-:W-:Y:S01]  /*1cb00*/  ENDCOLLECTIVE ;  /* 0x000000000000791b */ /* 0x01ffe20003800000 */
.L_x_822:
[----:B------:R-:W-:Y:S05]  /*1cb10*/  BSYNC B1 ;  /* 0x0000000000017941 */ /* 0x000fea0003800000 */
.L_x_821:
[----:B------:R-:W-:Y:S01]  /*1cb20*/  IMAD.MOV.U32 R13, RZ, RZ, R109 ;  /* 0x000000ffff0d7224 */ /* 0x000fe200078e006d */
[----:B------:R-:W-:Y:S01]  /*1cb30*/  MOV R12, 0x3 ;  /* 0x00000003000c7802 */ /* 0x000fe20000000f00 */
[----:B------:R-:W-:Y:S02]  /*1cb40*/  IMAD.MOV.U32 R11, RZ, RZ, 0x181f ;  /* 0x0000181fff0b7424 */ /* 0x000fe400078e00ff */
[----:B------:R-:W-:Y:S02]  /*1cb50*/  IMAD.MOV.U32 R15, RZ, RZ, -0x1 ;  /* 0xffffffffff0f7424 */ /* 0x000fe400078e00ff */
[----:B------:R-:W-:-:S07]  /*1cb60*/  IMAD.MOV.U32 R51, RZ, RZ, R14 ;  /* 0x000000ffff337224 */ /* 0x000fce00078e000e */
[----:B------:R-:W-:Y:S05]  /*1cb70*/  WARPSYNC.COLLECTIVE R15, `(.L_x_823) ;  /* 0x000000000f087348 */ /* 0x000fea0003c00000 */
[----:B------:R0:W1:Y:S02]  /*1cb80*/  SHFL.IDX P6, R14, R13, R12, R11 ;  /* 0x0000000c0d0e7389 */ /* 0x00006400000c000b */
[----:B01----:R-:W-:Y:S01]  /*1cb90*/  ENDCOLLECTIVE ;  /* 0x000000000000791b */ /* 0x003fe20003800000 */
.L_x_823:
[----:B------:R-:W-:Y:S01]  /*1cba0*/  MOV R109, R14 ;  /* 0x0000000e006d7202 */ /* 0x000fe20000000f00 */
[----:B------:R-:W-:Y:S06]  /*1cbb0*/  BRA `(.L_x_824) ;  /* 0xfffffe7800f07947 */ /* 0x000fec000383ffff */
.L_x_542:
[----:B-1----:R1:W2:Y:S02]  /*1cbc0*/  SYNCS.PHASECHK.TRANS64.TRYWAIT P4, [R90+URZ+0x28890], R103 ;  /* 0x028890675a0075a7 */ /* 0x0022a4000808017f */
[----:B--2---:R-:W-:Y:S05]  /*1cbd0*/  @!P4 NANOSLEEP.SYNCS 0x989680 ;  /* 0x009896800000c95d */ /* 0x004fea0003900000 */
[----:B------:R-:W2:Y:S02]  /*1cbe0*/  @!P4 SYNCS.PHASECHK.TRANS64 P4, [R90+URZ+0x28890], R103 ;  /* 0x028890675a00c5a7 */ /* 0x000ea4000808007f */
[----:B--2---:R-:W-:Y:S05]  /*1cbf0*/  @!P4 BRA `(.L_x_542) ;  /* 0xfffffffc00f0c947 */ /* 0x004fea000383ffff */
[----:B------:R-:W-:Y:S05]  /*1cc00*/  BRA `(.L_x_825) ;  /* 0xfffffe8800d07947 */ /* 0x000fea000383ffff */
.L_x_543:
[----:B------:R-:W-:Y:S01]  /*1cc10*/  BSSY B1, `(.L_x_826) ;  /* 0x0000008000017945 */ /* 0x000fe20003800000 */
[----:B------:R-:W-:Y:S01]  /*1cc20*/  IMAD.MOV.U32 R13, RZ, RZ, R108 ;  /* 0x000000ffff0d7224 */ /* 0x000fe200078e006c */
[----:B------:R-:W-:Y:S01]  /*1cc30*/  MOV R11, 0x181f ;  /* 0x0000181f000b7802 */ /* 0x000fe20000000f00 */
[----:B------:R-:W-:Y:S02]  /*1cc40*/  IMAD.MOV.U32 R12, RZ, RZ, RZ ;  /* 0x000000ffff0c7224 */ /* 0x000fe400078e00ff */
[----:B------:R-:W-:-:S07]  /*1cc50*/  IMAD.MOV.U32 R15, RZ, RZ, -0x1 ;  /* 0xffffffffff0f7424 */ /* 0x000fce00078e00ff */
[----:B-1----:R-:W-:Y:S05]  /*1cc60*/  WARPSYNC.COLLECTIVE R15, `(.L_x_827) ;  /* 0x000000000f087348 */ /* 0x002fea0003c00000 */
[----:B------:R0:W2:Y:S02]  /*1cc70*/  SHFL.IDX P6, R14, R13, R12, R11 ;  /* 0x0000000c0d0e7389 */ /* 0x0000a400000c000b */
[----:B012---:R-:W-:Y:S01]  /*1cc80*/  ENDCOLLECTIVE ;  /* 0x000000000000791b */ /* 0x007fe20003800000 */
.L_x_827:
[----:B------:R-:W-:Y:S05]  /*1cc90*/  BSYNC B1 ;  /* 0x0000000000017941 */ /* 0x000fea0003800000 */
.L_x_826:
[----:B------:R-:W-:Y:S01]  /*1cca0*/  MOV R13, R109 ;  /* 0x0000006d000d7202 */ /* 0x000fe20000000f00 */
[----:B------:R-:W-:Y:S01]  /*1ccb0*/  IMAD.MOV.U32 R12, RZ, RZ, RZ ;  /* 0x000000ffff0c7224 */ /* 0x000fe200078e00ff */
[----:B------:R-:W-:Y:S01]  /*1ccc0*/  MOV R15, 0xffffffff ;  /* 0xffffffff000f7802 */ /* 0x000fe20000000f00 */
[----:B------:R-:W-:Y:S02]  /*1ccd0*/  IMAD.MOV.U32 R11, RZ, RZ, 0x181f ;  /* 0x0000181fff0b7424 */ /* 0x000fe400078e00ff */
[----:B------:R-:W-:-:S07]  /*1cce0*/  IMAD.MOV.U32 R107, RZ, RZ, R14 ;  /* 0x000000ffff6b7224 */ /* 0x000fce00078e000e */
[----:B------:R-:W-:Y:S05]  /*1ccf0*/  WARPSYNC.COLLECTIVE R15, `(.L_x_828) ;  /* 0x000000000f087348 */ /* 0x000fea0003c00000 */
[----:B------:R0:W1:Y:S02]  /*1cd00*/  SHFL.IDX P6, R14, R13, R12, R11 ;  /* 0x0000000c0d0e7389 */ /* 0x00006400000c000b */
[----:B01----:R-:W-:Y:S01]  /*1cd10*/  ENDCOLLECTIVE ;  /* 0x000000000000791b */ /* 0x003fe20003800000 */
.L_x_828:
[----:B------:R-:W-:Y:S01]  /*1cd20*/  IMAD.MOV.U32 R106, RZ, RZ, R14 ;  /* 0x000000ffff6a7224 */ /* 0x000fe200078e000e */
[----:B------:R-:W-:Y:S06]  /*1cd30*/  BRA `(.L_x_829) ;  /* 0xfffffe88009c7947 */ /* 0x000fec000383ffff */
.L_x_548:
[----:B------:R-:W-:Y:S01]  /*1cd40*/  BSSY B1, `(.L_x_830) ;  /* 0x0000008000017945 */ /* 0x000fe20003800000 */
[----:B----4-:R-:W-:Y:S01]  /*1cd50*/  IMAD.MOV.U32 R13, RZ, RZ, R108 ;  /* 0x000000ffff0d7224 */ /* 0x010fe200078e006c */
[----:B------:R-:W-:Y:S01]  /*1cd60*/  MOV R12, 0x1 ;  /* 0x00000001000c7802 */ /* 0x000fe20000000f00 */
[----:B------:R-:W-:Y:S02]  /*1cd70*/  IMAD.MOV.U32 R11, RZ, RZ, 0x181f ;  /* 0x0000181fff0b7424 */ /* 0x000fe400078e00ff */
[----:B------:R-:W-:-:S07]  /*1cd80*/  IMAD.MOV.U32 R15, RZ, RZ, -0x1 ;  /* 0xffffffffff0f7424 */ /* 0x000fce00078e00ff */
[----:B0123--:R-:W-:Y:S05]  /*1cd90*/  WARPSYNC.COLLECTIVE R15, `(.L_x_831) ;  /* 0x000000000f087348 */ /* 0x00ffea0003c00000 */
[----:B------:R4:W0:Y:S02]  /*1cda0*/  SHFL.IDX P6, R14, R13, R12, R11 ;  /* 0x0000000c0d0e7389 */ /* 0x00082400000c000b */
[----:B01234-:R-:W-:Y:S01]  /*1cdb0*/  ENDCOLLECTIVE ;  /* 0x000000000000791b */ /* 0x01ffe20003800000 */
.L_x_831:
[----:B------:R-:W-:Y:S05]  /*1cdc0*/  BSYNC B1 ;  /* 0x0000000000017941 */ /* 0x000fea0003800000 */
.L_x_830:
        /* <DEDUP_REMOVED lines=8> */
.L_x_832:
[----:B------:R-:W-:Y:S01]  /*1ce50*/  IMAD.MOV.U32 R46, RZ, RZ, R14 ;  /* 0x000000ffff2e7224 */ /* 0x000fe200078e000e */
[----:B------:R-:W-:Y:S06]  /*1ce60*/  BRA `(.L_x_833) ;  /* 0xfffffe9000347947 */ /* 0x000fec000383ffff */
.L_x_553:
        /* <DEDUP_REMOVED lines=8> */
.L_x_835:
[----:B------:R-:W-:Y:S05]  /*1cef0*/  BSYNC B1 ;  /* 0x0000000000017941 */ /* 0x000fea0003800000 */
.L_x_834:
        /* <DEDUP_REMOVED lines=8> */
.L_x_836:
[----:B------:R-:W-:Y:S01]  /*1cf80*/  MOV R46, R14 ;  /* 0x0000000e002e7202 */ /* 0x000fe20000000f00 */
[----:B------:R-:W-:Y:S06]  /*1cf90*/  BRA `(.L_x_837) ;  /* 0xfffffe9400d87947 */ /* 0x000fec000383ffff */
.L_x_558:
        /* <DEDUP_REMOVED lines=8> */
.L_x_839:
[----:B------:R-:W-:Y:S05]  /*1d020*/  BSYNC B1 ;  /* 0x0000000000017941 */ /* 0x000fea0003800000 */
.L_x_838:
        /* <DEDUP_REMOVED lines=8> */
.L_x_840:
[----:B------:R-:W-:Y:S01]  /*1d0b0*/  IMAD.MOV.U32 R109, RZ, RZ, R14 ;  /* 0x000000ffff6d7224 */ /* 0x000fe200078e000e */
[----:B------:R-:W-:Y:S06]  /*1d0c0*/  BRA `(.L_x_841) ;  /* 0xfffffe9c00787947 */ /* 0x000fec000383ffff */
.L_x_563:
[----:B0-----:R0:W1:Y:S02]  /*1d0d0*/  SYNCS.PHASECHK.TRANS64.TRYWAIT P3, [R90+URZ+0x28890], R103 ;  /* 0x028890675a0075a7 */ /* 0x001064000806017f */
[----:B-1----:R-:W-:Y:S05]  /*1d0e0*/  @!P3 NANOSLEEP.SYNCS 0x989680 ;  /* 0x009896800000b95d */ /* 0x002fea0003900000 */
[----:B------:R-:W1:Y:S02]  /*1d0f0*/  @!P3 SYNCS.PHASECHK.TRANS64 P3, [R90+URZ+0x28890], R103 ;  /* 0x028890675a00b5a7 */ /* 0x000e64000806007f */
[----:B-1----:R-:W-:Y:S05]  /*1d100*/  @!P3 BRA `(.L_x_563) ;  /* 0xfffffffc00f0b947 */ /* 0x002fea000383ffff */
[----:B------:R-:W-:Y:S05]  /*1d110*/  BRA `(.L_x_842) ;  /* 0xfffffea400707947 */ /* 0x000fea000383ffff */
.L_x_564:
        /* <DEDUP_REMOVED lines=8> */
.L_x_844:
[----:B------:R-:W-:Y:S05]  /*1d1a0*/  BSYNC B1 ;  /* 0x0000000000017941 */ /* 0x000fea0003800000 */
.L_x_843:
[----:B------:R-:W-:Y:S01]  /*1d1b0*/  IMAD.MOV.U32 R13, RZ, RZ, R44 ;  /* 0x000000ffff0d7224 */ /* 0x000fe200078e002c */
[----:B------:R-:W-:Y:S01]  /*1d1c0*/  MOV R11, 0x181f ;  /* 0x0000181f000b7802 */ /* 0x000fe20000000f00 */
[----:B------:R-:W-:Y:S01]  /*1d1d0*/  IMAD.MOV.U32 R12, RZ, RZ, RZ ;  /* 0x000000ffff0c7224 */ /* 0x000fe200078e00ff */
[----:B------:R-:W-:Y:S01]  /*1d1e0*/  MOV R41, R14 ;  /* 0x0000000e00297202 */ /* 0x000fe20000000f00 */
[----:B------:R-:W-:-:S07]  /*1d1f0*/  IMAD.MOV.U32 R15, RZ, RZ, -0x1 ;  /* 0xffffffffff0f7424 */ /* 0x000fce00078e00ff */
[----:B------:R-:W-:Y:S05]  /*1d200*/  WARPSYNC.COLLECTIVE R15, `(.L_x_845) ;  /* 0x000000000f087348 */ /* 0x000fea0003c00000 */
[----:B------:R0:W1:Y:S02]  /*1d210*/  SHFL.IDX P6, R14, R13, R12, R11 ;  /* 0x0000000c0d0e7389 */ /* 0x00006400000c000b */
[----:B01----:R-:W-:Y:S01]  /*1d220*/  ENDCOLLECTIVE ;  /* 0x000000000000791b */ /* 0x003fe20003800000 */
.L_x_845:
[----:B------:R-:W-:Y:S05]  /*1d230*/  BRA `(.L_x_846) ;  /* 0xfffffea400907947 */ /* 0x000fea000383ffff */
.L_x_567:
[----:B------:R-:W-:Y:S01]  /*1d240*/  BSSY B1, `(.L_x_847) ;  /* 0x0000008000017945 */ /* 0x000fe20003800000 */
[----:B----4-:R-:W-:Y:S01]  /*1d250*/  IMAD.MOV.U32 R13, RZ, RZ, R45 ;  /* 0x000000ffff0d7224 */ /* 0x010fe200078e002d */
[----:B------:R-:W-:Y:S01]  /*1d260*/  MOV R12, 0x1 ;  /* 0x00000001000c7802 */ /* 0x000fe20000000f00 */
[----:B------:R-:W-:Y:S02]  /*1d270*/  IMAD.MOV.U32 R11, RZ, RZ, 0x181f ;  /* 0x0000181fff0b7424 */ /* 0x000fe400078e00ff */
[----:B------:R-:W-:-:S07]  /*1d280*/  IMAD.MOV.U32 R15, RZ, RZ, -0x1 ;  /* 0xffffffffff0f7424 */ /* 0x000fce00078e00ff */
[----:B0123--:R-:W-:Y:S05]  /*1d290*/  WARPSYNC.COLLECTIVE R15, `(.L_x_848) ;  /* 0x000000000f087348 */ /* 0x00ffea0003c00000 */
[----:B---3--:R3:W4:Y:S02]  /*1d2a0*/  SHFL.IDX P6, R14, R13, R12, R11 ;  /* 0x0000000c0d0e7389 */ /* 0x00872400000c000b */
[----:B01234-:R-:W-:Y:S01]  /*1d2b0*/  ENDCOLLECTIVE ;  /* 0x000000000000791b */ /* 0x01ffe20003800000 */
.L_x_848:
[----:B------:R-:W-:Y:S05]  /*1d2c0*/  BSYNC B1 ;  /* 0x0000000000017941 */ /* 0x000fea0003800000 */
.L_x_847:
        /* <DEDUP_REMOVED lines=8> */
.L_x_849:
[----:B------:R-:W-:Y:S05]  /*1d350*/  BRA `(.L_x_850) ;  /* 0xfffffea400907947 */ /* 0x000fea000383ffff */
.L_x_570:
[----:B------:R-:W-:Y:S01]  /*1d360*/  BSSY B1, `(.L_x_851) ;  /* 0x0000008000017945 */ /* 0x000fe20003800000 */
[----:B---3--:R-:W-:Y:S01]  /*1d370*/  IMAD.MOV.U32 R13, RZ, RZ, R45 ;  /* 0x000000ffff0d7224 */ /* 0x008fe200078e002d */
[----:B------:R-:W-:Y:S01]  /*1d380*/  MOV R12, 0x2 ;  /* 0x00000002000c7802 */ /* 0x000fe20000000f00 */
[----:B------:R-:W-:Y:S02]  /*1d390*/  IMAD.MOV.U32 R11, RZ, RZ, 0x181f ;  /* 0x0000181fff0b7424 */ /* 0x000fe400078e00ff */
[----:B------:R-:W-:-:S07]  /*1d3a0*/  IMAD.MOV.U32 R15, RZ, RZ, -0x1 ;  /* 0xffffffffff0f7424 */ /* 0x000fce00078e00ff */
[----:B012-4-:R-:W-:Y:S05]  /*1d3b0*/  WARPSYNC.COLLECTIVE R15, `(.L_x_852) ;  /* 0x000000000f087348 */ /* 0x017fea0003c00000 */
[----:B------:R3:W0:Y:S02]  /*1d3c0*/  SHFL.IDX P6, R14, R13, R12, R11 ;  /* 0x0000000c0d0e7389 */ /* 0x00062400000c000b */
[----:B01234-:R-:W-:Y:S01]  /*1d3d0*/  ENDCOLLECTIVE ;  /* 0x000000000000791b */ /* 0x01ffe20003800000 */
.L_x_852:
[----:B------:R-:W-:Y:S05]  /*1d3e0*/  BSYNC B1 ;  /* 0x0000000000017941 */ /* 0x000fea0003800000 */
.L_x_851:
        /* <DEDUP_REMOVED lines=8> */
.L_x_853:
[----:B------:R-:W-:Y:S05]  /*1d470*/  BRA `(.L_x_854) ;  /* 0xfffffea400947947 */ /* 0x000fea000383ffff */
.L_x_573:
[----:B------:R-:W-:Y:S01]  /*1d480*/  BSSY B1, `(.L_x_855) ;  /* 0x0000008000017945 */ /* 0x000fe20003800000 */
[----:B0-----:R-:W-:Y:S01]  /*1d490*/  IMAD.MOV.U32 R13, RZ, RZ, R45 ;  /* 0x000000ffff0d7224 */ /* 0x001fe200078e002d */
[----:B------:R-:W-:Y:S01]  /*1d4a0*/  MOV R12, 0x3 ;  /* 0x00000003000c7802 */ /* 0x000fe20000000f00 */
[----:B------:R-:W-:Y:S02]  /*1d4b0*/  IMAD.MOV.U32 R11, RZ, RZ, 0x181f ;  /* 0x0000181fff0b7424 */ /* 0x000fe400078e00ff */
[----:B------:R-:W-:-:S07]  /*1d4c0*/  IMAD.MOV.U32 R15, RZ, RZ, -0x1 ;  /* 0xffffffffff0f7424 */ /* 0x000fce00078e00ff */
[----:B-1234-:R-:W-:Y:S05]  /*1d4d0*/  WARPSYNC.COLLECTIVE R15, `(.L_x_856) ;  /* 0x000000000f087348 */ /* 0x01efea0003c00000 */
[----:B------:R0:W0:Y:S02]  /*1d4e0*/  SHFL.IDX P6, R14, R13, R12, R11 ;  /* 0x0000000c0d0e7389 */ /* 0x00002400000c000b */
[----:B01234-:R-:W-:Y:S01]  /*1d4f0*/  ENDCOLLECTIVE ;  /* 0x000000000000791b */ /* 0x01ffe20003800000 */
.L_x_856:
[----:B------:R-:W-:Y:S05]  /*1d500*/  BSYNC B1 ;  /* 0x0000000000017941 */ /* 0x000fea0003800000 */
.L_x_855:
        /* <DEDUP_REMOVED lines=8> */
.L_x_857:
[----:B------:R-:W-:Y:S05]  /*1d590*/  BRA `(.L_x_858) ;  /* 0xfffffea400987947 */ /* 0x000fea000383ffff */
.L_x_577:
[----:B------:R0:W0:Y:S02]  /*1d5a0*/  SYNCS.PHASECHK.TRANS64.TRYWAIT P4, [R90+URZ+0x288b0], R103 ;  /* 0x0288b0675a0075a7 */ /* 0x000024000808017f */
[----:B0-----:R-:W-:Y:S05]  /*1d5b0*/  @!P4 NANOSLEEP.SYNCS 0x989680 ;  /* 0x009896800000c95d */ /* 0x001fea0003900000 */
[----:B------:R-:W0:Y:S02]  /*1d5c0*/  @!P4 SYNCS.PHASECHK.TRANS64 P4, [R90+URZ+0x288b0], R103 ;  /* 0x0288b0675a00c5a7 */ /* 0x000e24000808007f */
[----:B0-----:R-:W-:Y:S05]  /*1d5d0*/  @!P4 BRA `(.L_x_577) ;  /* 0xfffffffc00f0c947 */ /* 0x001fea000383ffff */
[----:B------:R-:W-:Y:S05]  /*1d5e0*/  BRA `(.L_x_859) ;  /* 0xfffffea800147947 */ /* 0x000fea000383ffff */
.L_x_591:
[----:B------:R-:W0:Y:S01]  /*1d5f0*/  S2R R6, SR_TID.X ;  /* 0x0000000000067919 */ /* 0x000e220000002100 */
[----:B------:R-:W-:Y:S01]  /*1d600*/  BSSY B0, `(.L_x_860) ;  /* 0x000000c000007945 */ /* 0x000fe20003800000 */
[----:B------:R-:W-:Y:S01]  /*1d610*/  IMAD.MOV.U32 R12, RZ, RZ, RZ ;  /* 0x000000ffff0c7224 */ /* 0x000fe200078e00ff */
[----:B------:R-:W-:Y:S01]  /*1d620*/  MOV R15, 0xffffffff ;  /* 0xffffffff000f7802 */ /* 0x000fe20000000f00 */
[----:B------:R-:W-:Y:S02]  /*1d630*/  IMAD.MOV.U32 R11, RZ, RZ, 0x1f ;  /* 0x0000001fff0b7424 */ /* 0x000fe400078e00ff */
[----:B0-----:R-:W-:-:S05]  /*1d640*/  VIADD R6, R6, 0xffffff80 ;  /* 0xffffff8006067836 */ /* 0x001fca0000000000 */
[----:B------:R-:W-:-:S04]  /*1d650*/  SHF.R.S32.HI R5, RZ, 0x1f, R6 ;  /* 0x0000001fff057819 */ /* 0x000fc80000011406 */
[----:B------:R-:W-:-:S04]  /*1d660*/  LEA.HI R5, R5, R6, RZ, 0x7 ;  /* 0x0000000605057211 */ /* 0x000fc800078f38ff */
[----:B------:R-:W-:-:S04]  /*1d670*/  SHF.R.S32.HI R5, RZ, 0x7, R5 ;  /* 0x00000007ff057819 */ /* 0x000fc80000011405 */
[----:B--2---:R-:W-:-:S07]  /*1d680*/  MOV R13, R5 ;  /* 0x00000005000d7202 */ /* 0x004fce0000000f00 */
[----:B-----5:R-:W-:Y:S05]  /*1d690*/  WARPSYNC.COLLECTIVE R15, `(.L_x_861) ;  /* 0x000000000f087348 */ /* 0x020fea0003c00000 */
[----:B------:R0:W1:Y:S02]  /*1d6a0*/  SHFL.IDX P6, R14, R13, R12, R11 ;  /* 0x0000000c0d0e7389 */ /* 0x00006400000c000b */
[----:B01---5:R-:W-:Y:S01]  /*1d6b0*/  ENDCOLLECTIVE ;  /* 0x000000000000791b */ /* 0x023fe20003800000 */
.L_x_861:
[----:B------:R-:W-:Y:S05]  /*1d6c0*/  BSYNC B0 ;  /* 0x0000000000007941 */ /* 0x000fea0003800000 */
.L_x_860:
[----:B------:R-:W-:Y:S01]  /*1d6d0*/  IMAD.MOV.U32 R195, RZ, RZ, R14 ;  /* 0x000000ffffc37224 */ /* 0x000fe200078e000e */
[----:B------:R-:W-:Y:S06]  /*1d6e0*/  BRA `(.L_x_862) ;  /* 0xfffffeb000c87947 */ /* 0x000fec000383ffff */
.L_x_601:
[----:B------:R-:W-:Y:S01]  /*1d6f0*/  BSSY B1, `(.L_x_863) ;  /* 0x0000008000017945 */ /* 0x000fe20003800000 */
[----:B--2---:R-:W-:Y:S01]  /*1d700*/  IMAD.MOV.U32 R13, RZ, RZ, R26 ;  /* 0x000000ffff0d7224 */ /* 0x004fe200078e001a */
[----:B------:R-:W-:Y:S01]  /*1d710*/  MOV R12, RZ ;  /* 0x000000ff000c7202 */ /* 0x000fe20000000f00 */
[----:B------:R-:W-:Y:S02]  /*1d720*/  IMAD.MOV.U32 R11, RZ, RZ, 0x181f ;  /* 0x0000181fff0b7424 */ /* 0x000fe400078e00ff */
[----:B------:R-:W-:-:S07]  /*1d730*/  IMAD.MOV.U32 R15, RZ, RZ, -0x1 ;  /* 0xffffffffff0f7424 */ /* 0x000fce00078e00ff */
[----:B------:R-:W-:Y:S05]  /*1d740*/  WARPSYNC.COLLECTIVE R15, `(.L_x_864) ;  /* 0x000000000f087348 */ /* 0x000fea0003c00000 */
[----:B------:R0:W1:Y:S02]  /*1d750*/  SHFL.IDX P6, R14, R13, R12, R11 ;  /* 0x0000000c0d0e7389 */ /* 0x00006400000c000b */
[----:B01----:R-:W-:Y:S01]  /*1d760*/  ENDCOLLECTIVE ;  /* 0x000000000000791b */ /* 0x003fe20003800000 */
.L_x_864:
[----:B------:R-:W-:Y:S05]  /*1d770*/  BSYNC B1 ;  /* 0x0000000000017941 */ /* 0x000fea0003800000 */
.L_x_863:
        /* <DEDUP_REMOVED lines=8> */
.L_x_865:
[----:B------:R-:W-:Y:S01]  /*1d800*/  MOV R13, R28 ;  /* 0x0000001c000d7202 */ /* 0x000fe20000000f00 */
[----:B------:R-:W-:-:S07]  /*1d810*/  IMAD.MOV.U32 R3, RZ, RZ, R14 ;  /* 0x000000ffff037224 */ /* 0x000fce00078e000e */
[----:B------:R-:W-:Y:S05]  /*1d820*/  WARPSYNC.COLLECTIVE R15, `(.L_x_866) ;  /* 0x000000000f087348 */ /* 0x000fea0003c00000 */
[----:B------:R0:W1:Y:S02]  /*1d830*/  SHFL.IDX P6, R14, R13, R12, R11 ;  /* 0x0000000c0d0e7389 */ /* 0x00006400000c000b */
[----:B01----:R-:W-:Y:S01]  /*1d840*/  ENDCOLLECTIVE ;  /* 0x000000000000791b */ /* 0x003fe20003800000 */
.L_x_866:
[----:B------:R-:W-:Y:S02]  /*1d850*/  IMAD.MOV.U32 R13, RZ, RZ, R27 ;  /* 0x000000ffff0d7224 */ /* 0x000fe400078e001b */
[----:B------:R-:W-:-:S07]  /*1d860*/  IMAD.MOV.U32 R4, RZ, RZ, R14 ;  /* 0x000000ffff047224 */ /* 0x000fce00078e000e */
[----:B------:R-:W-:Y:S05]  /*1d870*/  WARPSYNC.COLLECTIVE R15, `(.L_x_867) ;  /* 0x000000000f087348 */ /* 0x000fea0003c00000 */
[----:B------:R0:W1:Y:S02]  /*1d880*/  SHFL.IDX P6, R14, R13, R12, R11 ;  /* 0x0000000c0d0e7389 */ /* 0x00006400000c000b */
[----:B01----:R-:W-:Y:S01]  /*1d890*/  ENDCOLLECTIVE ;  /* 0x000000000000791b */ /* 0x003fe20003800000 */
.L_x_867:
[----:B------:R-:W-:Y:S05]  /*1d8a0*/  BRA `(.L_x_868) ;  /* 0xfffffeb400c87947 */ /* 0x000fea000383ffff */
.L_x_605:
[----:B0-----:R0:W1:Y:S02]  /*1d8b0*/  SYNCS.PHASECHK.TRANS64.TRYWAIT P0, [R156+URZ+0x28800], R5 ;  /* 0x028800059c0075a7 */ /* 0x001064000800017f */
[----:B-1----:R-:W-:Y:S05]  /*1d8c0*/  @!P0 NANOSLEEP.SYNCS 0x989680 ;  /* 0x009896800000895d */ /* 0x002fea0003900000 */
[----:B------:R-:W1:Y:S02]  /*1d8d0*/  @!P0 SYNCS.PHASECHK.TRANS64 P0, [R156+URZ+0x28800], R5 ;  /* 0x028800059c0085a7 */ /* 0x000e64000800007f */
[----:B-1----:R-:W-:Y:S05]  /*1d8e0*/  @!P0 BRA `(.L_x_605) ;  /* 0xfffffffc00f08947 */ /* 0x002fea000383ffff */
[----:B------:R-:W-:Y:S05]  /*1d8f0*/  BRA `(.L_x_869) ;  /* 0xfffffeb800b87947 */ /* 0x000fea000383ffff */
.L_x_621:
[----:B------:R-:W-:Y:S01]  /*1d900*/  BSSY B1, `(.L_x_870) ;  /* 0x0000008000017945 */ /* 0x000fe20003800000 */
[----:B--2---:R-:W-:Y:S01]  /*1d910*/  MOV R13, R26 ;  /* 0x0000001a000d7202 */ /* 0x004fe20000000f00 */
[----:B------:R-:W-:Y:S01]  /*1d920*/  IMAD.MOV.U32 R12, RZ, RZ, RZ ;  /* 0x000000ffff0c7224 */ /* 0x000fe200078e00ff */
[----:B------:R-:W-:Y:S01]  /*1d930*/  MOV R15, 0xffffffff ;  /* 0xffffffff000f7802 */ /* 0x000fe20000000f00 */
[----:B------:R-:W-:-:S07]  /*1d940*/  IMAD.MOV.U32 R11, RZ, RZ, 0x181f ;  /* 0x0000181fff0b7424 */ /* 0x000fce00078e00ff */
[----:B------:R-:W-:Y:S05]  /*1d950*/  WARPSYNC.COLLECTIVE R15, `(.L_x_871) ;  /* 0x000000000f087348 */ /* 0x000fea0003c00000 */
[----:B------:R0:W1:Y:S02]  /*1d960*/  SHFL.IDX P6, R14, R13, R12, R11 ;  /* 0x0000000c0d0e7389 */ /* 0x00006400000c000b */
[----:B01----:R-:W-:Y:S01]  /*1d970*/  ENDCOLLECTIVE ;  /* 0x000000000000791b */ /* 0x003fe20003800000 */
.L_x_871:
[----:B------:R-:W-:Y:S05]  /*1d980*/  BSYNC B1 ;  /* 0x0000000000017941 */ /* 0x000fea0003800000 */
.L_x_870:
        /* <DEDUP_REMOVED lines=8> */
.L_x_872:
[----:B------:R-:W-:Y:S01]  /*1da10*/  IMAD.MOV.U32 R13, RZ, RZ, R28 ;  /* 0x000000ffff0d7224 */ /* 0x000fe200078e001c */
[----:B------:R-:W-:-:S07]  /*1da20*/  MOV R3, R14 ;  /* 0x0000000e00037202 */ /* 0x000fce0000000f00 */
[----:B------:R-:W-:Y:S05]  /*1da30*/  WARPSYNC.COLLECTIVE R15, `(.L_x_873) ;  /* 0x000000000f087348 */ /* 0x000fea0003c00000 */
[----:B------:R0:W1:Y:S02]  /*1da40*/  SHFL.IDX P6, R14, R13, R12, R11 ;  /* 0x0000000c0d0e7389 */ /* 0x00006400000c000b */
[----:B01----:R-:W-:Y:S01]  /*1da50*/  ENDCOLLECTIVE ;  /* 0x000000000000791b */ /* 0x003fe20003800000 */
.L_x_873:
[----:B------:R-:W-:Y:S01]  /*1da60*/  MOV R13, R27 ;  /* 0x0000001b000d7202 */ /* 0x000fe20000000f00 */
[----:B------:R-:W-:-:S07]  /*1da70*/  IMAD.MOV.U32 R20, RZ, RZ, R14 ;  /* 0x000000ffff147224 */ /* 0x000fce00078e000e */
[----:B------:R-:W-:Y:S05]  /*1da80*/  WARPSYNC.COLLECTIVE R15, `(.L_x_874) ;  /* 0x000000000f087348 */ /* 0x000fea0003c00000 */
[----:B------:R0:W1:Y:S02]  /*1da90*/  SHFL.IDX P6, R14, R13, R12, R11 ;  /* 0x0000000c0d0e7389 */ /* 0x00006400000c000b */
[----:B01----:R-:W-:Y:S01]  /*1daa0*/  ENDCOLLECTIVE ;  /* 0x000000000000791b */ /* 0x003fe20003800000 */
.L_x_874:
[----:B------:R-:W-:Y:S05]  /*1dab0*/  BRA `(.L_x_875) ;  /* 0xfffffecc00dc7947 */ /* 0x000fea000383ffff */
.L_x_625:
[----:B0-----:R0:W1:Y:S02]  /*1dac0*/  SYNCS.PHASECHK.TRANS64.TRYWAIT P4, [R156+URZ+0x28800], R27 ;  /* 0x0288001b9c0075a7 */ /* 0x001064000808017f */
[----:B-1----:R-:W-:Y:S05]  /*1dad0*/  @!P4 NANOSLEEP.SYNCS 0x989680 ;  /* 0x009896800000c95d */ /* 0x002fea0003900000 */
[----:B------:R-:W1:Y:S02]  /*1dae0*/  @!P4 SYNCS.PHASECHK.TRANS64 P4, [R156+URZ+0x28800], R27 ;  /* 0x0288001b9c00c5a7 */ /* 0x000e64000808007f */
[----:B-1----:R-:W-:Y:S05]  /*1daf0*/  @!P4 BRA `(.L_x_625) ;  /* 0xfffffffc00f0c947 */ /* 0x002fea000383ffff */
[----:B------:R-:W-:Y:S05]  /*1db00*/  BRA `(.L_x_876) ;  /* 0xfffffed000cc7947 */ /* 0x000fea000383ffff */
.L_x_635:
[----:B-1----:R1:W4:Y:S02]  /*1db10*/  SYNCS.PHASECHK.TRANS64.TRYWAIT P1, [R3+URZ+0x28830], R0 ;  /* 0x02883000030075a7 */ /* 0x002324000802017f */
[----:B----4-:R-:W-:Y:S05]  /*1db20*/  @!P1 NANOSLEEP.SYNCS 0x989680 ;  /* 0x009896800000995d */ /* 0x010fea0003900000 */
[----:B------:R-:W4:Y:S02]  /*1db30*/  @!P1 SYNCS.PHASECHK.TRANS64 P1, [R3+URZ+0x28830], R0 ;  /* 0x02883000030095a7 */ /* 0x000f24000802007f */
[----:B----4-:R-:W-:Y:S05]  /*1db40*/  @!P1 BRA `(.L_x_635) ;  /* 0xfffffffc00f09947 */ /* 0x010fea000383ffff */
[----:B------:R-:W-:Y:S05]  /*1db50*/  BRA `(.L_x_634) ;  /* 0xfffffee800b07947 */ /* 0x000fea000383ffff */
.L_x_642:
[----:B-1----:R1:W2:Y:S02]  /*1db60*/  SYNCS.PHASECHK.TRANS64.TRYWAIT P2, [R5+URZ+0x28830], R6 ;  /* 0x02883006050075a7 */ /* 0x0022a4000804017f */
[----:B--2---:R-:W-:Y:S05]  /*1db70*/  @!P2 NANOSLEEP.SYNCS 0x989680 ;  /* 0x009896800000a95d */ /* 0x004fea0003900000 */
[----:B------:R-:W2:Y:S02]  /*1db80*/  @!P2 SYNCS.PHASECHK.TRANS64 P2, [R5+URZ+0x28830], R6 ;  /* 0x028830060500a5a7 */ /* 0x000ea4000804007f */
[----:B--2---:R-:W-:Y:S05]  /*1db90*/  @!P2 BRA `(.L_x_642) ;  /* 0xfffffffc00f0a947 */ /* 0x004fea000383ffff */
[----:B------:R-:W-:Y:S05]  /*1dba0*/  BRA `(.L_x_641) ;  /* 0xffffff1800147947 */ /* 0x000fea000383ffff */
.L_x_646:
[----:B-1----:R1:W2:Y:S02]  /*1dbb0*/  SYNCS.PHASECHK.TRANS64.TRYWAIT P1, [R5+URZ+0x28850], R4 ;  /* 0x02885004050075a7 */ /* 0x0022a4000802017f */
[----:B--2---:R-:W-:Y:S05]  /*1dbc0*/  @!P1 NANOSLEEP.SYNCS 0x989680 ;  /* 0x009896800000995d */ /* 0x004fea0003900000 */
[----:B------:R-:W2:Y:S02]  /*1dbd0*/  @!P1 SYNCS.PHASECHK.TRANS64 P1, [R5+URZ+0x28850], R4 ;  /* 0x02885004050095a7 */ /* 0x000ea4000802007f */
[----:B--2---:R-:W-:Y:S05]  /*1dbe0*/  @!P1 BRA `(.L_x_646) ;  /* 0xfffffffc00f09947 */ /* 0x004fea000383ffff */
[----:B------:R-:W-:Y:S05]  /*1dbf0*/  BRA `(.L_x_643) ;  /* 0xffffff1c00207947 */ /* 0x000fea000383ffff */
.L_x_653:
[----:B-1----:R1:W2:Y:S02]  /*1dc00*/  SYNCS.PHASECHK.TRANS64.TRYWAIT P1, [R9+URZ+0x28850], R0 ;  /* 0x02885000090075a7 */ /* 0x0022a4000802017f */
[----:B--2---:R-:W-:Y:S05]  /*1dc10*/  @!P1 NANOSLEEP.SYNCS 0x989680 ;  /* 0x009896800000995d */ /* 0x004fea0003900000 */
[----:B------:R-:W2:Y:S02]  /*1dc20*/  @!P1 SYNCS.PHASECHK.TRANS64 P1, [R9+URZ+0x28850], R0 ;  /* 0x02885000090095a7 */ /* 0x000ea4000802007f */
[----:B--2---:R-:W-:Y:S05]  /*1dc30*/  @!P1 BRA `(.L_x_653) ;  /* 0xfffffffc00f09947 */ /* 0x004fea000383ffff */
[----:B------:R-:W-:Y:S05]  /*1dc40*/  BRA `(.L_x_652) ;  /* 0xffffff4000687947 */ /* 0x000fea000383ffff */
.L_x_659:
[----:B------:R-:W-:Y:S01]  /*1dc50*/  IMAD.MOV.U32 R13, RZ, RZ, R2 ;  /* 0x000000ffff0d7224 */ /* 0x000fe200078e0002 */
[----:B------:R-:W-:Y:S01]  /*1dc60*/  MOV R11, 0x181f ;  /* 0x0000181f000b7802 */ /* 0x000fe20000000f00 */
[----:B------:R-:W-:Y:S02]  /*1dc70*/  IMAD.MOV.U32 R12, RZ, RZ, RZ ;  /* 0x000000ffff0c7224 */ /* 0x000fe400078e00ff */
[----:B------:R-:W-:-:S07]  /*1dc80*/  IMAD.MOV.U32 R15, RZ, RZ, -0x1 ;  /* 0xffffffffff0f7424 */ /* 0x000fce00078e00ff */
[----:B-----5:R-:W-:Y:S05]  /*1dc90*/  WARPSYNC.COLLECTIVE R15, `(.L_x_877) ;  /* 0x000000000f087348 */ /* 0x020fea0003c00000 */
[----:B------:R0:W1:Y:S02]  /*1dca0*/  SHFL.IDX P6, R14, R13, R12, R11 ;  /* 0x0000000c0d0e7389 */ /* 0x00006400000c000b */
[----:B01---5:R-:W-:Y:S01]  /*1dcb0*/  ENDCOLLECTIVE ;  /* 0x000000000000791b */ /* 0x023fe20003800000 */
.L_x_877:
[----:B------:R-:W-:Y:S01]  /*1dcc0*/  MOV R13, R0 ;  /* 0x00000000000d7202 */ /* 0x000fe20000000f00 */
[----:B------:R-:W-:-:S07]  /*1dcd0*/  IMAD.MOV.U32 R3, RZ, RZ, R14 ;  /* 0x000000ffff037224 */ /* 0x000fce00078e000e */
[----:B------:R-:W-:Y:S05]  /*1dce0*/  WARPSYNC.COLLECTIVE R15, `(.L_x_878) ;  /* 0x000000000f087348 */ /* 0x000fea0003c00000 */
[----:B------:R0:W1:Y:S02]  /*1dcf0*/  SHFL.IDX P6, R14, R13, R12, R11 ;  /* 0x0000000c0d0e7389 */ /* 0x00006400000c000b */
[----:B01----:R-:W-:Y:S01]  /*1dd00*/  ENDCOLLECTIVE ;  /* 0x000000000000791b */ /* 0x003fe20003800000 */
.L_x_878:
[----:B------:R-:W-:Y:S05]  /*1dd10*/  BRA `(.L_x_879) ;  /* 0xffffff5c00407947 */ /* 0x000fea000383ffff */
.L_x_662:
[----:B------:R-:W-:Y:S01]  /*1dd20*/  BSSY B1, `(.L_x_880) ;  /* 0x0000008000017945 */ /* 0x000fe20003800000 */
[----:B------:R-:W-:Y:S01]  /*1dd30*/  IMAD.MOV.U32 R13, RZ, RZ, R2 ;  /* 0x000000ffff0d7224 */ /* 0x000fe200078e0002 */
[----:B---3--:R-:W-:Y:S01]  /*1dd40*/  MOV R11, 0x181f ;  /* 0x0000181f000b7802 */ /* 0x008fe20000000f00 */
[----:B------:R-:W-:Y:S02]  /*1dd50*/  IMAD.MOV.U32 R12, RZ, RZ, 0x1 ;  /* 0x00000001ff0c7424 */ /* 0x000fe400078e00ff */
[----:B------:R-:W-:-:S07]  /*1dd60*/  IMAD.MOV.U32 R15, RZ, RZ, -0x1 ;  /* 0xffffffffff0f7424 */ /* 0x000fce00078e00ff */
[----:B012--5:R-:W-:Y:S05]  /*1dd70*/  WARPSYNC.COLLECTIVE R15, `(.L_x_881) ;  /* 0x000000000f087348 */ /* 0x027fea0003c00000 */
[----:B--2---:R2:W3:Y:S02]  /*1dd80*/  SHFL.IDX P6, R14, R13, R12, R11 ;  /* 0x0000000c0d0e7389 */ /* 0x0044e400000c000b */
[----:B0123-5:R-:W-:Y:S01]  /*1dd90*/  ENDCOLLECTIVE ;  /* 0x000000000000791b */ /* 0x02ffe20003800000 */
.L_x_881:
[----:B------:R-:W-:Y:S05]  /*1dda0*/  BSYNC B1 ;  /* 0x0000000000017941 */ /* 0x000fea0003800000 */
.L_x_880:
        /* <DEDUP_REMOVED lines=8> */
.L_x_882:
[----:B------:R-:W-:Y:S05]  /*1de30*/  BRA `(.L_x_883) ;  /* 0xffffff5c003c7947 */ /* 0x000fea000383ffff */
.L_x_665:
[----:B------:R-:W-:Y:S01]  /*1de40*/  BSSY B1, `(.L_x_884) ;  /* 0x0000008000017945 */ /* 0x000fe20003800000 */
[----:B------:R-:W-:Y:S01]  /*1de50*/  IMAD.MOV.U32 R13, RZ, RZ, R2 ;  /* 0x000000ffff0d7224 */ /* 0x000fe200078e0002 */
[----:B------:R-:W-:Y:S01]  /*1de60*/  MOV R11, 0x181f ;  /* 0x0000181f000b7802 */ /* 0x000fe20000000f00 */
[----:B------:R-:W-:Y:S02]  /*1de70*/  IMAD.MOV.U32 R12, RZ, RZ, 0x2 ;  /* 0x00000002ff0c7424 */ /* 0x000fe400078e00ff */
[----:B---3--:R-:W-:-:S07]  /*1de80*/  IMAD.MOV.U32 R15, RZ, RZ, -0x1 ;  /* 0xffffffffff0f7424 */ /* 0x008fce00078e00ff */
[----:B012-4-:R-:W-:Y:S05]  /*1de90*/  WARPSYNC.COLLECTIVE R15, `(.L_x_885) ;  /* 0x000000000f087348 */ /* 0x017fea0003c00000 */
[----:B--2---:R2:W3:Y:S02]  /*1dea0*/  SHFL.IDX P6, R14, R13, R12, R11 ;  /* 0x0000000c0d0e7389 */ /* 0x0044e400000c000b */
[----:B01234-:R-:W-:Y:S01]  /*1deb0*/  ENDCOLLECTIVE ;  /* 0x000000000000791b */ /* 0x01ffe20003800000 */
.L_x_885:
[----:B------:R-:W-:Y:S05]  /*1dec0*/  BSYNC B1 ;  /* 0x0000000000017941 */ /* 0x000fea0003800000 */
.L_x_884:
        /* <DEDUP_REMOVED lines=8> */
.L_x_886:
[----:B------:R-:W-:Y:S05]  /*1df50*/  BRA `(.L_x_887) ;  /* 0xffffff5c003c7947 */ /* 0x000fea000383ffff */
.L_x_668:
        /* <DEDUP_REMOVED lines=8> */
.L_x_889:
[----:B------:R-:W-:Y:S05]  /*1dfe0*/  BSYNC B1 ;  /* 0x0000000000017941 */ /* 0x000fea0003800000 */
.L_x_888:
        /* <DEDUP_REMOVED lines=8> */
.L_x_890:
[----:B------:R-:W-:Y:S05]  /*1e070*/  BRA `(.L_x_891) ;  /* 0xffffff5c003c7947 */ /* 0x000fea000383ffff */
.L_x_670:
[----:B------:R-:W-:Y:S01]  /*1e080*/  IMAD.MOV.U32 R13, RZ, RZ, R2 ;  /* 0x000000ffff0d7224 */ /* 0x000fe200078e0002 */
[----:B------:R-:W-:Y:S01]  /*1e090*/  MOV R11, 0x1c1f ;  /* 0x00001c1f000b7802 */ /* 0x000fe20000000f00 */
[----:B------:R-:W-:Y:S02]  /*1e0a0*/  IMAD.MOV.U32 R12, RZ, RZ, RZ ;  /* 0x000000ffff0c7224 */ /* 0x000fe400078e00ff */
[----:B------:R-:W-:-:S07]  /*1e0b0*/  IMAD.MOV.U32 R15, RZ, RZ, -0x1 ;  /* 0xffffffffff0f7424 */ /* 0x000fce00078e00ff */
[----:B------:R-:W-:Y:S05]  /*1e0c0*/  WARPSYNC.COLLECTIVE R15, `(.L_x_892) ;  /* 0x000000000f087348 */ /* 0x000fea0003c00000 */
[----:B------:R0:W1:Y:S02]  /*1e0d0*/  SHFL.IDX P6, R14, R13, R12, R11 ;  /* 0x0000000c0d0e7389 */ /* 0x00006400000c000b */
[----:B01----:R-:W-:Y:S01]  /*1e0e0*/  ENDCOLLECTIVE ;  /* 0x000000000000791b */ /* 0x003fe20003800000 */
.L_x_892:
[----:B------:R-:W-:Y:S01]  /*1e0f0*/  MOV R13, R0 ;  /* 0x00000000000d7202 */ /* 0x000fe20000000f00 */
[----:B------:R-:W-:-:S07]  /*1e100*/  IMAD.MOV.U32 R3, RZ, RZ, R14 ;  /* 0x000000ffff037224 */ /* 0x000fce00078e000e */
[----:B------:R-:W-:Y:S05]  /*1e110*/  WARPSYNC.COLLECTIVE R15, `(.L_x_893) ;  /* 0x000000000f087348 */ /* 0x000fea0003c00000 */
[----:B------:R0:W1:Y:S02]  /*1e120*/  SHFL.IDX P6, R14, R13, R12, R11 ;  /* 0x0000000c0d0e7389 */ /* 0x00006400000c000b */
[----:B01----:R-:W-:Y:S01]  /*1e130*/  ENDCOLLECTIVE ;  /* 0x000000000000791b */ /* 0x003fe20003800000 */
.L_x_893:
[----:B------:R-:W-:Y:S05]  /*1e140*/  BRA `(.L_x_894) ;  /* 0xffffff60003c7947 */ /* 0x000fea000383ffff */
.L_x_673:
[----:B------:R-:W-:Y:S01]  /*1e150*/  BSSY B1, `(.L_x_895) ;  /* 0x0000008000017945 */ /* 0x000fe20003800000 */
[----:B--2---:R-:W-:Y:S01]  /*1e160*/  IMAD.MOV.U32 R13, RZ, RZ, R2 ;  /* 0x000000ffff0d7224 */ /* 0x004fe200078e0002 */
[----:B------:R-:W-:Y:S01]  /*1e170*/  MOV R11, 0x1c1f ;  /* 0x00001c1f000b7802 */ /* 0x000fe20000000f00 */
[----:B------:R-:W-:Y:S02]  /*1e180*/  IMAD.MOV.U32 R12, RZ, RZ, 0x1 ;  /* 0x00000001ff0c7424 */ /* 0x000fe400078e00ff */
[----:B------:R-:W-:-:S07]  /*1e190*/  IMAD.MOV.U32 R15, RZ, RZ, -0x1 ;  /* 0xffffffffff0f7424 */ /* 0x000fce00078e00ff */
[----:B01----:R-:W-:Y:S05]  /*1e1a0*/  WARPSYNC.COLLECTIVE R15, `(.L_x_896) ;  /* 0x000000000f087348 */ /* 0x003fea0003c00000 */
[----:B------:R2:W3:Y:S02]  /*1e1b0*/  SHFL.IDX P6, R14, R13, R12, R11 ;  /* 0x0000000c0d0e7389 */ /* 0x0004e400000c000b */
[----:B0123--:R-:W-:Y:S01]  /*1e1c0*/  ENDCOLLECTIVE ;  /* 0x000000000000791b */ /* 0x00ffe20003800000 */
.L_x_896:
[----:B------:R-:W-:Y:S05]  /*1e1d0*/  BSYNC B1 ;  /* 0x0000000000017941 */ /* 0x000fea0003800000 */
.L_x_895:
        /* <DEDUP_REMOVED lines=8> */
.L_x_897:
[----:B------:R-:W-:Y:S05]  /*1e260*/  BRA `(.L_x_898) ;  /* 0xffffff6400187947 */ /* 0x000fea000383ffff */
.L_x_677:
[----:B------:R-:W-:Y:S01]  /*1e270*/  IMAD.MOV.U32 R13, RZ, RZ, R2 ;  /* 0x000000ffff0d7224 */ /* 0x000fe200078e0002 */
[----:B------:R-:W-:Y:S01]  /*1e280*/  MOV R11, 0x181f ;  /* 0x0000181f000b7802 */ /* 0x000fe20000000f00 */
[----:B------:R-:W-:Y:S02]  /*1e290*/  IMAD.MOV.U32 R12, RZ, RZ, RZ ;  /* 0x000000ffff0c7224 */ /* 0x000fe400078e00ff */
[----:B------:R-:W-:-:S07]  /*1e2a0*/  IMAD.MOV.U32 R15, RZ, RZ, -0x1 ;  /* 0xffffffffff0f7424 */ /* 0x000fce00078e00ff */
[----:B01----:R-:W-:Y:S05]  /*1e2b0*/  WARPSYNC.COLLECTIVE R15, `(.L_x_899) ;  /* 0x000000000f087348 */ /* 0x003fea0003c00000 */
[----:B------:R2:W3:Y:S02]  /*1e2c0*/  SHFL.IDX P6, R14, R13, R12, R11 ;  /* 0x0000000c0d0e7389 */ /* 0x0004e400000c000b */
[----:B0123--:R-:W-:Y:S01]  /*1e2d0*/  ENDCOLLECTIVE ;  /* 0x000000000000791b */ /* 0x00ffe20003800000 */
.L_x_899:
[----:B------:R-:W-:Y:S01]  /*1e2e0*/  MOV R13, R0 ;  /* 0x00000000000d7202 */ /* 0x000fe20000000f00 */
[----:B------:R-:W-:-:S07]  /*1e2f0*/  IMAD.MOV.U32 R3, RZ, RZ, R14 ;  /* 0x000000ffff037224 */ /* 0x000fce00078e000e */
[----:B------:R-:W-:Y:S05]  /*1e300*/  WARPSYNC.COLLECTIVE R15, `(.L_x_900) ;  /* 0x000000000f087348 */ /* 0x000fea0003c00000 */
[----:B------:R0:W1:Y:S02]  /*1e310*/  SHFL.IDX P6, R14, R13, R12, R11 ;  /* 0x0000000c0d0e7389 */ /* 0x00006400000c000b */
[----:B01----:R-:W-:Y:S01]  /*1e320*/  ENDCOLLECTIVE ;  /* 0x000000000000791b */ /* 0x003fe20003800000 */
.L_x_900:
[----:B------:R-:W-:Y:S05]  /*1e330*/  BRA `(.L_x_901) ;  /* 0xffffff6c00f47947 */ /* 0x000fea000383ffff */
.L_x_680:
[----:B------:R-:W-:Y:S01]  /*1e340*/  BSSY B1, `(.L_x_902) ;  /* 0x0000008000017945 */ /* 0x000fe20003800000 */
[----:B------:R-:W-:Y:S01]  /*1e350*/  IMAD.MOV.U32 R13, RZ, RZ, R2 ;  /* 0x000000ffff0d7224 */ /* 0x000fe200078e0002 */
[----:B------:R-:W-:Y:S01]  /*1e360*/  MOV R11, 0x181f ;  /* 0x0000181f000b7802 */ /* 0x000fe20000000f00 */
[----:B------:R-:W-:Y:S02]  /*1e370*/  IMAD.MOV.U32 R12, RZ, RZ, 0x1 ;  /* 0x00000001ff0c7424 */ /* 0x000fe400078e00ff */
[----:B---3--:R-:W-:-:S07]  /*1e380*/  IMAD.MOV.U32 R15, RZ, RZ, -0x1 ;  /* 0xffffffffff0f7424 */ /* 0x008fce00078e00ff */
[----:B012-4-:R-:W-:Y:S05]  /*1e390*/  WARPSYNC.COLLECTIVE R15, `(.L_x_903) ;  /* 0x000000000f087348 */ /* 0x017fea0003c00000 */
[----:B----4-:R3:W4:Y:S02]  /*1e3a0*/  SHFL.IDX P6, R14, R13, R12, R11 ;  /* 0x0000000c0d0e7389 */ /* 0x01072400000c000b */
[----:B01234-:R-:W-:Y:S01]  /*1e3b0*/  ENDCOLLECTIVE ;  /* 0x000000000000791b */ /* 0x01ffe20003800000 */
.L_x_903:
[----:B------:R-:W-:Y:S05]  /*1e3c0*/  BSYNC B1 ;  /* 0x0000000000017941 */ /* 0x000fea0003800000 */
.L_x_902:
        /* <DEDUP_REMOVED lines=8> */
.L_x_904:
[----:B------:R-:W-:Y:S05]  /*1e450*/  BRA `(.L_x_905) ;  /* 0xffffff6c00f47947 */ /* 0x000fea000383ffff */
.L_x_683:
[----:B------:R-:W-:Y:S01]  /*1e460*/  BSSY B1, `(.L_x_906) ;  /* 0x0000008000017945 */ /* 0x000fe20003800000 */
[----:B------:R-:W-:Y:S01]  /*1e470*/  IMAD.MOV.U32 R13, RZ, RZ, R2 ;  /* 0x000000ffff0d7224 */ /* 0x000fe200078e0002 */
[----:B------:R-:W-:Y:S01]  /*1e480*/  MOV R11, 0x181f ;  /* 0x0000181f000b7802 */ /* 0x000fe20000000f00 */
[----:B------:R-:W-:Y:S02]  /*1e490*/  IMAD.MOV.U32 R12, RZ, RZ, 0x2 ;  /* 0x00000002ff0c7424 */ /* 0x000fe400078e00ff */
[----:B0-----:R-:W-:-:S07]  /*1e4a0*/  IMAD.MOV.U32 R15, RZ, RZ, -0x1 ;  /* 0xffffffffff0f7424 */ /* 0x001fce00078e00ff */
[----:B-1234-:R-:W-:Y:S05]  /*1e4b0*/  WARPSYNC.COLLECTIVE R15, `(.L_x_907) ;  /* 0x000000000f087348 */ /* 0x01efea0003c00000 */
[----:B----4-:R0:W4:Y:S02]  /*1e4c0*/  SHFL.IDX P6, R14, R13, R12, R11 ;  /* 0x0000000c0d0e7389 */ /* 0x01012400000c000b */
[----:B01234-:R-:W-:Y:S01]  /*1e4d0*/  ENDCOLLECTIVE ;  /* 0x000000000000791b */ /* 0x01ffe20003800000 */
.L_x_907:
[----:B------:R-:W-:Y:S05]  /*1e4e0*/  BSYNC B1 ;  /* 0x0000000000017941 */ /* 0x000fea0003800000 */
.L_x_906:
        /* <DEDUP_REMOVED lines=8> */
.L_x_908:
[----:B------:R-:W-:Y:S05]  /*1e570*/  BRA `(.L_x_909) ;  /* 0xffffff6c00f47947 */ /* 0x000fea000383ffff */
.L_x_686:
[----:B------:R-:W-:Y:S01]  /*1e580*/  BSSY B1, `(.L_x_910) ;  /* 0x0000008000017945 */ /* 0x000fe20003800000 */
[----:B------:R-:W-:Y:S01]  /*1e590*/  IMAD.MOV.U32 R13, RZ, RZ, R2 ;  /* 0x000000ffff0d7224 */ /* 0x000fe200078e0002 */
[----:B------:R-:W-:Y:S01]  /*1e5a0*/  MOV R11, 0x181f ;  /* 0x0000181f000b7802 */ /* 0x000fe20000000f00 */
[----:B------:R-:W-:Y:S02]  /*1e5b0*/  IMAD.MOV.U32 R12, RZ, RZ, 0x3 ;  /* 0x00000003ff0c7424 */ /* 0x000fe400078e00ff */
[----:B0-----:R-:W-:-:S07]  /*1e5c0*/  IMAD.MOV.U32 R15, RZ, RZ, -0x1 ;  /* 0xffffffffff0f7424 */ /* 0x001fce00078e00ff */
[----:B-1234-:R-:W-:Y:S05]  /*1e5d0*/  WARPSYNC.COLLECTIVE R15, `(.L_x_911) ;  /* 0x000000000f087348 */ /* 0x01efea0003c00000 */
[----:B------:R0:W0:Y:S02]  /*1e5e0*/  SHFL.IDX P6, R14, R13, R12, R11 ;  /* 0x0000000c0d0e7389 */ /* 0x00002400000c000b */
[----:B01234-:R-:W-:Y:S01]  /*1e5f0*/  ENDCOLLECTIVE ;  /* 0x000000000000791b */ /* 0x01ffe20003800000 */
.L_x_911:
[----:B------:R-:W-:Y:S05]  /*1e600*/  BSYNC B1 ;  /* 0x0000000000017941 */ /* 0x000fea0003800000 */
.L_x_910:
        /* <DEDUP_REMOVED lines=8> */
.L_x_912:
[----:B------:R-:W-:Y:S05]  /*1e690*/  BRA `(.L_x_913) ;  /* 0xffffff6c00f47947 */ /* 0x000fea000383ffff */
.L_x_703:
[----:B------:R-:W0:Y:S01]  /*1e6a0*/  S2R R9, SR_TID.X ;  /* 0x0000000000097919 */ /* 0x000e220000002100 */
[----:B------:R-:W-:Y:S01]  /*1e6b0*/  BSSY B1, `(.L_x_914) ;  /* 0x000000a000017945 */ /* 0x000fe20003800000 */
[----:B------:R-:W-:Y:S01]  /*1e6c0*/  IMAD.MOV.U32 R12, RZ, RZ, RZ ;  /* 0x000000ffff0c7224 */ /* 0x000fe200078e00ff */
[----:B------:R-:W-:Y:S01]  /*1e6d0*/  MOV R11, 0x1f ;  /* 0x0000001f000b7802 */ /* 0x000fe20000000f00 */
[----:B------:R-:W-:Y:S01]  /*1e6e0*/  IMAD.MOV.U32 R15, RZ, RZ, -0x1 ;  /* 0xffffffffff0f7424 */ /* 0x000fe200078e00ff */
[----:B0-----:R-:W-:-:S04]  /*1e6f0*/  SHF.R.U32.HI R9, RZ, 0x5, R9 ;  /* 0x00000005ff097819 */ /* 0x001fc80000011609 */
[----:B------:R-:W-:-:S05]  /*1e700*/  LOP3.LUT R9, R9, 0x3, RZ, 0xc0, !PT ;  /* 0x0000000309097812 */ /* 0x000fca00078ec0ff */
[----:B------:R-:W-:-:S07]  /*1e710*/  IMAD.MOV.U32 R13, RZ, RZ, R9 ;  /* 0x000000ffff0d7224 */ /* 0x000fce00078e0009 */
[----:B------:R-:W-:Y:S05]  /*1e720*/  WARPSYNC.COLLECTIVE R15, `(.L_x_915) ;  /* 0x000000000f087348 */ /* 0x000fea0003c00000 */
[----:B------:R0:W1:Y:S02]  /*1e730*/  SHFL.IDX P6, R14, R13, R12, R11 ;  /* 0x0000000c0d0e7389 */ /* 0x00006400000c000b */
[----:B01----:R-:W-:Y:S01]  /*1e740*/  ENDCOLLECTIVE ;  /* 0x000000000000791b */ /* 0x003fe20003800000 */
.L_x_915:
[----:B------:R-:W-:Y:S05]  /*1e750*/  BSYNC B1 ;  /* 0x0000000000017941 */ /* 0x000fea0003800000 */
.L_x_914:
[----:B------:R-:W-:Y:S05]  /*1e760*/  BRA `(.L_x_916) ;  /* 0xffffff84009c7947 */ /* 0x000fea000383ffff */
.L_x_705:
[----:B------:R-:W-:Y:S01]  /*1e770*/  BSSY B1, `(.L_x_917) ;  /* 0x0000006000017945 */ /* 0x000fe20003800000 */
[----:B------:R-:W-:-:S07]  /*1e780*/  IMAD.MOV.U32 R15, RZ, RZ, -0x1 ;  /* 0xffffffffff0f7424 */ /* 0x000fce00078e00ff */
[----:B0-----:R-:W-:Y:S05]  /*1e790*/  WARPSYNC.COLLECTIVE R15, `(.L_x_918) ;  /* 0x000000000f0c7348 */ /* 0x001fea0003c00000 */
[----:B------:R-:W-:Y:S02]  /*1e7a0*/  ELECT P6, UR62, PT ;  /* 0x00000000003e782f */ /* 0x000fe400038c0000 */
[----:B------:R-:W-:Y:S01]  /*1e7b0*/  MOV R14, UR62 ;  /* 0x0000003e000e7c02 */ /* 0x000fe20008000f00 */
[----:B0-----:R-:W-:Y:S10]  /*1e7c0*/  ENDCOLLECTIVE ;  /* 0x000000000000791b */ /* 0x001ff40003800000 */
.L_x_918:
[----:B------:R-:W-:Y:S05]  /*1e7d0*/  BSYNC B1 ;  /* 0x0000000000017941 */ /* 0x000fea0003800000 */
.L_x_917:
[----:B------:R-:W-:Y:S05]  /*1e7e0*/  BRA `(.L_x_704) ;  /* 0xffffff8400947947 */ /* 0x000fea000383ffff */
.L_x_707:
[----:B0-----:R0:W1:Y:S02]  /*1e7f0*/  SYNCS.PHASECHK.TRANS64.TRYWAIT P0, [R22+URZ+0x28820], R7 ;  /* 0x02882007160075a7 */ /* 0x001064000800017f */
[----:B-1----:R-:W-:Y:S05]  /*1e800*/  @!P0 NANOSLEEP.SYNCS 0x989680 ;  /* 0x009896800000895d */ /* 0x002fea0003900000 */
[----:B------:R-:W1:Y:S02]  /*1e810*/  @!P0 SYNCS.PHASECHK.TRANS64 P0, [R22+URZ+0x28820], R7 ;  /* 0x02882007160085a7 */ /* 0x000e64000800007f */
[----:B-1----:R-:W-:Y:S05]  /*1e820*/  @!P0 BRA `(.L_x_707) ;  /* 0xfffffffc00f08947 */ /* 0x002fea000383ffff */
[----:B------:R-:W-:Y:S05]  /*1e830*/  BRA `(.L_x_919) ;  /* 0xffffff8400a47947 */ /* 0x000fea000383ffff */
.L_x_711:
[----:B-1----:R1:W2:Y:S02]  /*1e840*/  SYNCS.PHASECHK.TRANS64.TRYWAIT P0, [R10+URZ+0x288a0], R9 ;  /* 0x0288a0090a0075a7 */ /* 0x0022a4000800017f */
[----:B--2---:R-:W-:Y:S05]  /*1e850*/  @!P0 NANOSLEEP.SYNCS 0x989680 ;  /* 0x009896800000895d */ /* 0x004fea0003900000 */
[----:B------:R-:W2:Y:S02]  /*1e860*/  @!P0 SYNCS.PHASECHK.TRANS64 P0, [R10+URZ+0x288a0], R9 ;  /* 0x0288a0090a0085a7 */ /* 0x000ea4000800007f */
[----:B--2---:R-:W-:Y:S05]  /*1e870*/  @!P0 BRA `(.L_x_711) ;  /* 0xfffffffc00f08947 */ /* 0x004fea000383ffff */
[----:B------:R-:W-:Y:S05]  /*1e880*/  BRA `(.L_x_920) ;  /* 0xffffff8400bc7947 */ /* 0x000fea000383ffff */
.L_x_717:
[----:B0-----:R0:W2:Y:S02]  /*1e890*/  SYNCS.PHASECHK.TRANS64.TRYWAIT P0, [R10+URZ+0x288c0], R9 ;  /* 0x0288c0090a0075a7 */ /* 0x0010a4000800017f */
[----:B--2---:R-:W-:Y:S05]  /*1e8a0*/  @!P0 NANOSLEEP.SYNCS 0x989680 ;  /* 0x009896800000895d */ /* 0x004fea0003900000 */
[----:B------:R-:W2:Y:S02]  /*1e8b0*/  @!P0 SYNCS.PHASECHK.TRANS64 P0, [R10+URZ+0x288c0], R9 ;  /* 0x0288c0090a0085a7 */ /* 0x000ea4000800007f */
[----:B--2---:R-:W-:Y:S05]  /*1e8c0*/  @!P0 BRA `(.L_x_717) ;  /* 0xfffffffc00f08947 */ /* 0x004fea000383ffff */
[----:B------:R-:W-:Y:S05]  /*1e8d0*/  BRA `(.L_x_921) ;  /* 0xffffff88007c7947 */ /* 0x000fea000383ffff */
.L_x_725:
[----:B-1----:R1:W2:Y:S02]  /*1e8e0*/  SYNCS.PHASECHK.TRANS64.TRYWAIT P2, [R10+URZ+0x288a0], R9 ;  /* 0x0288a0090a0075a7 */ /* 0x0022a4000804017f */
[----:B--2---:R-:W-:Y:S05]  /*1e8f0*/  @!P2 NANOSLEEP.SYNCS 0x989680 ;  /* 0x009896800000a95d */ /* 0x004fea0003900000 */
[----:B------:R-:W2:Y:S02]  /*1e900*/  @!P2 SYNCS.PHASECHK.TRANS64 P2, [R10+URZ+0x288a0], R9 ;  /* 0x0288a0090a00a5a7 */ /* 0x000ea4000804007f */
[----:B--2---:R-:W-:Y:S05]  /*1e910*/  @!P2 BRA `(.L_x_725) ;  /* 0xfffffffc00f0a947 */ /* 0x004fea000383ffff */
[----:B------:R-:W-:Y:S05]  /*1e920*/  BRA `(.L_x_922) ;  /* 0xffffff8c00787947 */ /* 0x000fea000383ffff */
.L_x_731:
[----:B0-----:R0:W2:Y:S02]  /*1e930*/  SYNCS.PHASECHK.TRANS64.TRYWAIT P2, [R10+URZ+0x288c0], R9 ;  /* 0x0288c0090a0075a7 */ /* 0x0010a4000804017f */
[----:B--2---:R-:W-:Y:S05]  /*1e940*/  @!P2 NANOSLEEP.SYNCS 0x989680 ;  /* 0x009896800000a95d */ /* 0x004fea0003900000 */
[----:B------:R-:W2:Y:S02]  /*1e950*/  @!P2 SYNCS.PHASECHK.TRANS64 P2, [R10+URZ+0x288c0], R9 ;  /* 0x0288c0090a00a5a7 */ /* 0x000ea4000804007f */
[----:B--2---:R-:W-:Y:S05]  /*1e960*/  @!P2 BRA `(.L_x_731) ;  /* 0xfffffffc00f0a947 */ /* 0x004fea000383ffff */
[----:B------:R-:W-:Y:S05]  /*1e970*/  BRA `(.L_x_923) ;  /* 0xffffff9000307947 */ /* 0x000fea000383ffff */
.L_x_747:
[----:B------:R-:W0:Y:S01]  /*1e980*/  S2R R9, SR_TID.X ;  /* 0x0000000000097919 */ /* 0x000e220000002100 */
[----:B------:R-:W-:Y:S01]  /*1e990*/  BSSY B0, `(.L_x_924) ;  /* 0x000000a000007945 */ /* 0x000fe20003800000 */
[----:B------:R-:W-:Y:S01]  /*1e9a0*/  IMAD.MOV.U32 R12, RZ, RZ, RZ ;  /* 0x000000ffff0c7224 */ /* 0x000fe200078e00ff */
[----:B------:R-:W-:Y:S01]  /*1e9b0*/  MOV R15, 0xffffffff ;  /* 0xffffffff000f7802 */ /* 0x000fe20000000f00 */
[----:B------:R-:W-:Y:S01]  /*1e9c0*/  IMAD.MOV.U32 R11, RZ, RZ, 0x1f ;  /* 0x0000001fff0b7424 */ /* 0x000fe200078e00ff */
[----:B0-----:R-:W-:-:S04]  /*1e9d0*/  SHF.R.U32.HI R9, RZ, 0x5, R9 ;  /* 0x00000005ff097819 */ /* 0x001fc80000011609 */
[----:B------:R-:W-:-:S04]  /*1e9e0*/  LOP3.LUT R9, R9, 0x3, RZ, 0xc0, !PT ;  /* 0x0000000309097812 */ /* 0x000fc800078ec0ff */
[----:B------:R-:W-:-:S07]  /*1e9f0*/  MOV R13, R9 ;  /* 0x00000009000d7202 */ /* 0x000fce0000000f00 */
[----:B-----5:R-:W-:Y:S05]  /*1ea00*/  WARPSYNC.COLLECTIVE R15, `(.L_x_925) ;  /* 0x000000000f087348 */ /* 0x020fea0003c00000 */
[----:B------:R0:W1:Y:S02]  /*1ea10*/  SHFL.IDX P6, R14, R13, R12, R11 ;  /* 0x0000000c0d0e7389 */ /* 0x00006400000c000b */
[----:B01---5:R-:W-:Y:S01]  /*1ea20*/  ENDCOLLECTIVE ;  /* 0x000000000000791b */ /* 0x023fe20003800000 */
.L_x_925:
[----:B------:R-:W-:Y:S05]  /*1ea30*/  BSYNC B0 ;  /* 0x0000000000007941 */ /* 0x000fea0003800000 */
.L_x_924:
[----:B------:R-:W-:Y:S05]  /*1ea40*/  BRA `(.L_x_926) ;  /* 0xffffff9c007c7947 */ /* 0x000fea000383ffff */
.L_x_750:
[----:B0-----:R0:W1:Y:S02]  /*1ea50*/  SYNCS.PHASECHK.TRANS64.TRYWAIT P0, [R7+URZ+0x28840], R2 ;  /* 0x02884002070075a7 */ /* 0x001064000800017f */
[----:B-1----:R-:W-:Y:S05]  /*1ea60*/  @!P0 NANOSLEEP.SYNCS 0x989680 ;  /* 0x009896800000895d */ /* 0x002fea0003900000 */
[----:B------:R-:W1:Y:S02]  /*1ea70*/  @!P0 SYNCS.PHASECHK.TRANS64 P0, [R7+URZ+0x28840], R2 ;  /* 0x02884002070085a7 */ /* 0x000e64000800007f */
[----:B-1----:R-:W-:Y:S05]  /*1ea80*/  @!P0 BRA `(.L_x_750) ;  /* 0xfffffffc00f08947 */ /* 0x002fea000383ffff */
[----:B------:R-:W-:Y:S05]  /*1ea90*/  BRA `(.L_x_927) ;  /* 0xffffff9c00cc7947 */ /* 0x000fea000383ffff */
.L_x_751:
        /* <DEDUP_REMOVED lines=8> */
.L_x_929:
[----:B------:R-:W-:Y:S05]  /*1eb20*/  BSYNC B0 ;  /* 0x0000000000007941 */ /* 0x000fea0003800000 */
.L_x_928:
[----:B------:R-:W-:Y:S01]  /*1eb30*/  MOV R13, R4 ;  /* 0x00000004000d7202 */ /* 0x000fe20000000f00 */
[----:B------:R-:W-:Y:S01]  /*1eb40*/  IMAD.MOV.U32 R12, RZ, RZ, RZ ;  /* 0x000000ffff0c7224 */ /* 0x000fe200078e00ff */
[----:B------:R-:W-:Y:S01]  /*1eb50*/  MOV R15, 0xffffffff ;  /* 0xffffffff000f7802 */ /* 0x000fe20000000f00 */
[----:B------:R-:W-:Y:S01]  /*1eb60*/  IMAD.MOV.U32 R11, RZ, RZ, 0x181f ;  /* 0x0000181fff0b7424 */ /* 0x000fe200078e00ff */
[----:B------:R-:W-:Y:S01]  /*1eb70*/  @P0 LEA R8, R5, R22, 0x1 ;  /* 0x0000001605080211 */ /* 0x000fe200078e08ff */
[----:B------:R-:W-:-:S07]  /*1eb80*/  IMAD.MOV.U32 R2, RZ, RZ, R14 ;  /* 0x000000ffff027224 */ /* 0x000fce00078e000e */
[----:B------:R-:W-:Y:S05]  /*1eb90*/  WARPSYNC.COLLECTIVE R15, `(.L_x_930) ;  /* 0x000000000f087348 */ /* 0x000fea0003c00000 */
[----:B------:R0:W1:Y:S02]  /*1eba0*/  SHFL.IDX P6, R14, R13, R12, R11 ;  /* 0x0000000c0d0e7389 */ /* 0x00006400000c000b */
[----:B01----:R-:W-:Y:S01]  /*1ebb0*/  ENDCOLLECTIVE ;  /* 0x000000000000791b */ /* 0x003fe20003800000 */
.L_x_930:
[----:B------:R-:W-:Y:S02]  /*1ebc0*/  IMAD.MOV.U32 R13, RZ, RZ, R0 ;  /* 0x000000ffff0d7224 */ /* 0x000fe400078e0000 */
[----:B------:R-:W-:Y:S02]  /*1ebd0*/  IMAD.MOV.U32 R12, RZ, RZ, 0x1 ;  /* 0x00000001ff0c7424 */ /* 0x000fe400078e00ff */
[----:B------:R-:W-:-:S07]  /*1ebe0*/  IMAD.MOV.U32 R3, RZ, RZ, R14 ;  /* 0x000000ffff037224 */ /* 0x000fce00078e000e */
[----:B------:R-:W-:Y:S05]  /*1ebf0*/  WARPSYNC.COLLECTIVE R15, `(.L_x_931) ;  /* 0x000000000f087348 */ /* 0x000fea0003c00000 */
[----:B------:R0:W1:Y:S02]  /*1ec00*/  SHFL.IDX P6, R14, R13, R12, R11 ;  /* 0x0000000c0d0e7389 */ /* 0x00006400000c000b */
[----:B01----:R-:W-:Y:S01]  /*1ec10*/  ENDCOLLECTIVE ;  /* 0x000000000000791b */ /* 0x003fe20003800000 */
.L_x_931:
[----:B------:R-:W-:-:S05]  /*1ec20*/  @P0 LEA R3, P1, R31, R3, 0x1 ;  /* 0x000000031f030211 */ /* 0x000fca00078208ff */
[----:B------:R-:W-:-:S05]  /*1ec30*/  @P0 IMAD.X R2, RZ, RZ, R2, P1 ;  /* 0x000000ffff020224 */ /* 0x000fca00008e0602 */
        /* <DEDUP_REMOVED lines=9> */
[----:B------:R-:W-:Y:S02]  /*1ecd0*/  ISETP.GE.AND P0, PT, R6, 0x11, PT ;  /* 0x000000110600780c */ /* 0x000fe40003f06270 */
[----:B0-----:R-:W-:-:S11]  /*1ece0*/  MOV R2, R14 ;  /* 0x0000000e00027202 */ /* 0x001fd60000000f00 */
[----:B------:R-:W-:Y:S05]  /*1ecf0*/  WARPSYNC.COLLECTIVE R15, `(.L_x_932) ;  /* 0x000000000f087348 */ /* 0x000fea0003c00000 */
[----:B------:R0:W1:Y:S02]  /*1ed00*/  SHFL.IDX P6, R14, R13, R12, R11 ;  /* 0x0000000c0d0e7389 */ /* 0x00006400000c000b */
[----:B01----:R-:W-:Y:S01]  /*1ed10*/  ENDCOLLECTIVE ;  /* 0x000000000000791b */ /* 0x003fe20003800000 */
.L_x_932:
[----:B------:R-:W-:Y:S02]  /*1ed20*/  @P0 IMAD R8, R5, 0x2, R22 ;  /* 0x0000000205080824 */ /* 0x000fe400078e0216 */
[----:B------:R-:W-:Y:S01]  /*1ed30*/  IMAD.MOV.U32 R13, RZ, RZ, R0 ;  /* 0x000000ffff0d7224 */ /* 0x000fe200078e0000 */
[----:B------:R-:W-:Y:S01]  /*1ed40*/  MOV R12, 0x2 ;  /* 0x00000002000c7802 */ /* 0x000fe20000000f00 */
[----:B------:R-:W-:-:S07]  /*1ed50*/  IMAD.MOV.U32 R3, RZ, RZ, R14 ;  /* 0x000000ffff037224 */ /* 0x000fce00078e000e */
[----:B------:R-:W-:Y:S05]  /*1ed60*/  WARPSYNC.COLLECTIVE R15, `(.L_x_933) ;  /* 0x000000000f087348 */ /* 0x000fea0003c00000 */
[----:B------:R0:W1:Y:S02]  /*1ed70*/  SHFL.IDX P6, R14, R13, R12, R11 ;  /* 0x0000000c0d0e7389 */ /* 0x00006400000c000b */
[----:B01----:R-:W-:Y:S01]  /*1ed80*/  ENDCOLLECTIVE ;  /* 0x000000000000791b */ /* 0x003fe20003800000 */
.L_x_933:
        /* <DEDUP_REMOVED lines=16> */
.L_x_934:
[----:B------:R-:W-:Y:S01]  /*1ee90*/  @P0 IMAD R8, R5, 0x2, R22 ;  /* 0x0000000205080824 */ /* 0x000fe200078e0216 */
[----:B------:R-:W-:Y:S01]  /*1eea0*/  MOV R13, R0 ;  /* 0x00000000000d7202 */ /* 0x000fe20000000f00 */
[----:B------:R-:W-:Y:S01]  /*1eeb0*/  IMAD.MOV.U32 R12, RZ, RZ, 0x3 ;  /* 0x00000003ff0c7424 */ /* 0x000fe200078e00ff */
[----:B------:R-:W-:-:S07]  /*1eec0*/  MOV R3, R14 ;  /* 0x0000000e00037202 */ /* 0x000fce0000000f00 */
[----:B------:R-:W-:Y:S05]  /*1eed0*/  WARPSYNC.COLLECTIVE R15, `(.L_x_935) ;  /* 0x000000000f087348 */ /* 0x000fea0003c00000 */
[----:B------:R0:W1:Y:S02]  /*1eee0*/  SHFL.IDX P6, R14, R13, R12, R11 ;  /* 0x0000000c0d0e7389 */ /* 0x00006400000c000b */
[----:B01----:R-:W-:Y:S01]  /*1eef0*/  ENDCOLLECTIVE ;  /* 0x000000000000791b */ /* 0x003fe20003800000 */
.L_x_935:
[----:B------:R-:W-:-:S05]  /*1ef00*/  @P0 LEA R3, P1, R31, R3, 0x1 ;  /* 0x000000031f030211 */ /* 0x000fca00078208ff */
[----:B------:R-:W-:-:S05]  /*1ef10*/  @P0 IMAD.X R2, RZ, RZ, R2, P1 ;  /* 0x000000ffff020224 */ /* 0x000fca00008e0602 */
[----:B------:R-:W-:Y:S02]  /*1ef20*/  @P0 LOP3.LUT R3, R3, R2, RZ, 0x3c, !PT ;  /* 0x0000000203030212 */ /* 0x000fe400078e3cff */
[----:B------:R-:W-:Y:S02]  /*1ef30*/  MOV R13, R4 ;  /* 0x00000004000d7202 */ /* 0x000fe40000000f00 */
        /* <DEDUP_REMOVED lines=12> */
.L_x_936:
[----:B------:R-:W-:Y:S01]  /*1f000*/  @P0 LEA R8, R5, R22, 0x1 ;  /* 0x0000001605080211 */ /* 0x000fe200078e08ff */
[----:B------:R-:W-:Y:S02]  /*1f010*/  IMAD.MOV.U32 R13, RZ, RZ, R0 ;  /* 0x000000ffff0d7224 */ /* 0x000fe400078e0000 */
[----:B------:R-:W-:Y:S02]  /*1f020*/  IMAD.MOV.U32 R12, RZ, RZ, 0x4 ;  /* 0x00000004ff0c7424 */ /* 0x000fe400078e00ff */
[----:B------:R-:W-:-:S07]  /*1f030*/  IMAD.MOV.U32 R3, RZ, RZ, R14 ;  /* 0x000000ffff037224 */ /* 0x000fce00078e000e */
[----:B------:R-:W-:Y:S05]  /*1f040*/  WARPSYNC.COLLECTIVE R15, `(.L_x_937) ;  /* 0x000000000f087348 */ /* 0x000fea0003c00000 */
[----:B------:R0:W1:Y:S02]  /*1f050*/  SHFL.IDX P6, R14, R13, R12, R11 ;  /* 0x0000000c0d0e7389 */ /* 0x00006400000c000b */
[----:B01----:R-:W-:Y:S01]  /*1f060*/  ENDCOLLECTIVE ;  /* 0x000000000000791b */ /* 0x003fe20003800000 */
.L_x_937:
        /* <DEDUP_REMOVED lines=16> */
.L_x_938:
[----:B------:R-:W-:Y:S02]  /*1f170*/  @P0 IMAD R8, R5, 0x2, R22 ;  /* 0x0000000205080824 */ /* 0x000fe400078e0216 */
[----:B------:R-:W-:Y:S01]  /*1f180*/  IMAD.MOV.U32 R13, RZ, RZ, R0 ;  /* 0x000000ffff0d7224 */ /* 0x000fe200078e0000 */
[----:B------:R-:W-:Y:S01]  /*1f190*/  MOV R12, 0x5 ;  /* 0x00000005000c7802 */ /* 0x000fe20000000f00 */
[----:B------:R-:W-:-:S07]  /*1f1a0*/  IMAD.MOV.U32 R3, RZ, RZ, R14 ;  /* 0x000000ffff037224 */ /* 0x000fce00078e000e */
[----:B------:R-:W-:Y:S05]  /*1f1b0*/  WARPSYNC.COLLECTIVE R15, `(.L_x_939) ;  /* 0x000000000f087348 */ /* 0x000fea0003c00000 */
[----:B------:R0:W1:Y:S02]  /*1f1c0*/  SHFL.IDX P6, R14, R13, R12, R11 ;  /* 0x0000000c0d0e7389 */ /* 0x00006400000c000b */
[----:B01----:R-:W-:Y:S01]  /*1f1d0*/  ENDCOLLECTIVE ;  /* 0x000000000000791b */ /* 0x003fe20003800000 */
.L_x_939:
        /* <DEDUP_REMOVED lines=16> */
.L_x_940:
[----:B------:R-:W-:Y:S01]  /*1f2e0*/  @P0 IMAD R8, R5, 0x2, R22 ;  /* 0x0000000205080824 */ /* 0x000fe200078e0216 */
[----:B------:R-:W-:Y:S01]  /*1f2f0*/  MOV R13, R0 ;  /* 0x00000000000d7202 */ /* 0x000fe20000000f00 */
[----:B------:R-:W-:Y:S01]  /*1f300*/  IMAD.MOV.U32 R12, RZ, RZ, 0x6 ;  /* 0x00000006ff0c7424 */ /* 0x000fe200078e00ff */
[----:B------:R-:W-:-:S07]  /*1f310*/  MOV R3, R14 ;  /* 0x0000000e00037202 */ /* 0x000fce0000000f00 */
[----:B------:R-:W-:Y:S05]  /*1f320*/  WARPSYNC.COLLECTIVE R15, `(.L_x_941) ;  /* 0x000000000f087348 */ /* 0x000fea0003c00000 */
[----:B------:R0:W1:Y:S02]  /*1f330*/  SHFL.IDX P6, R14, R13, R12, R11 ;  /* 0x0000000c0d0e7389 */ /* 0x00006400000c000b */
[----:B01----:R-:W-:Y:S01]  /*1f340*/  ENDCOLLECTIVE ;  /* 0x000000000000791b */ /* 0x003fe20003800000 */
.L_x_941:
        /* <DEDUP_REMOVED lines=16> */
.L_x_942:
[----:B------:R-:W-:Y:S01]  /*1f450*/  @P0 LEA R8, R5, R22, 0x1 ;  /* 0x0000001605080211 */ /* 0x000fe200078e08ff */
[----:B------:R-:W-:Y:S02]  /*1f460*/  IMAD.MOV.U32 R13, RZ, RZ, R0 ;  /* 0x000000ffff0d7224 */ /* 0x000fe400078e0000 */
[----:B------:R-:W-:Y:S02]  /*1f470*/  IMAD.MOV.U32 R12, RZ, RZ, 0x7 ;  /* 0x00000007ff0c7424 */ /* 0x000fe400078e00ff */
[----:B------:R-:W-:-:S07]  /*1f480*/  IMAD.MOV.U32 R3, RZ, RZ, R14 ;  /* 0x000000ffff037224 */ /* 0x000fce00078e000e */
[----:B------:R-:W-:Y:S05]  /*1f490*/  WARPSYNC.COLLECTIVE R15, `(.L_x_943) ;  /* 0x000000000f087348 */ /* 0x000fea0003c00000 */
[----:B------:R0:W1:Y:S02]  /*1f4a0*/  SHFL.IDX P6, R14, R13, R12, R11 ;  /* 0x0000000c0d0e7389 */ /* 0x00006400000c000b */
[----:B01----:R-:W-:Y:S01]  /*1f4b0*/  ENDCOLLECTIVE ;  /* 0x000000000000791b */ /* 0x003fe20003800000 */
.L_x_943:
[----:B------:R-:W-:-:S05]  /*1f4c0*/  @P0 LEA R3, P1, R31, R3, 0x1 ;  /* 0x000000031f030211 */ /* 0x000fca00078208ff */
[----:B------:R-:W-:-:S05]  /*1f4d0*/  @P0 IMAD.X R2, RZ, RZ, R2, P1 ;  /* 0x000000ffff020224 */ /* 0x000fca00008e0602 */
[----:B------:R-:W-:Y:S01]  /*1f4e0*/  @P0 LOP3.LUT R3, R3, R2, RZ, 0x3c, !PT ;  /* 0x0000000203030212 */ /* 0x000fe200078e3cff */
[----:B------:R-:W-:-:S03]  /*1f4f0*/  IMAD.MOV.U32 R13, RZ, RZ, R4 ;  /* 0x000000ffff0d7224 */ /* 0x000fc600078e0004 */
[----:B------:R-:W-:-:S04]  /*1f500*/  @P0 LOP3.LUT R2, R3, R2, RZ, 0x3c, !PT ;  /* 0x0000000203020212 */ /* 0x000fc800078e3cff */
[----:B------:R-:W-:Y:S02]  /*1f510*/  @P0 LOP3.LUT R3, R3, R2, RZ, 0x3c, !PT ;  /* 0x0000000203030212 */ /* 0x000fe400078e3cff */
[----:B------:R-:W-:-:S07]  /*1f520*/  MOV R0, R14 ;  /* 0x0000000e00007202 */ /* 0x000fce0000000f00 */
[----:B------:R-:W-:Y:S05]  /*1f530*/  WARPSYNC.COLLECTIVE R15, `(.L_x_944) ;  /* 0x000000000f087348 */ /* 0x000fea0003c00000 */
[----:B------:R0:W1:Y:S02]  /*1f540*/  SHFL.IDX P6, R14, R13, R12, R11 ;  /* 0x0000000c0d0e7389 */ /* 0x00006400000c000b */
[----:B01----:R-:W-:Y:S01]  /*1f550*/  ENDCOLLECTIVE ;  /* 0x000000000000791b */ /* 0x003fe20003800000 */
.L_x_944:
[----:B------:R-:W-:Y:S01]  /*1f560*/  @!PT LDS RZ, [RZ] ;  /* 0x00000000fffff984 */ /* 0x000fe20000000800 */
[----:B------:R-:W-:Y:S01]  /*1f570*/  @!PT LDS RZ, [RZ] ;  /* 0x00000000fffff984 */ /* 0x000fe20000000800 */
[----:B------:R-:W-:Y:S01]  /*1f580*/  @!PT LDS RZ, [RZ] ;  /* 0x00000000fffff984 */ /* 0x000fe20000000800 */
[----:B------:R-:W-:Y:S04]  /*1f590*/  @P0 LDGSTS.E.BYPASS.LTC128B.128 [R8+0x1b400], desc[UR42][R2.64], !P3 ;  /* 0x1b40000002080fae */ /* 0x000fe8000d901d6a */
[----:B------:R0:W-:Y:S02]  /*1f5a0*/  @P0 LDGSTS.E.BYPASS.LTC128B.128 [R8+0x1f400], desc[UR42][R2.64+0x80], !P2 ;  /* 0x1f40008002080fae */ /* 0x0001e4000d101d6a */
[----:B0-----:R-:W-:Y:S01]  /*1f5b0*/  IMAD.MOV.U32 R2, RZ, RZ, R14 ;  /* 0x000000ffff027224 */ /* 0x001fe200078e000e */
[----:B------:R-:W-:Y:S06]  /*1f5c0*/  BRA `(.L_x_945) ;  /* 0xffffff9800a87947 */ /* 0x000fec000383ffff */
.L_x_756:
[----:B------:R-:W-:Y:S01]  /*1f5d0*/  MOV R13, R5 ;  /* 0x00000005000d7202 */ /* 0x000fe20000000f00 */
[----:B------:R-:W-:Y:S01]  /*1f5e0*/  IMAD.MOV.U32 R12, RZ, RZ, RZ ;  /* 0x000000ffff0c7224 */ /* 0x000fe200078e00ff */
[----:B------:R-:W-:Y:S01]  /*1f5f0*/  MOV R15, 0xffffffff ;  /* 0xffffffff000f7802 */ /* 0x000fe20000000f00 */
[----:B------:R-:W-:Y:S01]  /*1f600*/  IMAD.MOV.U32 R11, RZ, RZ, 0x181f ;  /* 0x0000181fff0b7424 */ /* 0x000fe200078e00ff */
[----:B------:R-:W-:Y:S01]  /*1f610*/  IADD3 R4, R10, R4, RZ ;  /* 0x000000040a047210 */ /* 0x000fe20007ffe0ff */
[----:B-----5:R-:W-:-:S07]  /*1f620*/  IMAD R6, R20, R7, RZ ;  /* 0x0000000714067224 */ /* 0x020fce00078e02ff */
[----:B------:R-:W-:Y:S05]  /*1f630*/  WARPSYNC.COLLECTIVE R15, `(.L_x_946) ;  /* 0x000000000f087348 */ /* 0x000fea0003c00000 */
[----:B------:R0:W1:Y:S02]  /*1f640*/  SHFL.IDX P6, R14, R13, R12, R11 ;  /* 0x0000000c0d0e7389 */ /* 0x00006400000c000b */
[----:B01----:R-:W-:Y:S01]  /*1f650*/  ENDCOLLECTIVE ;  /* 0x000000000000791b */ /* 0x003fe20003800000 */
.L_x_946:
[C---:B------:R-:W-:Y:S02]  /*1f660*/  IADD3 R7, R4.reuse, 0x10, RZ ;  /* 0x0000001004077810 */ /* 0x040fe40007ffe0ff */
[----:B------:R-:W-:Y:S01]  /*1f670*/  ISETP.GE.AND P3, PT, R4, R6, PT ;  /* 0x000000060400720c */ /* 0x000fe20003f66270 */
[----:B------:R-:W-:Y:S02]  /*1f680*/  IMAD.MOV.U32 R13, RZ, RZ, R0 ;  /* 0x000000ffff0d7224 */ /* 0x000fe400078e0000 */
[----:B------:R-:W-:-:S10]  /*1f690*/  IMAD.MOV.U32 R2, RZ, RZ, R14 ;  /* 0x000000ffff027224 */ /* 0x000fd400078e000e */
[----:B------:R-:W-:Y:S05]  /*1f6a0*/  WARPSYNC.COLLECTIVE R15, `(.L_x_947) ;  /* 0x000000000f087348 */ /* 0x000fea0003c00000 */
[----:B------:R0:W1:Y:S02]  /*1f6b0*/  SHFL.IDX P6, R14, R13, R12, R11 ;  /* 0x0000000c0d0e7389 */ /* 0x00006400000c000b */
[----:B01----:R-:W-:Y:S01]  /*1f6c0*/  ENDCOLLECTIVE ;  /* 0x000000000000791b */ /* 0x003fe20003800000 */
.L_x_947:
        /* <DEDUP_REMOVED lines=8> */
.L_x_948:
        /* <DEDUP_REMOVED lines=11> */
.L_x_949:
[----:B------:R-:W-:Y:S01]  /*1f800*/  MOV R13, R5 ;  /* 0x00000005000d7202 */ /* 0x000fe20000000f00 */
[----:B------:R-:W-:Y:S01]  /*1f810*/  IMAD.MOV.U32 R12, RZ, RZ, 0x2 ;  /* 0x00000002ff0c7424 */ /* 0x000fe200078e00ff */
[----:B------:R-:W-:-:S05]  /*1f820*/  @!P3 LEA R14, P2, R31, R14, 0x1 ;  /* 0x0000000e1f0eb211 */ /* 0x000fca00078408ff */
[----:B------:R-:W-:Y:S01]  /*1f830*/  @!P3 IMAD.X R7, RZ, RZ, R2, P2 ;  /* 0x000000ffff07b224 */ /* 0x000fe200010e0602 */
[----:B------:R-:W-:-:S07]  /*1f840*/  @!P3 MOV R2, R14 ;  /* 0x0000000e0002b202 */ /* 0x000fce0000000f00 */
[----:B------:R-:W-:Y:S05]  /*1f850*/  WARPSYNC.COLLECTIVE R15, `(.L_x_950) ;  /* 0x000000000f087348 */ /* 0x000fea0003c00000 */
[----:B------:R0:W1:Y:S02]  /*1f860*/  SHFL.IDX P6, R14, R13, R12, R11 ;  /* 0x0000000c0d0e7389 */ /* 0x00006400000c000b */
[----:B01----:R-:W-:Y:S01]  /*1f870*/  ENDCOLLECTIVE ;  /* 0x000000000000791b */ /* 0x003fe20003800000 */
.L_x_950:
        /* <DEDUP_REMOVED lines=13> */
.L_x_951:
        /* <DEDUP_REMOVED lines=8> */
.L_x_952:
[----:B------:R-:W-:Y:S01]  /*1f9d0*/  @!P3 MOV R3, R7 ;  /* 0x000000070003b202 */ /* 0x000fe20000000f00 */
[----:B------:R-:W-:-:S04]  /*1f9e0*/  VIADD R7, R4, 0x30 ;  /* 0x0000003004077836 */ /* 0x000fc80000000000 */
        /* <DEDUP_REMOVED lines=11> */
.L_x_953:
        /* <DEDUP_REMOVED lines=8> */
.L_x_954:
        /* <DEDUP_REMOVED lines=13> */
.L_x_955:
        /* <DEDUP_REMOVED lines=8> */
.L_x_956:
        /* <DEDUP_REMOVED lines=13> */
.L_x_957:
        /* <DEDUP_REMOVED lines=8> */
.L_x_958:
[----:B------:R-:W-:-:S05]  /*1fdc0*/  @!P3 MOV R3, R7 ;  /* 0x000000070003b202 */ /* 0x000fca0000000f00 */
[----:B------:R-:W-:Y:S01]  /*1fdd0*/  @!PT LDS RZ, [RZ] ;  /* 0x00000000fffff984 */ /* 0x000fe20000000800 */
[----:B------:R-:W-:Y:S01]  /*1fde0*/  @!PT LDS RZ, [RZ] ;  /* 0x00000000fffff984 */ /* 0x000fe20000000800 */
[----:B------:R-:W-:Y:S01]  /*1fdf0*/  @!PT LDS RZ, [RZ] ;  /* 0x00000000fffff984 */ /* 0x000fe20000000800 */
[----:B------:R-:W-:Y:S04]  /*1fe00*/  @!P3 LDGSTS.E.BYPASS.LTC128B.128 [R9+0x12c00], desc[UR42][R2.64], !P0 ;  /* 0x12c000000209bfae */ /* 0x000fe8000c101d6a */
[----:B------:R0:W-:Y:S01]  /*1fe10*/  @!P3 LDGSTS.E.BYPASS.LTC128B.128 [R9+0x16c00], desc[UR42][R2.64+0x80], !P1 ;  /* 0x16c000800209bfae */ /* 0x0001e2000c901d6a */
[----:B------:R-:W-:Y:S02]  /*1fe20*/  IMAD.MOV.U32 R13, RZ, RZ, R0 ;  /* 0x000000ffff0d7224 */ /* 0x000fe400078e0000 */
[----:B0-----:R-:W-:Y:S01]  /*1fe30*/  VIADD R3, R4, 0x60 ;  /* 0x0000006004037836 */ /* 0x001fe20000000000 */
[----:B------:R-:W-:-:S07]  /*1fe40*/  MOV R2, R14 ;  /* 0x0000000e00027202 */ /* 0x000fce0000000f00 */
[----:B------:R-:W-:Y:S05]  /*1fe50*/  WARPSYNC.COLLECTIVE R15, `(.L_x_959) ;  /* 0x000000000f087348 */ /* 0x000fea0003c00000 */
[----:B------:R0:W1:Y:S02]  /*1fe60*/  SHFL.IDX P6, R14, R13, R12, R11 ;  /* 0x0000000c0d0e7389 */ /* 0x00006400000c000b */
[----:B01----:R-:W-:Y:S01]  /*1fe70*/  ENDCOLLECTIVE ;  /* 0x000000000000791b */ /* 0x003fe20003800000 */
.L_x_959:
[----:B------:R-:W-:Y:S02]  /*1fe80*/  ISETP.GE.AND P3, PT, R3, R6, PT ;  /* 0x000000060300720c */ /* 0x000fe40003f66270 */
[----:B------:R-:W-:Y:S01]  /*1fe90*/  MOV R13, R5 ;  /* 0x00000005000d7202 */ /* 0x000fe20000000f00 */
[----:B------:R-:W-:-:S10]  /*1fea0*/  IMAD.MOV.U32 R12, RZ, RZ, 0x7 ;  /* 0x00000007ff0c7424 */ /* 0x000fd400078e00ff */
[----:B------:R-:W-:-:S04]  /*1feb0*/  @!P3 LEA R14, P2, R31, R14, 0x1 ;  /* 0x0000000e1f0eb211 */ /* 0x000fc800078408ff */
[----:B------:R-:W-:Y:S01]  /*1fec0*/  @!P3 IADD3.X R7, RZ, R2, RZ, P2, !PT ;  /* 0x00000002ff07b210 */ /* 0x000fe200017fe4ff */
[----:B------:R-:W-:-:S08]  /*1fed0*/  @!P3 IMAD.MOV.U32 R2, RZ, RZ, R14 ;  /* 0x000000ffff02b224 */ /* 0x000fd000078e000e */
[----:B------:R-:W-:Y:S05]  /*1fee0*/  WARPSYNC.COLLECTIVE R15, `(.L_x_960) ;  /* 0x000000000f087348 */ /* 0x000fea0003c00000 */
[----:B------:R0:W1:Y:S02]  /*1fef0*/  SHFL.IDX P6, R14, R13, R12, R11 ;  /* 0x0000000c0d0e7389 */ /* 0x00006400000c000b */
[----:B01----:R-:W-:Y:S01]  /*1ff00*/  ENDCOLLECTIVE ;  /* 0x000000000000791b */ /* 0x003fe20003800000 */
.L_x_960:
[----:B------:R-:W-:-:S05]  /*1ff10*/  @!P3 IMAD.MOV.U32 R3, RZ, RZ, R7 ;  /* 0x000000ffff03b224 */ /* 0x000fca00078e0007 */
        /* <DEDUP_REMOVED lines=10> */
.L_x_961:
[----:B------:R-:W-:Y:S05]  /*1ffc0*/  BRA `(.L_x_962) ;  /* 0xffffff9c000c7947 */ /* 0x000fea000383ffff */
.L_x_761:
[----:B0-----:R0:W1:Y:S02]  /*1ffd0*/  SYNCS.PHASECHK.TRANS64.TRYWAIT P0, [R22+URZ+0x28820], R3 ;  /* 0x02882003160075a7 */ /* 0x001064000800017f */
[----:B-1----:R-:W-:Y:S05]  /*1ffe0*/  @!P0 NANOSLEEP.SYNCS 0x989680 ;  /* 0x009896800000895d */ /* 0x002fea0003900000 */
[----:B------:R-:W1:Y:S02]  /*1fff0*/  @!P0 SYNCS.PHASECHK.TRANS64 P0, [R22+URZ+0x28820], R3 ;  /* 0x02882003160085a7 */ /* 0x000e64000800007f */
[----:B-1----:R-:W-:Y:S05]  /*20000*/  @!P0 BRA `(.L_x_761) ;  /* 0xfffffffc00f08947 */ /* 0x002fea000383ffff */
[----:B------:R-:W-:Y:S05]  /*20010*/  BRA `(.L_x_963) ;  /* 0xffffff9c00847947 */ /* 0x000fea000383ffff */
.L_x_766:
[----:B0-----:R0:W1:Y:S02]  /*20020*/  SYNCS.PHASECHK.TRANS64.TRYWAIT P0, [R6+URZ+0x28840], R3 ;  /* 0x02884003060075a7 */ /* 0x001064000800017f */
[----:B-1----:R-:W-:Y:S05]  /*20030*/  @!P0 NANOSLEEP.SYNCS 0x989680 ;  /* 0x009896800000895d */ /* 0x002fea0003900000 */
[----:B------:R-:W1:Y:S02]  /*20040*/  @!P0 SYNCS.PHASECHK.TRANS64 P0, [R6+URZ+0x28840], R3 ;  /* 0x02884003060085a7 */ /* 0x000e64000800007f */
[----:B-1----:R-:W-:Y:S05]  /*20050*/  @!P0 BRA `(.L_x_766) ;  /* 0xfffffffc00f08947 */ /* 0x002fea000383ffff */
[----:B------:R-:W-:Y:S05]  /*20060*/  BRA `(.L_x_964) ;  /* 0xffffffa000507947 */ /* 0x000fea000383ffff */
.L_x_767:
        /* <DEDUP_REMOVED lines=8> */
.L_x_966:
[----:B------:R-:W-:Y:S05]  /*200f0*/  BSYNC B1 ;  /* 0x0000000000017941 */ /* 0x000fea0003800000 */
.L_x_965:
[----:B------:R-:W-:Y:S01]  /*20100*/  MOV R13, R7 ;  /* 0x00000007000d7202 */ /* 0x000fe20000000f00 */
[----:B------:R-:W-:Y:S01]  /*20110*/  IMAD.MOV.U32 R12, RZ, RZ, RZ ;  /* 0x000000ffff0c7224 */ /* 0x000fe200078e00ff */
[----:B------:R-:W-:Y:S01]  /*20120*/  MOV R15, 0xffffffff ;  /* 0xffffffff000f7802 */ /* 0x000fe20000000f00 */
[----:B------:R-:W-:Y:S02]  /*20130*/  IMAD.MOV.U32 R11, RZ, RZ, 0x181f ;  /* 0x0000181fff0b7424 */ /* 0x000fe400078e00ff */
[----:B------:R-:W-:Y:S02]  /*20140*/  IMAD.MOV.U32 R3, RZ, RZ, R14 ;  /* 0x000000ffff037224 */ /* 0x000fe400078e000e */
[----:B------:R-:W-:-:S07]  /*20150*/  IMAD.SHL.U32 R5, R31, 0x2, RZ ;  /* 0x000000021f057824 */ /* 0x000fce00078e00ff */
[----:B------:R-:W-:Y:S05]  /*20160*/  WARPSYNC.COLLECTIVE R15, `(.L_x_967) ;  /* 0x000000000f087348 */ /* 0x000fea0003c00000 */
[----:B------:R0:W1:Y:S02]  /*20170*/  SHFL.IDX P6, R14, R13, R12, R11 ;  /* 0x0000000c0d0e7389 */ /* 0x00006400000c000b */
[----:B01----:R-:W-:Y:S01]  /*20180*/  ENDCOLLECTIVE ;  /* 0x000000000000791b */ /* 0x003fe20003800000 */
.L_x_967:
[----:B------:R-:W-:Y:S02]  /*20190*/  IMAD R8, R8, 0x2, R22 ;  /* 0x0000000208087824 */ /* 0x000fe400078e0216 */
[----:B------:R-:W-:Y:S01]  /*201a0*/  IMAD.MOV.U32 R13, RZ, RZ, R9 ;  /* 0x000000ffff0d7224 */ /* 0x000fe200078e0009 */
[----:B------:R-:W-:Y:S01]  /*201b0*/  MOV R12, 0x1 ;  /* 0x00000001000c7802 */ /* 0x000fe20000000f00 */
[----:B------:R-:W-:-:S07]  /*201c0*/  IMAD.MOV.U32 R2, RZ, RZ, R14 ;  /* 0x000000ffff027224 */ /* 0x000fce00078e000e */
[----:B------:R-:W-:Y:S05]  /*201d0*/  WARPSYNC.COLLECTIVE R15, `(.L_x_968) ;  /* 0x000000000f087348 */ /* 0x000fea0003c00000 */
[----:B------:R0:W1:Y:S02]  /*201e0*/  SHFL.IDX P6, R14, R13, R12, R11 ;  /* 0x0000000c0d0e7389 */ /* 0x00006400000c000b */
[----:B01----:R-:W-:Y:S01]  /*201f0*/  ENDCOLLECTIVE ;  /* 0x000000000000791b */ /* 0x003fe20003800000 */
.L_x_968:
        /* <DEDUP_REMOVED lines=12> */
.L_x_969:
[----:B------:R-:W-:Y:S01]  /*202c0*/  IMAD.MOV.U32 R13, RZ, RZ, R9 ;  /* 0x000000ffff0d7224 */ /* 0x000fe200078e0009 */
[----:B------:R-:W-:Y:S02]  /*202d0*/  MOV R12, 0x2 ;  /* 0x00000002000c7802 */ /* 0x000fe40000000f00 */
[----:B------:R-:W-:-:S07]  /*202e0*/  MOV R2, R14 ;  /* 0x0000000e00027202 */ /* 0x000fce0000000f00 */
[----:B------:R-:W-:Y:S05]  /*202f0*/  WARPSYNC.COLLECTIVE R15, `(.L_x_970) ;  /* 0x000000000f087348 */ /* 0x000fea0003c00000 */
[----:B------:R0:W1:Y:S02]  /*20300*/  SHFL.IDX P6, R14, R13, R12, R11 ;  /* 0x0000000c0d0e7389 */ /* 0x00006400000c000b */
[----:B01----:R-:W-:Y:S01]  /*20310*/  ENDCOLLECTIVE ;  /* 0x000000000000791b */ /* 0x003fe20003800000 */
.L_x_970:
        /* <DEDUP_REMOVED lines=12> */
.L_x_971:
[----:B------:R-:W-:Y:S01]  /*203e0*/  IMAD.MOV.U32 R13, RZ, RZ, R9 ;  /* 0x000000ffff0d7224 */ /* 0x000fe200078e0009 */
[----:B------:R-:W-:Y:S02]  /*203f0*/  MOV R12, 0x3 ;  /* 0x00000003000c7802 */ /* 0x000fe40000000f00 */
[----:B------:R-:W-:-:S07]  /*20400*/  MOV R2, R14 ;  /* 0x0000000e00027202 */ /* 0x000fce0000000f00 */
[----:B------:R-:W-:Y:S05]  /*20410*/  WARPSYNC.COLLECTIVE R15, `(.L_x_972) ;  /* 0x000000000f087348 */ /* 0x000fea0003c00000 */
[----:B------:R0:W1:Y:S02]  /*20420*/  SHFL.IDX P6, R14, R13, R12, R11 ;  /* 0x0000000c0d0e7389 */ /* 0x00006400000c000b */
[----:B01----:R-:W-:Y:S01]  /*20430*/  ENDCOLLECTIVE ;  /* 0x000000000000791b */ /* 0x003fe20003800000 */
.L_x_972:
        /* <DEDUP_REMOVED lines=12> */
.L_x_973:
[----:B------:R-:W-:Y:S01]  /*20500*/  IMAD.MOV.U32 R13, RZ, RZ, R9 ;  /* 0x000000ffff0d7224 */ /* 0x000fe200078e0009 */
[----:B------:R-:W-:Y:S02]  /*20510*/  MOV R12, 0x4 ;  /* 0x00000004000c7802 */ /* 0x000fe40000000f00 */
[----:B------:R-:W-:-:S07]  /*20520*/  MOV R2, R14 ;  /* 0x0000000e00027202 */ /* 0x000fce0000000f00 */
[----:B------:R-:W-:Y:S05]  /*20530*/  WARPSYNC.COLLECTIVE R15, `(.L_x_974) ;  /* 0x000000000f087348 */ /* 0x000fea0003c00000 */
[----:B------:R0:W1:Y:S02]  /*20540*/  SHFL.IDX P6, R14, R13, R12, R11 ;  /* 0x0000000c0d0e7389 */ /* 0x00006400000c000b */
[----:B01----:R-:W-:Y:S01]  /*20550*/  ENDCOLLECTIVE ;  /* 0x000000000000791b */ /* 0x003fe20003800000 */
.L_x_974:
        /* <DEDUP_REMOVED lines=12> */
.L_x_975:
[----:B------:R-:W-:Y:S01]  /*20620*/  IMAD.MOV.U32 R13, RZ, RZ, R9 ;  /* 0x000000ffff0d7224 */ /* 0x000fe200078e0009 */
[----:B------:R-:W-:Y:S02]  /*20630*/  MOV R12, 0x5 ;  /* 0x00000005000c7802 */ /* 0x000fe40000000f00 */
[----:B------:R-:W-:-:S07]  /*20640*/  MOV R2, R14 ;  /* 0x0000000e00027202 */ /* 0x000fce0000000f00 */
[----:B------:R-:W-:Y:S05]  /*20650*/  WARPSYNC.COLLECTIVE R15, `(.L_x_976) ;  /* 0x000000000f087348 */ /* 0x000fea0003c00000 */
[----:B------:R0:W1:Y:S02]  /*20660*/  SHFL.IDX P6, R14, R13, R12, R11 ;  /* 0x0000000c0d0e7389 */ /* 0x00006400000c000b */
[----:B01----:R-:W-:Y:S01]  /*20670*/  ENDCOLLECTIVE ;  /* 0x000000000000791b */ /* 0x003fe20003800000 */
.L_x_976:
        /* <DEDUP_REMOVED lines=12> */
.L_x_977:
[----:B------:R-:W-:Y:S01]  /*20740*/  IMAD.MOV.U32 R13, RZ, RZ, R9 ;  /* 0x000000ffff0d7224 */ /* 0x000fe200078e0009 */
[----:B------:R-:W-:Y:S02]  /*20750*/  MOV R12, 0x6 ;  /* 0x00000006000c7802 */ /* 0x000fe40000000f00 */
[----:B------:R-:W-:-:S07]  /*20760*/  MOV R2, R14 ;  /* 0x0000000e00027202 */ /* 0x000fce0000000f00 */
[----:B------:R-:W-:Y:S05]  /*20770*/  WARPSYNC.COLLECTIVE R15, `(.L_x_978) ;  /* 0x000000000f087348 */ /* 0x000fea0003c00000 */
[----:B------:R0:W1:Y:S02]  /*20780*/  SHFL.IDX P6, R14, R13, R12, R11 ;  /* 0x0000000c0d0e7389 */ /* 0x00006400000c000b */
[----:B01----:R-:W-:Y:S01]  /*20790*/  ENDCOLLECTIVE ;  /* 0x000000000000791b */ /* 0x003fe20003800000 */
.L_x_978:
        /* <DEDUP_REMOVED lines=12> */
.L_x_979:
[----:B------:R-:W-:Y:S01]  /*20860*/  IMAD.MOV.U32 R13, RZ, RZ, R9 ;  /* 0x000000ffff0d7224 */ /* 0x000fe200078e0009 */
[----:B------:R-:W-:Y:S02]  /*20870*/  MOV R12, 0x7 ;  /* 0x00000007000c7802 */ /* 0x000fe40000000f00 */
[----:B------:R-:W-:-:S07]  /*20880*/  MOV R2, R14 ;  /* 0x0000000e00027202 */ /* 0x000fce0000000f00 */
[----:B------:R-:W-:Y:S05]  /*20890*/  WARPSYNC.COLLECTIVE R15, `(.L_x_980) ;  /* 0x000000000f087348 */ /* 0x000fea0003c00000 */
[----:B------:R0:W1:Y:S02]  /*208a0*/  SHFL.IDX P6, R14, R13, R12, R11 ;  /* 0x0000000c0d0e7389 */ /* 0x00006400000c000b */
[----:B01----:R-:W-:Y:S01]  /*208b0*/  ENDCOLLECTIVE ;  /* 0x000000000000791b */ /* 0x003fe20003800000 */
.L_x_980:
        /* <DEDUP_REMOVED lines=12> */
.L_x_981:
[----:B------:R-:W-:Y:S01]  /*20980*/  MOV R2, R14 ;  /* 0x0000000e00027202 */ /* 0x000fe20000000f00 */
[----:B------:R-:W-:Y:S06]  /*20990*/  BRA `(.L_x_982) ;  /* 0xffffff9c001c7947 */ /* 0x000fec000383ffff */
.L_x_772:
[----:B-1----:R1:W3:Y:S02]  /*209a0*/  SYNCS.PHASECHK.TRANS64.TRYWAIT P0, [R6+URZ+0x28860], R3 ;  /* 0x02886003060075a7 */ /* 0x0022e4000800017f */
[----:B---3--:R-:W-:Y:S05]  /*209b0*/  @!P0 NANOSLEEP.SYNCS 0x989680 ;  /* 0x009896800000895d */ /* 0x008fea0003900000 */
[----:B------:R-:W3:Y:S02]  /*209c0*/  @!P0 SYNCS.PHASECHK.TRANS64 P0, [R6+URZ+0x28860], R3 ;  /* 0x02886003060085a7 */ /* 0x000ee4000800007f */
[----:B---3--:R-:W-:Y:S05]  /*209d0*/  @!P0 BRA `(.L_x_772) ;  /* 0xfffffffc00f08947 */ /* 0x008fea000383ffff */
[----:B------:R-:W-:Y:S05]  /*209e0*/  BRA `(.L_x_983) ;  /* 0xffffff9c00787947 */ /* 0x000fea000383ffff */
.L_x_773:
[----:B------:R-:W-:Y:S01]  /*209f0*/  BSSY B1, `(.L_x_984) ;  /* 0x0000008000017945 */ /* 0x000fe20003800000 */
[----:B------:R-:W-:Y:S01]  /*20a00*/  IMAD.MOV.U32 R13, RZ, RZ, R24 ;  /* 0x000000ffff0d7224 */ /* 0x000fe200078e0018 */
[----:B------:R-:W-:Y:S01]  /*20a10*/  MOV R11, 0x181f ;  /* 0x0000181f000b7802 */ /* 0x000fe20000000f00 */
[----:B------:R-:W-:Y:S02]  /*20a20*/  IMAD.MOV.U32 R12, RZ, RZ, RZ ;  /* 0x000000ffff0c7224 */ /* 0x000fe400078e00ff */
[----:B------:R-:W-:-:S07]  /*20a30*/  IMAD.MOV.U32 R15, RZ, RZ, -0x1 ;  /* 0xffffffffff0f7424 */ /* 0x000fce00078e00ff */
[----:B-12---:R-:W-:Y:S05]  /*20a40*/  WARPSYNC.COLLECTIVE R15, `(.L_x_985) ;  /* 0x000000000f087348 */ /* 0x006fea0003c00000 */
[----:B--2---:R0:W2:Y:S02]  /*20a50*/  SHFL.IDX P6, R14, R13, R12, R11 ;  /* 0x0000000c0d0e7389 */ /* 0x0040a400000c000b */
[----:B012---:R-:W-:Y:S01]  /*20a60*/  ENDCOLLECTIVE ;  /* 0x000000000000791b */ /* 0x007fe20003800000 */
.L_x_985:
[----:B------:R-:W-:Y:S05]  /*20a70*/  BSYNC B1 ;  /* 0x0000000000017941 */ /* 0x000fea0003800000 */
.L_x_984:
[----:B------:R-:W-:Y:S01]  /*20a80*/  MOV R13, R23 ;  /* 0x00000017000d7202 */ /* 0x000fe20000000f00 */
[----:B------:R-:W-:Y:S01]  /*20a90*/  IMAD.MOV.U32 R12, RZ, RZ, RZ ;  /* 0x000000ffff0c7224 */ /* 0x000fe200078e00ff */
[----:B------:R-:W-:Y:S01]  /*20aa0*/  MOV R15, 0xffffffff ;  /* 0xffffffff000f7802 */ /* 0x000fe20000000f00 */
[----:B------:R-:W-:Y:S01]  /*20ab0*/  IMAD.MOV.U32 R11, RZ, RZ, 0x181f ;  /* 0x0000181fff0b7424 */ /* 0x000fe200078e00ff */
[----:B------:R-:W-:Y:S01]  /*20ac0*/  LEA R7, R7, R22, 0x1 ;  /* 0x0000001607077211 */ /* 0x000fe200078e08ff */
[----:B------:R-:W-:-:S07]  /*20ad0*/  IMAD.MOV.U32 R3, RZ, RZ, R14 ;  /* 0x000000ffff037224 */ /* 0x000fce00078e000e */
[----:B------:R-:W-:Y:S05]  /*20ae0*/  WARPSYNC.COLLECTIVE R15, `(.L_x_986) ;  /* 0x000000000f087348 */ /* 0x000fea0003c00000 */
[----:B------:R0:W1:Y:S02]  /*20af0*/  SHFL.IDX P6, R14, R13, R12, R11 ;  /* 0x0000000c0d0e7389 */ /* 0x00006400000c000b */
[----:B01----:R-:W-:Y:S01]  /*20b00*/  ENDCOLLECTIVE ;  /* 0x000000000000791b */ /* 0x003fe20003800000 */
.L_x_986:
[----:B------:R-:W-:Y:S02]  /*20b10*/  IMAD.MOV.U32 R13, RZ, RZ, R24 ;  /* 0x000000ffff0d7224 */ /* 0x000fe400078e0018 */
[----:B------:R-:W-:Y:S02]  /*20b20*/  IMAD.MOV.U32 R12, RZ, RZ, 0x1 ;  /* 0x00000001ff0c7424 */ /* 0x000fe400078e00ff */
[----:B------:R-:W-:-:S07]  /*20b30*/  IMAD.MOV.U32 R2, RZ, RZ, R14 ;  /* 0x000000ffff027224 */ /* 0x000fce00078e000e */
[----:B------:R-:W-:Y:S05]  /*20b40*/  WARPSYNC.COLLECTIVE R15, `(.L_x_987) ;  /* 0x000000000f087348 */ /* 0x000fea0003c00000 */
[----:B------:R0:W1:Y:S02]  /*20b50*/  SHFL.IDX P6, R14, R13, R12, R11 ;  /* 0x0000000c0d0e7389 */ /* 0x00006400000c000b */
[----:B01----:R-:W-:Y:S01]  /*20b60*/  ENDCOLLECTIVE ;  /* 0x000000000000791b */ /* 0x003fe20003800000 */
.L_x_987:
        /* <DEDUP_REMOVED lines=14> */
.L_x_988:
[----:B------:R-:W-:Y:S02]  /*20c50*/  IMAD.MOV.U32 R13, RZ, RZ, R24 ;  /* 0x000000ffff0d7224 */ /* 0x000fe400078e0018 */
[----:B------:R-:W-:Y:S02]  /*20c60*/  IMAD.MOV.U32 R12, RZ, RZ, 0x2 ;  /* 0x00000002ff0c7424 */ /* 0x000fe400078e00ff */
[----:B------:R-:W-:-:S07]  /*20c70*/  IMAD.MOV.U32 R2, RZ, RZ, R14 ;  /* 0x000000ffff027224 */ /* 0x000fce00078e000e */
[----:B------:R-:W-:Y:S05]  /*20c80*/  WARPSYNC.COLLECTIVE R15, `(.L_x_989) ;  /* 0x000000000f087348 */ /* 0x000fea0003c00000 */
[----:B------:R0:W1:Y:S02]  /*20c90*/  SHFL.IDX P6, R14, R13, R12, R11 ;  /* 0x0000000c0d0e7389 */ /* 0x00006400000c000b */
[----:B01----:R-:W-:Y:S01]  /*20ca0*/  ENDCOLLECTIVE ;  /* 0x000000000000791b */ /* 0x003fe20003800000 */
.L_x_989:
[----:B------:R-:W-:-:S04]  /*20cb0*/  IADD3 R2, P0, R2, R5, RZ ;  /* 0x0000000502027210 */ /* 0x000fc80007f1e0ff */
[----:B------:R-:W-:Y:S02]  /*20cc0*/  IADD3.X R3, RZ, R3, RZ, P0, !PT ;  /* 0x00000003ff037210 */ /* 0x000fe400007fe4ff */
        /* <DEDUP_REMOVED lines=12> */
.L_x_990:
[----:B------:R-:W-:Y:S02]  /*20d90*/  IMAD.MOV.U32 R13, RZ, RZ, R24 ;  /* 0x000000ffff0d7224 */ /* 0x000fe400078e0018 */
[----:B------:R-:W-:Y:S02]  /*20da0*/  IMAD.MOV.U32 R12, RZ, RZ, 0x3 ;  /* 0x00000003ff0c7424 */ /* 0x000fe400078e00ff */
[----:B------:R-:W-:-:S07]  /*20db0*/  IMAD.MOV.U32 R2, RZ, RZ, R14 ;  /* 0x000000ffff027224 */ /* 0x000fce00078e000e */
[----:B------:R-:W-:Y:S05]  /*20dc0*/  WARPSYNC.COLLECTIVE R15, `(.L_x_991) ;  /* 0x000000000f087348 */ /* 0x000fea0003c00000 */
[----:B------:R0:W1:Y:S02]  /*20dd0*/  SHFL.IDX P6, R14, R13, R12, R11 ;  /* 0x0000000c0d0e7389 */ /* 0x00006400000c000b */
[----:B01----:R-:W-:Y:S01]  /*20de0*/  ENDCOLLECTIVE ;  /* 0x000000000000791b */ /* 0x003fe20003800000 */
.L_x_991:
        /* <DEDUP_REMOVED lines=14> */
.L_x_992:
[----:B------:R-:W-:Y:S02]  /*20ed0*/  IMAD.MOV.U32 R13, RZ, RZ, R24 ;  /* 0x000000ffff0d7224 */ /* 0x000fe400078e0018 */
[----:B------:R-:W-:Y:S02]  /*20ee0*/  IMAD.MOV.U32 R12, RZ, RZ, 0x4 ;  /* 0x00000004ff0c7424 */ /* 0x000fe400078e00ff */
[----:B------:R-:W-:-:S07]  /*20ef0*/  IMAD.MOV.U32 R2, RZ, RZ, R14 ;  /* 0x000000ffff027224 */ /* 0x000fce00078e000e */
[----:B------:R-:W-:Y:S05]  /*20f00*/  WARPSYNC.COLLECTIVE R15, `(.L_x_993) ;  /* 0x000000000f087348 */ /* 0x000fea0003c00000 */
[----:B------:R0:W1:Y:S02]  /*20f10*/  SHFL.IDX P6, R14, R13, R12, R11 ;  /* 0x0000000c0d0e7389 */ /* 0x00006400000c000b */
[----:B01----:R-:W-:Y:S01]  /*20f20*/  ENDCOLLECTIVE ;  /* 0x000000000000791b */ /* 0x003fe20003800000 */
.L_x_993:
        /* <DEDUP_REMOVED lines=14> */
.L_x_994:
[----:B------:R-:W-:Y:S02]  /*21010*/  IMAD.MOV.U32 R13, RZ, RZ, R24 ;  /* 0x000000ffff0d7224 */ /* 0x000fe400078e0018 */
[----:B------:R-:W-:Y:S02]  /*21020*/  IMAD.MOV.U32 R12, RZ, RZ, 0x5 ;  /* 0x00000005ff0c7424 */ /* 0x000fe400078e00ff */
[----:B------:R-:W-:-:S07]  /*21030*/  IMAD.MOV.U32 R2, RZ, RZ, R14 ;  /* 0x000000ffff027224 */ /* 0x000fce00078e000e */
[----:B------:R-:W-:Y:S05]  /*21040*/  WARPSYNC.COLLECTIVE R15, `(.L_x_995) ;  /* 0x000000000f087348 */ /* 0x000fea0003c00000 */
[----:B------:R0:W1:Y:S02]  /*21050*/  SHFL.IDX P6, R14, R13, R12, R11 ;  /* 0x0000000c0d0e7389 */ /* 0x00006400000c000b */
[----:B01----:R-:W-:Y:S01]  /*21060*/  ENDCOLLECTIVE ;  /* 0x000000000000791b */ /* 0x003fe20003800000 */
.L_x_995:
        /* <DEDUP_REMOVED lines=14> */
.L_x_996:
[----:B------:R-:W-:Y:S02]  /*21150*/  IMAD.MOV.U32 R13, RZ, RZ, R24 ;  /* 0x000000ffff0d7224 */ /* 0x000fe400078e0018 */
[----:B------:R-:W-:Y:S02]  /*21160*/  IMAD.MOV.U32 R12, RZ, RZ, 0x6 ;  /* 0x00000006ff0c7424 */ /* 0x000fe400078e00ff */
[----:B------:R-:W-:-:S07]  /*21170*/  IMAD.MOV.U32 R2, RZ, RZ, R14 ;  /* 0x000000ffff027224 */ /* 0x000fce00078e000e */
[----:B------:R-:W-:Y:S05]  /*21180*/  WARPSYNC.COLLECTIVE R15, `(.L_x_997) ;  /* 0x000000000f087348 */ /* 0x000fea0003c00000 */
[----:B------:R0:W1:Y:S02]  /*21190*/  SHFL.IDX P6, R14, R13, R12, R11 ;  /* 0x0000000c0d0e7389 */ /* 0x00006400000c000b */
[----:B01----:R-:W-:Y:S01]  /*211a0*/  ENDCOLLECTIVE ;  /* 0x000000000000791b */ /* 0x003fe20003800000 */
.L_x_997:
        /* <DEDUP_REMOVED lines=14> */
.L_x_998:
[----:B------:R-:W-:Y:S02]  /*21290*/  IMAD.MOV.U32 R13, RZ, RZ, R24 ;  /* 0x000000ffff0d7224 */ /* 0x000fe400078e0018 */
[----:B------:R-:W-:Y:S02]  /*212a0*/  IMAD.MOV.U32 R12, RZ, RZ, 0x7 ;  /* 0x00000007ff0c7424 */ /* 0x000fe400078e00ff */
[----:B------:R-:W-:-:S07]  /*212b0*/  IMAD.MOV.U32 R2, RZ, RZ, R14 ;  /* 0x000000ffff027224 */ /* 0x000fce00078e000e */
[----:B------:R-:W-:Y:S05]  /*212c0*/  WARPSYNC.COLLECTIVE R15, `(.L_x_999) ;  /* 0x000000000f087348 */ /* 0x000fea0003c00000 */
[----:B------:R0:W1:Y:S02]  /*212d0*/  SHFL.IDX P6, R14, R13, R12, R11 ;  /* 0x0000000c0d0e7389 */ /* 0x00006400000c000b */
[----:B01----:R-:W-:Y:S01]  /*212e0*/  ENDCOLLECTIVE ;  /* 0x000000000000791b */ /* 0x003fe20003800000 */
.L_x_999:
[----:B------:R-:W-:-:S04]  /*212f0*/  IADD3 R2, P0, R2, R5, RZ ;  /* 0x0000000502027210 */ /* 0x000fc80007f1e0ff */
[----:B------:R-:W-:Y:S02]  /*21300*/  IADD3.X R3, RZ, R3, RZ, P0, !PT ;  /* 0x00000003ff037210 */ /* 0x000fe400007fe4ff */
        /* <DEDUP_REMOVED lines=11> */
.L_x_1000:
[----:B------:R-:W-:Y:S01]  /*213c0*/  @!PT LDS RZ, [RZ] ;  /* 0x00000000fffff984 */ /* 0x000fe20000000800 */
[----:B------:R-:W-:Y:S01]  /*213d0*/  @!PT LDS RZ, [RZ] ;  /* 0x00000000fffff984 */ /* 0x000fe20000000800 */
[----:B------:R-:W-:Y:S01]  /*213e0*/  @!PT LDS RZ, [RZ] ;  /* 0x00000000fffff984 */ /* 0x000fe20000000800 */
[----:B------:R1:W-:Y:S01]  /*213f0*/  LDGSTS.E.BYPASS.LTC128B.128 [R7+0x7400], desc[UR42][R2.64+0x80], !P0 ;  /* 0x0740008002077fae */ /* 0x0003e2000c101d6a */
[----:B------:R-:W-:Y:S05]  /*21400*/  BRA `(.L_x_1001) ;  /* 0xffffff9800007947 */ /* 0x000fea000383ffff */
.L_x_781:
[----:B0-----:R0:W1:Y:S02]  /*21410*/  SYNCS.PHASECHK.TRANS64.TRYWAIT P0, [R0+URZ+0x28860], R3 ;  /* 0x02886003000075a7 */ /* 0x001064000800017f */
[----:B-1----:R-:W-:Y:S05]  /*21420*/  @!P0 NANOSLEEP.SYNCS 0x989680 ;  /* 0x009896800000895d */ /* 0x002fea0003900000 */
[----:B------:R-:W1:Y:S02]  /*21430*/  @!P0 SYNCS.PHASECHK.TRANS64 P0, [R0+URZ+0x28860], R3 ;  /* 0x02886003000085a7 */ /* 0x000e64000800007f */
[----:B-1----:R-:W-:Y:S05]  /*21440*/  @!P0 BRA `(.L_x_781) ;  /* 0xfffffffc00f08947 */ /* 0x002fea000383ffff */
[----:B------:R-:W-:Y:S05]  /*21450*/  BRA `(.L_x_1002) ;  /* 0xffffff9c00147947 */ /* 0x000fea000383ffff */
.L_x_782:
        /* <DEDUP_REMOVED lines=8> */
.L_x_1004:
[----:B------:R-:W-:Y:S05]  /*214e0*/  BSYNC B0 ;  /* 0x0000000000007941 */ /* 0x000fea0003800000 */
.L_x_1003:
[----:B------:R-:W-:Y:S01]  /*214f0*/  IMAD.MOV.U32 R13, RZ, RZ, R23 ;  /* 0x000000ffff0d7224 */ /* 0x000fe200078e0017 */
[----:B------:R-:W-:Y:S01]  /*21500*/  MOV R11, 0x181f ;  /* 0x0000181f000b7802 */ /* 0x000fe20000000f00 */
[----:B------:R-:W-:Y:S01]  /*21510*/  IMAD.MOV.U32 R12, RZ, RZ, RZ ;  /* 0x000000ffff0c7224 */ /* 0x000fe200078e00ff */
[----:B------:R-:W-:Y:S01]  /*21520*/  MOV R3, R14 ;  /* 0x0000000e00037202 */ /* 0x000fe20000000f00 */
[----:B------:R-:W-:Y:S02]  /*21530*/  IMAD.MOV.U32 R15, RZ, RZ, -0x1 ;  /* 0xffffffffff0f7424 */ /* 0x000fe400078e00ff */
[----:B------:R-:W-:Y:S02]  /*21540*/  IMAD.SHL.U32 R5, R31, 0x2, RZ ;  /* 0x000000021f057824 */ /* 0x000fe400078e00ff */
[----:B------:R-:W-:-:S07]  /*21550*/  IMAD R4, R9, 0x2, R22 ;  /* 0x0000000209047824 */ /* 0x000fce00078e0216 */
[----:B------:R-:W-:Y:S05]  /*21560*/  WARPSYNC.COLLECTIVE R15, `(.L_x_1005) ;  /* 0x000000000f087348 */ /* 0x000fea0003c00000 */
[----:B------:R0:W1:Y:S02]  /*21570*/  SHFL.IDX P6, R14, R13, R12, R11 ;  /* 0x0000000c0d0e7389 */ /* 0x00006400000c000b */
[----:B01----:R-:W-:Y:S01]  /*21580*/  ENDCOLLECTIVE ;  /* 0x000000000000791b */ /* 0x003fe20003800000 */
.L_x_1005:
[----:B------:R-:W-:Y:S02]  /*21590*/  ULDC UR4, c[0x0][0x2f4] ;  /* 0x0000bd0000047ab9 */ /* 0x000fe40000000800 */
[----:B------:R-:W-:Y:S02]  /*215a0*/  ISETP.GE.AND P1, PT, R31, UR4, PT ;  /* 0x000000041f007c0c */ /* 0x000fe4000bf26270 */
[----:B------:R-:W-:Y:S02]  /*215b0*/  ISETP.GE.AND P0, PT, R30, UR4, PT ;  /* 0x000000041e007c0c */ /* 0x000fe4000bf06270 */
[C---:B------:R-:W-:Y:S02]  /*215c0*/  ISETP.LT.OR P3, PT, R6.reuse, 0x1, P1 ;  /* 0x000000010600780c */ /* 0x040fe40000f61670 */
[----:B------:R-:W-:Y:S01]  /*215d0*/  ISETP.LT.OR P4, PT, R6, 0x1, P0 ;  /* 0x000000010600780c */ /* 0x000fe20000781670 */
[----:B------:R-:W-:Y:S01]  /*215e0*/  IMAD.MOV.U32 R13, RZ, RZ, R24 ;  /* 0x000000ffff0d7224 */ /* 0x000fe200078e0018 */
[----:B------:R-:W-:-:S02]  /*215f0*/  MOV R12, 0x1 ;  /* 0x00000001000c7802 */ /* 0x000fc40000000f00 */
[----:B------:R-:W-:-:S13]  /*21600*/  IADD3 R2, P2, R14, R5, RZ ;  /* 0x000000050e027210 */ /* 0x000fda0007f5e0ff */
[----:B------:R-:W-:Y:S05]  /*21610*/  WARPSYNC.COLLECTIVE R15, `(.L_x_1006) ;  /* 0x000000000f087348 */ /* 0x000fea0003c00000 */
[----:B------:R0:W1:Y:S02]  /*21620*/  SHFL.IDX P6, R14, R13, R12, R11 ;  /* 0x0000000c0d0e7389 */ /* 0x00006400000c000b */
[----:B01----:R-:W-:Y:S01]  /*21630*/  ENDCOLLECTIVE ;  /* 0x000000000000791b */ /* 0x003fe20003800000 */
.L_x_1006:
        /* <DEDUP_REMOVED lines=13> */
.L_x_1007:
[----:B------:R-:W-:Y:S01]  /*21710*/  IMAD.MOV.U32 R13, RZ, RZ, R24 ;  /* 0x000000ffff0d7224 */ /* 0x000fe200078e0018 */
[----:B------:R-:W-:Y:S02]  /*21720*/  MOV R12, 0x2 ;  /* 0x00000002000c7802 */ /* 0x000fe40000000f00 */
[----:B------:R-:W-:-:S07]  /*21730*/  MOV R10, R14 ;  /* 0x0000000e000a7202 */ /* 0x000fce0000000f00 */
[----:B------:R-:W-:Y:S05]  /*21740*/  WARPSYNC.COLLECTIVE R15, `(.L_x_1008) ;  /* 0x000000000f087348 */ /* 0x000fea0003c00000 */
[----:B------:R0:W1:Y:S02]  /*21750*/  SHFL.IDX P6, R14, R13, R12, R11 ;  /* 0x0000000c0d0e7389 */ /* 0x00006400000c000b */
[----:B01----:R-:W-:Y:S01]  /*21760*/  ENDCOLLECTIVE ;  /* 0x000000000000791b */ /* 0x003fe20003800000 */
.L_x_1008:
[----:B------:R-:W-:-:S05]  /*21770*/  IADD3 R2, P2, R10, R5, RZ ;  /* 0x000000050a027210 */ /* 0x000fca0007f5e0ff */
[----:B------:R-:W-:-:S05]  /*21780*/  IMAD.X R3, RZ, RZ, R7, P2 ;  /* 0x000000ffff037224 */ /* 0x000fca00010e0607 */
[----:B------:R-:W-:Y:S01]  /*21790*/  @!PT LDS RZ, [RZ] ;  /* 0x00000000fffff984 */ /* 0x000fe20000000800 */
[----:B------:R-:W-:Y:S01]  /*217a0*/  @!PT LDS RZ, [RZ] ;  /* 0x00000000fffff984 */ /* 0x000fe20000000800 */
[----:B------:R-:W-:Y:S01]  /*217b0*/  @!PT LDS RZ, [RZ] ;  /* 0x00000000fffff984 */ /* 0x000fe20000000800 */
[----:B------:R0:W-:Y:S01]  /*217c0*/  LDGSTS.E.BYPASS.LTC128B.128 [R4+0xc00], desc[UR42][R2.64], !P3 ;  /* 0x00c0000002047fae */ /* 0x0001e2000d901d6a */
[C---:B------:R-:W-:Y:S01]  /*217d0*/  ISETP.LT.OR P3, PT, R6.reuse, 0x21, P1 ;  /* 0x000000210600780c */ /* 0x040fe20000f61670 */
[----:B------:R-:W-:Y:S02]  /*217e0*/  IMAD.MOV.U32 R13, RZ, RZ, R23 ;  /* 0x000000ffff0d7224 */ /* 0x000fe400078e0017 */
[----:B------:R0:W-:Y:S01]  /*217f0*/  LDGSTS.E.BYPASS.LTC128B.128 [R4+0x4c00], desc[UR42][R2.64+0x80], !P4 ;  /* 0x04c0008002047fae */ /* 0x0001e2000e101d6a */
[----:B------:R-:W-:Y:S01]  /*21800*/  ISETP.LT.OR P4, PT, R6, 0x21, P0 ;  /* 0x000000210600780c */ /* 0x000fe20000781670 */
[----:B------:R-:W-:-:S12]  /*21810*/  IMAD.MOV.U32 R8, RZ, RZ, R14 ;  /* 0x000000ffff087224 */ /* 0x000fd800078e000e */
[----:B0-----:R-:W-:Y:S05]  /*21820*/  WARPSYNC.COLLECTIVE R15, `(.L_x_1009) ;  /* 0x000000000f087348 */ /* 0x001fea0003c00000 */
[----:B------:R1:W2:Y:S02]  /*21830*/  SHFL.IDX P6, R14, R13, R12, R11 ;  /* 0x0000000c0d0e7389 */ /* 0x0002a400000c000b */
[----:B012---:R-:W-:Y:S01]  /*21840*/  ENDCOLLECTIVE ;  /* 0x000000000000791b */ /* 0x007fe20003800000 */
.L_x_1009:
[----:B------:R-:W-:Y:S02]  /*21850*/  IMAD.MOV.U32 R13, RZ, RZ, R24 ;  /* 0x000000ffff0d7224 */ /* 0x000fe400078e0018 */
[----:B------:R-:W-:Y:S01]  /*21860*/  IMAD.MOV.U32 R12, RZ, RZ, 0x3 ;  /* 0x00000003ff0c7424 */ /* 0x000fe200078e00ff */
[----:B------:R-:W-:-:S13]  /*21870*/  IADD3 R2, P2, R14, R5, RZ ;  /* 0x000000050e027210 */ /* 0x000fda0007f5e0ff */
[----:B------:R-:W-:Y:S05]  /*21880*/  WARPSYNC.COLLECTIVE R15, `(.L_x_1010) ;  /* 0x000000000f087348 */ /* 0x000fea0003c00000 */
[----:B------:R0:W1:Y:S02]  /*21890*/  SHFL.IDX P6, R14, R13, R12, R11 ;  /* 0x0000000c0d0e7389 */ /* 0x00006400000c000b */
[----:B01----:R-:W-:Y:S01]  /*218a0*/  ENDCOLLECTIVE ;  /* 0x000000000000791b */ /* 0x003fe20003800000 */
.L_x_1010:
        /* <DEDUP_REMOVED lines=13> */
.L_x_1011:
[----:B------:R-:W-:Y:S01]  /*21980*/  MOV R13, R24 ;  /* 0x00000018000d7202 */ /* 0x000fe20000000f00 */
[----:B------:R-:W-:Y:S01]  /*21990*/  IMAD.MOV.U32 R12, RZ, RZ, 0x4 ;  /* 0x00000004ff0c7424 */ /* 0x000fe200078e00ff */
[----:B------:R-:W-:-:S13]  /*219a0*/  IADD3 R2, P2, R14, R5, RZ ;  /* 0x000000050e027210 */ /* 0x000fda0007f5e0ff */
[----:B------:R-:W-:Y:S05]  /*219b0*/  WARPSYNC.COLLECTIVE R15, `(.L_x_1012) ;  /* 0x000000000f087348 */ /* 0x000fea0003c00000 */
[----:B------:R0:W1:Y:S02]  /*219c0*/  SHFL.IDX P6, R14, R13, R12, R11 ;  /* 0x0000000c0d0e7389 */ /* 0x00006400000c000b */
[----:B01----:R-:W-:Y:S01]  /*219d0*/  ENDCOLLECTIVE ;  /* 0x000000000000791b */ /* 0x003fe20003800000 */
.L_x_1012:
        /* <DEDUP_REMOVED lines=13> */
.L_x_1013:
[----:B------:R-:W-:Y:S01]  /*21ab0*/  MOV R13, R24 ;  /* 0x00000018000d7202 */ /* 0x000fe20000000f00 */
[----:B------:R-:W-:Y:S02]  /*21ac0*/  IMAD.MOV.U32 R12, RZ, RZ, 0x5 ;  /* 0x00000005ff0c7424 */ /* 0x000fe400078e00ff */
[----:B------:R-:W-:-:S07]  /*21ad0*/  IMAD.MOV.U32 R10, RZ, RZ, R14 ;  /* 0x000000ffff0a7224 */ /* 0x000fce00078e000e */
[----:B------:R-:W-:Y:S05]  /*21ae0*/  WARPSYNC.COLLECTIVE R15, `(.L_x_1014) ;  /* 0x000000000f087348 */ /* 0x000fea0003c00000 */
[----:B------:R0:W1:Y:S02]  /*21af0*/  SHFL.IDX P6, R14, R13, R12, R11 ;  /* 0x0000000c0d0e7389 */ /* 0x00006400000c000b */
[----:B01----:R-:W-:Y:S01]  /*21b00*/  ENDCOLLECTIVE ;  /* 0x000000000000791b */ /* 0x003fe20003800000 */
.L_x_1014:
[----:B------:R-:W-:-:S05]  /*21b10*/  IADD3 R2, P2, R10, R5, RZ ;  /* 0x000000050a027210 */ /* 0x000fca0007f5e0ff */
[----:B------:R-:W-:-:S05]  /*21b20*/  IMAD.X R3, RZ, RZ, R8, P2 ;  /* 0x000000ffff037224 */ /* 0x000fca00010e0608 */
[----:B------:R-:W-:Y:S01]  /*21b30*/  @!PT LDS RZ, [RZ] ;  /* 0x00000000fffff984 */ /* 0x000fe20000000800 */
[----:B------:R-:W-:Y:S01]  /*21b40*/  @!PT LDS RZ, [RZ] ;  /* 0x00000000fffff984 */ /* 0x000fe20000000800 */
[----:B------:R-:W-:Y:S01]  /*21b50*/  @!PT LDS RZ, [RZ] ;  /* 0x00000000fffff984 */ /* 0x000fe20000000800 */
[----:B------:R0:W-:Y:S01]  /*21b60*/  LDGSTS.E.BYPASS.LTC128B.128 [R4+0x2400], desc[UR42][R2.64], !P3 ;  /* 0x0240000002047fae */ /* 0x0001e2000d901d6a */
[----:B------:R-:W-:Y:S02]  /*21b70*/  MOV R13, R23 ;  /* 0x00000017000d7202 */ /* 0x000fe40000000f00 */
[C---:B------:R-:W-:Y:S01]  /*21b80*/  ISETP.LT.OR P3, PT, R6.reuse, 0x51, P1 ;  /* 0x000000510600780c */ /* 0x040fe20000f61670 */
[----:B------:R0:W-:Y:S01]  /*21b90*/  LDGSTS.E.BYPASS.LTC128B.128 [R4+0x6400], desc[UR42][R2.64+0x80], !P4 ;  /* 0x0640008002047fae */ /* 0x0001e2000e101d6a */
[----:B------:R-:W-:Y:S01]  /*21ba0*/  ISETP.LT.OR P4, PT, R6, 0x51, P0 ;  /* 0x000000510600780c */ /* 0x000fe20000781670 */
[----:B------:R-:W-:-:S12]  /*21bb0*/  IMAD.MOV.U32 R7, RZ, RZ, R14 ;  /* 0x000000ffff077224 */ /* 0x000fd800078e000e */
[----:B0-----:R-:W-:Y:S05]  /*21bc0*/  WARPSYNC.COLLECTIVE R15, `(.L_x_1015) ;  /* 0x000000000f087348 */ /* 0x001fea0003c00000 */
[----:B------:R1:W2:Y:S02]  /*21bd0*/  SHFL.IDX P6, R14, R13, R12, R11 ;  /* 0x0000000c0d0e7389 */ /* 0x0002a400000c000b */
[----:B012---:R-:W-:Y:S01]  /*21be0*/  ENDCOLLECTIVE ;  /* 0x000000000000791b */ /* 0x007fe20003800000 */
.L_x_1015:
[----:B------:R-:W-:Y:S01]  /*21bf0*/  IMAD.MOV.U32 R13, RZ, RZ, R24 ;  /* 0x000000ffff0d7224 */ /* 0x000fe200078e0018 */
[----:B------:R-:W-:Y:S02]  /*21c00*/  MOV R12, 0x6 ;  /* 0x00000006000c7802 */ /* 0x000fe40000000f00 */
[----:B------:R-:W-:-:S13]  /*21c10*/  IADD3 R2, P2, R14, R5, RZ ;  /* 0x000000050e027210 */ /* 0x000fda0007f5e0ff */
[----:B------:R-:W-:Y:S05]  /*21c20*/  WARPSYNC.COLLECTIVE R15, `(.L_x_1016) ;  /* 0x000000000f087348 */ /* 0x000fea0003c00000 */
[----:B------:R0:W1:Y:S02]  /*21c30*/  SHFL.IDX P6, R14, R13, R12, R11 ;  /* 0x0000000c0d0e7389 */ /* 0x00006400000c000b */
[----:B01----:R-:W-:Y:S01]  /*21c40*/  ENDCOLLECTIVE ;  /* 0x000000000000791b */ /* 0x003fe20003800000 */
.L_x_1016:
        /* <DEDUP_REMOVED lines=13> */
.L_x_1017:
[----:B------:R-:W-:Y:S01]  /*21d20*/  IMAD.MOV.U32 R13, RZ, RZ, R24 ;  /* 0x000000ffff0d7224 */ /* 0x000fe200078e0018 */
[----:B------:R-:W-:Y:S02]  /*21d30*/  MOV R12, 0x7 ;  /* 0x00000007000c7802 */ /* 0x000fe40000000f00 */
[----:B------:R-:W-:-:S07]  /*21d40*/  MOV R10, R14 ;  /* 0x0000000e000a7202 */ /* 0x000fce0000000f00 */
[----:B------:R-:W-:Y:S05]  /*21d50*/  WARPSYNC.COLLECTIVE R15, `(.L_x_1018) ;  /* 0x000000000f087348 */ /* 0x000fea0003c00000 */
[----:B------:R0:W1:Y:S02]  /*21d60*/  SHFL.IDX P6, R14, R13, R12, R11 ;  /* 0x0000000c0d0e7389 */ /* 0x00006400000c000b */
[----:B01----:R-:W-:Y:S01]  /*21d70*/  ENDCOLLECTIVE ;  /* 0x000000000000791b */ /* 0x003fe20003800000 */
.L_x_1018:
        /* <DEDUP_REMOVED lines=12> */
.L_x_1019:
[----:B------:R-:W-:Y:S05]  /*21e40*/  BRA `(.L_x_1020) ;  /* 0xffffff9400b47947 */ /* 0x000fea000383ffff */
.L_x_787:
        /* <DEDUP_REMOVED lines=8> */
.L_x_1022:
[----:B------:R-:W-:Y:S05]  /*21ed0*/  BSYNC B0 ;  /* 0x0000000000007941 */ /* 0x000fea0003800000 */
.L_x_1021:
[----:B------:R-:W-:Y:S01]  /*21ee0*/  IMAD.MOV.U32 R13, RZ, RZ, R16 ;  /* 0x000000ffff0d7224 */ /* 0x000fe200078e0010 */
[----:B------:R-:W-:Y:S01]  /*21ef0*/  MOV R12, 0x1 ;  /* 0x00000001000c7802 */ /* 0x000fe20000000f00 */
[----:B------:R-:W-:Y:S02]  /*21f00*/  IMAD.MOV.U32 R11, RZ, RZ, 0x1f ;  /* 0x0000001fff0b7424 */ /* 0x000fe400078e00ff */
[----:B------:R-:W-:Y:S02]  /*21f10*/  IMAD.MOV.U32 R15, RZ, RZ, -0x1 ;  /* 0xffffffffff0f7424 */ /* 0x000fe400078e00ff */
[----:B------:R-:W-:Y:S02]  /*21f20*/  IMAD.IADD R7, R19, 0x1, R9 ;  /* 0x0000000113077824 */ /* 0x000fe400078e0209 */
[----:B------:R-:W-:-:S07]  /*21f30*/  IMAD.MOV.U32 R0, RZ, RZ, R14 ;  /* 0x000000ffff007224 */ /* 0x000fce00078e000e */
[----:B------:R-:W-:Y:S05]  /*21f40*/  WARPSYNC.COLLECTIVE R15, `(.L_x_1023) ;  /* 0x000000000f087348 */ /* 0x000fea0003c00000 */
[----:B------:R0:W1:Y:S02]  /*21f50*/  SHFL.IDX P6, R14, R13, R12, R11 ;  /* 0x0000000c0d0e7389 */ /* 0x00006400000c000b */
[----:B01----:R-:W-:Y:S01]  /*21f60*/  ENDCOLLECTIVE ;  /* 0x000000000000791b */ /* 0x003fe20003800000 */
.L_x_1023:
[----:B------:R-:W-:Y:S02]  /*21f70*/  ULDC UR4, c[0x0][0xc3c] ;  /* 0x00030f0000047ab9 */ /* 0x000fe40000000800 */
[----:B------:R-:W-:-:S13]  /*21f80*/  ISETP.GE.OR P1, PT, R7, UR4, !P0 ;  /* 0x0000000407007c0c */ /* 0x000fda000c726670 */
[----:B------:R-:W0:Y:S08]  /*21f90*/  @!P1 LDC.64 R2, c[0x0][0xc80] ;  /* 0x00032000ff029b82 */ /* 0x000e300000000a00 */
[----:B------:R-:W1:Y:S01]  /*21fa0*/  @!P1 LDC.64 R4, c[0x0][0xc78] ;  /* 0x00031e00ff049b82 */ /* 0x000e620000000a00 */
[----:B------:R-:W-:Y:S02]  /*21fb0*/  MOV R11, RZ ;  /* 0x000000ff000b7202 */ /* 0x000fe40000000f00 */
[----:B------:R-:W-:Y:S01]  /*21fc0*/  MOV R8, R14 ;  /* 0x0000000e00087202 */ /* 0x000fe20000000f00 */
        /* <DEDUP_REMOVED lines=9> */
[----:B------:R-:W-:Y:S02]  /*22060*/  ISETP.GE.U32.AND P5, PT, R9, 0x10, PT ;  /* 0x000000100900780c */ /* 0x000fe40003fa6070 */
[----:B--2---:R-:W-:Y:S01]  /*22070*/  @!P1 MOV R7, R6 ;  /* 0x0000000600079202 */ /* 0x004fe20000000f00 */
[----:B------:R-:W-:-:S02]  /*22080*/  IMAD.MOV.U32 R6, RZ, RZ, RZ ;  /* 0x000000ffff067224 */ /* 0x000fc400078e00ff */
[----:B---3--:R-:W-:Y:S01]  /*22090*/  @!P1 IMAD.MOV.U32 R4, RZ, RZ, R5 ;  /* 0x000000ffff049224 */ /* 0x008fe200078e0005 */
[----:B------:R-:W-:-:S03]  /*220a0*/  ISETP.NE.AND P1, PT, R9, RZ, PT ;  /* 0x000000ff0900720c */ /* 0x000fc60003f25270 */
[----:B------:R-:W-:-:S10]  /*220b0*/  IMAD R13, R4, R7, RZ ;  /* 0x00000007040d7224 */ /* 0x000fd400078e02ff */
[----:B------:R-:W-:Y:S05]  /*220c0*/  WARPSYNC.COLLECTIVE R15, `(.L_x_1024) ;  /* 0x000000000f087348 */ /* 0x000fea0003c00000 */
[----:B------:R0:W1:Y:S02]  /*220d0*/  SHFL.UP P6, R14, R13, R12, R11 ;  /* 0x0400000c0d0e7389 */ /* 0x00006400000c000b */
[----:B01----:R-:W-:Y:S01]  /*220e0*/  ENDCOLLECTIVE ;  /* 0x000000000000791b */ /* 0x003fe20003800000 */
.L_x_1024:
[----:B------:R-:W-:Y:S02]  /*220f0*/  MOV R12, 0x2 ;  /* 0x00000002000c7802 */ /* 0x000fe40000000f00 */
[----:B------:R-:W-:-:S05]  /*22100*/  SEL R14, R14, RZ, P1 ;  /* 0x000000ff0e0e7207 */ /* 0x000fca0000800000 */
[----:B------:R-:W-:-:S04]  /*22110*/  IMAD.IADD R5, R13, 0x1, R14 ;  /* 0x000000010d057824 */ /* 0x000fc800078e020e */
[----:B------:R-:W-:-:S07]  /*22120*/  IMAD.MOV.U32 R13, RZ, RZ, R5 ;  /* 0x000000ffff0d7224 */ /* 0x000fce00078e0005 */
[----:B------:R-:W-:Y:S05]  /*22130*/  WARPSYNC.COLLECTIVE R15, `(.L_x_1025) ;  /* 0x000000000f087348 */ /* 0x000fea0003c00000 */
[----:B------:R0:W1:Y:S02]  /*22140*/  SHFL.UP P6, R14, R13, R12, R11 ;  /* 0x0400000c0d0e7389 */ /* 0x00006400000c000b */
[----:B01----:R-:W-:Y:S01]  /*22150*/  ENDCOLLECTIVE ;  /* 0x000000000000791b */ /* 0x003fe20003800000 */
.L_x_1025:
[----:B------:R-:W-:Y:S02]  /*22160*/  MOV R12, 0x4 ;  /* 0x00000004000c7802 */ /* 0x000fe40000000f00 */
[----:B------:R-:W-:-:S05]  /*22170*/  SEL R2, R14, RZ, P2 ;  /* 0x000000ff0e027207 */ /* 0x000fca0001000000 */
[----:B------:R-:W-:-:S04]  /*22180*/  IMAD.IADD R2, R5, 0x1, R2 ;  /* 0x0000000105027824 */ /* 0x000fc800078e0202 */
[----:B------:R-:W-:-:S07]  /*22190*/  IMAD.MOV.U32 R13, RZ, RZ, R2 ;  /* 0x000000ffff0d7224 */ /* 0x000fce00078e0002 */
[----:B------:R-:W-:Y:S05]  /*221a0*/  WARPSYNC.COLLECTIVE R15, `(.L_x_1026) ;  /* 0x000000000f087348 */ /* 0x000fea0003c00000 */
[----:B------:R0:W1:Y:S02]  /*221b0*/  SHFL.UP P6, R14, R13, R12, R11 ;  /* 0x0400000c0d0e7389 */ /* 0x00006400000c000b */
[----:B01----:R-:W-:Y:S01]  /*221c0*/  ENDCOLLECTIVE ;  /* 0x000000000000791b */ /* 0x003fe20003800000 */
.L_x_1026:
[----:B------:R-:W-:Y:S02]  /*221d0*/  MOV R12, 0x8 ;  /* 0x00000008000c7802 */ /* 0x000fe40000000f00 */
[----:B------:R-:W-:-:S05]  /*221e0*/  SEL R3, R14, RZ, P3 ;  /* 0x000000ff0e037207 */ /* 0x000fca0001800000 */
[----:B------:R-:W-:-:S04]  /*221f0*/  IMAD.IADD R3, R2, 0x1, R3 ;  /* 0x0000000102037824 */ /* 0x000fc800078e0203 */
[----:B------:R-:W-:-:S07]  /*22200*/  IMAD.MOV.U32 R13, RZ, RZ, R3 ;  /* 0x000000ffff0d7224 */ /* 0x000fce00078e0003 */
[----:B------:R-:W-:Y:S05]  /*22210*/  WARPSYNC.COLLECTIVE R15, `(.L_x_1027) ;  /* 0x000000000f087348 */ /* 0x000fea0003c00000 */
[----:B------:R0:W1:Y:S02]  /*22220*/  SHFL.UP P6, R14, R13, R12, R11 ;  /* 0x0400000c0d0e7389 */ /* 0x00006400000c000b */
[----:B01----:R-:W-:Y:S01]  /*22230*/  ENDCOLLECTIVE ;  /* 0x000000000000791b */ /* 0x003fe20003800000 */
.L_x_1027:
[----:B------:R-:W-:Y:S02]  /*22240*/  MOV R12, 0x10 ;  /* 0x00000010000c7802 */ /* 0x000fe40000000f00 */
[----:B------:R-:W-:-:S05]  /*22250*/  SEL R14, R14, RZ, P4 ;  /* 0x000000ff0e0e7207 */ /* 0x000fca0002000000 */
[----:B------:R-:W-:-:S04]  /*22260*/  IMAD.IADD R5, R3, 0x1, R14 ;  /* 0x0000000103057824 */ /* 0x000fc800078e020e */
[----:B------:R-:W-:-:S07]  /*22270*/  IMAD.MOV.U32 R13, RZ, RZ, R5 ;  /* 0x000000ffff0d7224 */ /* 0x000fce00078e0005 */
[----:B------:R-:W-:Y:S05]  /*22280*/  WARPSYNC.COLLECTIVE R15, `(.L_x_1028) ;  /* 0x000000000f087348 */ /* 0x000fea0003c00000 */
[----:B------:R0:W1:Y:S02]  /*22290*/  SHFL.UP P6, R14, R13, R12, R11 ;  /* 0x0400000c0d0e7389 */ /* 0x00006400000c000b */
[----:B01----:R-:W-:Y:S01]  /*222a0*/  ENDCOLLECTIVE ;  /* 0x000000000000791b */ /* 0x003fe20003800000 */
.L_x_1028:
[----:B------:R-:W-:Y:S01]  /*222b0*/  MOV R12, 0x1f ;  /* 0x0000001f000c7802 */ /* 0x000fe20000000f00 */
[----:B------:R-:W-:Y:S01]  /*222c0*/  IMAD.MOV.U32 R11, RZ, RZ, 0x1f ;  /* 0x0000001fff0b7424 */ /* 0x000fe200078e00ff */
[----:B------:R-:W-:-:S05]  /*222d0*/  SEL R2, R14, RZ, P5 ;  /* 0x000000ff0e027207 */ /* 0x000fca0002800000 */
[----:B------:R-:W-:-:S04]  /*222e0*/  IMAD.IADD R2, R5, 0x1, R2 ;  /* 0x0000000105027824 */ /* 0x000fc800078e0202 */
[----:B------:R-:W-:-:S07]  /*222f0*/  IMAD.MOV.U32 R13, RZ, RZ, R2 ;  /* 0x000000ffff0d7224 */ /* 0x000fce00078e0002 */
[----:B------:R-:W-:Y:S05]  /*22300*/  WARPSYNC.COLLECTIVE R15, `(.L_x_1029) ;  /* 0x000000000f087348 */ /* 0x000fea0003c00000 */
[----:B------:R0:W1:Y:S02]  /*22310*/  SHFL.IDX P6, R14, R13, R12, R11 ;  /* 0x0000000c0d0e7389 */ /* 0x00006400000c000b */
[----:B01----:R-:W-:Y:S01]  /*22320*/  ENDCOLLECTIVE ;  /* 0x000000000000791b */ /* 0x003fe20003800000 */
.L_x_1029:
[----:B------:R-:W-:Y:S05]  /*22330*/  BRA `(.L_x_1030) ;  /* 0xffffff9400c47947 */ /* 0x000fea000383ffff */
.L_x_790:
[----:B------:R-:W-:Y:S01]  /*22340*/  BSSY B0, `(.L_x_1031) ;  /* 0x0000007000007945 */ /* 0x000fe20003800000 */
[----:B------:R-:W-:Y:S01]  /*22350*/  MOV R12, 0x1 ;  /* 0x00000001000c7802 */ /* 0x000fe20000000f00 */
[----:B------:R-:W-:Y:S02]  /*22360*/  IMAD.MOV.U32 R11, RZ, RZ, RZ ;  /* 0x000000ffff0b7224 */ /* 0x000fe400078e00ff */
[----:B------:R-:W-:-:S07]  /*22370*/  IMAD.MOV.U32 R15, RZ, RZ, -0x1 ;  /* 0xffffffffff0f7424 */ /* 0x000fce00078e00ff */
[----:B------:R-:W-:Y:S05]  /*22380*/  WARPSYNC.COLLECTIVE R15, `(.L_x_1032) ;  /* 0x000000000f087348 */ /* 0x000fea0003c00000 */
[----:B------:R0:W1:Y:S02]  /*22390*/  SHFL.UP P6, R14, R13, R12, R11 ;  /* 0x0400000c0d0e7389 */ /* 0x00006400000c000b */
[----:B01----:R-:W-:Y:S01]  /*223a0*/  ENDCOLLECTIVE ;  /* 0x000000000000791b */ /* 0x003fe20003800000 */
.L_x_1032:
[----:B------:R-:W-:Y:S05]  /*223b0*/  BSYNC B0 ;  /* 0x0000000000007941 */ /* 0x000fea0003800000 */
.L_x_1031:
[----:B------:R-:W-:Y:S01]  /*223c0*/  SEL R14, R14, RZ, P1 ;  /* 0x000000ff0e0e7207 */ /* 0x000fe20000800000 */
[----:B------:R-:W-:Y:S01]  /*223d0*/  IMAD.MOV.U32 R12, RZ, RZ, 0x2 ;  /* 0x00000002ff0c7424 */ /* 0x000fe200078e00ff */
[----:B------:R-:W-:Y:S01]  /*223e0*/  MOV R15, 0xffffffff ;  /* 0xffffffff000f7802 */ /* 0x000fe20000000f00 */
[----:B------:R-:W-:Y:S01]  /*223f0*/  IMAD.MOV.U32 R11, RZ, RZ, RZ ;  /* 0x000000ffff0b7224 */ /* 0x000fe200078e00ff */
[----:B------:R-:W-:-:S07]  /*22400*/  IADD3 R13, R13, R14, RZ ;  /* 0x0000000e0d0d7210 */ /* 0x000fce0007ffe0ff */
[----:B------:R-:W-:Y:S05]  /*22410*/  WARPSYNC.COLLECTIVE R15, `(.L_x_1033) ;  /* 0x000000000f087348 */ /* 0x000fea0003c00000 */
[----:B------:R0:W1:Y:S02]  /*22420*/  SHFL.UP P6, R14, R13, R12, R11 ;  /* 0x0400000c0d0e7389 */ /* 0x00006400000c000b */
[----:B01----:R-:W-:Y:S01]  /*22430*/  ENDCOLLECTIVE ;  /* 0x000000000000791b */ /* 0x003fe20003800000 */
.L_x_1033:
[----:B------:R-:W-:Y:S02]  /*22440*/  MOV R12, 0x4 ;  /* 0x00000004000c7802 */ /* 0x000fe40000000f00 */
[----:B------:R-:W-:-:S05]  /*22450*/  SEL R2, R14, RZ, P2 ;  /* 0x000000ff0e027207 */ /* 0x000fca0001000000 */
[----:B------:R-:W-:-:S04]  /*22460*/  IMAD.IADD R2, R13, 0x1, R2 ;  /* 0x000000010d027824 */ /* 0x000fc800078e0202 */
[----:B------:R-:W-:-:S07]  /*22470*/  IMAD.MOV.U32 R13, RZ, RZ, R2 ;  /* 0x000000ffff0d7224 */ /* 0x000fce00078e0002 */
[----:B------:R-:W-:Y:S05]  /*22480*/  WARPSYNC.COLLECTIVE R15, `(.L_x_1034) ;  /* 0x000000000f087348 */ /* 0x000fea0003c00000 */
[----:B------:R0:W1:Y:S02]  /*22490*/  SHFL.UP P6, R14, R13, R12, R11 ;  /* 0x0400000c0d0e7389 */ /* 0x00006400000c000b */
[----:B01----:R-:W-:Y:S01]  /*224a0*/  ENDCOLLECTIVE ;  /* 0x000000000000791b */ /* 0x003fe20003800000 */
.L_x_1034:
[----:B------:R-:W-:Y:S02]  /*224b0*/  MOV R12, 0x8 ;  /* 0x00000008000c7802 */ /* 0x000fe40000000f00 */
[----:B------:R-:W-:-:S05]  /*224c0*/  SEL R3, R14, RZ, P3 ;  /* 0x000000ff0e037207 */ /* 0x000fca0001800000 */
[----:B------:R-:W-:-:S04]  /*224d0*/  IMAD.IADD R3, R2, 0x1, R3 ;  /* 0x0000000102037824 */ /* 0x000fc800078e0203 */
[----:B------:R-:W-:-:S07]  /*224e0*/  IMAD.MOV.U32 R13, RZ, RZ, R3 ;  /* 0x000000ffff0d7224 */ /* 0x000fce00078e0003 */
[----:B------:R-:W-:Y:S05]  /*224f0*/  WARPSYNC.COLLECTIVE R15, `(.L_x_1035) ;  /* 0x000000000f087348 */ /* 0x000fea0003c00000 */
[----:B------:R0:W1:Y:S02]  /*22500*/  SHFL.UP P6, R14, R13, R12, R11 ;  /* 0x0400000c0d0e7389 */ /* 0x00006400000c000b */
[----:B01----:R-:W-:Y:S01]  /*22510*/  ENDCOLLECTIVE ;  /* 0x000000000000791b */ /* 0x003fe20003800000 */
.L_x_1035:
[----:B------:R-:W-:Y:S02]  /*22520*/  MOV R12, 0x10 ;  /* 0x00000010000c7802 */ /* 0x000fe40000000f00 */
[----:B------:R-:W-:-:S05]  /*22530*/  SEL R14, R14, RZ, P4 ;  /* 0x000000ff0e0e7207 */ /* 0x000fca0002000000 */
[----:B------:R-:W-:-:S04]  /*22540*/  IMAD.IADD R5, R3, 0x1, R14 ;  /* 0x0000000103057824 */ /* 0x000fc800078e020e */
[----:B------:R-:W-:-:S07]  /*22550*/  IMAD.MOV.U32 R13, RZ, RZ, R5 ;  /* 0x000000ffff0d7224 */ /* 0x000fce00078e0005 */
[----:B------:R-:W-:Y:S05]  /*22560*/  WARPSYNC.COLLECTIVE R15, `(.L_x_1036) ;  /* 0x000000000f087348 */ /* 0x000fea0003c00000 */
[----:B------:R0:W1:Y:S02]  /*22570*/  SHFL.UP P6, R14, R13, R12, R11 ;  /* 0x0400000c0d0e7389 */ /* 0x00006400000c000b */
[----:B01----:R-:W-:Y:S01]  /*22580*/  ENDCOLLECTIVE ;  /* 0x000000000000791b */ /* 0x003fe20003800000 */
.L_x_1036:
        /* <DEDUP_REMOVED lines=8> */
.L_x_1037:
[----:B------:R-:W-:Y:S05]  /*22610*/  BRA `(.L_x_1038) ;  /* 0xffffff9400b07947 */ /* 0x000fea000383ffff */
.L_x_792:
[----:B------:R-:W-:Y:S01]  /*22620*/  BSSY B0, `(.L_x_1039) ;  /* 0x0000006000007945 */ /* 0x000fe20003800000 */
[----:B------:R-:W-:Y:S01]  /*22630*/  PLOP3.LUT P6, PT, P6, PT, PT, 0x8, 0x0 ;  /* 0x000000000000781c */ /* 0x000fe200037ce170 */
[----:B------:R-:W-:-:S12]  /*22640*/  IMAD.MOV.U32 R15, RZ, RZ, -0x1 ;  /* 0xffffffffff0f7424 */ /* 0x000fd800078e00ff */
[----:B0-----:R-:W-:Y:S05]  /*22650*/  WARPSYNC.COLLECTIVE R15, `(.L_x_1040) ;  /* 0x000000000f087348 */ /* 0x001fea0003c00000 */
[----:B------:R-:W-:Y:S01]  /*22660*/  VOTE.ANY R14, PT, P6 ;  /* 0x00000000000e7806 */ /* 0x000fe200030e0100 */
[----:B0-----:R-:W-:Y:S06]  /*22670*/  ENDCOLLECTIVE ;  /* 0x000000000000791b */ /* 0x001fec0003800000 */
.L_x_1040:
[----:B------:R-:W-:Y:S05]  /*22680*/  BSYNC B0 ;  /* 0x0000000000007941 */ /* 0x000fea0003800000 */
.L_x_1039:
[----:B------:R-:W-:Y:S01]  /*22690*/  MOV R3, R14 ;  /* 0x0000000e00037202 */ /* 0x000fe20000000f00 */
[----:B------:R-:W-:Y:S01]  /*226a0*/  IMAD.MOV.U32 R13, RZ, RZ, R7 ;  /* 0x000000ffff0d7224 */ /* 0x000fe200078e0007 */
[----:B------:R-:W-:Y:S01]  /*226b0*/  MOV R11, 0x1f ;  /* 0x0000001f000b7802 */ /* 0x000fe20000000f00 */
[----:B------:R-:W-:Y:S01]  /*226c0*/  IMAD.MOV.U32 R15, RZ, RZ, -0x1 ;  /* 0xffffffffff0f7424 */ /* 0x000fe200078e00ff */
[----:B------:R-:W0:Y:S02]  /*226d0*/  POPC R8, R3 ;  /* 0x0000000300087309 */ /* 0x000e240000000000 */
[----:B0-----:R-:W-:-:S07]  /*226e0*/  IMAD.MOV.U32 R12, RZ, RZ, R8 ;  /* 0x000000ffff0c7224 */ /* 0x001fce00078e0008 */
[----:B------:R-:W-:Y:S05]  /*226f0*/  WARPSYNC.COLLECTIVE R15, `(.L_x_1041) ;  /* 0x000000000f087348 */ /* 0x000fea0003c00000 */
[----:B------:R0:W1:Y:S02]  /*22700*/  SHFL.IDX P6, R14, R13, R12, R11 ;  /* 0x0000000c0d0e7389 */ /* 0x00006400000c000b */
[----:B01----:R-:W-:Y:S01]  /*22710*/  ENDCOLLECTIVE ;  /* 0x000000000000791b */ /* 0x003fe20003800000 */
.L_x_1041:
[----:B------:R-:W-:Y:S01]  /*22720*/  MOV R13, R4 ;  /* 0x00000004000d7202 */ /* 0x000fe20000000f00 */
[----:B------:R-:W-:-:S07]  /*22730*/  IMAD.MOV.U32 R7, RZ, RZ, R14 ;  /* 0x000000ffff077224 */ /* 0x000fce00078e000e */
[----:B------:R-:W-:Y:S05]  /*22740*/  WARPSYNC.COLLECTIVE R15, `(.L_x_1042) ;  /* 0x000000000f087348 */ /* 0x000fea0003c00000 */
[----:B------:R0:W1:Y:S02]  /*22750*/  SHFL.IDX P6, R14, R13, R12, R11 ;  /* 0x0000000c0d0e7389 */ /* 0x00006400000c000b */
[----:B01----:R-:W-:Y:S01]  /*22760*/  ENDCOLLECTIVE ;  /* 0x000000000000791b */ /* 0x003fe20003800000 */
.L_x_1042:
[----:B------:R-:W-:Y:S01]  /*22770*/  IMAD.MOV.U32 R4, RZ, RZ, R14 ;  /* 0x000000ffff047224 */ /* 0x000fe200078e000e */
[----:B------:R-:W-:Y:S06]  /*22780*/  BRA `(.L_x_1043) ;  /* 0xffffff9400907947 */ /* 0x000fec000383ffff */
.L_x_794:
[----:B------:R-:W-:Y:S01]  /*22790*/  BSSY B0, `(.L_x_1044) ;  /* 0x0000007000007945 */ /* 0x000fe20003800000 */
[----:B------:R-:W-:Y:S01]  /*227a0*/  IMAD.MOV.U32 R13, RZ, RZ, R2 ;  /* 0x000000ffff0d7224 */ /* 0x000fe200078e0002 */
[----:B------:R-:W-:Y:S01]  /*227b0*/  MOV R11, 0x1f ;  /* 0x0000001f000b7802 */ /* 0x000fe20000000f00 */
[----:B------:R-:W-:-:S07]  /*227c0*/  IMAD.MOV.U32 R15, RZ, RZ, -0x1 ;  /* 0xffffffffff0f7424 */ /* 0x000fce00078e00ff */
[----:B0123--:R-:W-:Y:S05]  /*227d0*/  WARPSYNC.COLLECTIVE R15, `(.L_x_1045) ;  /* 0x000000000f087348 */ /* 0x00ffea0003c00000 */
[----:B------:R4:W0:Y:S02]  /*227e0*/  SHFL.IDX P6, R14, R13, R12, R11 ;  /* 0x0000000c0d0e7389 */ /* 0x00082400000c000b */
[----:B01234-:R-:W-:Y:S01]  /*227f0*/  ENDCOLLECTIVE ;  /* 0x000000000000791b */ /* 0x01ffe20003800000 */
.L_x_1045:
[----:B------:R-:W-:Y:S05]  /*22800*/  BSYNC B0 ;  /* 0x0000000000007941 */ /* 0x000fea0003800000 */
.L_x_1044:
[----:B------:R-:W-:Y:S01]  /*22810*/  IMAD.MOV.U32 R6, RZ, RZ, R14 ;  /* 0x000000ffff067224 */ /* 0x000fe200078e000e */
[----:B------:R-:W-:Y:S06]  /*22820*/  BRA `(.L_x_793) ;  /* 0xffffff9400807947 */ /* 0x000fec000383ffff */
.L_x_798:
[----:B0-----:R0:W1:Y:S02]  /*22830*/  SYNCS.PHASECHK.TRANS64.TRYWAIT P0, [R4+URZ+0x28820], R0 ;  /* 0x02882000040075a7 */ /* 0x001064000800017f */
[----:B-1----:R-:W-:Y:S05]  /*22840*/  @!P0 NANOSLEEP.SYNCS 0x989680 ;  /* 0x009896800000895d */ /* 0x002fea0003900000 */
[----:B------:R-:W1:Y:S02]  /*22850*/  @!P0 SYNCS.PHASECHK.TRANS64 P0, [R4+URZ+0x28820], R0 ;  /* 0x02882000040085a7 */ /* 0x000e64000800007f */
[----:B-1----:R-:W-:Y:S05]  /*22860*/  @!P0 BRA `(.L_x_798) ;  /* 0xfffffffc00f08947 */ /* 0x002fea000383ffff */
[----:B------:R-:W-:Y:S05]  /*22870*/  BRA `(.L_x_1046) ;  /* 0xffffff9800d87947 */ /* 0x000fea000383ffff */
.L_x_799:
[----:B------:R-:W1:Y:S01]  /*22880*/  S2R R2, SR_TID.X ;  /* 0x0000000000027919 */ /* 0x000e620000002100 */
[----:B------:R-:W-:Y:S01]  /*22890*/  BSSY B0, `(.L_x_1047) ;  /* 0x000000a000007945 */ /* 0x000fe20003800000 */
[----:B------:R-:W-:Y:S01]  /*228a0*/  IMAD.MOV.U32 R12, RZ, RZ, RZ ;  /* 0x000000ffff0c7224 */ /* 0x000fe200078e00ff */
[----:B------:R-:W-:Y:S01]  /*228b0*/  MOV R15, 0xffffffff ;  /* 0xffffffff000f7802 */ /* 0x000fe20000000f00 */
[----:B------:R-:W-:Y:S01]  /*228c0*/  IMAD.MOV.U32 R11, RZ, RZ, 0x1f ;  /* 0x0000001fff0b7424 */ /* 0x000fe200078e00ff */
[----:B-1----:R-:W-:-:S04]  /*228d0*/  SHF.R.U32.HI R2, RZ, 0x5, R2 ;  /* 0x00000005ff027819 */ /* 0x002fc80000011602 */
[----:B------:R-:W-:-:S04]  /*228e0*/  LOP3.LUT R2, R2, 0x3, RZ, 0xc0, !PT ;  /* 0x0000000302027812 */ /* 0x000fc800078ec0ff */
[----:B------:R-:W-:-:S07]  /*228f0*/  MOV R13, R2 ;  /* 0x00000002000d7202 */ /* 0x000fce0000000f00 */
[----:B0-2---:R-:W-:Y:S05]  /*22900*/  WARPSYNC.COLLECTIVE R15, `(.L_x_1048) ;  /* 0x000000000f087348 */ /* 0x005fea0003c00000 */
[----:B------:R1:W3:Y:S02]  /*22910*/  SHFL.IDX P6, R14, R13, R12, R11 ;  /* 0x0000000c0d0e7389 */ /* 0x0002e400000c000b */
[----:B0123--:R-:W-:Y:S01]  /*22920*/  ENDCOLLECTIVE ;  /* 0x000000000000791b */ /* 0x00ffe20003800000 */
.L_x_1048:
[----:B------:R-:W-:Y:S05]  /*22930*/  BSYNC B0 ;  /* 0x0000000000007941 */ /* 0x000fea0003800000 */
.L_x_1047:
[----:B------:R-:W-:Y:S05]  /*22940*/  BRA `(.L_x_1049) ;  /* 0xffffff9800c07947 */ /* 0x000fea000383ffff */
.L_x_800:
[----:B------:R-:W-:Y:S01]  /*22950*/  BSSY B0, `(.L_x_1050) ;  /* 0x0000006000007945 */ /* 0x000fe20003800000 */
[----:B------:R-:W-:-:S07]  /*22960*/  IMAD.MOV.U32 R15, RZ, RZ, -0x1 ;  /* 0xffffffffff0f7424 */ /* 0x000fce00078e00ff */
[----:B0-2---:R-:W-:Y:S05]  /*22970*/  WARPSYNC.COLLECTIVE R15, `(.L_x_1051) ;  /* 0x000000000f0c7348 */ /* 0x005fea0003c00000 */
[----:B------:R-:W-:Y:S02]  /*22980*/  ELECT P6, UR62, PT ;  /* 0x00000000003e782f */ /* 0x000fe400038c0000 */
[----:B------:R-:W-:Y:S01]  /*22990*/  MOV R14, UR62 ;  /* 0x0000003e000e7c02 */ /* 0x000fe20008000f00 */
[----:B0-2---:R-:W-:Y:S10]  /*229a0*/  ENDCOLLECTIVE ;  /* 0x000000000000791b */ /* 0x005ff40003800000 */
.L_x_1051:
[----:B------:R-:W-:Y:S05]  /*229b0*/  BSYNC B0 ;  /* 0x0000000000007941 */ /* 0x000fea0003800000 */
.L_x_1050:
[----:B------:R-:W-:Y:S05]  /*229c0*/  BRA `(.L_x_1052) ;  /* 0xffffff9800b47947 */ /* 0x000fea000383ffff */
.L_x_802:
[----:B0-----:R0:W1:Y:S02]  /*229d0*/  SYNCS.PHASECHK.TRANS64.TRYWAIT P1, [R5+URZ+0x28840], R0 ;  /* 0x02884000050075a7 */ /* 0x001064000802017f */
[----:B-1----:R-:W-:Y:S05]  /*229e0*/  @!P1 NANOSLEEP.SYNCS 0x989680 ;  /* 0x009896800000995d */ /* 0x002fea0003900000 */
[----:B------:R-:W1:Y:S02]  /*229f0*/  @!P1 SYNCS.PHASECHK.TRANS64 P1, [R5+URZ+0x28840], R0 ;  /* 0x02884000050095a7 */ /* 0x000e64000802007f */
[----:B-1----:R-:W-:Y:S05]  /*22a00*/  @!P1 BRA `(.L_x_802) ;  /* 0xfffffffc00f09947 */ /* 0x002fea000383ffff */
[----:B------:R-:W-:Y:S05]  /*22a10*/  BRA `(.L_x_1053) ;  /* 0xffffff9800d47947 */ /* 0x000fea000383ffff */
.L_x_804:
[----:B-1----:R1:W3:Y:S02]  /*22a20*/  SYNCS.PHASECHK.TRANS64.TRYWAIT P1, [R25+URZ+0x28840], R2 ;  /* 0x02884002190075a7 */ /* 0x0022e4000802017f */
[----:B---3--:R-:W-:Y:S05]  /*22a30*/  @!P1 NANOSLEEP.SYNCS 0x989680 ;  /* 0x009896800000995d */ /* 0x008fea0003900000 */
[----:B------:R-:W3:Y:S02]  /*22a40*/  @!P1 SYNCS.PHASECHK.TRANS64 P1, [R25+URZ+0x28840], R2 ;  /* 0x02884002190095a7 */ /* 0x000ee4000802007f */
[----:B---3--:R-:W-:Y:S05]  /*22a50*/  @!P1 BRA `(.L_x_804) ;  /* 0xfffffffc00f09947 */ /* 0x008fea000383ffff */
[----:B------:R-:W-:Y:S05]  /*22a60*/  BRA `(.L_x_1054) ;  /* 0xffffff9800e07947 */ /* 0x000fea000383ffff */
.L_x_806:
[----:B---3--:R3:W4:Y:S02]  /*22a70*/  SYNCS.PHASECHK.TRANS64.TRYWAIT P1, [R5+URZ+0x28860], R0 ;  /* 0x02886000050075a7 */ /* 0x008724000802017f */
[----:B----4-:R-:W-:Y:S05]  /*22a80*/  @!P1 NANOSLEEP.SYNCS 0x989680 ;  /* 0x009896800000995d */ /* 0x010fea0003900000 */
[----:B------:R-:W4:Y:S02]  /*22a90*/  @!P1 SYNCS.PHASECHK.TRANS64 P1, [R5+URZ+0x28860], R0 ;  /* 0x02886000050095a7 */ /* 0x000f24000802007f */
[----:B----4-:R-:W-:Y:S05]  /*22aa0*/  @!P1 BRA `(.L_x_806) ;  /* 0xfffffffc00f09947 */ /* 0x010fea000383ffff */
[----:B------:R-:W-:Y:S05]  /*22ab0*/  BRA `(.L_x_1055) ;  /* 0xffffff9800dc7947 */ /* 0x000fea000383ffff */
.L_x_1056:
        /* <DEDUP_REMOVED lines=12> */
.L_x_3544:


//--------------------- .text._ZN7cutlass13device_kernelIN5flash11enable_sm90INS1_16FlashAttnFwdSm90INS1_25CollectiveMainloopFwdSm90ILi2EN4cute5tupleIJNS5_1CILi1EEES8_S8_EEENS6_IJNS7_ILi128EEESA_SA_EEELi128ENS_6half_tEfNS_4arch4Sm90ELb0ELb1ELb1ELb0ELb1ELb0ELb0ELb1ELb1ELb1ELb1ELb0EEENS1_21CollectiveEpilogueFwdISB_S9_SC_SE_Li256ELb0ELb1ELb1ELb0EEENS1_19SingleTileSchedulerILb0ELb1ELb1ELi128EEEEEEEEEvNT_6ParamsE --------------------------
	.section	.text._ZN7cutlass13device_kernelIN5flash11enable_sm90INS1_16FlashAttnFwdSm90INS1_25CollectiveMainloopFwdSm90ILi2EN4cute5tupleIJNS5_1CILi1EEES8_S8_EEENS6_IJNS7_ILi128EEESA_SA_EEELi128ENS_6half_tEfNS_4arch4Sm90ELb0ELb1ELb1ELb0ELb1ELb0ELb0ELb1ELb1ELb1ELb1ELb0EEENS1_21CollectiveEpilogueFwdISB_S9_SC_SE_Li256ELb0ELb1ELb1ELb0EEENS1_19SingleTileSchedulerILb0ELb1ELb1ELi128EEEEEEEEEvNT_6ParamsE,"ax",@progbits
	.align	128
.text._ZN7cutlass13device_kernelIN5flash11enable_sm90INS1_16FlashAttnFwdSm90INS1_25CollectiveMainloopFwdSm90ILi2EN4cute5tupleIJNS5_1CILi1EEES8_S8_EEENS6_IJNS7_ILi128EEESA_SA_EEELi128ENS_6half_tEfNS_4arch4Sm90ELb0ELb1ELb1ELb0ELb1ELb0ELb0ELb1ELb1ELb1ELb1ELb0EEENS1_21CollectiveEpilogueFwdISB_S9_SC_SE_Li256ELb0ELb1ELb1ELb0EEENS1_19SingleTileSchedulerILb0ELb1ELb1ELi128EEEEEEEEEvNT_6ParamsE:
        .type           _ZN7cutlass13device_kernelIN5flash11enable_sm90INS1_16FlashAttnFwdSm90INS1_25CollectiveMainloopFwdSm90ILi2EN4cute5tupleIJNS5_1CILi1EEES8_S8_EEENS6_IJNS7_ILi128EEESA_SA_EEELi128ENS_6half_tEfNS_4arch4Sm90ELb0ELb1ELb1ELb0ELb1ELb0ELb0ELb1ELb1ELb1ELb1ELb0EEENS1_21CollectiveEpilogueFwdISB_S9_SC_SE_Li256ELb0ELb1ELb1ELb0EEENS1_19SingleTileSchedulerILb0ELb1ELb1ELi128EEEEEEEEEvNT_6ParamsE,@function
        .size           _ZN7cutlass13device_kernelIN5flash11enable_sm90INS1_16FlashAttnFwdSm90INS1_25CollectiveMainloopFwdSm90ILi2EN4cute5tupleIJNS5_1CILi1EEES8_S8_EEENS6_IJNS7_ILi128EEESA_SA_EEELi128ENS_6half_tEfNS_4arch4Sm90ELb0ELb1ELb1ELb0ELb1ELb0ELb0ELb1ELb1ELb1ELb1ELb0EEENS1_21CollectiveEpilogueFwdISB_S9_SC_SE_Li256ELb0ELb1ELb1ELb0EEENS1_19SingleTileSchedulerILb0ELb1ELb1ELi128EEEEEEEEEvNT_6ParamsE,(.L_x_3545 - _ZN7cutlass13device_kernelIN5flash11enable_sm90INS1_16FlashAttnFwdSm90INS1_25CollectiveMainloopFwdSm90ILi2EN4cute5tupleIJNS5_1CILi1EEES8_S8_EEENS6_IJNS7_ILi128EEESA_SA_EEELi128ENS_6half_tEfNS_4arch4Sm90ELb0ELb1ELb1ELb0ELb1ELb0ELb0ELb1ELb1ELb1ELb1ELb0EEENS1_21CollectiveEpilogueFwdISB_S9_SC_SE_Li256ELb0ELb1ELb1ELb0EEENS1_19SingleTileSchedulerILb0ELb1ELb1ELi128EEEEEEEEEvNT_6ParamsE)
        .other          _ZN7cutlass13device_kernelIN5flash11enable_sm90INS1_16FlashAttnFwdSm90INS1_25CollectiveMainloopFwdSm90ILi2EN4cute5tupleIJNS5_1CILi1EEES8_S8_EEENS6_IJNS7_ILi128EEESA_SA_EEELi128ENS_6half_tEfNS_4arch4Sm90ELb0ELb1ELb1ELb0ELb1ELb0ELb0ELb1ELb1ELb1ELb1ELb0EEENS1_21CollectiveEpilogueFwdISB_S9_SC_SE_Li256ELb0ELb1ELb1ELb0EEENS1_19SingleTileSchedulerILb0ELb1ELb1ELi128EEEEEEEEEvNT_6ParamsE,@"STO_CUDA_ENTRY STV_DEFAULT"
_ZN7cutlass13device_kernelIN5flash11enable_sm90INS1_16FlashAttnFwdSm90INS1_25CollectiveMainloopFwdSm90ILi2EN4cute5tupleIJNS5_1CILi1EEES8_S8_EEENS6_IJNS7_ILi128EEESA_SA_EEELi128ENS_6half_tEfNS_4arch4Sm90ELb0ELb1ELb1ELb0ELb1ELb0ELb0ELb1ELb1ELb1ELb1ELb0EEENS1_21CollectiveEpilogueFwdISB_S9_SC_SE_Li256ELb0ELb1ELb1ELb0EEENS1_19SingleTileSchedulerILb0ELb1ELb1ELi128EEEEEEEEEvNT_6ParamsE:
        /* <DEDUP_REMOVED lines=44> */
.L_x_1057:
        /* <DEDUP_REMOVED lines=22> */
.L_x_1058:
        /* <DEDUP_REMOVED lines=18> */
.L_x_1059:
        /* <DEDUP_REMOVED lines=22> */
.L_x_1060:
        /* <DEDUP_REMOVED lines=23> */
.L_x_1061:
        /* <DEDUP_REMOVED lines=9> */
.L_x_1064:
        /* <DEDUP_REMOVED lines=21> */
[----:B------:R-:W0:Y:S01]  /*09f0*/  LDC.64 R8, c[0x0][0x418] ;  /* 0x00010600ff087b82 */ /* 0x000e220000000a00 */
[----:B------:R-:W-:Y:S01]  /*0a00*/  ULDC UR4, c[0x0][0x448] ;  /* 0x0001120000047ab9 */ /* 0x000fe20000000800 */
[----:B------:R-:W-:Y:S01]  /*0a10*/  VIADD R19, R19, 0xffffff80 ;  /* 0xffffff8013137836 */ /* 0x000fe20000000000 */
[----:B------:R-:W-:-:S03]  /*0a20*/  UISETP.NE.AND UP0, UPT, UR4, 0x1, UPT ;  /* 0x000000010400788c */ /* 0x000fc6000bf05270 */
[----:B------:R-:W-:Y:S01]  /*0a30*/  ULDC.64 UR4, c[0x0][0x9e0] ;  /* 0x0002780000047ab9 */ /* 0x000fe20000000a00 */
[----:B------:R-:W-:Y:S01]  /*0a40*/  UP2UR UR42, UPR, URZ, 0x1 ;  /* 0x000000013f2a7883 */ /* 0x000fe20008000000 */
[----:B------:R-:W1:Y:S06]  /*0a50*/  LDC R5, c[0x0][0x288] ;  /* 0x0000a200ff057b82 */ /* 0x000e6c0000000800 */
[----:B------:R-:W-:Y:S01]  /*0a60*/  @UP0 ULDC UR9, c[0x0][0x44c] ;  /* 0x0001130000090ab9 */ /* 0x000fe20000000800 */
[----:B------:R-:W-:Y:S01]  /*0a70*/  @UP0 ULDC UR11, c[0x0][0x450] ;  /* 0x00011400000b0ab9 */ /* 0x000fe20000000800 */
[----:B------:R-:W2:Y:S08]  /*0a80*/  LDC R2, c[0x0][0x424] ;  /* 0x00010900ff027b82 */ /* 0x000eb00000000800 */
[----:B------:R-:W3:Y:S01]  /*0a90*/  S2UR UR45, SR_CTAID.X ;  /* 0x00000000002d79c3 */ /* 0x000ee20000002500 */
[----:B0-----:R-:W-:-:S04]  /*0aa0*/  ISETP.NE.U32.AND P0, PT, R8, RZ, PT ;  /* 0x000000ff0800720c */ /* 0x001fc80003f05070 */
[----:B------:R-:W-:-:S03]  /*0ab0*/  ISETP.NE.AND.EX P0, PT, R9, RZ, PT, P0 ;  /* 0x000000ff0900720c */ /* 0x000fc60003f05300 */
[----:B------:R-:W0:Y:S01]  /*0ac0*/  LDC R7, c[0x0][0x2f0] ;  /* 0x0000bc00ff077b82 */ /* 0x000e220000000800 */
[----:B-1----:R-:W-:Y:S02]  /*0ad0*/  IADD3 R3, -R5, 0x1, RZ ;  /* 0x0000000105037810 */ /* 0x002fe40007ffe1ff */
[----:B--2---:R-:W-:Y:S01]  /*0ae0*/  SEL R2, R2, 0x1, P0 ;  /* 0x0000000102027807 */ /* 0x004fe20000000000 */
[----:B---3--:R-:W-:-:S04]  /*0af0*/  USHF.L.U32 UR45, UR45, 0x7, URZ ;  /* 0x000000072d2d7899 */ /* 0x008fc8000800063f */
[----:B------:R-:W-:Y:S02]  /*0b00*/  @UP0 UIADD3 UR8, UR45, 0x7f, URZ ;  /* 0x0000007f2d080890 */ /* 0x000fe4000fffe03f */
[----:B------:R-:W-:Y:S01]  /*0b10*/  UIADD3 UR7, UR45, 0x7f, URZ ;  /* 0x0000007f2d077890 */ /* 0x000fe2000fffe03f */
[----:B0-----:R-:W-:Y:S01]  /*0b20*/  IMAD R3, R2, R7, R3 ;  /* 0x0000000702037224 */ /* 0x001fe200078e0203 */
[----:B------:R-:W-:-:S04]  /*0b30*/  UIMAD.WIDE.U32 UR8, UR8, UR9, URZ ;  /* 0x00000009080872a5 */ /* 0x000fc8000f8e003f */
[----:B------:R-:W-:Y:S01]  /*0b40*/  R2UR UR10, R3 ;  /* 0x00000000030a72ca */ /* 0x000fe200000e0000 */
[----:B------:R-:W-:Y:S02]  /*0b50*/  @UP0 USHF.R.U32.HI UR7, URZ, UR11, UR9 ;  /* 0x0000000b3f070299 */ /* 0x000fe40008011609 */
[----:B------:R-:W-:-:S04]  /*0b60*/  UISETP.GE.AND UP0, UPT, UR5, 0x1, UPT ;  /* 0x000000010500788c */ /* 0x000fc8000bf06270 */
[----:B------:R-:W-:Y:S02]  /*0b70*/  UP2UR UR41, UPR, URZ, 0x1 ;  /* 0x000000013f297883 */ /* 0x000fe40008000000 */
[----:B------:R-:W-:-:S04]  /*0b80*/  PLOP3.LUT P0, PT, PT, PT, UP0, 0x40, 0x0 ;  /* 0x000000000000781c */ /* 0x000fc80003f0e808 */
[----:B------:R-:W-:-:S04]  /*0b90*/  UIADD3 UR7, UR10, UR7, URZ ;  /* 0x000000070a077290 */ /* 0x000fc8000fffe03f */
[----:B------:R-:W-:-:S06]  /*0ba0*/  UIADD3 UR4, UR7, UR4, URZ ;  /* 0x0000000407047290 */ /* 0x000fcc000fffe03f */
[----:B------:R-:W-:Y:S01]  /*0bb0*/  IMAD.U32 R0, RZ, RZ, UR4 ;  /* 0x00000004ff007e24 */ /* 0x000fe2000f8e00ff */
[----:B------:R-:W-:Y:S06]  /*0bc0*/  @P0 BRA `(.L_x_1066) ;  /* 0x0000000000400947 */ /* 0x000fec0003800000 */
[----:B------:R-:W-:Y:S01]  /*0bd0*/  ISETP.LT.AND P0, PT, RZ, UR7, PT ;  /* 0x00000007ff007c0c */ /* 0x000fe2000bf01270 */
[----:B------:R-:W-:-:S12]  /*0be0*/  UIADD3 UR4, UR7, -0x1, URZ ;  /* 0xffffffff07047890 */ /* 0x000fd8000fffe03f */
[----:B------:R-:W-:Y:S05]  /*0bf0*/  @P0 BRA `(.L_x_1067) ;  /* 0x00000000001c0947 */ /* 0x000fea0003800000 */
[----:B------:R-:W-:Y:S02]  /*0c00*/  UISETP.NE.AND UP0, UPT, UR5, 0x1, UPT ;  /* 0x000000010500788c */ /* 0x000fe4000bf05270 */
[----:B------:R-:W-:-:S09]  /*0c10*/  UIADD3 UR4, -UR7, URZ, URZ ;  /* 0x0000003f07047290 */ /* 0x000fd2000fffe13f */
[----:B------:R-:W-:Y:S02]  /*0c20*/  @UP0 ULDC.64 UR10, c[0x0][0x9e8] ;  /* 0x00027a00000a0ab9 */ /* 0x000fe40000000a00 */
[----:B------:R-:W-:-:S04]  /*0c30*/  UIMAD.WIDE.U32 UR8, UR4, UR10, URZ ;  /* 0x0000000a040872a5 */ /* 0x000fc8000f8e003f */
[----:B------:R-:W-:-:S04]  /*0c40*/  @UP0 USHF.R.U32.HI UR4, URZ, UR11, UR9 ;  /* 0x0000000b3f040299 */ /* 0x000fc80008011609 */
[----:B------:R-:W-:Y:S01]  /*0c50*/  ULOP3.LUT UR4, URZ, UR4, URZ, 0x33, !UPT ;  /* 0x000000043f047292 */ /* 0x000fe2000f8e333f */
[----:B------:R-:W-:Y:S11]  /*0c60*/  BRA `(.L_x_1068) ;  /* 0x0000000000107947 */ /* 0x000ff60003800000 */
.L_x_1067:
[----:B------:R-:W-:-:S11]  /*0c70*/  UISETP.NE.AND UP0, UPT, UR5, 0x1, UPT ;  /* 0x000000010500788c */ /* 0x000fd6000bf05270 */
[----:B------:R-:W-:Y:S02]  /*0c80*/  @UP0 ULDC.64 UR10, c[0x0][0x9e8] ;  /* 0x00027a00000a0ab9 */ /* 0x000fe40000000a00 */
[----:B------:R-:W-:-:S04]  /*0c90*/  UIMAD.WIDE.U32 UR8, UR4, UR10, URZ ;  /* 0x0000000a040872a5 */ /* 0x000fc8000f8e003f */
[----:B------:R-:W-:-:S12]  /*0ca0*/  @UP0 USHF.R.U32.HI UR4, URZ, UR11, UR9 ;  /* 0x0000000b3f040299 */ /* 0x000fd80008011609 */
.L_x_1068:
[----:B------:R-:W-:-:S06]  /*0cb0*/  UIMAD UR4, UR4, UR5, UR5 ;  /* 0x00000005040472a4 */ /* 0x000fcc000f8e0205 */
[----:B------:R-:W-:-:S07]  /*0cc0*/  VIMNMX R0, R0, UR4, PT ;  /* 0x0000000400007c48 */ /* 0x000fce000bfe0100 */
.L_x_1066:
[----:B------:R-:W-:Y:S01]  /*0cd0*/  UISETP.NE.AND UP0, UPT, UR42, URZ, UPT ;  /* 0x0000003f2a00728c */ /* 0x000fe2000bf05270 */
[-C--:B------:R-:W-:Y:S01]  /*0ce0*/  IMAD R18, R2, R7.reuse, -R5 ;  /* 0x0000000702127224 */ /* 0x080fe200078e0a05 */
[----:B------:R-:W-:Y:S01]  /*0cf0*/  UMOV UR4, UR45 ;  /* 0x0000002d00047c82 */ /* 0x000fe20008000000 */
[----:B------:R-:W-:Y:S02]  /*0d00*/  VIADD R4, R0, 0x7f ;  /* 0x0000007f00047836 */ /* 0x000fe40000000000 */
[----:B------:R-:W-:Y:S01]  /*0d10*/  IMAD R0, R2, R7, 0x7f ;  /* 0x0000007f02007424 */ /* 0x000fe200078e0207 */
[----:B------:R-:W-:Y:S02]  /*0d20*/  R2UR UR7, R18 ;  /* 0x00000000120772ca */ /* 0x000fe400000e0000 */
[----:B------:R-:W-:Y:S02]  /*0d30*/  SHF.R.S32.HI R5, RZ, 0x1f, R4 ;  /* 0x0000001fff057819 */ /* 0x000fe40000011404 */
[----:B------:R-:W-:Y:S01]  /*0d40*/  SHF.R.S32.HI R3, RZ, 0x1f, R0 ;  /* 0x0000001fff037819 */ /* 0x000fe20000011400 */
[----:B------:R-:W-:Y:S01]  /*0d50*/  @UP0 ULDC UR8, c[0x0][0x44c] ;  /* 0x0001130000080ab9 */ /* 0x000fe20000000800 */
[----:B------:R-:W-:Y:S01]  /*0d60*/  @UP0 ULDC UR10, c[0x0][0x450] ;  /* 0x00011400000a0ab9 */ /* 0x000fe20000000800 */
[----:B------:R-:W-:Y:S01]  /*0d70*/  UIMAD.WIDE.U32 UR8, UR45, UR8, URZ ;  /* 0x000000082d0872a5 */ /* 0x000fe2000f8e003f */
[----:B------:R-:W-:-:S02]  /*0d80*/  LEA.HI R5, R5, R4, RZ, 0x7 ;  /* 0x0000000405057211 */ /* 0x000fc400078f38ff */
[----:B------:R-:W-:Y:S01]  /*0d90*/  LEA.HI R3, R3, R0, RZ, 0x7 ;  /* 0x0000000003037211 */ /* 0x000fe200078f38ff */
[----:B------:R-:W-:Y:S01]  /*0da0*/  @UP0 USHF.R.U32.HI UR4, URZ, UR10, UR9 ;  /* 0x0000000a3f040299 */ /* 0x000fe20008011609 */
[----:B------:R-:W-:Y:S01]  /*0db0*/  SHF.R.S32.HI R0, RZ, 0x7, R5 ;  /* 0x00000007ff007819 */ /* 0x000fe20000011405 */
[----:B------:R-:W-:Y:S01]  /*0dc0*/  UISETP.GE.AND UP0, UPT, UR5, 0x1, UPT ;  /* 0x000000010500788c */ /* 0x000fe2000bf06270 */
[----:B------:R-:W-:Y:S01]  /*0dd0*/  SHF.R.S32.HI R3, RZ, 0x7, R3 ;  /* 0x00000007ff037819 */ /* 0x000fe20000011403 */
[----:B------:R-:W-:-:S03]  /*0de0*/  UIADD3 UR4, UR7, UR4, URZ ;  /* 0x0000000407047290 */ /* 0x000fc6000fffe03f */
[----:B------:R-:W-:Y:S01]  /*0df0*/  ULDC UR7, c[0x0][0x9dc] ;  /* 0x0002770000077ab9 */ /* 0x000fe20000000800 */
[----:B------:R-:W-:Y:S01]  /*0e00*/  PLOP3.LUT P0, PT, PT, PT, UP0, 0x40, 0x0 ;  /* 0x000000000000781c */ /* 0x000fe20003f0e808 */
[----:B------:R-:W-:Y:S01]  /*0e10*/  UIADD3 UR7, UR4, -UR7, URZ ;  /* 0x8000000704077290 */ /* 0x000fe2000fffe03f */
[----:B------:R-:W-:-:S11]  /*0e20*/  VIMNMX R17, R3, R0, PT ;  /* 0x0000000003117248 */ /* 0x000fd60003fe0100 */
[----:B------:R-:W-:Y:S05]  /*0e30*/  @P0 BRA `(.L_x_1069) ;  /* 0x0000000000440947 */ /* 0x000fea0003800000 */
[----:B------:R-:W-:-:S06]  /*0e40*/  UISETP.GT.AND UP0, UPT, UR4, -0x1, UPT ;  /* 0xffffffff0400788c */ /* 0x000fcc000bf04270 */
[----:B------:R-:W-:-:S13]  /*0e50*/  PLOP3.LUT P0, PT, PT, PT, UP0, 0x80, 0x0 ;  /* 0x000000000000781c */ /* 0x000fda0003f0f008 */
[----:B------:R-:W-:Y:S05]  /*0e60*/  @P0 BRA `(.L_x_1070) ;  /* 0x00000000001c0947 */ /* 0x000fea0003800000 */
[----:B------:R-:W-:Y:S02]  /*0e70*/  UISETP.NE.AND UP0, UPT, UR5, 0x1, UPT ;  /* 0x000000010500788c */ /* 0x000fe4000bf05270 */
[----:B------:R-:W-:-:S09]  /*0e80*/  ULOP3.LUT UR4, URZ, UR4, URZ, 0x33, !UPT ;  /* 0x000000043f047292 */ /* 0x000fd2000f8e333f */
[----:B------:R-:W-:Y:S02]  /*0e90*/  @UP0 ULDC.64 UR10, c[0x0][0x9e8] ;  /* 0x00027a00000a0ab9 */ /* 0x000fe40000000a00 */
[----:B------:R-:W-:-:S04]  /*0ea0*/  UIMAD.WIDE.U32 UR8, UR4, UR10, URZ ;  /* 0x0000000a040872a5 */ /* 0x000fc8000f8e003f */
[----:B------:R-:W-:-:S04]  /*0eb0*/  @UP0 USHF.R.U32.HI UR4, URZ, UR11, UR9 ;  /* 0x0000000b3f040299 */ /* 0x000fc80008011609 */
[----:B------:R-:W-:Y:S01]  /*0ec0*/  ULOP3.LUT UR4, URZ, UR4, URZ, 0x33, !UPT ;  /* 0x000000043f047292 */ /* 0x000fe2000f8e333f */
[----:B------:R-:W-:Y:S11]  /*0ed0*/  BRA `(.L_x_1071) ;  /* 0x0000000000107947 */ /* 0x000ff60003800000 */
.L_x_1070:
[----:B------:R-:W-:-:S11]  /*0ee0*/  UISETP.NE.AND UP0, UPT, UR5, 0x1, UPT ;  /* 0x000000010500788c */ /* 0x000fd6000bf05270 */
[----:B------:R-:W-:Y:S02]  /*0ef0*/  @UP0 ULDC.64 UR10, c[0x0][0x9e8] ;  /* 0x00027a00000a0ab9 */ /* 0x000fe40000000a00 */
[----:B------:R-:W-:-:S04]  /*0f00*/  UIMAD.WIDE.U32 UR8, UR4, UR10, URZ ;  /* 0x0000000a040872a5 */ /* 0x000fc8000f8e003f */
[----:B------:R-:W-:-:S12]  /*0f10*/  @UP0 USHF.R.U32.HI UR4, URZ, UR11, UR9 ;  /* 0x0000000b3f040299 */ /* 0x000fd80008011609 */
.L_x_1071:
[----:B------:R-:W-:-:S04]  /*0f20*/  UIMAD UR4, UR4, UR5, URZ ;  /* 0x00000005040472a4 */ /* 0x000fc8000f8e023f */
[----:B------:R-:W-:-:S04]  /*0f30*/  UISETP.LT.AND UP0, UPT, UR7, UR4, UPT ;  /* 0x000000040700728c */ /* 0x000fc8000bf01270 */
[----:B------:R-:W-:-:S12]  /*0f40*/  USEL UR7, UR7, UR4, !UP0 ;  /* 0x0000000407077287 */ /* 0x000fd8000c000000 */
.L_x_1069:
[----:B------:R-:W-:Y:S02]  /*0f50*/  USHF.R.S32.HI UR4, URZ, 0x1f, UR7 ;  /* 0x0000001f3f047899 */ /* 0x000fe40008011407 */
[----:B------:R-:W-:Y:S02]  /*0f60*/  USHF.R.U32.HI UR10, URZ, 0x10, UR6 ;  /* 0x000000103f0a7899 */ /* 0x000fe40008011606 */
[----:B------:R-:W-:Y:S02]  /*0f70*/  ULEA.HI UR4, UR4, UR7, URZ, 0x7 ;  /* 0x0000000704047291 */ /* 0x000fe4000f8f383f */
[----:B------:R-:W-:Y:S02]  /*0f80*/  ULOP3.LUT UR38, UR6, 0xffff, URZ, 0xc0, !UPT ;  /* 0x0000ffff06267892 */ /* 0x000fe4000f8ec03f */
[----:B------:R-:W-:-:S04]  /*0f90*/  USHF.R.S32.HI UR4, URZ, 0x7, UR4 ;  /* 0x000000073f047899 */ /* 0x000fc80008011404 */
[----:B------:R-:W-:-:S04]  /*0fa0*/  UISETP.LT.AND UP0, UPT, URZ, UR4, UPT ;  /* 0x000000043f00728c */ /* 0x000fc8000bf01270 */
[----:B------:R-:W-:Y:S02]  /*0fb0*/  USEL UR9, URZ, UR4, !UP0 ;  /* 0x000000043f097287 */ /* 0x000fe4000c000000 */
[----:B------:R-:W-:Y:S01]  /*0fc0*/  UISETP.NE.AND UP0, UPT, UR10, URZ, UPT ;  /* 0x0000003f0a00728c */ /* 0x000fe2000bf05270 */
[----:B------:R-:W-:-:S03]  /*0fd0*/  UMOV UR4, URZ ;  /* 0x0000003f00047c82 */ /* 0x000fc60008000000 */
[----:B------:R-:W-:-:S07]  /*0fe0*/  ISETP.GT.AND P0, PT, R17, UR9, PT ;  /* 0x0000000911007c0c */ /* 0x000fce000bf04270 */
[----:B------:R-:W-:-:S06]  /*0ff0*/  @!UP0 ULDC UR10, c[0x0][0x9f0] ;  /* 0x00027c00000a8ab9 */ /* 0x000fcc0000000800 */
[----:B------:R-:W-:Y:S05]  /*1000*/  @!P0 BRA `(.L_x_1072) ;  /* 0x00000000008c8947 */ /* 0x000fea0003800000 */
[----:B------:R-:W-:Y:S01]  /*1010*/  IMAD.U32 R6, RZ, RZ, UR10 ;  /* 0x0000000aff067e24 */ /* 0x000fe2000f8e00ff */
[----:B------:R-:W-:-:S04]  /*1020*/  UMOV UR4, URZ ;  /* 0x0000003f00047c82 */ /* 0x000fc80008000000 */
[----:B------:R-:W-:-:S04]  /*1030*/  IABS R0, R6 ;  /* 0x0000000600007213 */ /* 0x000fc80000000000 */
[----:B------:R-:W-:Y:S02]  /*1040*/  R2UR UR11, R0 ;  /* 0x00000000000b72ca */ /* 0x000fe400000e0000 */
[----:B------:R-:W-:Y:S02]  /*1050*/  IADD3 R0, R6, -0x1, R17 ;  /* 0xffffffff06007810 */ /* 0x000fe40007ffe011 */
[----:B------:R-:W-:Y:S02]  /*1060*/  IABS R6, R6 ;  /* 0x0000000600067213 */ /* 0x000fe40000000000 */
[----:B------:R-:W-:-:S03]  /*1070*/  R2UR UR6, R0 ;  /* 0x00000000000672ca */ /* 0x000fc600000e0000 */
[----:B------:R-:W-:-:S04]  /*1080*/  IMAD.MOV R6, RZ, RZ, -R6 ;  /* 0x000000ffff067224 */ /* 0x000fc800078e0a06 */
[----:B------:R-:W0:Y:S06]  /*1090*/  I2F.RP R3, UR11 ;  /* 0x0000000b00037d06 */ /* 0x000e2c0008209400 */
[----:B------:R-:W-:-:S06]  /*10a0*/  UIADD3 UR6, -UR9, UR6, URZ ;  /* 0x0000000609067290 */ /* 0x000fcc000fffe13f */
[----:B------:R-:W-:Y:S01]  /*10b0*/  IMAD.U32 R0, RZ, RZ, UR6 ;  /* 0x00000006ff007e24 */ /* 0x000fe2000f8e00ff */
[----:B------:R-:W-:Y:S01]  /*10c0*/  ULOP3.LUT UR6, UR6, UR10, URZ, 0x3c, !UPT ;  /* 0x0000000a06067292 */ /* 0x000fe2000f8e3c3f */
[----:B0-----:R-:W0:Y:S03]  /*10d0*/  MUFU.RCP R3, R3 ;  /* 0x0000000300037308 */ /* 0x001e260000001000 */
[----:B------:R-:W-:-:S04]  /*10e0*/  IABS R0, R0 ;  /* 0x0000000000007213 */ /* 0x000fc80000000000 */
[----:B------:R-:W-:Y:S01]  /*10f0*/  R2UR UR8, R0 ;  /* 0x00000000000872ca */ /* 0x000fe200000e0000 */
[----:B------:R-:W-:Y:S02]  /*1100*/  IMAD.MOV.U32 R0, RZ, RZ, R6 ;  /* 0x000000ffff007224 */ /* 0x000fe400078e0006 */
[----:B0-----:R-:W-:-:S06]  /*1110*/  VIADD R4, R3, 0xffffffe ;  /* 0x0ffffffe03047836 */ /* 0x001fcc0000000000 */
        /* <DEDUP_REMOVED lines=14> */
[----:B------:R-:W-:-:S05]  /*1200*/  UISETP.NE.AND UP1, UPT, UR10, URZ, UPT ;  /* 0x0000003f0a00728c */ /* 0x000fca000bf25270 */
[----:B------:R-:W-:Y:S02]  /*1210*/  UMOV UR4, UR5 ;  /* 0x0000000500047c82 */ /* 0x000fe40008000000 */
[----:B------:R-:W-:-:S04]  /*1220*/  @!UP0 UIADD3 UR4, -UR4, URZ, URZ ;  /* 0x0000003f04048290 */ /* 0x000fc8000fffe13f */
[----:B------:R-:W-:-:S12]  /*1230*/  @!UP1 ULOP3.LUT UR4, URZ, UR10, URZ, 0x33, !UPT ;  /* 0x0000000a3f049292 */ /* 0x000fd8000f8e333f */
.L_x_1072:
[----:B------:R-:W-:Y:S02]  /*1240*/  UIMAD UR38, UR38, UR4, UR9 ;  /* 0x00000004262672a4 */ /* 0x000fe4000f8e0209 */
[----:B------:R-:W-:Y:S01]  /*1250*/  IMAD.U32 R4, RZ, RZ, UR4 ;  /* 0x00000004ff047e24 */ /* 0x000fe2000f8e00ff */
[----:B------:R-:W-:Y:S01]  /*1260*/  PLOP3.LUT P0, PT, PT, PT, PT, 0x80, 0x0 ;  /* 0x000000000000781c */ /* 0x000fe20003f0f070 */
[----:B------:R-:W-:Y:S01]  /*1270*/  IMAD.MOV.U32 R3, RZ, RZ, RZ ;  /* 0x000000ffff037224 */ /* 0x000fe200078e00ff */
[----:B------:R-:W-:Y:S02]  /*1280*/  MOV R0, RZ ;  /* 0x000000ff00007202 */ /* 0x000fe40000000f00 */
[----:B------:R-:W-:Y:S02]  /*1290*/  CS2R R150, SRZ ;  /* 0x0000000000967805 */ /* 0x000fe4000001ff00 */
[----:B------:R-:W-:Y:S02]  /*12a0*/  VIADDMNMX R17, R4, UR38, R17, PT ;  /* 0x0000002604117c46 */ /* 0x000fe4000b800111 */
[----:B------:R-:W-:-:S02]  /*12b0*/  CS2R R148, SRZ ;  /* 0x0000000000947805 */ /* 0x000fc4000001ff00 */
[----:B------:R-:W-:Y:S02]  /*12c0*/  CS2R R146, SRZ ;  /* 0x0000000000927805 */ /* 0x000fe4000001ff00 */
[----:B------:R-:W-:Y:S02]  /*12d0*/  CS2R R144, SRZ ;  /* 0x0000000000907805 */ /* 0x000fe4000001ff00 */
[----:B------:R-:W-:Y:S02]  /*12e0*/  ISETP.GT.AND P1, PT, R17, UR38, PT ;  /* 0x0000002611007c0c */ /* 0x000fe4000bf24270 */
        /* <DEDUP_REMOVED lines=33> */
[----:B------:R-:W-:-:S05]  /*1500*/  SHF.R.S32.HI R22, RZ, 0x7, R23 ;  /* 0x00000007ff167819 */ /* 0x000fca0000011417 */
        /* <DEDUP_REMOVED lines=29> */
.L_x_1074:
[----:B------:R-:W-:-:S04]  /*16e0*/  SHF.L.U32 R0, RZ, 0x1f, RZ ;  /* 0x0000001fff007819 */ /* 0x000fc800000006ff */
[----:B------:R-:W0:Y:S02]  /*16f0*/  SYNCS.PHASECHK.TRANS64.TRYWAIT P0, [UR40+0x28800], R0 ;  /* 0x02880000ff0075a7 */ /* 0x000e240008000168 */
[----:B0-----:R-:W-:Y:S05]  /*1700*/  @!P0 BRA `(.L_x_1075) ;  /* 0x0000013c00708947 */ /* 0x001fea0003800000 */
.L_x_1208:
[----:B------:R-:W-:-:S06]  /*1710*/  ULOP3.LUT UR4, UR36, 0x1, URZ, 0xfc, !UPT ;  /* 0x0000000124047892 */ /* 0x000fcc000f8efc3f */
[----:B0-----:R-:W-:-:S05]  /*1720*/  IMAD.U32 R3, RZ, RZ, UR4 ;  /* 0x00000004ff037e24 */ /* 0x001fca000f8e00ff */
[----:B------:R-:W-:-:S13]  /*1730*/  ISETP.NE.AND P0, PT, R3, 0x3, PT ;  /* 0x000000030300780c */ /* 0x000fda0003f05270 */
[----:B------:R-:W-:Y:S05]  /*1740*/  @!P0 BRA `(.L_x_1076) ;  /* 0x0000000000048947 */ /* 0x000fea0003800000 */
[----:B------:R-:W-:Y:S01]  /*1750*/  BPT.TRAP 0x1 ;  /* 0x000000040000795c */ /* 0x000fe20000300000 */
.L_x_1076:
[----:B------:R0:W1:Y:S01]  /*1760*/  SYNCS.PHASECHK.TRANS64.TRYWAIT P1, [UR40+0x28830], R0 ;  /* 0x02883000ff0075a7 */ /* 0x0000620008020168 */
[----:B------:R-:W-:Y:S05]  /*1770*/  @!P0 BRA `(.L_x_1077) ;  /* 0x0000000000048947 */ /* 0x000fea0003800000 */
[----:B------:R-:W-:Y:S01]  /*1780*/  BPT.TRAP 0x1 ;  /* 0x000000040000795c */ /* 0x000fe20000300000 */
.L_x_1077:
[----:B------:R-:W-:-:S05]  /*1790*/  IMAD.U32 R6, RZ, RZ, UR43 ;  /* 0x0000002bff067e24 */ /* 0x000fca000f8e00ff */
[----:B------:R-:W-:Y:S01]  /*17a0*/  LOP3.LUT R6, R6, 0x10000, RZ, 0xfc, !PT ;  /* 0x0001000006067812 */ /* 0x000fe200078efcff */
[----:B-1----:R-:W-:Y:S06]  /*17b0*/  @P1 BRA `(.L_x_1078) ;  /* 0x0000000000081947 */ /* 0x002fec0003800000 */
[----:B------:R-:W1:Y:S02]  /*17c0*/  SYNCS.PHASECHK.TRANS64.TRYWAIT P1, [UR40+0x28830], R0 ;  /* 0x02883000ff0075a7 */ /* 0x000e640008020168 */
[----:B-1----:R-:W-:Y:S05]  /*17d0*/  @!P1 BRA `(.L_x_1079) ;  /* 0x0000013c00549947 */ /* 0x002fea0003800000 */
.L_x_1078:
[----:B------:R-:W-:Y:S05]  /*17e0*/  WARPSYNC.ALL ;  /* 0x0000000000007948 */ /* 0x000fea0003800000 */
[----:B------:R-:W-:Y:S01]  /*17f0*/  IMAD.MOV.U32 R7, RZ, RZ, 0x40000040 ;  /* 0x40000040ff077424 */ /* 0x000fe200078e00ff */
[----:B------:R-:W-:Y:S01]  /*1800*/  UIADD3 UR4, UR40, 0x18400, URZ ;  /* 0x0001840028047890 */ /* 0x000fe2000fffe03f */
[C---:B------:R-:W-:Y:S01]  /*1810*/  R2UR UR8, R6.reuse ;  /* 0x00000000060872ca */ /* 0x040fe200000e0000 */
[----:B------:R-:W-:Y:S02]  /*1820*/  WARPGROUP.ARRIVE ;  /* 0x00000000000079c5 */ /* 0x000fe40000000000 */
[----:B------:R-:W-:Y:S01]  /*1830*/  R2UR UR9, R7 ;  /* 0x00000000070972ca */ /* 0x000fe200000e0000 */
[----:B------:R-:W-:Y:S01]  /*1840*/  USHF.R.U32.HI UR4, URZ, 0x4, UR4 ;  /* 0x000000043f047899 */ /* 0x000fe20008011604 */
[----:B------:R-:W-:Y:S01]  /*1850*/  R2UR UR6, R6 ;  /* 0x00000000060672ca */ /* 0x000fe200000e0000 */
[----:B------:R-:W-:Y:S01]  /*1860*/  UMOV UR11, 0x40000040 ;  /* 0x40000040000b7882 */ /* 0x000fe20000000000 */
[----:B------:R-:W-:Y:S01]  /*1870*/  UMOV UR5, 0x40000040 ;  /* 0x4000004000057882 */ /* 0x000fe20000000000 */
[----:B------:R-:W-:Y:S01]  /*1880*/  ULOP3.LUT UR4, UR4, 0x3fff, URZ, 0xc0, !UPT ;  /* 0x00003fff04047892 */ /* 0x000fe2000f8ec03f */
[----:B------:R-:W2:Y:S01]  /*1890*/  S2UR UR43, SR_CgaCtaId ;  /* 0x00000000002b79c3 */ /* 0x000ea20000008800 */
        /* <DEDUP_REMOVED lines=10> */
[----:B------:R-:W-:-:S03]  /*1940*/  UIADD3 UR10, UR44, 0x2, URZ ;  /* 0x000000022c0a7890 */ /* 0x000fc6000fffe03f */
[----:B------:R-:W-:Y:S01]  /*1950*/  UMOV UR8, UR4 ;  /* 0x0000000400087c82 */ /* 0x000fe20008000000 */
[----:B------:R-:W-:Y:S01]  /*1960*/  UMOV UR9, UR5 ;  /* 0x0000000500097c82 */ /* 0x000fe20008000000 */
[----:B------:R-:W-:Y:S01]  /*1970*/  UMOV UR11, 0x40000040 ;  /* 0x40000040000b7882 */ /* 0x000fe20000000000 */
[----:B------:R-:W-:Y:S02]  /*1980*/  UIADD3 UR16, UR6, 0x400, URZ ;  /* 0x0000040006107890 */ /* 0x000fe4000fffe03f */
[----:B------:R-:W-:Y:S02]  /*1990*/  UIADD3 UR18, UR44, 0x400, URZ ;  /* 0x000004002c127890 */ /* 0x000fe4000fffe03f */
        /* <DEDUP_REMOVED lines=12> */
[----:B------:R-:W-:Y:S02]  /*1a60*/  WARPGROUP.DEPBAR.LE gsb0, 0x0 ;  /* 0x00008000000079c5 */ /* 0x000fe40000010000 */
[----:B------:R-:W-:-:S06]  /*1a70*/  WARPGROUP.ARRIVE ;  /* 0x00000000000079c5 */ /* 0x000fcc0000000000 */
[----:B------:R-:W-:Y:S01]  /*1a80*/  HGMMA.64x128x16.F32 R24, gdesc[UR8], R24, gsb0 ;  /* 0x01e00000081879f0 */ /* 0x000fe20008000818 */
[----:B------:R-:W-:Y:S02]  /*1a90*/  UIADD3 UR8, UR6, 0x4, URZ ;  /* 0x0000000406087890 */ /* 0x000fe4000fffe03f */
        /* <DEDUP_REMOVED lines=22> */
[----:B--2---:R-:W-:Y:S05]  /*1c00*/  @!P0 BRA `(.L_x_1080) ;  /* 0x0000000000048947 */ /* 0x004fea0003800000 */
[----:B------:R-:W-:Y:S01]  /*1c10*/  BPT.TRAP 0x1 ;  /* 0x000000040000795c */ /* 0x000fe20000300000 */
.L_x_1080:
[----:B01----:R-:W-:Y:S01]  /*1c20*/  LOP3.LUT R0, R23, 0xffffff80, RZ, 0xc0, !PT ;  /* 0xffffff8017007812 */ /* 0x003fe200078ec0ff */
[----:B------:R-:W-:Y:S01]  /*1c30*/  ULDC UR7, c[0x0][0x9d8] ;  /* 0x0002760000077ab9 */ /* 0x000fe20000000800 */
[----:B------:R-:W-:Y:S01]  /*1c40*/  LEA.HI R90, R90, R19, RZ, 0x2 ;  /* 0x000000135a5a7211 */ /* 0x000fe200078f10ff */
[----:B------:R-:W-:Y:S01]  /*1c50*/  FMUL.FTZ R5, R24, UR7 ;  /* 0x0000000718057c20 */ /* 0x000fe20008410000 */
[----:B------:R-:W-:Y:S01]  /*1c60*/  FMUL.FTZ R61, R61, UR7 ;  /* 0x000000073d3d7c20 */ /* 0x000fe20008410000 */
[C---:B------:R-:W-:Y:S01]  /*1c70*/  IMAD.IADD R3, R19.reuse, 0x1, -R0 ;  /* 0x0000000113037824 */ /* 0x040fe200078e0a00 */
[----:B------:R-:W-:Y:S01]  /*1c80*/  LOP3.LUT R90, R90, 0xfffffffc, RZ, 0xc0, !PT ;  /* 0xfffffffc5a5a7812 */ /* 0x000fe200078ec0ff */
[----:B------:R-:W-:Y:S01]  /*1c90*/  FMUL.FTZ R4, R26, UR7 ;  /* 0x000000071a047c20 */ /* 0x000fe20008410000 */
[----:B------:R-:W-:Y:S01]  /*1ca0*/  LEA.HI R24, R22, R22, RZ, 0x1 ;  /* 0x0000001616187211 */ /* 0x000fe200078f08ff */
[----:B------:R-:W-:Y:S01]  /*1cb0*/  FMUL.FTZ R26, R28, UR7 ;  /* 0x000000071c1a7c20 */ /* 0x000fe20008410000 */
[----:B------:R-:W-:Y:S01]  /*1cc0*/  SHF.R.S32.HI R0, RZ, 0x1f, R3 ;  /* 0x0000001fff007819 */ /* 0x000fe20000011403 */
[----:B------:R-:W-:-:S02]  /*1cd0*/  IMAD.IADD R90, R19, 0x1, -R90 ;  /* 0x00000001135a7824 */ /* 0x000fc400078e0a5a */
[----:B------:R-:W-:Y:S01]  /*1ce0*/  FMUL.FTZ R28, R29, UR7 ;  /* 0x000000071d1c7c20 */ /* 0x000fe20008410000 */
[----:B------:R-:W-:Y:S01]  /*1cf0*/  UISETP.NE.AND UP1, UPT, UR42, URZ, UPT ;  /* 0x0000003f2a00728c */ /* 0x000fe2000bf25270 */
[-C--:B------:R-:W-:Y:S01]  /*1d00*/  LEA.HI R8, R0, R3.reuse, RZ, 0x2 ;  /* 0x0000000300087211 */ /* 0x080fe200078f10ff */
[----:B------:R-:W-:Y:S01]  /*1d10*/  FMUL.FTZ R29, R46, UR7 ;  /* 0x000000072e1d7c20 */ /* 0x000fe20008410000 */
[----:B------:R-:W-:Y:S01]  /*1d20*/  LEA.HI R19, R0, R3, RZ, 0x5 ;  /* 0x0000000300137211 */ /* 0x000fe200078f28ff */
[----:B------:R0:W1:Y:S01]  /*1d30*/  MUFU.TANH R98, R61 ;  /* 0x0000003d00627308 */ /* 0x0000620000002400 */
[--C-:B------:R-:W-:Y:S01]  /*1d40*/  SHF.R.S32.HI R0, RZ, 0x2, R8.reuse ;  /* 0x00000002ff007819 */ /* 0x100fe20000011408 */
[----:B------:R-:W-:Y:S01]  /*1d50*/  FMUL.FTZ R48, R48, UR7 ;  /* 0x0000000730307c20 */ /* 0x000fe20008410000 */
[----:B------:R-:W-:Y:S01]  /*1d60*/  SHF.R.S32.HI R23, RZ, 0x1f, R8 ;  /* 0x0000001fff177819 */ /* 0x000fe20000011408 */
[----:B------:R-:W-:Y:S01]  /*1d70*/  FMUL.FTZ R11, R31, UR7 ;  /* 0x000000071f0b7c20 */ /* 0x000fe20008410000 */
[----:B------:R-:W-:Y:S01]  /*1d80*/  SHF.R.S32.HI R19, RZ, 0x5, R19 ;  /* 0x00000005ff137819 */ /* 0x000fe20000011413 */
[----:B------:R-:W-:Y:S01]  /*1d90*/  FMUL.FTZ R15, R39, UR7 ;  /* 0x00000007270f7c20 */ /* 0x000fe20008410000 */
[----:B------:R-:W-:Y:S01]  /*1da0*/  LEA.HI R23, R23, R0, RZ, 0x3 ;  /* 0x0000000017177211 */ /* 0x000fe200078f18ff */
[----:B------:R-:W-:Y:S01]  /*1db0*/  @UP1 ULDC UR6, c[0x0][0x44c] ;  /* 0x0001130000061ab9 */ /* 0x000fe20000000800 */
[----:B0-----:R-:W-:Y:S01]  /*1dc0*/  LOP3.LUT R61, R24, 0x3fffffe, RZ, 0xc0, !PT ;  /* 0x03fffffe183d7812 */ /* 0x001fe200078ec0ff */
[----:B------:R0:W2:Y:S01]  /*1dd0*/  MUFU.TANH R112, R48 ;  /* 0x0000003000707308 */ /* 0x0000a20000002400 */
[----:B------:R-:W-:Y:S01]  /*1de0*/  LEA R46, R19, UR45, 0x4 ;  /* 0x0000002d132e7c11 */ /* 0x000fe2000f8e20ff */
[----:B------:R-:W-:Y:S01]  /*1df0*/  @UP1 ULDC UR10, c[0x0][0x450] ;  /* 0x00011400000a1ab9 */ /* 0x000fe20000000800 */
[----:B------:R-:W-:Y:S01]  /*1e00*/  LOP3.LUT R23, R23, 0xfffffff8, RZ, 0xc0, !PT ;  /* 0xfffffff817177812 */ /* 0x000fe200078ec0ff */
[----:B------:R-:W-:Y:S01]  /*1e10*/  IMAD.IADD R61, R22, 0x1, -R61 ;  /* 0x00000001163d7824 */ /* 0x000fe200078e0a3d */
[----:B------:R-:W-:Y:S01]  /*1e20*/  LEA.HI R24, R90, R90, RZ, 0x1 ;  /* 0x0000005a5a187211 */ /* 0x000fe200078f08ff */
[----:B------:R-:W-:Y:S01]  /*1e30*/  FMUL.FTZ R31, R47, UR7 ;  /* 0x000000072f1f7c20 */ /* 0x000fe20008410000 */
[----:B------:R-:W-:Y:S01]  /*1e40*/  IADD3 R46, R46, R0, -R23 ;  /* 0x000000002e2e7210 */ /* 0x000fe20007ffe817 */
[----:B------:R-:W-:Y:S01]  /*1e50*/  FMUL.FTZ R39, R55, UR7 ;  /* 0x0000000737277c20 */ /* 0x000fe20008410000 */
[----:B------:R-:W-:Y:S01]  /*1e60*/  LOP3.LUT R23, R24, 0x1ffffffe, RZ, 0xc0, !PT ;  /* 0x1ffffffe18177812 */ /* 0x000fe200078ec0ff */
[----:B------:R-:W-:Y:S01]  /*1e70*/  IMAD.MOV.U32 R24, RZ, RZ, -0x80 ;  /* 0xffffff80ff187424 */ /* 0x000fe200078e00ff */
[----:B------:R-:W-:Y:S01]  /*1e80*/  PLOP3.LUT P1, PT, PT, PT, UP1, 0x80, 0x0 ;  /* 0x000000000000781c */ /* 0x000fe20003f2f018 */
[----:B------:R-:W-:Y:S01]  /*1e90*/  IMAD R61, R61, 0x40, R46 ;  /* 0x000000403d3d7824 */ /* 0x000fe200078e022e */
[----:B------:R-:W-:Y:S01]  /*1ea0*/  PLOP3.LUT P2, PT, PT, PT, UP1, 0x80, 0x0 ;  /* 0x000000000000781c */ /* 0x000fe20003f4f018 */
[----:B------:R-:W-:Y:S01]  /*1eb0*/  IMAD.IADD R0, R90, 0x1, -R23 ;  /* 0x000000015a007824 */ /* 0x000fe200078e0a17 */
[----:B------:R-:W-:Y:S01]  /*1ec0*/  LOP3.LUT R8, R8, 0x7ffffffc, RZ, 0xc0, !PT ;  /* 0x7ffffffc08087812 */ /* 0x000fe200078ec0ff */
[----:B------:R-:W-:Y:S01]  /*1ed0*/  FMUL.FTZ R47, R63, UR7 ;  /* 0x000000073f2f7c20 */ /* 0x000fe20008410000 */
[----:B------:R-:W-:Y:S01]  /*1ee0*/  FMUL.FTZ R55, R71, UR7 ;  /* 0x0000000747377c20 */ /* 0x000fe20008410000 */
[----:B------:R-:W-:-:S02]  /*1ef0*/  IMAD R0, R0, 0x8, R61 ;  /* 0x0000000800007824 */ /* 0x000fc400078e023d */
[----:B------:R-:W-:Y:S01]  /*1f00*/  FMUL.FTZ R49, R49, UR7 ;  /* 0x0000000731317c20 */ /* 0x000fe20008410000 */
[----:B------:R-:W-:Y:S02]  /*1f10*/  IMAD R63, R17, R24, 0x80 ;  /* 0x00000080113f7424 */ /* 0x000fe400078e0218 */
[----:B------:R-:W-:Y:S01]  /*1f20*/  FMUL.FTZ R53, R53, UR7 ;  /* 0x0000000735357c20 */ /* 0x000fe20008410000 */
[----:B------:R-:W-:Y:S01]  /*1f30*/  FMUL.FTZ R57, R57, UR7 ;  /* 0x0000000739397c20 */ /* 0x000fe20008410000 */
[----:B0-----:R-:W-:Y:S01]  /*1f40*/  MOV R48, R0 ;  /* 0x0000000000307202 */ /* 0x001fe20000000f00 */
[----:B------:R-:W-:Y:S01]  /*1f50*/  @P1 IMAD.HI.U32 R23, R0, UR6, RZ ;  /* 0x0000000600171c27 */ /* 0x000fe2000f8e00ff */
[----:B------:R-:W-:-:S03]  /*1f60*/  UIADD3 UR6, UR40, 0x28840, URZ ;  /* 0x0002884028067890 */ /* 0x000fc6000fffe03f */
[----:B------:R-:W-:Y:S01]  /*1f70*/  FMUL.FTZ R88, R25, UR7 ;  /* 0x0000000719587c20 */ /* 0x000fe20008410000 */
[----:B------:R-:W-:Y:S01]  /*1f80*/  UISETP.NE.AND UP0, UPT, UR41, URZ, UPT ;  /* 0x0000003f2900728c */ /* 0x000fe2000bf05270 */
[----:B------:R-:W-:Y:S01]  /*1f90*/  IMAD.IADD R3, R3, 0x1, -R8 ;  /* 0x0000000103037824 */ /* 0x000fe200078e0a08 */
[----:B------:R-:W-:Y:S01]  /*1fa0*/  @P2 SHF.R.U32.HI R48, RZ, UR10, R23 ;  /* 0x0000000aff302c19 */ /* 0x000fe20008011617 */
[----:B------:R-:W-:Y:S01]  /*1fb0*/  UPRMT UR6, UR43, 0x654, UR6 ;  /* 0x000006542b067896 */ /* 0x000fe20008000006 */
[----:B------:R-:W-:Y:S01]  /*1fc0*/  FMUL.FTZ R9, R27, UR7 ;  /* 0x000000071b097c20 */ /* 0x000fe20008410000 */
[----:B------:R-:W-:Y:S01]  /*1fd0*/  FMUL.FTZ R10, R30, UR7 ;  /* 0x000000071e0a7c20 */ /* 0x000fe20008410000 */
[----:B------:R-:W-:Y:S01]  /*1fe0*/  FMUL.FTZ R12, R34, UR7 ;  /* 0x00000007220c7c20 */ /* 0x000fe20008410000 */
[----:B------:R-:W0:Y:S01]  /*1ff0*/  SHFL.IDX PT, R71, R48, RZ, 0x1c1f ;  /* 0x001c1fff30477589 */ /* 0x000e2200000e0000 */
[----:B------:R-:W-:Y:S01]  /*2000*/  FMUL.FTZ R14, R38, UR7 ;  /* 0x00000007260e7c20 */ /* 0x000fe20008410000 */
[----:B------:R-:W-:Y:S01]  /*2010*/  FMUL.FTZ R25, R42, UR7 ;  /* 0x000000072a197c20 */ /* 0x000fe20008410000 */
[----:B------:R-:W-:-:S02]  /*2020*/  VIADD R8, R63, 0x1 ;  /* 0x000000013f087836 */ /* 0x000fc40000000000 */
[----:B------:R-:W-:Y:S01]  /*2030*/  FMUL.FTZ R30, R32, UR7 ;  /* 0x00000007201e7c20 */ /* 0x000fe20008410000 */
        /* <DEDUP_REMOVED lines=9> */
[----:B------:R3:W4:Y:S01]  /*20d0*/  MUFU.TANH R110, R49 ;  /* 0x00000031006e7308 */ /* 0x0007220000002400 */
[----:B------:R-:W-:Y:S01]  /*20e0*/  FMUL.FTZ R35, R51, UR7 ;  /* 0x0000000733237c20 */ /* 0x000fe20008410000 */
[----:B------:R-:W-:Y:S01]  /*20f0*/  FMUL.FTZ R43, R59, UR7 ;  /* 0x000000073b2b7c20 */ /* 0x000fe20008410000 */
[----:B------:R-:W-:Y:S01]  /*2100*/  FMUL.FTZ R33, R50, UR7 ;  /* 0x0000000732217c20 */ /* 0x000fe20008410000 */
[----:B------:R-:W-:Y:S01]  /*2110*/  FMUL.FTZ R37, R54, UR7 ;  /* 0x0000000736257c20 */ /* 0x000fe20008410000 */
[----:B------:R-:W-:Y:S01]  /*2120*/  FMUL.FTZ R56, R56, UR7 ;  /* 0x0000000738387c20 */ /* 0x000fe20008410000 */
[----:B------:R-:W-:Y:S01]  /*2130*/  FMUL.FTZ R41, R58, UR7 ;  /* 0x000000073a297c20 */ /* 0x000fe20008410000 */
[----:B------:R-:W-:Y:S01]  /*2140*/  FMUL.FTZ R60, R60, UR7 ;  /* 0x000000073c3c7c20 */ /* 0x000fe20008410000 */
[----:B------:R5:W0:Y:S01]  /*2150*/  MUFU.TANH R106, R53 ;  /* 0x00000035006a7308 */ /* 0x000a220000002400 */
[----:B------:R-:W-:Y:S01]  /*2160*/  FMUL.FTZ R45, R62, UR7 ;  /* 0x000000073e2d7c20 */ /* 0x000fe20008410000 */
[----:B------:R-:W-:Y:S01]  /*2170*/  FMUL.FTZ R64, R64, UR7 ;  /* 0x0000000740407c20 */ /* 0x000fe20008410000 */
[----:B------:R-:W-:Y:S01]  /*2180*/  FMUL.FTZ R65, R65, UR7 ;  /* 0x0000000741417c20 */ /* 0x000fe20008410000 */
[----:B---3--:R-:W-:Y:S01]  /*2190*/  FMUL.FTZ R49, R66, UR7 ;  /* 0x0000000742317c20 */ /* 0x008fe20008410000 */
[----:B------:R-:W-:Y:S01]  /*21a0*/  FMUL.FTZ R51, R67, UR7 ;  /* 0x0000000743337c20 */ /* 0x000fe20008410000 */
[----:B------:R-:W-:Y:S01]  /*21b0*/  FMUL.FTZ R68, R68, UR7 ;  /* 0x0000000744447c20 */ /* 0x000fe20008410000 */
[----:B------:R-:W-:Y:S01]  /*21c0*/  FMUL.FTZ R69, R69, UR7 ;  /* 0x0000000745457c20 */ /* 0x000fe20008410000 */
[----:B------:R3:W0:Y:S01]  /*21d0*/  MUFU.TANH R102, R57 ;  /* 0x0000003900667308 */ /* 0x0006220000002400 */
[----:B-----5:R-:W-:Y:S01]  /*21e0*/  FMUL.FTZ R53, R70, UR7 ;  /* 0x0000000746357c20 */ /* 0x020fe20008410000 */
[----:B------:R-:W-:Y:S01]  /*21f0*/  FMUL.FTZ R72, R72, UR7 ;  /* 0x0000000748487c20 */ /* 0x000fe20008410000 */
[----:B------:R-:W-:Y:S01]  /*2200*/  FMUL.FTZ R73, R73, UR7 ;  /* 0x0000000749497c20 */ /* 0x000fe20008410000 */
[----:B------:R-:W-:Y:S01]  /*2210*/  FMUL.FTZ R59, R75, UR7 ;  /* 0x000000074b3b7c20 */ /* 0x000fe20008410000 */
[----:B------:R-:W-:Y:S01]  /*2220*/  FMUL.FTZ R76, R76, UR7 ;  /* 0x000000074c4c7c20 */ /* 0x000fe20008410000 */
[----:B------:R-:W-:Y:S01]  /*2230*/  FMUL.FTZ R77, R77, UR7 ;  /* 0x000000074d4d7c20 */ /* 0x000fe20008410000 */
[----:B------:R-:W-:Y:S01]  /*2240*/  FMUL.FTZ R20, R78, UR7 ;  /* 0x000000074e147c20 */ /* 0x000fe20008410000 */
[----:B------:R-:W-:Y:S01]  /*2250*/  FMUL.FTZ R21, R79, UR7 ;  /* 0x000000074f157c20 */ /* 0x000fe20008410000 */
[----:B---3--:R-:W-:Y:S01]  /*2260*/  FMUL.FTZ R57, R74, UR7 ;  /* 0x000000074a397c20 */ /* 0x008fe20008410000 */
        /* <DEDUP_REMOVED lines=8> */
[----:B------:R-:W-:-:S02]  /*22f0*/  IMAD R61, R3, -0x2, R8 ;  /* 0xfffffffe033d7824 */ /* 0x000fc400078e0208 */
[----:B------:R-:W-:Y:S01]  /*2300*/  FMUL.FTZ R52, R52, UR7 ;  /* 0x0000000734347c20 */ /* 0x000fe20008410000 */
[----:B------:R-:W-:Y:S01]  /*2310*/  SYNCS.ARRIVE.TRANS64.RED.A1T0 RZ, [UR6], RZ ;  /* 0x000000ffffff79a7 */ /* 0x000fe20008100406 */
[----:B------:R-:W-:Y:S01]  /*2320*/  ULDC UR51, c[0x0][0x2f0] ;  /* 0x0000bc0000337ab9 */ /* 0x000fe20000000800 */
[----:B------:R-:W-:Y:S01]  /*2330*/  ULDC UR6, c[0x0][0x288] ;  /* 0x0000a20000067ab9 */ /* 0x000fe20000000800 */
[----:B------:R-:W-:Y:S01]  /*2340*/  PLOP3.LUT P1, PT, PT, PT, UP0, 0x40, 0x0 ;  /* 0x000000000000781c */ /* 0x000fe20003f2e808 */
[C---:B------:R-:W-:Y:S01]  /*2350*/  IMAD R61, R2.reuse, UR51, R61 ;  /* 0x00000033023d7c24 */ /* 0x040fe2000f8e023d */
[----:B------:R-:W3:Y:S01]  /*2360*/  MUFU.TANH R5, R5 ;  /* 0x0000000500057308 */ /* 0x000ee20000002400 */
[----:B------:R-:W-:Y:S01]  /*2370*/  IMAD.U32 R8, RZ, RZ, UR6 ;  /* 0x00000006ff087e24 */ /* 0x000fe2000f8e00ff */
[----:B------:R-:W-:Y:S01]  /*2380*/  ULDC UR47, c[0x0][0x9dc] ;  /* 0x00027700002f7ab9 */ /* 0x000fe20000000800 */
[----:B------:R-:W-:Y:S01]  /*2390*/  IMAD R46, R2, UR51, R63 ;  /* 0x00000033022e7c24 */ /* 0x000fe2000f8e023f */
[----:B------:R-:W-:Y:S01]  /*23a0*/  ULOP3.LUT UR47, URZ, UR47, URZ, 0x33, !UPT ;  /* 0x0000002f3f2f7292 */ /* 0x000fe2000f8e333f */
[----:B------:R-:W-:Y:S01]  /*23b0*/  IMAD.IADD R61, R61, 0x1, -R8 ;  /* 0x000000013d3d7824 */ /* 0x000fe200078e0a08 */
[----:B------:R-:W-:Y:S01]  /*23c0*/  ULDC UR10, c[0x0][0x9e0] ;  /* 0x00027800000a7ab9 */ /* 0x000fe20000000800 */
[----:B------:R-:W-:Y:S01]  /*23d0*/  IMAD R58, R3, -0x2, R46 ;  /* 0xfffffffe033a7824 */ /* 0x000fe200078e022e */
[----:B------:R-:W1:Y:S01]  /*23e0*/  MUFU.TANH R88, R88 ;  /* 0x0000005800587308 */ /* 0x000e620000002400 */
[----:B------:R-:W-:Y:S01]  /*23f0*/  VIADD R67, R61, UR10 ;  /* 0x0000000a3d437c36 */ /* 0x000fe20008000000 */
[----:B------:R-:W-:Y:S01]  /*2400*/  LEA R54, R17, 0xffffff80, 0x7 ;  /* 0xffffff8011367811 */ /* 0x000fe200078e38ff */
[----:B------:R-:W-:-:S03]  /*2410*/  VIADD R62, R61, UR47 ;  /* 0x0000002f3d3e7c36 */ /* 0x000fc60008000000 */
[----:B0-----:R-:W-:Y:S01]  /*2420*/  VIADDMNMX R46, R71, R67, R58, PT ;  /* 0x00000043472e7246 */ /* 0x001fe2000380013a */
[----:B------:R-:W-:Y:S01]  /*2430*/  IMAD.IADD R50, R62, 0x1, R71 ;  /* 0x000000013e327824 */ /* 0x000fe200078e0247 */
[----:B------:R-:W0:Y:S08]  /*2440*/  MUFU.TANH R4, R4 ;  /* 0x0000000400047308 */ /* 0x000e300000002400 */
        /* <DEDUP_REMOVED lines=23> */
[----:B------:R0:W0:Y:S08]  /*25c0*/  MUFU.TANH R108, R52 ;  /* 0x00000034006c7308 */ /* 0x0000300000002400 */
        /* <DEDUP_REMOVED lines=31> */
[----:B------:R-:W0:Y:S01]  /*27c0*/  MUFU.TANH R24, R24 ;  /* 0x0000001800187308 */ /* 0x000e220000002400 */
[----:B-1234-:R-:W-:Y:S05]  /*27d0*/  @P1 BRA `(.L_x_1081) ;  /* 0x0000000000641947 */ /* 0x01efea0003800000 */
[----:B------:R-:W-:Y:S01]  /*27e0*/  IMAD R61, R2, UR51, R71 ;  /* 0x00000033023d7c24 */ /* 0x000fe2000f8e0247 */
[----:B------:R-:W-:Y:S03]  /*27f0*/  BSSY B0, `(.L_x_1082) ;  /* 0x0000013000007945 */ /* 0x000fe60003800000 */
[----:B------:R-:W-:-:S05]  /*2800*/  IMAD.IADD R61, R61, 0x1, -R8 ;  /* 0x000000013d3d7824 */ /* 0x000fca00078e0a08 */
[----:B------:R-:W-:-:S13]  /*2810*/  ISETP.GT.AND P1, PT, R61, -0x1, PT ;  /* 0xffffffff3d00780c */ /* 0x000fda0003f24270 */
[----:B------:R-:W-:Y:S05]  /*2820*/  @P1 BRA `(.L_x_1083) ;  /* 0x0000000000241947 */ /* 0x000fea0003800000 */
[----:B------:R-:W-:Y:S01]  /*2830*/  ULDC UR6, c[0x0][0x9e4] ;  /* 0x0002790000067ab9 */ /* 0x000fe20000000800 */
[----:B------:R-:W-:Y:S02]  /*2840*/  LOP3.LUT R61, RZ, R61, RZ, 0x33, !PT ;  /* 0x0000003dff3d7212 */ /* 0x000fe400078e33ff */
[----:B------:R-:W-:-:S04]  /*2850*/  MOV R66, UR6 ;  /* 0x0000000600427c02 */ /* 0x000fc80008000f00 */
[----:B------:R-:W-:-:S13]  /*2860*/  ISETP.NE.AND P1, PT, R66, 0x1, PT ;  /* 0x000000014200780c */ /* 0x000fda0003f25270 */
[----:B------:R-:W0:Y:S02]  /*2870*/  @P1 LDC.64 R70, c[0x0][0x9e8] ;  /* 0x00027a00ff461b82 */ /* 0x000e240000000a00 */
[----:B0-----:R-:W-:-:S05]  /*2880*/  @P1 IMAD.HI.U32 R52, R61, R70, RZ ;  /* 0x000000463d341227 */ /* 0x001fca00078e00ff */
[----:B------:R-:W-:-:S04]  /*2890*/  @P1 SHF.R.U32.HI R61, RZ, R71, R52 ;  /* 0x00000047ff3d1219 */ /* 0x000fc80000011634 */
[----:B------:R-:W-:Y:S01]  /*28a0*/  LOP3.LUT R61, RZ, R61, RZ, 0x33, !PT ;  /* 0x0000003dff3d7212 */ /* 0x000fe200078e33ff */
[----:B------:R-:W-:Y:S06]  /*28b0*/  BRA `(.L_x_1084) ;  /* 0x0000000000187947 */ /* 0x000fec0003800000 */
.L_x_1083:
[----:B------:R-:W-:Y:S02]  /*28c0*/  ULDC UR6, c[0x0][0x9e4] ;  /* 0x0002790000067ab9 */ /* 0x000fe40000000800 */
[----:B------:R-:W-:-:S05]  /*28d0*/  IMAD.U32 R66, RZ, RZ, UR6 ;  /* 0x00000006ff427e24 */ /* 0x000fca000f8e00ff */
[----:B------:R-:W-:-:S13]  /*28e0*/  ISETP.NE.AND P1, PT, R66, 0x1, PT ;  /* 0x000000014200780c */ /* 0x000fda0003f25270 */
[----:B------:R-:W0:Y:S02]  /*28f0*/  @P1 LDC.64 R70, c[0x0][0x9e8] ;  /* 0x00027a00ff461b82 */ /* 0x000e240000000a00 */
[----:B0-----:R-:W-:-:S05]  /*2900*/  @P1 IMAD.HI.U32 R52, R61, R70, RZ ;  /* 0x000000463d341227 */ /* 0x001fca00078e00ff */
[----:B------:R-:W-:-:S07]  /*2910*/  @P1 SHF.R.U32.HI R61, RZ, R71, R52 ;  /* 0x00000047ff3d1219 */ /* 0x000fce0000011634 */
.L_x_1084:
[----:B------:R-:W-:Y:S05]  /*2920*/  BSYNC B0 ;  /* 0x0000000000007941 */ /* 0x000fea0003800000 */
.L_x_1082:
[----:B------:R-:W-:-:S04]  /*2930*/  IMAD R52, R61, R66, -R54 ;  /* 0x000000423d347224 */ /* 0x000fc800078e0a36 */
[----:B------:R-:W-:-:S05]  /*2940*/  IMAD R61, R3, -0x2, R52 ;  /* 0xfffffffe033d7824 */ /* 0x000fca00078e0234 */
[----:B------:R-:W-:Y:S02]  /*2950*/  VIADDMNMX R46, R61, R66, R46, PT ;  /* 0x000000423d2e7246 */ /* 0x000fe4000380012e */
[----:B------:R-:W-:-:S07]  /*2960*/  VIMNMX R50, R50, R61, !PT ;  /* 0x0000003d32327248 */ /* 0x000fce0007fe0100 */
.L_x_1081:
[C---:B------:R-:W-:Y:S01]  /*2970*/  ISETP.GE.AND P2, PT, R63.reuse, 0x9, PT ;  /* 0x000000093f00780c */ /* 0x040fe20003f46270 */
[----:B------:R-:W-:Y:S01]  /*2980*/  UISETP.NE.AND UP0, UPT, UR41, URZ, UPT ;  /* 0x0000003f2900728c */ /* 0x000fe2000bf05270 */
[C---:B------:R-:W-:Y:S02]  /*2990*/  ISETP.GE.AND P1, PT, R63.reuse, 0x2, PT ;  /* 0x000000023f00780c */ /* 0x040fe40003f26270 */
[C---:B------:R-:W-:Y:S02]  /*29a0*/  ISETP.GT.AND P3, PT, R50.reuse, 0x8, !P2 ;  /* 0x000000083200780c */ /* 0x040fe40005764270 */
[----:B------:R-:W-:Y:S02]  /*29b0*/  ISETP.GT.AND P4, PT, R50, 0x1, !P1 ;  /* 0x000000013200780c */ /* 0x000fe40004f84270 */
[----:B------:R-:W-:Y:S02]  /*29c0*/  ISETP.LT.OR P3, PT, R46, 0x9, P3 ;  /* 0x000000092e00780c */ /* 0x000fe40001f61670 */
[----:B------:R-:W-:-:S02]  /*29d0*/  ISETP.GE.AND P5, PT, R63, 0x11, PT ;  /* 0x000000113f00780c */ /* 0x000fc40003fa6270 */
[----:B0-----:R-:W-:Y:S02]  /*29e0*/  FSEL R182, R26, -INF , !P3 ;  /* 0xff8000001ab67808 */ /* 0x001fe40005800000 */
[----:B------:R-:W-:Y:S02]  /*29f0*/  ISETP.LT.OR P4, PT, R46, 0x2, P4 ;  /* 0x000000022e00780c */ /* 0x000fe40002781670 */
[----:B------:R-:W-:Y:S02]  /*2a00*/  ISETP.GT.AND P3, PT, R50, 0x10, !P5 ;  /* 0x000000103200780c */ /* 0x000fe40006f64270 */
[----:B------:R-:W-:Y:S02]  /*2a10*/  ISETP.GE.AND P6, PT, R63, 0xa, PT ;  /* 0x0000000a3f00780c */ /* 0x000fe40003fc6270 */
[----:B------:R-:W-:Y:S02]  /*2a20*/  FSEL R126, R88, -INF , !P4 ;  /* 0xff800000587e7808 */ /* 0x000fe40006000000 */
[----:B------:R-:W-:-:S02]  /*2a30*/  P2R R66, PR, RZ, 0x20 ;  /* 0x00000020ff427803 */ /* 0x000fc40000000000 */
[----:B------:R-:W-:Y:S02]  /*2a40*/  ISETP.LT.OR P3, PT, R46, 0x11, P3 ;  /* 0x000000112e00780c */ /* 0x000fe40001f61670 */
[----:B------:R-:W-:Y:S02]  /*2a50*/  ISETP.GT.AND P4, PT, R50, 0x9, !P6 ;  /* 0x000000093200780c */ /* 0x000fe40007784270 */
[----:B------:R-:W-:Y:S02]  /*2a60*/  ISETP.GE.AND P5, PT, R63, 0x12, PT ;  /* 0x000000123f00780c */ /* 0x000fe40003fa6270 */
[----:B------:R-:W-:Y:S02]  /*2a70*/  FSEL R176, R30, -INF , !P3 ;  /* 0xff8000001eb07808 */ /* 0x000fe40005800000 */
[----:B------:R-:W-:Y:S02]  /*2a80*/  ISETP.LT.OR P4, PT, R46, 0xa, P4 ;  /* 0x0000000a2e00780c */ /* 0x000fe40002781670 */
[----:B------:R-:W-:-:S02]  /*2a90*/  ISETP.GT.AND P3, PT, R50, 0x11, !P5 ;  /* 0x000000113200780c */ /* 0x000fc40006f64270 */
[----:B------:R-:W-:Y:S02]  /*2aa0*/  FSEL R128, R28, -INF , !P4 ;  /* 0xff8000001c807808 */ /* 0x000fe40006000000 */
[----:B------:R-:W-:Y:S02]  /*2ab0*/  ISETP.LT.OR P3, PT, R46, 0x12, P3 ;  /* 0x000000122e00780c */ /* 0x000fe40001f61670 */
[----:B------:R-:W-:Y:S02]  /*2ac0*/  ISETP.GE.AND P4, PT, R63, 0x19, PT ;  /* 0x000000193f00780c */ /* 0x000fe40003f86270 */
[----:B------:R-:W-:Y:S02]  /*2ad0*/  FSEL R130, R32, -INF , !P3 ;  /* 0xff80000020827808 */ /* 0x000fe40005800000 */
[----:B------:R-:W-:Y:S02]  /*2ae0*/  ISETP.GT.AND P3, PT, R50, 0x18, !P4 ;  /* 0x000000183200780c */ /* 0x000fe40006764270 */
[----:B------:R-:W-:-:S02]  /*2af0*/  P2R R71, PR, RZ, 0x10 ;  /* 0x00000010ff477803 */ /* 0x000fc40000000000 */
[----:B------:R-:W-:Y:S02]  /*2b00*/  ISETP.LT.OR P3, PT, R46, 0x19, P3 ;  /* 0x000000192e00780c */ /* 0x000fe40001f61670 */
[----:B------:R-:W-:Y:S02]  /*2b10*/  ISETP.GE.AND P4, PT, R63, 0x1a, PT ;  /* 0x0000001a3f00780c */ /* 0x000fe40003f86270 */
[----:B------:R-:W-:Y:S02]  /*2b20*/  FSEL R124, R34, -INF , !P3 ;  /* 0xff800000227c7808 */ /* 0x000fe40005800000 */
[----:B------:R-:W-:Y:S02]  /*2b30*/  ISETP.GT.AND P3, PT, R50, 0x19, !P4 ;  /* 0x000000193200780c */ /* 0x000fe40006764270 */
[----:B------:R-:W-:Y:S02]  /*2b40*/  P2R R74, PR, RZ, 0x10 ;  /* 0x00000010ff4a7803 */ /* 0x000fe40000000000 */
[----:B------:R-:W-:-:S02]  /*2b50*/  ISETP.LT.OR P3, PT, R46, 0x1a, P3 ;  /* 0x0000001a2e00780c */ /* 0x000fc40001f61670 */
[C---:B------:R-:W-:Y:S02]  /*2b60*/  ISETP.GE.AND P4, PT, R63.reuse, 0x21, PT ;  /* 0x000000213f00780c */ /* 0x040fe40003f86270 */
[----:B------:R-:W-:Y:S02]  /*2b70*/  FSEL R122, R36, -INF , !P3 ;  /* 0xff800000247a7808 */ /* 0x000fe40005800000 */
[----:B------:R-:W-:Y:S02]  /*2b80*/  ISETP.GT.AND P3, PT, R50, 0x20, !P4 ;  /* 0x000000203200780c */ /* 0x000fe40006764270 */
[----:B------:R-:W-:Y:S02]  /*2b90*/  P2R R75, PR, RZ, 0x10 ;  /* 0x00000010ff4b7803 */ /* 0x000fe40000000000 */
[----:B------:R-:W-:Y:S02]  /*2ba0*/  ISETP.LT.OR P3, PT, R46, 0x21, P3 ;  /* 0x000000212e00780c */ /* 0x000fe40001f61670 */
[----:B------:R-:W-:-:S02]  /*2bb0*/  ISETP.GE.AND P4, PT, R63, 0x22, PT ;  /* 0x000000223f00780c */ /* 0x000fc40003f86270 */
[----:B------:R-:W-:Y:S02]  /*2bc0*/  FSEL R120, R38, -INF , !P3 ;  /* 0xff80000026787808 */ /* 0x000fe40005800000 */
[----:B------:R-:W-:Y:S02]  /*2bd0*/  ISETP.GT.AND P3, PT, R50, 0x21, !P4 ;  /* 0x000000213200780c */ /* 0x000fe40006764270 */
[----:B------:R-:W-:Y:S02]  /*2be0*/  P2R R78, PR, RZ, 0x10 ;  /* 0x00000010ff4e7803 */ /* 0x000fe40000000000 */
[----:B------:R-:W-:Y:S02]  /*2bf0*/  ISETP.LT.OR P3, PT, R46, 0x22, P3 ;  /* 0x000000222e00780c */ /* 0x000fe40001f61670 */
[----:B------:R-:W-:Y:S02]  /*2c00*/  ISETP.GE.AND P4, PT, R63, 0x29, PT ;  /* 0x000000293f00780c */ /* 0x000fe40003f86270 */
[----:B------:R-:W-:-:S02]  /*2c10*/  FSEL R118, R40, -INF , !P3 ;  /* 0xff80000028767808 */ /* 0x000fc40005800000 */
[----:B------:R-:W-:Y:S02]  /*2c20*/  ISETP.GT.AND P3, PT, R50, 0x28, !P4 ;  /* 0x000000283200780c */ /* 0x000fe40006764270 */
[----:B------:R-:W-:Y:S02]  /*2c30*/  P2R R79, PR, RZ, 0x10 ;  /* 0x00000010ff4f7803 */ /* 0x000fe40000000000 */
[----:B------:R-:W-:Y:S02]  /*2c40*/  ISETP.LT.OR P3, PT, R46, 0x29, P3 ;  /* 0x000000292e00780c */ /* 0x000fe40001f61670 */
[----:B------:R-:W-:Y:S02]  /*2c50*/  ISETP.GE.AND P4, PT, R63, 0x2a, PT ;  /* 0x0000002a3f00780c */ /* 0x000fe40003f86270 */
[----:B------:R-:W-:Y:S02]  /*2c60*/  FSEL R116, R42, -INF , !P3 ;  /* 0xff8000002a747808 */ /* 0x000fe40005800000 */
[----:B------:R-:W-:-:S02]  /*2c70*/  ISETP.GT.AND P3, PT, R50, 0x29, !P4 ;  /* 0x000000293200780c */ /* 0x000fc40006764270 */
[----:B------:R-:W-:Y:S02]  /*2c80*/  P2R R82, PR, RZ, 0x10 ;  /* 0x00000010ff527803 */ /* 0x000fe40000000000 */
        /* <DEDUP_REMOVED lines=71> */
[----:B------:R-:W-:Y:S02]  /*3100*/  ISETP.GE.AND P4, PT, R63, 0x69, PT ;  /* 0x000000693f00780c */ /* 0x000fe40003f86270 */
        /* <DEDUP_REMOVED lines=9> */
[----:B------:R-:W-:Y:S02]  /*31a0*/  P2R R70, PR, RZ, 0x20 ;  /* 0x00000020ff467803 */ /* 0x000fe40000000000 */
[----:B------:R-:W-:-:S02]  /*31b0*/  FSEL R34, R77, -INF , !P3 ;  /* 0xff8000004d227808 */ /* 0x000fc40005800000 */
[----:B------:R-:W-:Y:S02]  /*31c0*/  ISETP.GE.AND P3, PT, R63, 0x71, PT ;  /* 0x000000713f00780c */ /* 0x000fe40003f66270 */
[----:B------:R-:W-:Y:S02]  /*31d0*/  P2R R52, PR, RZ, 0x40 ;  /* 0x00000040ff347803 */ /* 0x000fe40000000000 */
[----:B------:R-:W-:-:S04]  /*31e0*/  ISETP.GT.AND P4, PT, R50, 0x70, !P3 ;  /* 0x000000703200780c */ /* 0x000fc80005f84270 */
[----:B------:R-:W-:-:S04]  /*31f0*/  ISETP.LT.OR P4, PT, R46, 0x71, P4 ;  /* 0x000000712e00780c */ /* 0x000fc80002781670 */
[----:B------:R-:W-:Y:S02]  /*3200*/  FSEL R30, R80, -INF , !P4 ;  /* 0xff800000501e7808 */ /* 0x000fe40006000000 */
[----:B------:R-:W-:-:S04]  /*3210*/  ISETP.GE.AND P4, PT, R63, 0x72, PT ;  /* 0x000000723f00780c */ /* 0x000fc80003f86270 */
        /* <DEDUP_REMOVED lines=8> */
[----:B------:R-:W-:Y:S02]  /*32a0*/  P2R R69, PR, RZ, 0x40 ;  /* 0x00000040ff457803 */ /* 0x000fe40000000000 */
[----:B------:R-:W-:-:S04]  /*32b0*/  ISETP.GT.AND P6, PT, R50, RZ, !P6 ;  /* 0x000000ff3200720c */ /* 0x000fc800077c4270 */
[----:B------:R-:W-:-:S04]  /*32c0*/  ISETP.LT.OR P6, PT, R46, 0x1, P6 ;  /* 0x000000012e00780c */ /* 0x000fc800037c1670 */
[----:B------:R-:W-:Y:S02]  /*32d0*/  FSEL R180, R5, -INF , !P6 ;  /* 0xff80000005b47808 */ /* 0x000fe40007000000 */
[----:B------:R-:W-:Y:S01]  /*32e0*/  ISETP.GE.AND P6, PT, R63, 0x7a, PT ;  /* 0x0000007a3f00780c */ /* 0x000fe20003fc6270 */
[----:B------:R-:W0:Y:S03]  /*32f0*/  SHFL.IDX PT, R5, R48, 0x1, 0x1c1f ;  /* 0x003c1f0030057f89 */ /* 0x000e2600000e0000 */
[----:B------:R-:W-:Y:S02]  /*3300*/  P2R R77, PR, RZ, 0x40 ;  /* 0x00000040ff4d7803 */ /* 0x000fe40000000000 */
[----:B------:R-:W-:-:S04]  /*3310*/  ISETP.GT.AND P6, PT, R50, 0x79, !P6 ;  /* 0x000000793200780c */ /* 0x000fc800077c4270 */
[----:B------:R-:W-:-:S04]  /*3320*/  ISETP.LT.OR P6, PT, R46, 0x7a, P6 ;  /* 0x0000007a2e00780c */ /* 0x000fc800037c1670 */
[----:B------:R-:W-:Y:S02]  /*3330*/  FSEL R38, R85, -INF , !P6 ;  /* 0xff80000055267808 */ /* 0x000fe40007000000 */
[----:B------:R-:W-:Y:S02]  /*3340*/  PLOP3.LUT P6, PT, PT, PT, UP0, 0x40, 0x0 ;  /* 0x000000000000781c */ /* 0x000fe40003fce808 */
[----:B0-----:R-:W-:Y:S01]  /*3350*/  VIADDMNMX R61, R5, R67, R58, PT ;  /* 0x00000043053d7246 */ /* 0x001fe2000380013a */
[----:B------:R-:W-:-:S10]  /*3360*/  IMAD.IADD R63, R62, 0x1, R5 ;  /* 0x000000013e3f7824 */ /* 0x000fd400078e0205 */
[----:B------:R-:W-:Y:S05]  /*3370*/  @P6 BRA `(.L_x_1085) ;  /* 0x0000000000646947 */ /* 0x000fea0003800000 */
[----:B------:R-:W-:Y:S01]  /*3380*/  IMAD R5, R2, UR51, R5 ;  /* 0x0000003302057c24 */ /* 0x000fe2000f8e0205 */
[----:B------:R-:W-:Y:S03]  /*3390*/  BSSY B0, `(.L_x_1086) ;  /* 0x0000013000007945 */ /* 0x000fe60003800000 */
[----:B------:R-:W-:-:S05]  /*33a0*/  IMAD.IADD R5, R5, 0x1, -R8 ;  /* 0x0000000105057824 */ /* 0x000fca00078e0a08 */
[----:B------:R-:W-:-:S13]  /*33b0*/  ISETP.GT.AND P6, PT, R5, -0x1, PT ;  /* 0xffffffff0500780c */ /* 0x000fda0003fc4270 */
[----:B------:R-:W-:Y:S05]  /*33c0*/  @P6 BRA `(.L_x_1087) ;  /* 0x0000000000246947 */ /* 0x000fea0003800000 */
[----:B------:R-:W-:Y:S01]  /*33d0*/  ULDC UR6, c[0x0][0x9e4] ;  /* 0x0002790000067ab9 */ /* 0x000fe20000000800 */
[----:B------:R-:W-:Y:S01]  /*33e0*/  LOP3.LUT R5, RZ, R5, RZ, 0x33, !PT ;  /* 0x00000005ff057212 */ /* 0x000fe200078e33ff */
[----:B------:R-:W-:-:S05]  /*33f0*/  IMAD.U32 R44, RZ, RZ, UR6 ;  /* 0x00000006ff2c7e24 */ /* 0x000fca000f8e00ff */
[----:B------:R-:W-:-:S13]  /*3400*/  ISETP.NE.AND P6, PT, R44, 0x1, PT ;  /* 0x000000012c00780c */ /* 0x000fda0003fc5270 */
[----:B------:R-:W0:Y:S02]  /*3410*/  @P6 LDC.64 R64, c[0x0][0x9e8] ;  /* 0x00027a00ff406b82 */ /* 0x000e240000000a00 */
[----:B0-----:R-:W-:-:S05]  /*3420*/  @P6 IMAD.HI.U32 R42, R5, R64, RZ ;  /* 0x00000040052a6227 */ /* 0x001fca00078e00ff */
[----:B------:R-:W-:-:S04]  /*3430*/  @P6 SHF.R.U32.HI R5, RZ, R65, R42 ;  /* 0x00000041ff056219 */ /* 0x000fc8000001162a */
[----:B------:R-:W-:Y:S01]  /*3440*/  LOP3.LUT R5, RZ, R5, RZ, 0x33, !PT ;  /* 0x00000005ff057212 */ /* 0x000fe200078e33ff */
[----:B------:R-:W-:Y:S06]  /*3450*/  BRA `(.L_x_1088) ;  /* 0x0000000000187947 */ /* 0x000fec0003800000 */
.L_x_1087:
[----:B------:R-:W-:Y:S02]  /*3460*/  ULDC UR6, c[0x0][0x9e4] ;  /* 0x0002790000067ab9 */ /* 0x000fe40000000800 */
[----:B------:R-:W-:-:S05]  /*3470*/  IMAD.U32 R44, RZ, RZ, UR6 ;  /* 0x00000006ff2c7e24 */ /* 0x000fca000f8e00ff */
[----:B------:R-:W-:-:S13]  /*3480*/  ISETP.NE.AND P6, PT, R44, 0x1, PT ;  /* 0x000000012c00780c */ /* 0x000fda0003fc5270 */
[----:B------:R-:W0:Y:S02]  /*3490*/  @P6 LDC.64 R64, c[0x0][0x9e8] ;  /* 0x00027a00ff406b82 */ /* 0x000e240000000a00 */
[----:B0-----:R-:W-:-:S05]  /*34a0*/  @P6 IMAD.HI.U32 R42, R5, R64, RZ ;  /* 0x00000040052a6227 */ /* 0x001fca00078e00ff */
[----:B------:R-:W-:-:S07]  /*34b0*/  @P6 SHF.R.U32.HI R5, RZ, R65, R42 ;  /* 0x00000041ff056219 */ /* 0x000fce000001162a */
.L_x_1088:
[----:B------:R-:W-:Y:S05]  /*34c0*/  BSYNC B0 ;  /* 0x0000000000007941 */ /* 0x000fea0003800000 */
.L_x_1086:
[----:B------:R-:W-:-:S04]  /*34d0*/  IMAD R42, R5, R44, -R54 ;  /* 0x0000002c052a7224 */ /* 0x000fc800078e0a36 */
[----:B------:R-:W-:-:S05]  /*34e0*/  IMAD R42, R3, -0x2, R42 ;  /* 0xfffffffe032a7824 */ /* 0x000fca00078e022a */
[----:B------:R-:W-:Y:S02]  /*34f0*/  VIADDMNMX R61, R42, R44, R61, PT ;  /* 0x0000002c2a3d7246 */ /* 0x000fe4000380013d */
[----:B------:R-:W-:-:S07]  /*3500*/  VIMNMX R63, R63, R42, !PT ;  /* 0x0000002a3f3f7248 */ /* 0x000fce0007fe0100 */
.L_x_1085:
[----:B------:R-:W-:Y:S01]  /*3510*/  ISETP.GT.AND P1, PT, R63, 0x1, !P1 ;  /* 0x000000013f00780c */ /* 0x000fe20004f24270 */
[----:B------:R-:W-:Y:S01]  /*3520*/  ULDC UR6, c[0x0][0x988] ;  /* 0x0002620000067ab9 */ /* 0x000fe20000000800 */
[----:B------:R-:W-:Y:S01]  /*3530*/  ISETP.NE.AND P6, PT, R52, RZ, PT ;  /* 0x000000ff3400720c */ /* 0x000fe20003fc5270 */
[----:B------:R-:W-:Y:S01]  /*3540*/  UISETP.NE.AND UP1, UPT, UR42, URZ, UPT ;  /* 0x0000003f2a00728c */ /* 0x000fe2000bf25270 */
[----:B------:R-:W-:Y:S01]  /*3550*/  ISETP.LT.OR P1, PT, R61, 0x2, P1 ;  /* 0x000000023d00780c */ /* 0x000fe20000f21670 */
[----:B------:R-:W-:Y:S01]  /*3560*/  UISETP.NE.AND UP0, UPT, UR41, URZ, UPT ;  /* 0x0000003f2900728c */ /* 0x000fe2000bf05270 */
[----:B------:R-:W-:Y:S02]  /*3570*/  FMNMX.FTZ R5, R180, R126, !PT ;  /* 0x0000007eb4057209 */ /* 0x000fe40007810000 */
[----:B------:R-:W-:Y:S01]  /*3580*/  FSEL R42, R9, -INF , !P1 ;  /* 0xff800000092a7808 */ /* 0x000fe20004800000 */
[----:B------:R-:W-:Y:S01]  /*3590*/  IMAD.U32 R9, RZ, RZ, UR6 ;  /* 0x00000006ff097e24 */ /* 0x000fe2000f8e00ff */
[----:B------:R-:W-:-:S02]  /*35a0*/  ISETP.GT.AND P1, PT, R63, 0x9, !P6 ;  /* 0x000000093f00780c */ /* 0x000fc40007724270 */
[----:B------:R-:W-:Y:S02]  /*35b0*/  FMNMX.FTZ R5, R182, R5, !PT ;  /* 0x00000005b6057209 */ /* 0x000fe40007810000 */
[----:B------:R-:W-:Y:S01]  /*35c0*/  ISETP.LT.OR P1, PT, R61, 0xa, P1 ;  /* 0x0000000a3d00780c */ /* 0x000fe20000f21670 */
[----:B------:R-:W-:Y:S01]  /*35d0*/  @UP1 ULDC UR6, c[0x0][0x44c] ;  /* 0x0001130000061ab9 */ /* 0x000fe20000000800 */
[----:B------:R-:W-:Y:S01]  /*35e0*/  FMNMX.FTZ R5, R128, R5, !PT ;  /* 0x0000000580057209 */ /* 0x000fe20007810000 */
[----:B------:R-:W-:Y:S01]  /*35f0*/  UIMAD.WIDE.U32 UR6, UR45, UR6, URZ ;  /* 0x000000062d0672a5 */ /* 0x000fe2000f8e003f */
[----:B------:R-:W-:Y:S01]  /*3600*/  FSEL R46, R11, -INF , !P1 ;  /* 0xff8000000b2e7808 */ /* 0x000fe20004800000 */
[----:B------:R-:W-:Y:S01]  /*3610*/  @UP1 ULDC UR14, c[0x0][0x450] ;  /* 0x00011400000e1ab9 */ /* 0x000fe20000000800 */
[----:B------:R-:W-:Y:S01]  /*3620*/  ISETP.NE.AND P1, PT, R66, RZ, PT ;  /* 0x000000ff4200720c */ /* 0x000fe20003f25270 */
[----:B------:R-:W-:Y:S01]  /*3630*/  @UP1 USHF.R.U32.HI UR45, URZ, UR14, UR7 ;  /* 0x0000000e3f2d1299 */ /* 0x000fe20008011607 */
[----:B------:R-:W-:-:S02]  /*3640*/  FMNMX.FTZ R5, R176, R5, !PT ;  /* 0x00000005b0057209 */ /* 0x000fc40007810000 */
[----:B------:R-:W-:Y:S02]  /*3650*/  ISETP.GT.AND P1, PT, R63, 0x10, !P1 ;  /* 0x000000103f00780c */ /* 0x000fe40004f24270 */
[----:B------:R-:W-:Y:S02]  /*3660*/  FMNMX.FTZ R5, R130, R5, !PT ;  /* 0x0000000582057209 */ /* 0x000fe40007810000 */
[----:B------:R-:W-:Y:S02]  /*3670*/  ISETP.LT.OR P1, PT, R61, 0x11, P1 ;  /* 0x000000113d00780c */ /* 0x000fe40000f21670 */
[----:B------:R-:W-:Y:S02]  /*3680*/  ISETP.GT.AND P2, PT, R63, 0x8, !P2 ;  /* 0x000000083f00780c */ /* 0x000fe40005744270 */
[----:B------:R-:W-:Y:S02]  /*3690*/  FSEL R12, R12, -INF , !P1 ;  /* 0xff8000000c0c7808 */ /* 0x000fe40004800000 */
[----:B------:R-:W-:-:S02]  /*36a0*/  ISETP.NE.AND P1, PT, R70, RZ, PT ;  /* 0x000000ff4600720c */ /* 0x000fc40003f25270 */
[----:B------:R-:W-:Y:S02]  /*36b0*/  FMNMX.FTZ R5, R124, R5, !PT ;  /* 0x000000057c057209 */ /* 0x000fe40007810000 */
[----:B------:R-:W-:Y:S02]  /*36c0*/  ISETP.GT.AND P1, PT, R63, 0x11, !P1 ;  /* 0x000000113f00780c */ /* 0x000fe40004f24270 */
[C---:B------:R-:W-:Y:S02]  /*36d0*/  ISETP.LT.OR P2, PT, R61.reuse, 0x9, P2 ;  /* 0x000000093d00780c */ /* 0x040fe40001741670 */
[----:B------:R-:W-:Y:S02]  /*36e0*/  ISETP.LT.OR P1, PT, R61, 0x12, P1 ;  /* 0x000000123d00780c */ /* 0x000fe40000f21670 */
[----:B------:R-:W-:Y:S02]  /*36f0*/  FMNMX.FTZ R5, R122, R5, !PT ;  /* 0x000000057a057209 */ /* 0x000fe40007810000 */
[----:B------:R-:W-:-:S02]  /*3700*/  FSEL R48, R13, -INF , !P1 ;  /* 0xff8000000d307808 */ /* 0x000fc40004800000 */
[----:B------:R-:W-:Y:S02]  /*3710*/  ISETP.NE.AND P1, PT, R71, RZ, PT ;  /* 0x000000ff4700720c */ /* 0x000fe40003f25270 */
[----:B------:R-:W-:Y:S02]  /*3720*/  FSEL R44, R10, -INF , !P2 ;  /* 0xff8000000a2c7808 */ /* 0x000fe40005000000 */
[----:B------:R-:W-:Y:S02]  /*3730*/  ISETP.GT.AND P1, PT, R63, 0x18, !P1 ;  /* 0x000000183f00780c */ /* 0x000fe40004f24270 */
[----:B------:R-:W-:Y:S02]  /*3740*/  ISETP.NE.AND P2, PT, R86, RZ, PT ;  /* 0x000000ff5600720c */ /* 0x000fe40003f45270 */
[----:B------:R-:W-:Y:S02]  /*3750*/  ISETP.LT.OR P1, PT, R61, 0x19, P1 ;  /* 0x000000193d00780c */ /* 0x000fe40000f21670 */
[----:B------:R-:W-:-:S02]  /*3760*/  FMNMX.FTZ R5, R120, R5, !PT ;  /* 0x0000000578057209 */ /* 0x000fc40007810000 */
[----:B------:R-:W-:Y:S02]  /*3770*/  FSEL R50, R14, -INF , !P1 ;  /* 0xff8000000e327808 */ /* 0x000fe40004800000 */
[----:B------:R-:W-:Y:S02]  /*3780*/  ISETP.NE.AND P1, PT, R74, RZ, PT ;  /* 0x000000ff4a00720c */ /* 0x000fe40003f25270 */
[----:B------:R-:W-:Y:S02]  /*3790*/  FMNMX.FTZ R5, R118, R5, !PT ;  /* 0x0000000576057209 */ /* 0x000fe40007810000 */
[----:B------:R-:W-:Y:S02]  /*37a0*/  ISETP.GT.AND P1, PT, R63, 0x19, !P1 ;  /* 0x000000193f00780c */ /* 0x000fe40004f24270 */
[----:B------:R-:W-:Y:S02]  /*37b0*/  ISETP.NE.AND P6, PT, R87, RZ, PT ;  /* 0x000000ff5700720c */ /* 0x000fe40003fc5270 */
[----:B------:R-:W-:-:S02]  /*37c0*/  ISETP.LT.OR P1, PT, R61, 0x1a, P1 ;  /* 0x0000001a3d00780c */ /* 0x000fc40000f21670 */
[----:B------:R-:W-:Y:S02]  /*37d0*/  FMNMX.FTZ R5, R116, R5, !PT ;  /* 0x0000000574057209 */ /* 0x000fe40007810000 */
[----:B------:R-:W-:Y:S02]  /*37e0*/  FSEL R52, R15, -INF , !P1 ;  /* 0xff8000000f347808 */ /* 0x000fe40004800000 */
[----:B------:R-:W-:Y:S02]  /*37f0*/  ISETP.NE.AND P1, PT, R75, RZ, PT ;  /* 0x000000ff4b00720c */ /* 0x000fe40003f25270 */
[----:B------:R-:W-:Y:S02]  /*3800*/  FMNMX.FTZ R5, R114, R5, !PT ;  /* 0x0000000572057209 */ /* 0x000fe40007810000 */
[----:B------:R-:W-:Y:S02]  /*3810*/  ISETP.GT.AND P1, PT, R63, 0x20, !P1 ;  /* 0x000000203f00780c */ /* 0x000fe40004f24270 */
[----:B------:R-:W-:-:S02]  /*3820*/  FMNMX.FTZ R5, R112, R5, !PT ;  /* 0x0000000570057209 */ /* 0x000fc40007810000 */
[----:B------:R-:W-:Y:S02]  /*3830*/  ISETP.LT.OR P1, PT, R61, 0x21, P1 ;  /* 0x000000213d00780c */ /* 0x000fe40000f21670 */
[----:B------:R-:W-:Y:S02]  /*3840*/  FMNMX.FTZ R5, R110, R5, !PT ;  /* 0x000000056e057209 */ /* 0x000fe40007810000 */
[----:B------:R-:W-:Y:S02]  /*3850*/  FSEL R54, R25, -INF , !P1 ;  /* 0xff80000019367808 */ /* 0x000fe40004800000 */
[----:B------:R-:W-:Y:S02]  /*3860*/  ISETP.NE.AND P1, PT, R78, RZ, PT ;  /* 0x000000ff4e00720c */ /* 0x000fe40003f25270 */
[----:B------:R-:W-:Y:S02]  /*3870*/  FMNMX.FTZ R5, R108, R5, !PT ;  /* 0x000000056c057209 */ /* 0x000fe40007810000 */
[----:B------:R-:W-:-:S02]  /*3880*/  ISETP.GT.AND P1, PT, R63, 0x21, !P1 ;  /* 0x000000213f00780c */ /* 0x000fc40004f24270 */
[----:B------:R-:W-:Y:S02]  /*3890*/  FMNMX.FTZ R5, R106, R5, !PT ;  /* 0x000000056a057209 */ /* 0x000fe40007810000 */
[----:B------:R-:W-:Y:S02]  /*38a0*/  ISETP.LT.OR P1, PT, R61, 0x22, P1 ;  /* 0x000000223d00780c */ /* 0x000fe40000f21670 */
[----:B------:R-:W-:Y:S02]  /*38b0*/  FMNMX.FTZ R5, R104, R5, !PT ;  /* 0x0000000568057209 */ /* 0x000fe40007810000 */
[----:B------:R-:W-:Y:S02]  /*38c0*/  FSEL R56, R27, -INF , !P1 ;  /* 0xff8000001b387808 */ /* 0x000fe40004800000 */
[----:B------:R-:W-:Y:S02]  /*38d0*/  ISETP.NE.AND P1, PT, R79, RZ, PT ;  /* 0x000000ff4f00720c */ /* 0x000fe40003f25270 */
[----:B------:R-:W-:-:S02]  /*38e0*/  FMNMX.FTZ R5, R102, R5, !PT ;  /* 0x0000000566057209 */ /* 0x000fc40007810000 */
[----:B------:R-:W-:Y:S02]  /*38f0*/  ISETP.GT.AND P1, PT, R63, 0x28, !P1 ;  /* 0x000000283f00780c */ /* 0x000fe40004f24270 */
[----:B------:R-:W-:Y:S02]  /*3900*/  FMNMX.FTZ R5, R100, R5, !PT ;  /* 0x0000000564057209 */ /* 0x000fe40007810000 */
[----:B------:R-:W-:Y:S02]  /*3910*/  ISETP.LT.OR P1, PT, R61, 0x29, P1 ;  /* 0x000000293d00780c */ /* 0x000fe40000f21670 */
[----:B------:R-:W-:Y:S02]  /*3920*/  FMNMX.FTZ R5, R98, R5, !PT ;  /* 0x0000000562057209 */ /* 0x000fe40007810000 */
[----:B------:R-:W-:Y:S02]  /*3930*/  FSEL R58, R29, -INF , !P1 ;  /* 0xff8000001d3a7808 */ /* 0x000fe40004800000 */
[----:B------:R-:W-:-:S02]  /*3940*/  ISETP.NE.AND P1, PT, R82, RZ, PT ;  /* 0x000000ff5200720c */ /* 0x000fc40003f25270 */
[----:B------:R-:W-:Y:S02]  /*3950*/  FMNMX.FTZ R5, R96, R5, !PT ;  /* 0x0000000560057209 */ /* 0x000fe40007810000 */
[----:B------:R-:W-:Y:S02]  /*3960*/  ISETP.GT.AND P1, PT, R63, 0x29, !P1 ;  /* 0x000000293f00780c */ /* 0x000fe40004f24270 */
[----:B------:R-:W-:Y:S02]  /*3970*/  FMNMX.FTZ R5, R94, R5, !PT ;  /* 0x000000055e057209 */ /* 0x000fe40007810000 */
[----:B------:R-:W-:Y:S02]  /*3980*/  ISETP.LT.OR P1, PT, R61, 0x2a, P1 ;  /* 0x0000002a3d00780c */ /* 0x000fe40000f21670 */
[----:B------:R-:W-:Y:S02]  /*3990*/  FMNMX.FTZ R5, R92, R5, !PT ;  /* 0x000000055c057209 */ /* 0x000fe40007810000 */
[----:B------:R-:W-:-:S02]  /*39a0*/  FSEL R60, R31, -INF , !P1 ;  /* 0xff8000001f3c7808 */ /* 0x000fc40004800000 */
[----:B------:R-:W-:Y:S02]  /*39b0*/  ISETP.NE.AND P1, PT, R83, RZ, PT ;  /* 0x000000ff5300720c */ /* 0x000fe40003f25270 */
[----:B------:R-:W-:Y:S02]  /*39c0*/  FMNMX.FTZ R5, R90, R5, !PT ;  /* 0x000000055a057209 */ /* 0x000fe40007810000 */
[----:B------:R-:W-:Y:S02]  /*39d0*/  ISETP.GT.AND P1, PT, R63, 0x30, !P1 ;  /* 0x000000303f00780c */ /* 0x000fe40004f24270 */
[----:B------:R-:W-:Y:S02]  /*39e0*/  FMNMX.FTZ R5, R40, R5, !PT ;  /* 0x0000000528057209 */ /* 0x000fe40007810000 */
[----:B------:R-:W-:Y:S02]  /*39f0*/  ISETP.LT.OR P1, PT, R61, 0x31, P1 ;  /* 0x000000313d00780c */ /* 0x000fe40000f21670 */
[----:B------:R-:W-:-:S02]  /*3a00*/  FMNMX.FTZ R5, R36, R5, !PT ;  /* 0x0000000524057209 */ /* 0x000fc40007810000 */
[----:B------:R-:W-:Y:S02]  /*3a10*/  FSEL R62, R33, -INF , !P1 ;  /* 0xff800000213e7808 */ /* 0x000fe40004800000 */
[----:B------:R-:W-:Y:S02]  /*3a20*/  ISETP.GT.AND P1, PT, R63, 0x31, !P2 ;  /* 0x000000313f00780c */ /* 0x000fe40005724270 */
[----:B------:R-:W-:Y:S02]  /*3a30*/  ISETP.NE.AND P2, PT, R68, RZ, PT ;  /* 0x000000ff4400720c */ /* 0x000fe40003f45270 */
[----:B------:R-:W-:Y:S02]  /*3a40*/  ISETP.LT.OR P1, PT, R61, 0x32, P1 ;  /* 0x000000323d00780c */ /* 0x000fe40000f21670 */
[----:B------:R-:W-:Y:S02]  /*3a50*/  FMNMX.FTZ R5, R28, R5, !PT ;  /* 0x000000051c057209 */ /* 0x000fe40007810000 */
[----:B------:R-:W-:-:S02]  /*3a60*/  FSEL R64, R35, -INF , !P1 ;  /* 0xff80000023407808 */ /* 0x000fc40004800000 */
[----:B------:R-:W-:Y:S02]  /*3a70*/  ISETP.GT.AND P1, PT, R63, 0x38, !P6 ;  /* 0x000000383f00780c */ /* 0x000fe40007724270 */
[----:B------:R-:W-:Y:S02]  /*3a80*/  ISETP.NE.AND P6, PT, R72, RZ, PT ;  /* 0x000000ff4800720c */ /* 0x000fe40003fc5270 */
        /* <DEDUP_REMOVED lines=12> */
[C---:B------:R-:W-:Y:S02]  /*3b50*/  ISETP.GT.AND P1, PT, R63.reuse, 0x40, !P1 ;  /* 0x000000403f00780c */ /* 0x040fe40004f24270 */
[----:B------:R-:W-:Y:S01]  /*3b60*/  ISETP.GT.AND P3, PT, R63, 0x70, !P3 ;  /* 0x000000703f00780c */ /* 0x000fe20005f64270 */
[----:B------:R-:W0:Y:S01]  /*3b70*/  SHFL.BFLY PT, R10, R5, 0x2, 0x1f ;  /* 0x0c401f00050a7f89 */ /* 0x000e2200000e0000 */
[----:B------:R-:W-:Y:S02]  /*3b80*/  ISETP.LT.OR P1, PT, R61, 0x41, P1 ;  /* 0x000000413d00780c */ /* 0x000fe40000f21670 */
[----:B------:R-:W-:-:S02]  /*3b90*/  ISETP.GT.AND P4, PT, R63, 0x71, !P4 ;  /* 0x000000713f00780c */ /* 0x000fc40006784270 */
[----:B------:R-:W-:Y:S02]  /*3ba0*/  FSEL R70, R41, -INF , !P1 ;  /* 0xff80000029467808 */ /* 0x000fe40004800000 */
[----:B------:R-:W-:Y:S02]  /*3bb0*/  ISETP.NE.AND P1, PT, R91, RZ, PT ;  /* 0x000000ff5b00720c */ /* 0x000fe40003f25270 */
[----:B------:R-:W-:Y:S02]  /*3bc0*/  ISETP.LT.OR P3, PT, R61, 0x71, P3 ;  /* 0x000000713d00780c */ /* 0x000fe40001f61670 */
[C---:B------:R-:W-:Y:S02]  /*3bd0*/  ISETP.GT.AND P1, PT, R63.reuse, 0x41, !P1 ;  /* 0x000000413f00780c */ /* 0x040fe40004f24270 */
[----:B------:R-:W-:Y:S02]  /*3be0*/  ISETP.GT.AND P5, PT, R63, 0x78, !P5 ;  /* 0x000000783f00780c */ /* 0x000fe40006fa4270 */
[----:B------:R-:W-:-:S02]  /*3bf0*/  ISETP.LT.OR P1, PT, R61, 0x42, P1 ;  /* 0x000000423d00780c */ /* 0x000fc40000f21670 */
[----:B------:R-:W-:Y:S02]  /*3c00*/  ISETP.LT.OR P4, PT, R61, 0x72, P4 ;  /* 0x000000723d00780c */ /* 0x000fe40002781670 */
[----:B------:R-:W-:Y:S02]  /*3c10*/  FSEL R72, R43, -INF , !P1 ;  /* 0xff8000002b487808 */ /* 0x000fe40004800000 */
[----:B------:R-:W-:Y:S02]  /*3c20*/  ISETP.NE.AND P1, PT, R93, RZ, PT ;  /* 0x000000ff5d00720c */ /* 0x000fe40003f25270 */
[----:B------:R-:W-:Y:S02]  /*3c30*/  ISETP.LT.OR P5, PT, R61, 0x79, P5 ;  /* 0x000000793d00780c */ /* 0x000fe40002fa1670 */
[----:B------:R-:W-:Y:S02]  /*3c40*/  ISETP.GT.AND P1, PT, R63, 0x48, !P1 ;  /* 0x000000483f00780c */ /* 0x000fe40004f24270 */
[----:B0-----:R-:W-:-:S02]  /*3c50*/  FMNMX.FTZ R11, R5, R10, !PT ;  /* 0x0000000a050b7209 */ /* 0x001fc40007810000 */
[----:B------:R-:W-:Y:S02]  /*3c60*/  ISETP.LT.OR P1, PT, R61, 0x49, P1 ;  /* 0x000000493d00780c */ /* 0x000fe40000f21670 */
[----:B------:R-:W-:Y:S01]  /*3c70*/  FSEL R22, R22, -INF , !P4 ;  /* 0xff80000016167808 */ /* 0x000fe20006000000 */
[----:B------:R-:W0:Y:S01]  /*3c80*/  SHFL.BFLY PT, R10, R11, 0x1, 0x1f ;  /* 0x0c201f000b0a7f89 */ /* 0x000e2200000e0000 */
[----:B------:R-:W-:Y:S02]  /*3c90*/  FSEL R74, R45, -INF , !P1 ;  /* 0xff8000002d4a7808 */ /* 0x000fe40004800000 */
[----:B------:R-:W-:Y:S02]  /*3ca0*/  ISETP.NE.AND P1, PT, R95, RZ, PT ;  /* 0x000000ff5f00720c */ /* 0x000fe40003f25270 */
[----:B------:R-:W-:Y:S02]  /*3cb0*/  R2UR UR11, R18 ;  /* 0x00000000120b72ca */ /* 0x000fe400000e0000 */
[----:B------:R-:W-:-:S04]  /*3cc0*/  ISETP.GT.AND P1, PT, R63, 0x49, !P1 ;  /* 0x000000493f00780c */ /* 0x000fc80004f24270 */
[----:B------:R-:W-:-:S04]  /*3cd0*/  ISETP.LT.OR P1, PT, R61, 0x4a, P1 ;  /* 0x0000004a3d00780c */ /* 0x000fc80000f21670 */
[----:B------:R-:W-:Y:S02]  /*3ce0*/  FSEL R76, R47, -INF , !P1 ;  /* 0xff8000002f4c7808 */ /* 0x000fe40004800000 */
[----:B------:R-:W-:Y:S01]  /*3cf0*/  ISETP.NE.AND P1, PT, R97, RZ, PT ;  /* 0x000000ff6100720c */ /* 0x000fe20003f25270 */
[----:B------:R-:W-:-:S03]  /*3d00*/  UIADD3 UR45, UR11, UR45, URZ ;  /* 0x0000002d0b2d7290 */ /* 0x000fc6000fffe03f */
[----:B------:R-:W-:Y:S01]  /*3d10*/  ISETP.GT.AND P1, PT, R63, 0x50, !P1 ;  /* 0x000000503f00780c */ /* 0x000fe20004f24270 */
[----:B------:R-:W-:Y:S01]  /*3d20*/  UIADD3 UR10, UR45, UR10, URZ ;  /* 0x0000000a2d0a7290 */ /* 0x000fe2000fffe03f */
[----:B0-----:R-:W-:Y:S02]  /*3d30*/  FMNMX.FTZ R10, R11, R10, !PT ;  /* 0x0000000a0b0a7209 */ /* 0x001fe40007810000 */
[----:B------:R-:W-:-:S03]  /*3d40*/  ISETP.LT.OR P1, PT, R61, 0x51, P1 ;  /* 0x000000513d00780c */ /* 0x000fc60000f21670 */
[----:B------:R-:W-:Y:S01]  /*3d50*/  FMUL.FTZ R13, R10, R9 ;  /* 0x000000090a0d7220 */ /* 0x000fe20000410000 */
[----:B------:R-:W-:Y:S02]  /*3d60*/  FSEL R78, R49, -INF , !P1 ;  /* 0xff800000314e7808 */ /* 0x000fe40004800000 */
[----:B------:R-:W-:-:S04]  /*3d70*/  ISETP.NE.AND P1, PT, R99, RZ, PT ;  /* 0x000000ff6300720c */ /* 0x000fc80003f25270 */
[----:B------:R-:W-:-:S04]  /*3d80*/  ISETP.GT.AND P1, PT, R63, 0x51, !P1 ;  /* 0x000000513f00780c */ /* 0x000fc80004f24270 */
[----:B------:R-:W-:-:S04]  /*3d90*/  ISETP.LT.OR P1, PT, R61, 0x52, P1 ;  /* 0x000000523d00780c */ /* 0x000fc80000f21670 */
        /* <DEDUP_REMOVED lines=9> */
[----:B------:R-:W-:Y:S02]  /*3e30*/  ISETP.GT.AND P1, PT, R63, 0x60, !P2 ;  /* 0x000000603f00780c */ /* 0x000fe40005724270 */
[----:B------:R-:W-:Y:S02]  /*3e40*/  ISETP.NE.AND P2, PT, R105, RZ, PT ;  /* 0x000000ff6900720c */ /* 0x000fe40003f45270 */
[----:B------:R-:W-:Y:S02]  /*3e50*/  ISETP.LT.OR P1, PT, R61, 0x61, P1 ;  /* 0x000000613d00780c */ /* 0x000fe40000f21670 */
[----:B------:R-:W-:Y:S02]  /*3e60*/  ISETP.GT.AND P2, PT, R63, 0x69, !P2 ;  /* 0x000000693f00780c */ /* 0x000fe40005744270 */
[----:B------:R-:W-:-:S02]  /*3e70*/  FSEL R86, R57, -INF , !P1 ;  /* 0xff80000039567808 */ /* 0x000fc40004800000 */
[----:B------:R-:W-:Y:S02]  /*3e80*/  ISETP.GT.AND P1, PT, R63, 0x61, !P6 ;  /* 0x000000613f00780c */ /* 0x000fe40007724270 */
[----:B------:R-:W-:Y:S02]  /*3e90*/  ISETP.NE.AND P6, PT, R69, RZ, PT ;  /* 0x000000ff4500720c */ /* 0x000fe40003fc5270 */
[C---:B------:R-:W-:Y:S02]  /*3ea0*/  ISETP.LT.OR P1, PT, R61.reuse, 0x62, P1 ;  /* 0x000000623d00780c */ /* 0x040fe40000f21670 */
[----:B------:R-:W-:Y:S02]  /*3eb0*/  ISETP.LT.OR P2, PT, R61, 0x6a, P2 ;  /* 0x0000006a3d00780c */ /* 0x000fe40001741670 */
[----:B------:R-:W-:Y:S02]  /*3ec0*/  FSEL R88, R59, -INF , !P1 ;  /* 0xff8000003b587808 */ /* 0x000fe40004800000 */
[----:B------:R-:W-:-:S04]  /*3ed0*/  FSETP.NEU.FTZ.AND P1, PT, R10, -INF , PT ;  /* 0xff8000000a00780b */ /* 0x000fc80003f3d000 */
[----:B------:R-:W-:Y:S02]  /*3ee0*/  FSEL R35, R13, RZ, P1 ;  /* 0x000000ff0d237208 */ /* 0x000fe40000800000 */
[----:B------:R-:W-:Y:S02]  /*3ef0*/  ISETP.GT.AND P1, PT, R63, RZ, !P6 ;  /* 0x000000ff3f00720c */ /* 0x000fe40007724270 */
[----:B------:R-:W-:Y:S01]  /*3f00*/  ISETP.NE.AND P6, PT, R77, RZ, PT ;  /* 0x000000ff4d00720c */ /* 0x000fe20003fc5270 */
[-CC-:B------:R-:W-:Y:S01]  /*3f10*/  FFMA.FTZ R14, R130, R9.reuse, -R35.reuse ;  /* 0x00000009820e7223 */ /* 0x180fe20000010823 */
[----:B------:R-:W-:Y:S01]  /*3f20*/  ISETP.LT.OR P1, PT, R61, 0x1, P1 ;  /* 0x000000013d00780c */ /* 0x000fe20000f21670 */
[-CC-:B------:R-:W-:Y:S01]  /*3f30*/  FFMA.FTZ R164, R104, R9.reuse, -R35.reuse ;  /* 0x0000000968a47223 */ /* 0x180fe20000010823 */
[----:B------:R-:W-:Y:S01]  /*3f40*/  FSEL R104, R19, -INF , !P3 ;  /* 0xff80000013687808 */ /* 0x000fe20005800000 */
[-CC-:B------:R-:W-:Y:S01]  /*3f50*/  FFMA.FTZ R19, R102, R9.reuse, -R35.reuse ;  /* 0x0000000966137223 */ /* 0x180fe20000010823 */
[----:B------:R-:W-:Y:S01]  /*3f60*/  FSEL R4, R4, -INF , !P1 ;  /* 0xff80000004047808 */ /* 0x000fe20004800000 */
[-CC-:B------:R-:W-:Y:S01]  /*3f70*/  FFMA.FTZ R180, R180, R9.reuse, -R35.reuse ;  /* 0x00000009b4b47223 */ /* 0x180fe20000010823 */
[----:B------:R-:W-:Y:S01]  /*3f80*/  ISETP.NE.AND P1, PT, R73, RZ, PT ;  /* 0x000000ff4900720c */ /* 0x000fe20003f25270 */
[-CC-:B------:R-:W-:Y:S01]  /*3f90*/  FFMA.FTZ R5, R126, R9.reuse, -R35.reuse ;  /* 0x000000097e057223 */ /* 0x180fe20000010823 */
[----:B------:R-:W-:Y:S01]  /*3fa0*/  FMNMX.FTZ R13, R4, R42, !PT ;  /* 0x0000002a040d7209 */ /* 0x000fe20007810000 */
[--C-:B------:R-:W-:Y:S01]  /*3fb0*/  FFMA.FTZ R182, R182, R9, -R35.reuse ;  /* 0x00000009b6b67223 */ /* 0x100fe20000010823 */
[----:B------:R-:W-:Y:S01]  /*3fc0*/  ISETP.GT.AND P1, PT, R63, 0x68, !P1 ;  /* 0x000000683f00780c */ /* 0x000fe20004f24270 */
[----:B------:R-:W-:Y:S01]  /*3fd0*/  MUFU.EX2 R180, R180 ;  /* 0x000000b400b47308 */ /* 0x000fe20000000800 */
[----:B------:R-:W-:Y:S01]  /*3fe0*/  FMNMX.FTZ R13, R44, R13, !PT ;  /* 0x0000000d2c0d7209 */ /* 0x000fe20007810000 */
[-CC-:B------:R-:W-:Y:S01]  /*3ff0*/  FFMA.FTZ R11, R128, R9.reuse, -R35.reuse ;  /* 0x00000009800b7223 */ /* 0x180fe20000010823 */
[----:B------:R-:W-:Y:S01]  /*4000*/  ISETP.LT.OR P1, PT, R61, 0x69, P1 ;  /* 0x000000693d00780c */ /* 0x000fe20000f21670 */
[--C-:B------:R-:W-:Y:S01]  /*4010*/  FFMA.FTZ R176, R176, R9, -R35.reuse ;  /* 0x00000009b0b07223 */ /* 0x100fe20000010823 */
[----:B------:R-:W-:Y:S01]  /*4020*/  FMNMX.FTZ R13, R46, R13, !PT ;  /* 0x0000000d2e0d7209 */ /* 0x000fe20007810000 */
[--C-:B------:R-:W-:Y:S01]  /*4030*/  FFMA.FTZ R178, R124, R9, -R35.reuse ;  /* 0x000000097cb27223 */ /* 0x100fe20000010823 */
[----:B------:R-:W-:Y:S01]  /*4040*/  FSEL R20, R20, -INF , !P1 ;  /* 0xff80000014147808 */ /* 0x000fe20004800000 */
[----:B------:R-:W0:Y:S01]  /*4050*/  MUFU.EX2 R5, R5 ;  /* 0x0000000500057308 */ /* 0x000e220000000800 */
[----:B------:R-:W-:Y:S01]  /*4060*/  FMNMX.FTZ R15, R12, R13, !PT ;  /* 0x0000000d0c0f7209 */ /* 0x000fe20007810000 */
[-CC-:B------:R-:W-:Y:S01]  /*4070*/  FFMA.FTZ R32, R32, R9.reuse, -R35.reuse ;  /* 0x0000000920207223 */ /* 0x180fe20000010823 */
[----:B------:R-:W-:Y:S01]  /*4080*/  ISETP.GT.AND P6, PT, R63, 0x79, !P6 ;  /* 0x000000793f00780c */ /* 0x000fe200077c4270 */
[--C-:B------:R-:W-:Y:S01]  /*4090*/  FFMA.FTZ R122, R122, R9, -R35.reuse ;  /* 0x000000097a7a7223 */ /* 0x100fe20000010823 */
[----:B------:R-:W-:Y:S01]  /*40a0*/  FMNMX.FTZ R15, R48, R15, !PT ;  /* 0x0000000f300f7209 */ /* 0x000fe20007810000 */
[--C-:B------:R-:W-:Y:S01]  /*40b0*/  FFMA.FTZ R172, R120, R9, -R35.reuse ;  /* 0x0000000978ac7223 */ /* 0x100fe20000010823 */
[----:B------:R-:W-:Y:S01]  /*40c0*/  ISETP.LT.OR P6, PT, R61, 0x7a, P6 ;  /* 0x0000007a3d00780c */ /* 0x000fe200037c1670 */
[----:B------:R1:W-:Y:S01]  /*40d0*/  MUFU.EX2 R13, R14 ;  /* 0x0000000e000d7308 */ /* 0x0003e20000000800 */
[----:B------:R-:W-:Y:S01]  /*40e0*/  FMNMX.FTZ R15, R50, R15, !PT ;  /* 0x0000000f320f7209 */ /* 0x000fe20007810000 */
[-CC-:B------:R-:W-:Y:S01]  /*40f0*/  FFMA.FTZ R118, R118, R9.reuse, -R35.reuse ;  /* 0x0000000976767223 */ /* 0x180fe20000010823 */
[----:B------:R-:W-:Y:S01]  /*4100*/  FSEL R102, R23, -INF , !P5 ;  /* 0xff80000017667808 */ /* 0x000fe20006800000 */
[--C-:B------:R-:W-:Y:S01]  /*4110*/  FFMA.FTZ R174, R116, R9, -R35.reuse ;  /* 0x0000000974ae7223 */ /* 0x100fe20000010823 */
[----:B------:R-:W-:Y:S01]  /*4120*/  FMNMX.FTZ R15, R52, R15, !PT ;  /* 0x0000000f340f7209 */ /* 0x000fe20007810000 */
[--C-:B------:R-:W-:Y:S01]  /*4130*/  FFMA.FTZ R114, R114, R9, -R35.reuse ;  /* 0x0000000972727223 */ /* 0x100fe20000010823 */
[----:B------:R-:W-:Y:S01]  /*4140*/  FSEL R24, R24, -INF , !P6 ;  /* 0xff80000018187808 */ /* 0x000fe20007000000 */
[----:B------:R-:W2:Y:S01]  /*4150*/  MUFU.EX2 R182, R182 ;  /* 0x000000b600b67308 */ /* 0x000ea20000000800 */
[----:B------:R-:W-:Y:S01]  /*4160*/  FMNMX.FTZ R25, R54, R15, !PT ;  /* 0x0000000f36197209 */ /* 0x000fe20007810000 */
[----:B-1----:R-:W-:Y:S01]  /*4170*/  FFMA.FTZ R14, R106, R9, -R35 ;  /* 0x000000096a0e7223 */ /* 0x002fe20000010823 */
[----:B------:R-:W-:Y:S01]  /*4180*/  FSEL R106, R21, -INF , !P2 ;  /* 0xff800000156a7808 */ /* 0x000fe20005000000 */
[----:B0-----:R-:W-:Y:S01]  /*4190*/  FADD.FTZ R45, R180, R5 ;  /* 0x00000005b42d7221 */ /* 0x001fe20000010000 */
        /* <DEDUP_REMOVED lines=22> */
[----:B------:R-:W-:Y:S01]  /*4300*/  F2FP.F16.F32.PACK_AB R180, R5, R180 ;  /* 0x000000b405b4723e */ /* 0x000fe200000000ff */
[--C-:B------:R-:W-:Y:S01]  /*4310*/  FFMA.FTZ R30, R30, R9, -R35.reuse ;  /* 0x000000091e1e7223 */ /* 0x100fe20000010823 */
[----:B------:R-:W-:Y:S01]  /*4320*/  FMNMX.FTZ R27, R68, R27, !PT ;  /* 0x0000001b441b7209 */ /* 0x000fe20007810000 */
[-CC-:B------:R-:W-:Y:S01]  /*4330*/  FFMA.FTZ R26, R26, R9.reuse, -R35.reuse ;  /* 0x000000091a1a7223 */ /* 0x180fe20000010823 */
[----:B------:R-:W-:Y:S01]  /*4340*/  FFMA.FTZ R35, R38, R9, -R35 ;  /* 0x0000000926237223 */ /* 0x000fe20000010823 */
[----:B------:R-:W3:Y:S01]  /*4350*/  MUFU.EX2 R178, R178 ;  /* 0x000000b200b27308 */ /* 0x000ee20000000800 */
[----:B------:R-:W-:-:S04]  /*4360*/  FMNMX.FTZ R29, R70, R27, !PT ;  /* 0x0000001b461d7209 */ /* 0x000fc80007810000 */
[----:B------:R-:W-:-:S03]  /*4370*/  FMNMX.FTZ R29, R72, R29, !PT ;  /* 0x0000001d481d7209 */ /* 0x000fc60007810000 */
[----:B------:R2:W-:Y:S01]  /*4380*/  MUFU.EX2 R43, R32 ;  /* 0x00000020002b7308 */ /* 0x0005e20000000800 */
[----:B------:R-:W-:-:S04]  /*4390*/  FMNMX.FTZ R29, R74, R29, !PT ;  /* 0x0000001d4a1d7209 */ /* 0x000fc80007810000 */
[----:B------:R-:W-:-:S03]  /*43a0*/  FMNMX.FTZ R29, R76, R29, !PT ;  /* 0x0000001d4c1d7209 */ /* 0x000fc60007810000 */
[----:B------:R-:W4:Y:S01]  /*43b0*/  MUFU.EX2 R15, R122 ;  /* 0x0000007a000f7308 */ /* 0x000f220000000800 */
[----:B------:R-:W-:Y:S01]  /*43c0*/  FMNMX.FTZ R31, R78, R29, !PT ;  /* 0x0000001d4e1f7209 */ /* 0x000fe20007810000 */
[----:B--2---:R-:W-:Y:S01]  /*43d0*/  FADD.FTZ R32, R182, R45 ;  /* 0x0000002db6207221 */ /* 0x004fe20000010000 */
[C---:B0-----:R-:W-:Y:S02]  /*43e0*/  F2FP.F16.F32.PACK_AB R182, R11.reuse, R182 ;  /* 0x000000b60bb6723e */ /* 0x041fe400000000ff */
[----:B------:R-:W-:Y:S01]  /*43f0*/  FMNMX.FTZ R31, R80, R31, !PT ;  /* 0x0000001f501f7209 */ /* 0x000fe20007810000 */
[----:B------:R-:W-:Y:S02]  /*4400*/  FADD.FTZ R45, R11, R32 ;  /* 0x000000200b2d7221 */ /* 0x000fe40000010000 */
[----:B------:R-:W0:Y:S01]  /*4410*/  MUFU.EX2 R172, R172 ;  /* 0x000000ac00ac7308 */ /* 0x000e220000000800 */
[----:B------:R-:W-:Y:S01]  /*4420*/  FMNMX.FTZ R31, R82, R31, !PT ;  /* 0x0000001f521f7209 */ /* 0x000fe20007810000 */
[----:B-1----:R-:W-:Y:S01]  /*4430*/  FADD.FTZ R32, R176, R45 ;  /* 0x0000002db0207221 */ /* 0x002fe20000010000 */
[----:B------:R-:W-:-:S02]  /*4440*/  F2FP.F16.F32.PACK_AB R176, R13, R176 ;  /* 0x000000b00db0723e */ /* 0x000fc400000000ff */
[----:B------:R-:W-:Y:S01]  /*4450*/  FMNMX.FTZ R31, R84, R31, !PT ;  /* 0x0000001f541f7209 */ /* 0x000fe20007810000 */
[----:B------:R-:W-:Y:S02]  /*4460*/  FADD.FTZ R45, R13, R32 ;  /* 0x000000200d2d7221 */ /* 0x000fe40000010000 */
[----:B------:R-:W1:Y:S01]  /*4470*/  MUFU.EX2 R25, R118 ;  /* 0x0000007600197308 */ /* 0x000e620000000800 */
[----:B------:R-:W-:Y:S01]  /*4480*/  FMNMX.FTZ R33, R86, R31, !PT ;  /* 0x0000001f56217209 */ /* 0x000fe20007810000 */
[----:B---3--:R-:W-:Y:S01]  /*4490*/  FADD.FTZ R32, R178, R45 ;  /* 0x0000002db2207221 */ /* 0x008fe20000010000 */
[C---:B----4-:R-:W-:Y:S02]  /*44a0*/  F2FP.F16.F32.PACK_AB R178, R15.reuse, R178 ;  /* 0x000000b20fb2723e */ /* 0x050fe400000000ff */
[----:B------:R-:W-:Y:S01]  /*44b0*/  FMNMX.FTZ R33, R88, R33, !PT ;  /* 0x0000002158217209 */ /* 0x000fe20007810000 */
[----:B------:R-:W-:Y:S01]  /*44c0*/  FADD.FTZ R45, R15, R32 ;  /* 0x000000200f2d7221 */ /* 0x000fe20000010000 */
[----:B------:R-:W-:Y:S01]  /*44d0*/  VIADD R15, R17, 0xfffffffe ;  /* 0xfffffffe110f7836 */ /* 0x000fe20000000000 */
[----:B------:R2:W-:Y:S01]  /*44e0*/  MUFU.EX2 R31, R14 ;  /* 0x0000000e001f7308 */ /* 0x0005e20000000800 */
[----:B------:R-:W-:Y:S01]  /*44f0*/  FMNMX.FTZ R33, R20, R33, !PT ;  /* 0x0000002114217209 */ /* 0x000fe20007810000 */
[----:B0-----:R-:W-:-:S03]  /*4500*/  FADD.FTZ R32, R172, R45 ;  /* 0x0000002dac207221 */ /* 0x001fc60000010000 */
[----:B------:R-:W-:-:S03]  /*4510*/  FMNMX.FTZ R33, R106, R33, !PT ;  /* 0x000000216a217209 */ /* 0x000fc60007810000 */
[----:B------:R-:W0:Y:S01]  /*4520*/  MUFU.EX2 R174, R174 ;  /* 0x000000ae00ae7308 */ /* 0x000e220000000800 */
[----:B------:R-:W-:Y:S01]  /*4530*/  FMNMX.FTZ R33, R104, R33, !PT ;  /* 0x0000002168217209 */ /* 0x000fe20007810000 */
[C---:B-1----:R-:W-:Y:S01]  /*4540*/  FADD.FTZ R47, R25.reuse, R32 ;  /* 0x00000020192f7221 */ /* 0x042fe20000010000 */
[----:B------:R-:W-:Y:S02]  /*4550*/  F2FP.F16.F32.PACK_AB R172, R25, R172 ;  /* 0x000000ac19ac723e */ /* 0x000fe400000000ff */
[----:B------:R-:W-:-:S03]  /*4560*/  FMNMX.FTZ R33, R22, R33, !PT ;  /* 0x0000002116217209 */ /* 0x000fc60007810000 */
[----:B------:R-:W1:Y:S01]  /*4570*/  MUFU.EX2 R27, R114 ;  /* 0x00000072001b7308 */ /* 0x000e620000000800 */
[----:B------:R-:W-:-:S04]  /*4580*/  FMNMX.FTZ R33, R102, R33, !PT ;  /* 0x0000002166217209 */ /* 0x000fc80007810000 */
[----:B------:R-:W-:-:S03]  /*4590*/  FMNMX.FTZ R33, R24, R33, !PT ;  /* 0x0000002118217209 */ /* 0x000fc60007810000 */
[----:B------:R-:W3:Y:S02]  /*45a0*/  MUFU.EX2 R168, R168 ;  /* 0x000000a800a87308 */ /* 0x000ee40000000800 */
[----:B--2---:R-:W2:Y:S06]  /*45b0*/  SHFL.BFLY PT, R14, R33, 0x2, 0x1f ;  /* 0x0c401f00210e7f89 */ /* 0x004eac00000e0000 */
[----:B------:R-:W4:Y:S08]  /*45c0*/  MUFU.EX2 R29, R110 ;  /* 0x0000006e001d7308 */ /* 0x000f300000000800 */
[----:B------:R-:W-:Y:S08]  /*45d0*/  MUFU.EX2 R170, R170 ;  /* 0x000000aa00aa7308 */ /* 0x000ff00000000800 */
[----:B------:R0:W-:Y:S01]  /*45e0*/  MUFU.EX2 R41, R34 ;  /* 0x0000002200297308 */ /* 0x0001e20000000800 */
[----:B--2---:R-:W-:-:S05]  /*45f0*/  FMNMX.FTZ R19, R33, R14, !PT ;  /* 0x0000000e21137209 */ /* 0x004fca0007810000 */
[----:B------:R-:W2:Y:S02]  /*4600*/  SHFL.BFLY PT, R14, R19, 0x1, 0x1f ;  /* 0x0c201f00130e7f89 */ /* 0x000ea400000e0000 */
[----:B------:R-:W-:Y:S01]  /*4610*/  MUFU.EX2 R164, R164 ;  /* 0x000000a400a47308 */ /* 0x000fe20000000800 */
[----:B0-----:R-:W-:Y:S01]  /*4620*/  FADD.FTZ R34, R174, R47 ;  /* 0x0000002fae227221 */ /* 0x001fe20000010000 */
[----:B-1----:R-:W-:-:S03]  /*4630*/  F2FP.F16.F32.PACK_AB R174, R27, R174 ;  /* 0x000000ae1bae723e */ /* 0x002fc600000000ff */
[----:B------:R-:W-:-:S03]  /*4640*/  FADD.FTZ R47, R27, R34 ;  /* 0x000000221b2f7221 */ /* 0x000fc60000010000 */
[----:B------:R-:W-:Y:S01]  /*4650*/  MUFU.EX2 R100, R100 ;  /* 0x0000006400647308 */ /* 0x000fe20000000800 */
[----:B---3--:R-:W-:Y:S01]  /*4660*/  FADD.FTZ R34, R168, R47 ;  /* 0x0000002fa8227221 */ /* 0x008fe20000010000 */
[----:B----4-:R-:W-:-:S03]  /*4670*/  F2FP.F16.F32.PACK_AB R168, R29, R168 ;  /* 0x000000a81da8723e */ /* 0x010fc600000000ff */
[----:B------:R-:W-:-:S03]  /*4680*/  FADD.FTZ R47, R29, R34 ;  /* 0x000000221d2f7221 */ /* 0x000fc60000010000 */
[----:B------:R-:W0:Y:S01]  /*4690*/  MUFU.EX2 R23, R98 ;  /* 0x0000006200177308 */ /* 0x000e220000000800 */
[----:B--2---:R-:W-:-:S07]  /*46a0*/  FMNMX.FTZ R14, R19, R14, !PT ;  /* 0x0000000e130e7209 */ /* 0x004fce0007810000 */
[----:B------:R-:W-:Y:S01]  /*46b0*/  MUFU.EX2 R96, R96 ;  /* 0x0000006000607308 */ /* 0x000fe20000000800 */
[C---:B------:R-:W-:Y:S01]  /*46c0*/  FSETP.NEU.FTZ.AND P1, PT, R14.reuse, -INF , PT ;  /* 0xff8000000e00780b */ /* 0x040fe20003f3d000 */
[----:B------:R-:W-:-:S06]  /*46d0*/  FMUL.FTZ R19, R14, R9 ;  /* 0x000000090e137220 */ /* 0x000fcc0000410000 */
[----:B------:R-:W-:Y:S01]  /*46e0*/  MUFU.EX2 R37, R94 ;  /* 0x0000005e00257308 */ /* 0x000fe20000000800 */
[----:B------:R-:W-:Y:S02]  /*46f0*/  FSEL R19, R19, RZ, P1 ;  /* 0x000000ff13137208 */ /* 0x000fe40000800000 */
[----:B------:R-:W-:Y:S02]  /*4700*/  PLOP3.LUT P1, PT, PT, PT, UP0, 0x40, 0x0 ;  /* 0x000000000000781c */ /* 0x000fe40003f2e808 */
[----:B0-----:R-:W-:Y:S01]  /*4710*/  F2FP.F16.F32.PACK_AB R166, R23, R100 ;  /* 0x0000006417a6723e */ /* 0x001fe200000000ff */
[-CC-:B------:R-:W-:Y:S01]  /*4720*/  FFMA.FTZ R4, R4, R9.reuse, -R19.reuse ;  /* 0x0000000904047223 */ /* 0x180fe20000010813 */
[-CC-:B------:R-:W-:Y:S01]  /*4730*/  FFMA.FTZ R42, R42, R9.reuse, -R19.reuse ;  /* 0x000000092a2a7223 */ /* 0x180fe20000010813 */
[-CC-:B------:R-:W-:Y:S01]  /*4740*/  FFMA.FTZ R44, R44, R9.reuse, -R19.reuse ;  /* 0x000000092c2c7223 */ /* 0x180fe20000010813 */
[-CC-:B------:R-:W-:Y:S01]  /*4750*/  FFMA.FTZ R46, R46, R9.reuse, -R19.reuse ;  /* 0x000000092e2e7223 */ /* 0x180fe20000010813 */
[-CC-:B------:R-:W-:Y:S01]  /*4760*/  FFMA.FTZ R12, R12, R9.reuse, -R19.reuse ;  /* 0x000000090c0c7223 */ /* 0x180fe20000010813 */
        /* <DEDUP_REMOVED lines=8> */
[----:B------:R-:W0:Y:S01]  /*47f0*/  MUFU.EX2 R4, R4 ;  /* 0x0000000400047308 */ /* 0x000e220000000800 */
        /* <DEDUP_REMOVED lines=13> */
[-CC-:B------:R-:W-:Y:S01]  /*48d0*/  FFMA.FTZ R86, R86, R9.reuse, -R19.reuse ;  /* 0x0000000956567223 */ /* 0x180fe20000010813 */
[-C--:B------:R-:W-:Y:S01]  /*48e0*/  FFMA.FTZ R88, R88, R9.reuse, -R19 ;  /* 0x0000000958587223 */ /* 0x080fe20000010813 */
[----:B------:R-:W2:Y:S01]  /*48f0*/  MUFU.EX2 R183, R46 ;  /* 0x0000002e00b77308 */ /* 0x000ea20000000800 */
[----:B0-----:R-:W-:Y:S01]  /*4900*/  FADD.FTZ R45, R4, R181 ;  /* 0x000000b5042d7221 */ /* 0x001fe20000010000 */
[-CC-:B------:R-:W-:Y:S01]  /*4910*/  FFMA.FTZ R20, R20, R9.reuse, -R19.reuse ;  /* 0x0000000914147223 */ /* 0x180fe20000010813 */
[-CC-:B------:R-:W-:Y:S01]  /*4920*/  FFMA.FTZ R106, R106, R9.reuse, -R19.reuse ;  /* 0x000000096a6a7223 */ /* 0x180fe20000010813 */
[-CC-:B------:R-:W-:Y:S01]  /*4930*/  FFMA.FTZ R104, R104, R9.reuse, -R19.reuse ;  /* 0x0000000968687223 */ /* 0x180fe20000010813 */
[-CC-:B------:R-:W-:Y:S01]  /*4940*/  FFMA.FTZ R22, R22, R9.reuse, -R19.reuse ;  /* 0x0000000916167223 */ /* 0x180fe20000010813 */
[-CC-:B------:R-:W-:Y:S01]  /*4950*/  FFMA.FTZ R102, R102, R9.reuse, -R19.reuse ;  /* 0x0000000966667223 */ /* 0x180fe20000010813 */
[----:B------:R-:W-:Y:S01]  /*4960*/  FFMA.FTZ R19, R24, R9, -R19 ;  /* 0x0000000918137223 */ /* 0x000fe20000010813 */
[----:B------:R-:W0:Y:S01]  /*4970*/  MUFU.EX2 R12, R12 ;  /* 0x0000000c000c7308 */ /* 0x000e220000000800 */
[----:B-1----:R-:W-:Y:S01]  /*4980*/  FADD.FTZ R32, R44, R45 ;  /* 0x0000002d2c207221 */ /* 0x002fe20000010000 */
[----:B------:R-:W-:-:S02]  /*4990*/  F2FP.F16.F32.PACK_AB R181, R181, R4 ;  /* 0x00000004b5b5723e */ /* 0x000fc400000000ff */
[----:B------:R-:W-:-:S04]  /*49a0*/  F2FP.F16.F32.PACK_AB R160, R37, R96 ;  /* 0x0000006025a0723e */ /* 0x000fc800000000ff */
[----:B------:R-:W1:Y:S01]  /*49b0*/  MUFU.EX2 R177, R48 ;  /* 0x0000003000b17308 */ /* 0x000e620000000800 */
[C---:B--2---:R-:W-:Y:S01]  /*49c0*/  FADD.FTZ R45, R183.reuse, R32 ;  /* 0x00000020b72d7221 */ /* 0x044fe20000010000 */
[----:B------:R-:W-:-:S06]  /*49d0*/  F2FP.F16.F32.PACK_AB R183, R183, R44 ;  /* 0x0000002cb7b7723e */ /* 0x000fcc00000000ff */
[----:B------:R-:W2:Y:S01]  /*49e0*/  MUFU.EX2 R50, R50 ;  /* 0x0000003200327308 */ /* 0x000ea20000000800 */
[----:B0-----:R-:W-:-:S07]  /*49f0*/  FADD.FTZ R32, R12, R45 ;  /* 0x0000002d0c207221 */ /* 0x001fce0000010000 */
[----:B------:R-:W0:Y:S01]  /*4a00*/  MUFU.EX2 R179, R52 ;  /* 0x0000003400b37308 */ /* 0x000e220000000800 */
[----:B-1----:R-:W-:Y:S01]  /*4a10*/  FADD.FTZ R45, R177, R32 ;  /* 0x00000020b12d7221 */ /* 0x002fe20000010000 */
[----:B------:R-:W-:Y:S01]  /*4a20*/  FADD.FTZ R32, R170, R47 ;  /* 0x0000002faa207221 */ /* 0x000fe20000010000 */
[----:B------:R-:W-:Y:S02]  /*4a30*/  F2FP.F16.F32.PACK_AB R170, R31, R170 ;  /* 0x000000aa1faa723e */ /* 0x000fe400000000ff */
[----:B------:R-:W-:Y:S01]  /*4a40*/  F2FP.F16.F32.PACK_AB R177, R177, R12 ;  /* 0x0000000cb1b1723e */ /* 0x000fe200000000ff */
[----:B------:R-:W-:Y:S02]  /*4a50*/  FADD.FTZ R47, R31, R32 ;  /* 0x000000201f2f7221 */ /* 0x000fe40000010000 */
[----:B------:R-:W1:Y:S01]  /*4a60*/  MUFU.EX2 R54, R54 ;  /* 0x0000003600367308 */ /* 0x000e620000000800 */
[----:B--2---:R-:W-:Y:S01]  /*4a70*/  FADD.FTZ R18, R50, R45 ;  /* 0x0000002d32127221 */ /* 0x004fe20000010000 */
[----:B------:R-:W-:Y:S01]  /*4a80*/  FADD.FTZ R32, R164, R47 ;  /* 0x0000002fa4207221 */ /* 0x000fe20000010000 */
[----:B------:R-:W-:-:S03]  /*4a90*/  F2FP.F16.F32.PACK_AB R164, R21, R164 ;  /* 0x000000a415a4723e */ /* 0x000fc600000000ff */
[----:B------:R-:W-:Y:S02]  /*4aa0*/  FADD.FTZ R47, R21, R32 ;  /* 0x00000020152f7221 */ /* 0x000fe40000010000 */
[----:B------:R-:W2:Y:S01]  /*4ab0*/  MUFU.EX2 R173, R56 ;  /* 0x0000003800ad7308 */ /* 0x000ea20000000800 */
[C---:B0-----:R-:W-:Y:S01]  /*4ac0*/  FADD.FTZ R45, R179.reuse, R18 ;  /* 0x00000012b32d7221 */ /* 0x041fe20000010000 */
[----:B------:R-:W-:Y:S01]  /*4ad0*/  FADD.FTZ R32, R100, R47 ;  /* 0x0000002f64207221 */ /* 0x000fe20000010000 */
[----:B------:R-:W-:-:S03]  /*4ae0*/  F2FP.F16.F32.PACK_AB R179, R179, R50 ;  /* 0x00000032b3b3723e */ /* 0x000fc600000000ff */
[----:B------:R-:W-:Y:S02]  /*4af0*/  FADD.FTZ R47, R23, R32 ;  /* 0x00000020172f7221 */ /* 0x000fe40000010000 */
[----:B------:R-:W0:Y:S01]  /*4b00*/  MUFU.EX2 R58, R58 ;  /* 0x0000003a003a7308 */ /* 0x000e220000000800 */
[----:B-1----:R-:W-:Y:S01]  /*4b10*/  FADD.FTZ R18, R54, R45 ;  /* 0x0000002d36127221 */ /* 0x002fe20000010000 */
[----:B------:R-:W-:-:S06]  /*4b20*/  FADD.FTZ R32, R96, R47 ;  /* 0x0000002f60207221 */ /* 0x000fcc0000010000 */
        /* <DEDUP_REMOVED lines=37> */
[----:B-1----:R-:W-:Y:S01]  /*4d80*/  FADD.FTZ R24, R28, R11 ;  /* 0x0000000b1c187221 */ /* 0x002fe20000010000 */
[----:B------:R-:W-:-:S03]  /*4d90*/  F2FP.F16.F32.PACK_AB R158, R41, R28 ;  /* 0x0000001c299e723e */ /* 0x000fc600000000ff */
[----:B------:R-:W-:-:S03]  /*4da0*/  FADD.FTZ R11, R41, R24 ;  /* 0x00000018290b7221 */ /* 0x000fc60000010000 */
        /* <DEDUP_REMOVED lines=35> */
[----:B0-----:R-:W-:Y:S01]  /*4fe0*/  FADD.FTZ R4, R102, R11 ;  /* 0x0000000b66047221 */ /* 0x001fe20000010000 */
[C---:B-1----:R-:W-:Y:S01]  /*4ff0*/  FADD.FTZ R5, R35.reuse, R24 ;  /* 0x0000001823057221 */ /* 0x042fe20000010000 */
[----:B------:R-:W-:Y:S02]  /*5000*/  F2FP.F16.F32.PACK_AB R154, R35, R26 ;  /* 0x0000001a239a723e */ /* 0x000fe400000000ff */
[C---:B--2---:R-:W-:Y:S01]  /*5010*/  FADD.FTZ R4, R19.reuse, R4 ;  /* 0x0000000413047221 */ /* 0x044fe20000010000 */
[----:B------:R-:W-:Y:S01]  /*5020*/  F2FP.F16.F32.PACK_AB R155, R19, R102 ;  /* 0x00000066139b723e */ /* 0x000fe200000000ff */
[----:B------:R-:W-:Y:S06]  /*5030*/  @P1 BRA `(.L_x_1089) ;  /* 0x00000000004c1947 */ /* 0x000fec0003800000 */
[----:B------:R-:W-:Y:S01]  /*5040*/  ISETP.LT.AND P1, PT, RZ, UR45, PT ;  /* 0x0000002dff007c0c */ /* 0x000fe2000bf21270 */
[----:B------:R-:W-:-:S12]  /*5050*/  UIADD3 UR11, UR45, -0x1, URZ ;  /* 0xffffffff2d0b7890 */ /* 0x000fd8000fffe03f */
[----:B------:R-:W-:Y:S05]  /*5060*/  @P1 BRA `(.L_x_1090) ;  /* 0x0000000000201947 */ /* 0x000fea0003800000 */
[----:B------:R-:W-:Y:S01]  /*5070*/  ULDC UR14, c[0x0][0x9e4] ;  /* 0x00027900000e7ab9 */ /* 0x000fe20000000800 */
[----:B------:R-:W-:Y:S02]  /*5080*/  UIADD3 UR11, -UR45, URZ, URZ ;  /* 0x0000003f2d0b7290 */ /* 0x000fe4000fffe13f */
[----:B------:R-:W-:-:S11]  /*5090*/  UISETP.NE.AND UP0, UPT, UR14, 0x1, UPT ;  /* 0x000000010e00788c */ /* 0x000fd6000bf05270 */
[----:B------:R-:W-:Y:S02]  /*50a0*/  @UP0 ULDC.64 UR18, c[0x0][0x9e8] ;  /* 0x00027a0000120ab9 */ /* 0x000fe40000000a00 */
[----:B------:R-:W-:-:S04]  /*50b0*/  UIMAD.WIDE.U32 UR6, UR11, UR18, URZ ;  /* 0x000000120b0672a5 */ /* 0x000fc8000f8e003f */
[----:B------:R-:W-:-:S04]  /*50c0*/  @UP0 USHF.R.U32.HI UR11, URZ, UR19, UR7 ;  /* 0x000000133f0b0299 */ /* 0x000fc80008011607 */
[----:B------:R-:W-:Y:S01]  /*50d0*/  ULOP3.LUT UR11, URZ, UR11, URZ, 0x33, !UPT ;  /* 0x0000000b3f0b7292 */ /* 0x000fe2000f8e333f */
[----:B------:R-:W-:Y:S11]  /*50e0*/  BRA `(.L_x_1091) ;  /* 0x0000000000147947 */ /* 0x000ff60003800000 */
.L_x_1090:
[----:B------:R-:W-:Y:S02]  /*50f0*/  ULDC UR14, c[0x0][0x9e4] ;  /* 0x00027900000e7ab9 */ /* 0x000fe40000000800 */
[----:B------:R-:W-:-:S11]  /*5100*/  UISETP.NE.AND UP0, UPT, UR14, 0x1, UPT ;  /* 0x000000010e00788c */ /* 0x000fd6000bf05270 */
[----:B------:R-:W-:Y:S02]  /*5110*/  @UP0 ULDC.64 UR18, c[0x0][0x9e8] ;  /* 0x00027a0000120ab9 */ /* 0x000fe40000000a00 */
[----:B------:R-:W-:-:S04]  /*5120*/  UIMAD.WIDE.U32 UR6, UR11, UR18, URZ ;  /* 0x000000120b0672a5 */ /* 0x000fc8000f8e003f */
[----:B------:R-:W-:-:S12]  /*5130*/  @UP0 USHF.R.U32.HI UR11, URZ, UR19, UR7 ;  /* 0x000000133f0b0299 */ /* 0x000fd80008011607 */
.L_x_1091:
[----:B------:R-:W-:-:S04]  /*5140*/  UIMAD UR11, UR11, UR14, UR14 ;  /* 0x0000000e0b0b72a4 */ /* 0x000fc8000f8e020e */
[----:B------:R-:W-:-:S04]  /*5150*/  UISETP.LT.AND UP0, UPT, UR10, UR11, UPT ;  /* 0x0000000b0a00728c */ /* 0x000fc8000bf01270 */
[----:B------:R-:W-:-:S12]  /*5160*/  USEL UR10, UR10, UR11, UP0 ;  /* 0x0000000b0a0a7287 */ /* 0x000fd80008000000 */
.L_x_1089:
[----:B------:R-:W-:Y:S01]  /*5170*/  USHF.R.S32.HI UR6, URZ, 0x1f, UR10 ;  /* 0x0000001f3f067899 */ /* 0x000fe2000801140a */
[----:B------:R-:W-:Y:S01]  /*5180*/  CS2R R150, SRZ ;  /* 0x0000000000967805 */ /* 0x000fe2000001ff00 */
[----:B------:R-:W-:Y:S01]  /*5190*/  UMOV UR46, URZ ;  /* 0x0000003f002e7c82 */ /* 0x000fe20008000000 */
[----:B------:R-:W-:Y:S01]  /*51a0*/  UMOV UR45, URZ ;  /* 0x0000003f002d7c82 */ /* 0x000fe20008000000 */
[----:B------:R-:W-:Y:S01]  /*51b0*/  ULEA.HI UR6, UR6, UR10, URZ, 0x7 ;  /* 0x0000000a06067291 */ /* 0x000fe2000f8f383f */
[----:B------:R-:W-:Y:S02]  /*51c0*/  CS2R R148, SRZ ;  /* 0x0000000000947805 */ /* 0x000fe4000001ff00 */
[----:B------:R-:W-:Y:S02]  /*51d0*/  CS2R R146, SRZ ;  /* 0x0000000000927805 */ /* 0x000fe4000001ff00 */
[----:B------:R-:W-:Y:S01]  /*51e0*/  CS2R R144, SRZ ;  /* 0x0000000000907805 */ /* 0x000fe2000001ff00 */
[----:B------:R-:W-:Y:S01]  /*51f0*/  USHF.R.S32.HI UR6, URZ, 0x7, UR6 ;  /* 0x000000073f067899 */ /* 0x000fe20008011406 */
[----:B------:R-:W-:-:S02]  /*5200*/  CS2R R142, SRZ ;  /* 0x00000000008e7805 */ /* 0x000fc4000001ff00 */
[----:B------:R-:W-:Y:S02]  /*5210*/  CS2R R140, SRZ ;  /* 0x00000000008c7805 */ /* 0x000fe4000001ff00 */
[----:B------:R-:W-:Y:S01]  /*5220*/  CS2R R138, SRZ ;  /* 0x00000000008a7805 */ /* 0x000fe2000001ff00 */
[----:B------:R-:W-:Y:S01]  /*5230*/  UISETP.LT.AND UP0, UPT, UR38, UR6, UPT ;  /* 0x000000062600728c */ /* 0x000fe2000bf01270 */
[----:B------:R-:W-:Y:S02]  /*5240*/  CS2R R136, SRZ ;  /* 0x0000000000887805 */ /* 0x000fe4000001ff00 */
[----:B------:R-:W-:Y:S02]  /*5250*/  CS2R R134, SRZ ;  /* 0x0000000000867805 */ /* 0x000fe4000001ff00 */
[----:B------:R-:W-:Y:S01]  /*5260*/  CS2R R132, SRZ ;  /* 0x0000000000847805 */ /* 0x000fe2000001ff00 */
[----:B------:R-:W-:Y:S01]  /*5270*/  USEL UR54, UR38, UR6, !UP0 ;  /* 0x0000000626367287 */ /* 0x000fe2000c000000 */
[----:B------:R-:W-:-:S02]  /*5280*/  CS2R R130, SRZ ;  /* 0x0000000000827805 */ /* 0x000fc4000001ff00 */
[----:B------:R-:W-:Y:S02]  /*5290*/  CS2R R128, SRZ ;  /* 0x0000000000807805 */ /* 0x000fe4000001ff00 */
[----:B------:R-:W-:Y:S02]  /*52a0*/  CS2R R126, SRZ ;  /* 0x00000000007e7805 */ /* 0x000fe4000001ff00 */
[----:B------:R-:W-:Y:S02]  /*52b0*/  CS2R R124, SRZ ;  /* 0x00000000007c7805 */ /* 0x000fe4000001ff00 */
[----:B------:R-:W-:Y:S02]  /*52c0*/  CS2R R122, SRZ ;  /* 0x00000000007a7805 */ /* 0x000fe4000001ff00 */
[----:B------:R-:W-:Y:S02]  /*52d0*/  ISETP.GE.AND P1, PT, R15, UR54, PT ;  /* 0x000000360f007c0c */ /* 0x000fe4000bf26270 */
        /* <DEDUP_REMOVED lines=16> */
[----:B------:R-:W-:Y:S01]  /*53e0*/  CS2R R88, SRZ ;  /* 0x0000000000587805 */ /* 0x000fe2000001ff00 */
[----:B------:R-:W-:Y:S06]  /*53f0*/  @!P1 BRA `(.L_x_1092) ;  /* 0x0000003800749947 */ /* 0x000fec0003800000 */
[----:B------:R-:W-:Y:S01]  /*5400*/  IMAD.MOV.U32 R12, RZ, RZ, R14 ;  /* 0x000000ffff0c7224 */ /* 0x000fe200078e000e */
[----:B------:R-:W-:Y:S01]  /*5410*/  MOV R13, R15 ;  /* 0x0000000f000d7202 */ /* 0x000fe20000000f00 */
[----:B------:R-:W-:Y:S01]  /*5420*/  IMAD.MOV.U32 R11, RZ, RZ, R10 ;  /* 0x000000ffff0b7224 */ /* 0x000fe200078e000a */
[----:B------:R-:W-:Y:S01]  /*5430*/  UMOV UR56, URZ ;  /* 0x0000003f00387c82 */ /* 0x000fe20008000000 */
[----:B------:R-:W-:Y:S01]  /*5440*/  IMAD.MOV.U32 R151, RZ, RZ, RZ ;  /* 0x000000ffff977224 */ /* 0x000fe200078e00ff */
[----:B------:R-:W-:Y:S01]  /*5450*/  UMOV UR55, URZ ;  /* 0x0000003f00377c82 */ /* 0x000fe20008000000 */
[----:B------:R-:W-:Y:S01]  /*5460*/  ULDC UR50, c[0x0][0x9e4] ;  /* 0x0002790000327ab9 */ /* 0x000fe20000000800 */
[----:B------:R-:W-:Y:S01]  /*5470*/  ULDC UR51, c[0x0][0x2f0] ;  /* 0x0000bc0000337ab9 */ /* 0x000fe20000000800 */
[----:B------:R-:W-:Y:S01]  /*5480*/  ULDC UR53, c[0x0][0x9d8] ;  /* 0x0002760000357ab9 */ /* 0x000fe20000000800 */
[----:B------:R-:W-:-:S05]  /*5490*/  ULDC UR52, c[0x0][0x9e0] ;  /* 0x0002780000347ab9 */ /* 0x000fca0000000800 */
.L_x_1111:
[----:B------:R-:W-:Y:S01]  /*54a0*/  ISETP.NE.AND P2, PT, RZ, UR39, PT ;  /* 0x00000027ff007c0c */ /* 0x000fe2000bf45270 */
[----:B------:R-:W-:-:S04]  /*54b0*/  UISETP.NE.AND UP0, UPT, UR55, 0x1, UPT ;  /* 0x000000013700788c */ /* 0x000fc8000bf05270 */
[----:B------:R-:W-:-:S04]  /*54c0*/  USEL UR45, URZ, 0x1, UP0 ;  /* 0x000000013f2d7887 */ /* 0x000fc80008000000 */
[----:B------:R-:W-:-:S04]  /*54d0*/  ULOP3.LUT UR45, UR56, UR45, URZ, 0x3c, !UPT ;  /* 0x0000002d382d7292 */ /* 0x000fc8000f8e3c3f */
[----:B------:R-:W-:Y:S08]  /*54e0*/  @P2 BRA `(.L_x_1093) ;  /* 0x0000000000382947 */ /* 0x000ff00003800000 */
[----:B------:R-:W-:Y:S05]  /*54f0*/  @!P0 BRA `(.L_x_1094) ;  /* 0x0000000000048947 */ /* 0x000fea0003800000 */
[----:B------:R-:W-:Y:S01]  /*5500*/  BPT.TRAP 0x1 ;  /* 0x000000040000795c */ /* 0x000fe20000300000 */
.L_x_1094:
[----:B------:R-:W-:Y:S01]  /*5510*/  UIADD3 UR6, UR55, 0x1, URZ ;  /* 0x0000000137067890 */ /* 0x000fe2000fffe03f */
[----:B------:R-:W-:-:S03]  /*5520*/  IMAD.U32 R8, RZ, RZ, UR45 ;  /* 0x0000002dff087e24 */ /* 0x000fc6000f8e00ff */
[----:B------:R-:W-:Y:S02]  /*5530*/  UISETP.NE.AND UP0, UPT, UR6, 0x2, UPT ;  /* 0x000000020600788c */ /* 0x000fe4000bf05270 */
[----:B------:R-:W-:Y:S02]  /*5540*/  SHF.L.U32 R8, R8, 0x1f, RZ ;  /* 0x0000001f08087819 */ /* 0x000fe400000006ff */
[----:B------:R-:W-:-:S04]  /*5550*/  USEL UR6, UR6, URZ, UP0 ;  /* 0x0000003f06067287 */ /* 0x000fc80008000000 */
[----:B------:R-:W-:-:S09]  /*5560*/  ULEA UR6, UR6, UR40, 0x3 ;  /* 0x0000002806067291 */ /* 0x000fd2000f8e183f */
[----:B------:R0:W1:Y:S01]  /*5570*/  SYNCS.PHASECHK.TRANS64.TRYWAIT P1, [UR6+0x28830], R8 ;  /* 0x02883008ff0075a7 */ /* 0x0000620008020146 */
[----:B------:R-:W-:Y:S05]  /*5580*/  @!P0 BRA `(.L_x_1095) ;  /* 0x0000000000048947 */ /* 0x000fea0003800000 */
[----:B------:R-:W-:Y:S01]  /*5590*/  BPT.TRAP 0x1 ;  /* 0x000000040000795c */ /* 0x000fe20000300000 */
.L_x_1095:
[----:B-1----:R-:W-:Y:S05]  /*55a0*/  @P1 BRA `(.L_x_1093) ;  /* 0x0000000000081947 */ /* 0x002fea0003800000 */
[----:B------:R-:W1:Y:S02]  /*55b0*/  SYNCS.PHASECHK.TRANS64.TRYWAIT P1, [UR6+0x28830], R8 ;  /* 0x02883008ff0075a7 */ /* 0x000e640008020146 */
[----:B-1----:R-:W-:Y:S05]  /*55c0*/  @!P1 BRA `(.L_x_1096) ;  /* 0x000000fc00f09947 */ /* 0x002fea0003800000 */
.L_x_1093:
        /* <DEDUP_REMOVED lines=13> */
[----:B------:R-:W-:Y:S02]  /*56a0*/  UIADD3 UR6, UR34, 0x2, URZ ;  /* 0x0000000222067890 */ /* 0x000fe4000fffe03f */
        /* <DEDUP_REMOVED lines=36> */
.L_x_1098:
[----:B------:R-:W-:Y:S01]  /*58f0*/  ULEA UR6, UR55, UR40, 0x3 ;  /* 0x0000002837067291 */ /* 0x000fe2000f8e183f */
[----:B------:R-:W-:-:S05]  /*5900*/  IMAD.U32 R8, RZ, RZ, UR56 ;  /* 0x00000038ff087e24 */ /* 0x000fca000f8e00ff */
[----:B------:R-:W-:-:S04]  /*5910*/  SHF.L.U32 R8, R8, 0x1f, RZ ;  /* 0x0000001f08087819 */ /* 0x000fc800000006ff */
[----:B------:R0:W1:Y:S01]  /*5920*/  SYNCS.PHASECHK.TRANS64.TRYWAIT P1, [UR6+0x28850], R8 ;  /* 0x02885008ff0075a7 */ /* 0x0000620008020146 */
[----:B------:R-:W-:Y:S05]  /*5930*/  @!P0 BRA `(.L_x_1099) ;  /* 0x0000000000048947 */ /* 0x000fea0003800000 */
[----:B------:R-:W-:Y:S01]  /*5940*/  BPT.TRAP 0x1 ;  /* 0x000000040000795c */ /* 0x000fe20000300000 */
.L_x_1099:
[----:B-1----:R-:W-:Y:S05]  /*5950*/  @P1 BRA `(.L_x_1097) ;  /* 0x0000000000081947 */ /* 0x002fea0003800000 */
[----:B------:R-:W1:Y:S02]  /*5960*/  SYNCS.PHASECHK.TRANS64.TRYWAIT P1, [UR6+0x28850], R8 ;  /* 0x02885008ff0075a7 */ /* 0x000e640008020146 */
[----:B-1----:R-:W-:Y:S05]  /*5970*/  @!P1 BRA `(.L_x_1100) ;  /* 0x000000fc001c9947 */ /* 0x002fea0003800000 */
.L_x_1097:
        /* <DEDUP_REMOVED lines=49> */
.L_x_1101:
[----:B------:R-:W-:Y:S01]  /*5c90*/  UISETP.NE.AND UP1, UPT, UR42, URZ, UPT ;  /* 0x0000003f2a00728c */ /* 0x000fe2000bf25270 */
[----:B------:R-:W-:Y:S01]  /*5ca0*/  FMUL.FTZ R152, R28, UR53 ;  /* 0x000000351c987c20 */ /* 0x000fe20008410000 */
[----:B------:R-:W-:Y:S01]  /*5cb0*/  FMUL.FTZ R159, R49, UR53 ;  /* 0x00000035319f7c20 */ /* 0x000fe20008410000 */
[----:B------:R-:W-:Y:S01]  /*5cc0*/  FMUL.FTZ R28, R51, UR53 ;  /* 0x00000035331c7c20 */ /* 0x000fe20008410000 */
[----:B------:R-:W-:Y:S01]  /*5cd0*/  FMUL.FTZ R51, R52, UR53 ;  /* 0x0000003534337c20 */ /* 0x000fe20008410000 */
[----:B------:R-:W-:Y:S01]  /*5ce0*/  FMUL.FTZ R52, R53, UR53 ;  /* 0x0000003535347c20 */ /* 0x000fe20008410000 */
[----:B------:R-:W-:Y:S01]  /*5cf0*/  PLOP3.LUT P1, PT, PT, PT, UP1, 0x80, 0x0 ;  /* 0x000000000000781c */ /* 0x000fe20003f2f018 */
[----:B0-----:R-:W0:Y:S01]  /*5d00*/  LDC R8, c[0x0][0x288] ;  /* 0x0000a200ff087b82 */ /* 0x001e220000000800 */
[----:B------:R-:W-:Y:S01]  /*5d10*/  PLOP3.LUT P2, PT, PT, PT, UP1, 0x80, 0x0 ;  /* 0x000000000000781c */ /* 0x000fe20003f4f018 */
[----:B------:R-:W-:Y:S01]  /*5d20*/  FMUL.FTZ R53, R56, UR53 ;  /* 0x0000003538357c20 */ /* 0x000fe20008410000 */
[----:B------:R-:W-:Y:S01]  /*5d30*/  FMUL.FTZ R56, R61, UR53 ;  /* 0x000000353d387c20 */ /* 0x000fe20008410000 */
[----:B------:R-:W-:Y:S01]  /*5d40*/  @UP1 ULDC UR7, c[0x0][0x44c] ;  /* 0x0001130000071ab9 */ /* 0x000fe20000000800 */
[----:B------:R-:W-:-:S02]  /*5d50*/  IMAD.MOV.U32 R61, RZ, RZ, R0 ;  /* 0x000000ffff3d7224 */ /* 0x000fc400078e0000 */
[----:B------:R-:W-:Y:S01]  /*5d60*/  FMUL.FTZ R15, R27, UR53 ;  /* 0x000000351b0f7c20 */ /* 0x000fe20008410000 */
[----:B------:R-:W-:Y:S02]  /*5d70*/  IMAD.SHL.U32 R180, R13, 0x80, RZ ;  /* 0x000000800db47824 */ /* 0x000fe400078e00ff */
[----:B------:R-:W-:Y:S01]  /*5d80*/  FMUL.FTZ R17, R31, UR53 ;  /* 0x000000351f117c20 */ /* 0x000fe20008410000 */
[----:B------:R-:W-:Y:S01]  /*5d90*/  FMUL.FTZ R27, R50, UR53 ;  /* 0x00000035321b7c20 */ /* 0x000fe20008410000 */
[----:B------:R-:W-:Y:S01]  /*5da0*/  FMUL.FTZ R31, R58, UR53 ;  /* 0x000000353a1f7c20 */ /* 0x000fe20008410000 */
[----:B------:R-:W-:Y:S01]  /*5db0*/  UISETP.NE.AND UP0, UPT, UR41, URZ, UPT ;  /* 0x0000003f2900728c */ /* 0x000fe2000bf05270 */
[----:B------:R-:W-:Y:S01]  /*5dc0*/  @P1 IMAD.HI.U32 R49, R0, UR7, RZ ;  /* 0x0000000700311c27 */ /* 0x000fe2000f8e00ff */
[----:B------:R-:W-:Y:S01]  /*5dd0*/  @UP1 ULDC UR7, c[0x0][0x450] ;  /* 0x0001140000071ab9 */ /* 0x000fe20000000800 */
[----:B------:R-:W-:Y:S02]  /*5de0*/  IADD3 R50, -R180, 0x1, RZ ;  /* 0x00000001b4327810 */ /* 0x000fe40007ffe1ff */
[----:B------:R-:W-:Y:S01]  /*5df0*/  FMUL.FTZ R153, R29, UR53 ;  /* 0x000000351d997c20 */ /* 0x000fe20008410000 */
[----:B------:R-:W-:Y:S01]  /*5e00*/  FMUL.FTZ R18, R30, UR53 ;  /* 0x000000351e127c20 */ /* 0x000fe20008410000 */
[----:B------:R-:W-:Y:S01]  /*5e10*/  @P2 SHF.R.U32.HI R61, RZ, UR7, R49 ;  /* 0x00000007ff3d2c19 */ /* 0x000fe20008011631 */
[----:B------:R-:W-:Y:S01]  /*5e20*/  FMUL.FTZ R154, R32, UR53 ;  /* 0x00000035209a7c20 */ /* 0x000fe20008410000 */
[----:B------:R-:W-:Y:S01]  /*5e30*/  FMUL.FTZ R9, R24, UR53 ;  /* 0x0000003518097c20 */ /* 0x000fe20008410000 */
[----:B------:R-:W-:Y:S01]  /*5e40*/  FMUL.FTZ R10, R25, UR53 ;  /* 0x00000035190a7c20 */ /* 0x000fe20008410000 */
[----:B------:R-:W-:Y:S01]  /*5e50*/  FMUL.FTZ R14, R26, UR53 ;  /* 0x000000351a0e7c20 */ /* 0x000fe20008410000 */
[----:B------:R-:W1:Y:S01]  /*5e60*/  SHFL.IDX PT, R58, R61, RZ, 0x1c1f ;  /* 0x001c1fff3d3a7589 */ /* 0x000e6200000e0000 */
[----:B------:R-:W-:Y:S01]  /*5e70*/  FMUL.FTZ R29, R54, UR53 ;  /* 0x00000035361d7c20 */ /* 0x000fe20008410000 */
[----:B------:R-:W-:Y:S01]  /*5e80*/  FMUL.FTZ R30, R55, UR53 ;  /* 0x00000035371e7c20 */ /* 0x000fe20008410000 */
[----:B------:R-:W-:Y:S01]  /*5e90*/  FMUL.FTZ R32, R59, UR53 ;  /* 0x000000353b207c20 */ /* 0x000fe20008410000 */
[----:B------:R-:W-:Y:S01]  /*5ea0*/  ULEA UR6, UR46, UR40, 0x3 ;  /* 0x000000282e067291 */ /* 0x000fe2000f8e183f */
        /* <DEDUP_REMOVED lines=45> */
[----:B------:R-:W-:Y:S01]  /*6180*/  UIADD3 UR6, UR6, 0x28840, URZ ;  /* 0x0002884006067890 */ /* 0x000fe2000fffe03f */
[----:B------:R-:W-:Y:S01]  /*6190*/  PLOP3.LUT P1, PT, PT, PT, UP0, 0x40, 0x0 ;  /* 0x000000000000781c */ /* 0x000fe20003f2e808 */
[----:B------:R2:W3:Y:S01]  /*61a0*/  MUFU.TANH R64, R69 ;  /* 0x0000004500407308 */ /* 0x0004e20000002400 */
[----:B------:R-:W-:Y:S01]  /*61b0*/  IMAD R59, R2, UR51, R59 ;  /* 0x00000033023b7c24 */ /* 0x000fe2000f8e023b */
[----:B------:R-:W-:-:S03]  /*61c0*/  UPRMT UR6, UR43, 0x654, UR6 ;  /* 0x000006542b067896 */ /* 0x000fc60008000006 */
[----:B0-----:R-:W-:-:S03]  /*61d0*/  IMAD.IADD R59, R59, 0x1, -R8 ;  /* 0x000000013b3b7824 */ /* 0x001fc600078e0a08 */
[----:B------:R-:W0:Y:S01]  /*61e0*/  MUFU.TANH R9, R9 ;  /* 0x0000000900097308 */ /* 0x000e220000002400 */
[C---:B------:R-:W-:Y:S02]  /*61f0*/  VIADD R79, R59.reuse, UR52 ;  /* 0x000000343b4f7c36 */ /* 0x040fe40008000000 */
[----:B------:R-:W-:Y:S01]  /*6200*/  VIADD R83, R59, UR47 ;  /* 0x0000002f3b537c36 */ /* 0x000fe20008000000 */
[----:B------:R-:W-:Y:S02]  /*6210*/  SYNCS.ARRIVE.TRANS64.RED.A1T0 RZ, [UR6], RZ ;  /* 0x000000ffffff79a7 */ /* 0x000fe40008100406 */
[----:B-1----:R-:W-:Y:S01]  /*6220*/  IADD3 R63, R79, R58, RZ ;  /* 0x0000003a4f3f7210 */ /* 0x002fe20007ffe0ff */
[----:B------:R-:W-:Y:S01]  /*6230*/  IMAD.IADD R65, R83, 0x1, R58 ;  /* 0x0000000153417824 */ /* 0x000fe200078e023a */
[----:B------:R-:W1:Y:S08]  /*6240*/  MUFU.TANH R10, R10 ;  /* 0x0000000a000a7308 */ /* 0x000e700000002400 */
[----:B------:R-:W4:Y:S08]  /*6250*/  MUFU.TANH R14, R14 ;  /* 0x0000000e000e7308 */ /* 0x000f300000002400 */
        /* <DEDUP_REMOVED lines=44> */
[----:B------:R2:W0:Y:S08]  /*6520*/  MUFU.TANH R62, R72 ;  /* 0x00000048003e7308 */ /* 0x0004300000002400 */
[----:B------:R-:W0:Y:S08]  /*6530*/  MUFU.TANH R73, R73 ;  /* 0x0000004900497308 */ /* 0x000e300000002400 */
        /* <DEDUP_REMOVED lines=20> */
[----:B------:R-:W-:Y:S01]  /*6680*/  IMAD.U32 R68, RZ, RZ, UR50 ;  /* 0x00000032ff447e24 */ /* 0x000fe2000f8e00ff */
[----:B------:R-:W-:-:S04]  /*6690*/  LOP3.LUT R67, RZ, R67, RZ, 0x33, !PT ;  /* 0x00000043ff437212 */ /* 0x000fc800078e33ff */
[----:B------:R-:W-:-:S13]  /*66a0*/  ISETP.NE.AND P1, PT, R68, 0x1, PT ;  /* 0x000000014400780c */ /* 0x000fda0003f25270 */
[----:B------:R-:W1:Y:S02]  /*66b0*/  @P1 LDC.64 R58, c[0x0][0x9e8] ;  /* 0x00027a00ff3a1b82 */ /* 0x000e640000000a00 */
[----:B-1----:R-:W-:-:S05]  /*66c0*/  @P1 IMAD.HI.U32 R58, R67, R58, RZ ;  /* 0x0000003a433a1227 */ /* 0x002fca00078e00ff */
[----:B------:R-:W-:-:S04]  /*66d0*/  @P1 SHF.R.U32.HI R67, RZ, R59, R58 ;  /* 0x0000003bff431219 */ /* 0x000fc8000001163a */
[----:B------:R-:W-:Y:S01]  /*66e0*/  LOP3.LUT R67, RZ, R67, RZ, 0x33, !PT ;  /* 0x00000043ff437212 */ /* 0x000fe200078e33ff */
[----:B------:R-:W-:Y:S06]  /*66f0*/  BRA `(.L_x_1105) ;  /* 0x0000000000147947 */ /* 0x000fec0003800000 */
.L_x_1104:
[----:B------:R-:W-:-:S05]  /*6700*/  IMAD.U32 R68, RZ, RZ, UR50 ;  /* 0x00000032ff447e24 */ /* 0x000fca000f8e00ff */
[----:B------:R-:W-:-:S13]  /*6710*/  ISETP.NE.AND P1, PT, R68, 0x1, PT ;  /* 0x000000014400780c */ /* 0x000fda0003f25270 */
[----:B------:R-:W1:Y:S02]  /*6720*/  @P1 LDC.64 R58, c[0x0][0x9e8] ;  /* 0x00027a00ff3a1b82 */ /* 0x000e640000000a00 */
[----:B-1----:R-:W-:-:S05]  /*6730*/  @P1 IMAD.HI.U32 R58, R67, R58, RZ ;  /* 0x0000003a433a1227 */ /* 0x002fca00078e00ff */
[----:B------:R-:W-:-:S07]  /*6740*/  @P1 SHF.R.U32.HI R67, RZ, R59, R58 ;  /* 0x0000003bff431219 */ /* 0x000fce000001163a */
.L_x_1105:
[----:B------:R-:W-:Y:S05]  /*6750*/  BSYNC B0 ;  /* 0x0000000000007941 */ /* 0x000fea0003800000 */
.L_x_1103:
[----:B------:R-:W-:-:S04]  /*6760*/  IMAD R58, R67, R68, -R180 ;  /* 0x00000044433a7224 */ /* 0x000fc800078e0ab4 */
[----:B------:R-:W-:-:S05]  /*6770*/  IMAD R58, R3, -0x2, R58 ;  /* 0xfffffffe033a7824 */ /* 0x000fca00078e023a */
[----:B------:R-:W-:Y:S02]  /*6780*/  VIADDMNMX R63, R58, R68, R63, PT ;  /* 0x000000443a3f7246 */ /* 0x000fe4000380013f */
[----:B------:R-:W-:-:S07]  /*6790*/  VIMNMX R65, R65, R58, !PT ;  /* 0x0000003a41417248 */ /* 0x000fce0007fe0100 */
.L_x_1102:
[----:B------:R-:W-:Y:S01]  /*67a0*/  ISETP.GT.AND P1, PT, R13, -0x1, PT ;  /* 0xffffffff0d00780c */ /* 0x000fe20003f24270 */
[----:B------:R-:W1:Y:S01]  /*67b0*/  SHFL.IDX PT, R182, R61, 0x1, 0x1c1f ;  /* 0x003c1f003db67f89 */ /* 0x000e6200000e0000 */
[----:B------:R-:W-:Y:S02]  /*67c0*/  UISETP.NE.AND UP0, UPT, UR41, URZ, UPT ;  /* 0x0000003f2900728c */ /* 0x000fe4000bf05270 */
[C---:B------:R-:W-:Y:S02]  /*67d0*/  ISETP.GT.AND P3, PT, R65.reuse, 0x8, P1 ;  /* 0x000000084100780c */ /* 0x040fe40000f64270 */
[----:B------:R-:W-:Y:S02]  /*67e0*/  ISETP.GT.AND P6, PT, R65, RZ, P1 ;  /* 0x000000ff4100720c */ /* 0x000fe40000fc4270 */
[----:B------:R-:W-:Y:S02]  /*67f0*/  ISETP.LT.OR P3, PT, R63, 0x9, P3 ;  /* 0x000000093f00780c */ /* 0x000fe40001f61670 */
[----:B------:R-:W-:-:S02]  /*6800*/  ISETP.GT.AND P2, PT, R65, 0x1, P1 ;  /* 0x000000014100780c */ /* 0x000fc40000f44270 */
[----:B0-----:R-:W-:Y:S02]  /*6810*/  FSEL R176, R152, -INF , !P3 ;  /* 0xff80000098b07808 */ /* 0x001fe40005800000 */
[----:B------:R-:W-:Y:S02]  /*6820*/  ISETP.GT.AND P3, PT, R65, 0x19, P1 ;  /* 0x000000194100780c */ /* 0x000fe40000f64270 */
[C---:B------:R-:W-:Y:S02]  /*6830*/  ISETP.LT.OR P6, PT, R63.reuse, 0x1, P6 ;  /* 0x000000013f00780c */ /* 0x040fe400037c1670 */
[C---:B------:R-:W-:Y:S02]  /*6840*/  ISETP.LT.OR P2, PT, R63.reuse, 0x2, P2 ;  /* 0x000000023f00780c */ /* 0x040fe40001741670 */
[----:B------:R-:W-:Y:S02]  /*6850*/  ISETP.LT.OR P3, PT, R63, 0x1a, P3 ;  /* 0x0000001a3f00780c */ /* 0x000fe40001f61670 */
[----:B------:R-:W-:-:S02]  /*6860*/  FSEL R160, R9, -INF , !P6 ;  /* 0xff80000009a07808 */ /* 0x000fc40007000000 */
[----:B------:R-:W-:Y:S02]  /*6870*/  FSEL R162, R10, -INF , !P2 ;  /* 0xff8000000aa27808 */ /* 0x000fe40005000000 */
[C---:B------:R-:W-:Y:S02]  /*6880*/  ISETP.GT.AND P5, PT, R65.reuse, 0x9, P1 ;  /* 0x000000094100780c */ /* 0x040fe40000fa4270 */
[C---:B------:R-:W-:Y:S02]  /*6890*/  ISETP.GT.AND P4, PT, R65.reuse, 0x10, P1 ;  /* 0x000000104100780c */ /* 0x040fe40000f84270 */
[C---:B------:R-:W-:Y:S02]  /*68a0*/  ISETP.GT.AND P6, PT, R65.reuse, 0x11, P1 ;  /* 0x000000114100780c */ /* 0x040fe40000fc4270 */
[----:B------:R-:W-:Y:S02]  /*68b0*/  ISETP.GT.AND P2, PT, R65, 0x18, P1 ;  /* 0x000000184100780c */ /* 0x000fe40000f44270 */
[----:B------:R-:W-:Y:S01]  /*68c0*/  FSEL R174, R37, -INF , !P3 ;  /* 0xff80000025ae7808 */ /* 0x000fe20005800000 */
[----:B-1----:R-:W-:Y:S01]  /*68d0*/  IMAD.IADD R37, R79, 0x1, R182 ;  /* 0x000000014f257824 */ /* 0x002fe200078e02b6 */
[----:B------:R-:W-:-:S02]  /*68e0*/  ISETP.GT.AND P3, PT, R65, 0x30, P1 ;  /* 0x000000304100780c */ /* 0x000fc40000f64270 */
[C---:B------:R-:W-:Y:S02]  /*68f0*/  ISETP.LT.OR P5, PT, R63.reuse, 0xa, P5 ;  /* 0x0000000a3f00780c */ /* 0x040fe40002fa1670 */
[C---:B------:R-:W-:Y:S02]  /*6900*/  ISETP.LT.OR P4, PT, R63.reuse, 0x11, P4 ;  /* 0x000000113f00780c */ /* 0x040fe40002781670 */
[C---:B------:R-:W-:Y:S02]  /*6910*/  ISETP.LT.OR P6, PT, R63.reuse, 0x12, P6 ;  /* 0x000000123f00780c */ /* 0x040fe400037c1670 */
[C---:B------:R-:W-:Y:S02]  /*6920*/  ISETP.LT.OR P2, PT, R63.reuse, 0x19, P2 ;  /* 0x000000193f00780c */ /* 0x040fe40001741670 */
[----:B------:R-:W-:Y:S02]  /*6930*/  ISETP.LT.OR P3, PT, R63, 0x31, P3 ;  /* 0x000000313f00780c */ /* 0x000fe40001f61670 */
[----:B------:R-:W-:-:S02]  /*6940*/  FSEL R170, R153, -INF , !P5 ;  /* 0xff80000099aa7808 */ /* 0x000fc40006800000 */
[----:B------:R-:W-:Y:S02]  /*6950*/  FSEL R168, R154, -INF , !P4 ;  /* 0xff8000009aa87808 */ /* 0x000fe40006000000 */
[----:B------:R-:W-:Y:S02]  /*6960*/  FSEL R184, R155, -INF , !P6 ;  /* 0xff8000009bb87808 */ /* 0x000fe40007000000 */
[----:B------:R-:W-:Y:S02]  /*6970*/  FSEL R178, R156, -INF , !P2 ;  /* 0xff8000009cb27808 */ /* 0x000fe40005000000 */
[C---:B------:R-:W-:Y:S02]  /*6980*/  ISETP.GT.AND P5, PT, R65.reuse, 0x20, P1 ;  /* 0x000000204100780c */ /* 0x040fe40000fa4270 */
[C---:B------:R-:W-:Y:S02]  /*6990*/  ISETP.GT.AND P4, PT, R65.reuse, 0x21, P1 ;  /* 0x000000214100780c */ /* 0x040fe40000f84270 */
[----:B------:R-:W-:-:S02]  /*69a0*/  ISETP.GT.AND P6, PT, R65, 0x28, P1 ;  /* 0x000000284100780c */ /* 0x000fc40000fc4270 */
[C---:B------:R-:W-:Y:S02]  /*69b0*/  ISETP.GT.AND P2, PT, R65.reuse, 0x29, P1 ;  /* 0x000000294100780c */ /* 0x040fe40000f44270 */
[----:B------:R-:W-:Y:S02]  /*69c0*/  FSEL R86, R48, -INF , !P3 ;  /* 0xff80000030567808 */ /* 0x000fe40005800000 */
[----:B------:R-:W-:Y:S02]  /*69d0*/  ISETP.GT.AND P3, PT, R65, 0x41, P1 ;  /* 0x000000414100780c */ /* 0x000fe40000f64270 */
[C---:B------:R-:W-:Y:S02]  /*69e0*/  ISETP.LT.OR P5, PT, R63.reuse, 0x21, P5 ;  /* 0x000000213f00780c */ /* 0x040fe40002fa1670 */
[C---:B------:R-:W-:Y:S02]  /*69f0*/  ISETP.LT.OR P4, PT, R63.reuse, 0x22, P4 ;  /* 0x000000223f00780c */ /* 0x040fe40002781670 */
[----:B------:R-:W-:-:S02]  /*6a00*/  ISETP.LT.OR P6, PT, R63, 0x29, P6 ;  /* 0x000000293f00780c */ /* 0x000fc400037c1670 */
[C---:B------:R-:W-:Y:S02]  /*6a10*/  ISETP.LT.OR P2, PT, R63.reuse, 0x2a, P2 ;  /* 0x0000002a3f00780c */ /* 0x040fe40001741670 */
[----:B------:R-:W-:Y:S02]  /*6a20*/  ISETP.LT.OR P3, PT, R63, 0x42, P3 ;  /* 0x000000423f00780c */ /* 0x000fe40001f61670 */
[----:B------:R-:W-:Y:S02]  /*6a30*/  FSEL R172, R157, -INF , !P5 ;  /* 0xff8000009dac7808 */ /* 0x000fe40006800000 */
[----:B------:R-:W-:Y:S02]  /*6a40*/  FSEL R166, R158, -INF , !P4 ;  /* 0xff8000009ea67808 */ /* 0x000fe40006000000 */
[----:B------:R-:W-:Y:S02]  /*6a50*/  FSEL R164, R44, -INF , !P6 ;  /* 0xff8000002ca47808 */ /* 0x000fe40007000000 */
[----:B------:R-:W-:Y:S01]  /*6a60*/  FSEL R152, R45, -INF , !P2 ;  /* 0xff8000002d987808 */ /* 0x000fe20005000000 */
[----:B------:R-:W-:Y:S01]  /*6a70*/  IMAD.IADD R45, R83, 0x1, R182 ;  /* 0x00000001532d7824 */ /* 0x000fe200078e02b6 */
[----:B------:R-:W-:-:S02]  /*6a80*/  ISETP.GT.AND P5, PT, R65, 0x31, P1 ;  /* 0x000000314100780c */ /* 0x000fc40000fa4270 */
[C---:B------:R-:W-:Y:S02]  /*6a90*/  ISETP.GT.AND P4, PT, R65.reuse, 0x38, P1 ;  /* 0x000000384100780c */ /* 0x040fe40000f84270 */
[C---:B------:R-:W-:Y:S02]  /*6aa0*/  ISETP.GT.AND P6, PT, R65.reuse, 0x39, P1 ;  /* 0x000000394100780c */ /* 0x040fe40000fc4270 */
[C---:B------:R-:W-:Y:S02]  /*6ab0*/  ISETP.GT.AND P2, PT, R65.reuse, 0x40, P1 ;  /* 0x000000404100780c */ /* 0x040fe40000f44270 */
[----:B------:R-:W-:Y:S02]  /*6ac0*/  FSEL R76, R54, -INF , !P3 ;  /* 0xff800000364c7808 */ /* 0x000fe40005800000 */
[----:B------:R-:W-:Y:S02]  /*6ad0*/  ISETP.GT.AND P3, PT, R65, 0x58, P1 ;  /* 0x000000584100780c */ /* 0x000fe40000f64270 */
[----:B------:R-:W-:-:S02]  /*6ae0*/  ISETP.LT.OR P5, PT, R63, 0x32, P5 ;  /* 0x000000323f00780c */ /* 0x000fc40002fa1670 */
[C---:B------:R-:W-:Y:S02]  /*6af0*/  ISETP.LT.OR P4, PT, R63.reuse, 0x39, P4 ;  /* 0x000000393f00780c */ /* 0x040fe40002781670 */
[C---:B------:R-:W-:Y:S02]  /*6b00*/  ISETP.LT.OR P6, PT, R63.reuse, 0x3a, P6 ;  /* 0x0000003a3f00780c */ /* 0x040fe400037c1670 */
[C---:B------:R-:W-:Y:S02]  /*6b10*/  ISETP.LT.OR P2, PT, R63.reuse, 0x41, P2 ;  /* 0x000000413f00780c */ /* 0x040fe40001741670 */
[----:B------:R-:W-:Y:S02]  /*6b20*/  ISETP.LT.OR P3, PT, R63, 0x59, P3 ;  /* 0x000000593f00780c */ /* 0x000fe40001f61670 */
[----:B------:R-:W-:Y:S02]  /*6b30*/  FSEL R84, R159, -INF , !P5 ;  /* 0xff8000009f547808 */ /* 0x000fe40006800000 */
[----:B------:R-:W-:-:S02]  /*6b40*/  FSEL R82, R51, -INF , !P4 ;  /* 0xff80000033527808 */ /* 0x000fc40006000000 */
[----:B------:R-:W-:Y:S02]  /*6b50*/  FSEL R80, R52, -INF , !P6 ;  /* 0xff80000034507808 */ /* 0x000fe40007000000 */
[----:B------:R-:W-:Y:S02]  /*6b60*/  FSEL R78, R53, -INF , !P2 ;  /* 0xff800000354e7808 */ /* 0x000fe40005000000 */
[C---:B------:R-:W-:Y:S02]  /*6b70*/  ISETP.GT.AND P5, PT, R65.reuse, 0x48, P1 ;  /* 0x000000484100780c */ /* 0x040fe40000fa4270 */
[C---:B------:R-:W-:Y:S02]  /*6b80*/  ISETP.GT.AND P4, PT, R65.reuse, 0x49, P1 ;  /* 0x000000494100780c */ /* 0x040fe40000f84270 */
[C---:B------:R-:W-:Y:S02]  /*6b90*/  ISETP.GT.AND P6, PT, R65.reuse, 0x50, P1 ;  /* 0x000000504100780c */ /* 0x040fe40000fc4270 */
[----:B------:R-:W-:-:S02]  /*6ba0*/  ISETP.GT.AND P2, PT, R65, 0x51, P1 ;  /* 0x000000514100780c */ /* 0x000fc40000f44270 */
[----:B------:R-:W-:Y:S02]  /*6bb0*/  FSEL R66, R66, -INF , !P3 ;  /* 0xff80000042427808 */ /* 0x000fe40005800000 */
[----:B------:R-:W-:Y:S02]  /*6bc0*/  ISETP.GT.AND P3, PT, R65, 0x69, P1 ;  /* 0x000000694100780c */ /* 0x000fe40000f64270 */
[C---:B------:R-:W-:Y:S02]  /*6bd0*/  ISETP.LT.OR P5, PT, R63.reuse, 0x49, P5 ;  /* 0x000000493f00780c */ /* 0x040fe40002fa1670 */
[C---:B------:R-:W-:Y:S02]  /*6be0*/  ISETP.LT.OR P4, PT, R63.reuse, 0x4a, P4 ;  /* 0x0000004a3f00780c */ /* 0x040fe40002781670 */
[C---:B------:R-:W-:Y:S02]  /*6bf0*/  ISETP.LT.OR P6, PT, R63.reuse, 0x51, P6 ;  /* 0x000000513f00780c */ /* 0x040fe400037c1670 */
[----:B------:R-:W-:-:S02]  /*6c00*/  ISETP.LT.OR P2, PT, R63, 0x52, P2 ;  /* 0x000000523f00780c */ /* 0x000fc40001741670 */
[----:B------:R-:W-:Y:S02]  /*6c10*/  ISETP.LT.OR P3, PT, R63, 0x6a, P3 ;  /* 0x0000006a3f00780c */ /* 0x000fe40001f61670 */
[----:B------:R-:W-:Y:S02]  /*6c20*/  FSEL R74, R55, -INF , !P5 ;  /* 0xff800000374a7808 */ /* 0x000fe40006800000 */
[----:B------:R-:W-:Y:S02]  /*6c30*/  FSEL R72, R56, -INF , !P4 ;  /* 0xff80000038487808 */ /* 0x000fe40006000000 */
[----:B------:R-:W-:Y:S02]  /*6c40*/  FSEL R68, R57, -INF , !P6 ;  /* 0xff80000039447808 */ /* 0x000fe40007000000 */
[----:B------:R-:W-:Y:S02]  /*6c50*/  FSEL R70, R60, -INF , !P2 ;  /* 0xff8000003c467808 */ /* 0x000fe40005000000 */
[----:B------:R-:W-:-:S02]  /*6c60*/  ISETP.GT.AND P5, PT, R65, 0x59, P1 ;  /* 0x000000594100780c */ /* 0x000fc40000fa4270 */
[C---:B------:R-:W-:Y:S02]  /*6c70*/  ISETP.GT.AND P4, PT, R65.reuse, 0x60, P1 ;  /* 0x000000604100780c */ /* 0x040fe40000f84270 */
[C---:B------:R-:W-:Y:S02]  /*6c80*/  ISETP.GT.AND P6, PT, R65.reuse, 0x61, P1 ;  /* 0x000000614100780c */ /* 0x040fe40000fc4270 */
[----:B------:R-:W-:Y:S02]  /*6c90*/  ISETP.GT.AND P2, PT, R65, 0x68, P1 ;  /* 0x000000684100780c */ /* 0x000fe40000f44270 */
[----:B------:R-:W-:Y:S02]  /*6ca0*/  FSEL R58, R77, -INF , !P3 ;  /* 0xff8000004d3a7808 */ /* 0x000fe40005800000 */
[----:B------:R-:W-:Y:S02]  /*6cb0*/  PLOP3.LUT P3, PT, PT, PT, UP0, 0x40, 0x0 ;  /* 0x000000000000781c */ /* 0x000fe40003f6e808 */
[----:B------:R-:W-:-:S02]  /*6cc0*/  ISETP.LT.OR P5, PT, R63, 0x5a, P5 ;  /* 0x0000005a3f00780c */ /* 0x000fc40002fa1670 */
[C---:B------:R-:W-:Y:S02]  /*6cd0*/  ISETP.LT.OR P4, PT, R63.reuse, 0x61, P4 ;  /* 0x000000613f00780c */ /* 0x040fe40002781670 */
[C---:B------:R-:W-:Y:S02]  /*6ce0*/  ISETP.LT.OR P6, PT, R63.reuse, 0x62, P6 ;  /* 0x000000623f00780c */ /* 0x040fe400037c1670 */
[----:B------:R-:W-:Y:S02]  /*6cf0*/  ISETP.LT.OR P2, PT, R63, 0x69, P2 ;  /* 0x000000693f00780c */ /* 0x000fe40001741670 */
[----:B------:R-:W-:Y:S02]  /*6d00*/  FSEL R64, R64, -INF , !P5 ;  /* 0xff80000040407808 */ /* 0x000fe40006800000 */
[----:B------:R-:W-:Y:S02]  /*6d10*/  FSEL R62, R62, -INF , !P4 ;  /* 0xff8000003e3e7808 */ /* 0x000fe40006000000 */
[----:B------:R-:W-:-:S02]  /*6d20*/  FSEL R60, R73, -INF , !P6 ;  /* 0xff800000493c7808 */ /* 0x000fc40007000000 */
[----:B------:R-:W-:Y:S02]  /*6d30*/  FSEL R54, R69, -INF , !P2 ;  /* 0xff80000045367808 */ /* 0x000fe40005000000 */
[C---:B------:R-:W-:Y:S02]  /*6d40*/  ISETP.GT.AND P5, PT, R65.reuse, 0x70, P1 ;  /* 0x000000704100780c */ /* 0x040fe40000fa4270 */
[C---:B------:R-:W-:Y:S02]  /*6d50*/  ISETP.GT.AND P4, PT, R65.reuse, 0x71, P1 ;  /* 0x000000714100780c */ /* 0x040fe40000f84270 */
[C---:B------:R-:W-:Y:S02]  /*6d60*/  ISETP.GT.AND P6, PT, R65.reuse, 0x78, P1 ;  /* 0x000000784100780c */ /* 0x040fe40000fc4270 */
[----:B------:R-:W-:Y:S02]  /*6d70*/  ISETP.GT.AND P2, PT, R65, 0x79, P1 ;  /* 0x000000794100780c */ /* 0x000fe40000f44270 */
[----:B------:R-:W-:-:S02]  /*6d80*/  ISETP.LT.OR P5, PT, R63, 0x71, P5 ;  /* 0x000000713f00780c */ /* 0x000fc40002fa1670 */
[C---:B------:R-:W-:Y:S02]  /*6d90*/  ISETP.LT.OR P4, PT, R63.reuse, 0x72, P4 ;  /* 0x000000723f00780c */ /* 0x040fe40002781670 */
[C---:B------:R-:W-:Y:S02]  /*6da0*/  ISETP.LT.OR P6, PT, R63.reuse, 0x79, P6 ;  /* 0x000000793f00780c */ /* 0x040fe400037c1670 */
[----:B------:R-:W-:Y:S02]  /*6db0*/  ISETP.LT.OR P2, PT, R63, 0x7a, P2 ;  /* 0x0000007a3f00780c */ /* 0x000fe40001741670 */
[----:B------:R-:W-:Y:S02]  /*6dc0*/  FSEL R56, R71, -INF , !P5 ;  /* 0xff80000047387808 */ /* 0x000fe40006800000 */
[----:B------:R-:W-:Y:S02]  /*6dd0*/  FSEL R52, R81, -INF , !P4 ;  /* 0xff80000051347808 */ /* 0x000fe40006000000 */
[----:B------:R-:W-:-:S02]  /*6de0*/  FSEL R48, R75, -INF , !P6 ;  /* 0xff8000004b307808 */ /* 0x000fc40007000000 */
[----:B------:R-:W-:Y:S01]  /*6df0*/  FSEL R44, R85, -INF , !P2 ;  /* 0xff800000552c7808 */ /* 0x000fe20005000000 */
[----:B------:R-:W-:Y:S06]  /*6e00*/  @P3 BRA `(.L_x_1106) ;  /* 0x00000000005c3947 */ /* 0x000fec0003800000 */
        /* <DEDUP_REMOVED lines=8> */
[----:B------:R-:W0:Y:S02]  /*6e90*/  @P2 LDC.64 R154, c[0x0][0x9e8] ;  /* 0x00027a00ff9a2b82 */ /* 0x000e240000000a00 */
[----:B0-----:R-:W-:-:S05]  /*6ea0*/  @P2 IMAD.HI.U32 R154, R9, R154, RZ ;  /* 0x0000009a099a2227 */ /* 0x001fca00078e00ff */
[----:B------:R-:W-:-:S04]  /*6eb0*/  @P2 SHF.R.U32.HI R9, RZ, R155, R154 ;  /* 0x0000009bff092219 */ /* 0x000fc8000001169a */
[----:B------:R-:W-:Y:S01]  /*6ec0*/  LOP3.LUT R9, RZ, R9, RZ, 0x33, !PT ;  /* 0x00000009ff097212 */ /* 0x000fe200078e33ff */
[----:B------:R-:W-:Y:S06]  /*6ed0*/  BRA `(.L_x_1109) ;  /* 0x0000000000147947 */ /* 0x000fec0003800000 */
.L_x_1108:
[----:B------:R-:W-:-:S05]  /*6ee0*/  IMAD.U32 R51, RZ, RZ, UR50 ;  /* 0x00000032ff337e24 */ /* 0x000fca000f8e00ff */
[----:B------:R-:W-:-:S13]  /*6ef0*/  ISETP.NE.AND P2, PT, R51, 0x1, PT ;  /* 0x000000013300780c */ /* 0x000fda0003f45270 */
[----:B------:R-:W0:Y:S02]  /*6f00*/  @P2 LDC.64 R154, c[0x0][0x9e8] ;  /* 0x00027a00ff9a2b82 */ /* 0x000e240000000a00 */
[----:B0-----:R-:W-:-:S05]  /*6f10*/  @P2 IMAD.HI.U32 R10, R9, R154, RZ ;  /* 0x0000009a090a2227 */ /* 0x001fca00078e00ff */
[----:B------:R-:W-:-:S07]  /*6f20*/  @P2 SHF.R.U32.HI R9, RZ, R155, R10 ;  /* 0x0000009bff092219 */ /* 0x000fce000001160a */
.L_x_1109:
[----:B------:R-:W-:Y:S05]  /*6f30*/  BSYNC B0 ;  /* 0x0000000000007941 */ /* 0x000fea0003800000 */
.L_x_1107:
[----:B------:R-:W-:-:S04]  /*6f40*/  IMAD R10, R9, R51, -R180 ;  /* 0x00000033090a7224 */ /* 0x000fc800078e0ab4 */
[----:B------:R-:W-:-:S05]  /*6f50*/  IMAD R10, R3, -0x2, R10 ;  /* 0xfffffffe030a7824 */ /* 0x000fca00078e020a */
[----:B------:R-:W-:Y:S02]  /*6f60*/  VIADDMNMX R37, R10, R51, R37, PT ;  /* 0x000000330a257246 */ /* 0x000fe40003800125 */
[----:B------:R-:W-:-:S07]  /*6f70*/  VIMNMX R45, R45, R10, !PT ;  /* 0x0000000a2d2d7248 */ /* 0x000fce0007fe0100 */
.L_x_1106:
[----:B------:R-:W-:Y:S02]  /*6f80*/  FMNMX.FTZ R9, R160, R11, !PT ;  /* 0x0000000ba0097209 */ /* 0x000fe40007810000 */
[C---:B------:R-:W-:Y:S02]  /*6f90*/  ISETP.GT.AND P6, PT, R45.reuse, 0x1, P1 ;  /* 0x000000012d00780c */ /* 0x040fe40000fc4270 */
[----:B------:R-:W-:Y:S02]  /*6fa0*/  FMNMX.FTZ R9, R162, R9, !PT ;  /* 0x00000009a2097209 */ /* 0x000fe40007810000 */
[----:B------:R-:W-:Y:S02]  /*6fb0*/  ISETP.GT.AND P5, PT, R45, 0x10, P1 ;  /* 0x000000102d00780c */ /* 0x000fe40000fa4270 */
[----:B------:R-:W-:Y:S02]  /*6fc0*/  FMNMX.FTZ R9, R176, R9, !PT ;  /* 0x00000009b0097209 */ /* 0x000fe40007810000 */
[----:B------:R-:W-:-:S02]  /*6fd0*/  ISETP.LT.OR P6, PT, R37, 0x2, P6 ;  /* 0x000000022500780c */ /* 0x000fc400037c1670 */
[----:B------:R-:W-:Y:S02]  /*6fe0*/  FMNMX.FTZ R9, R170, R9, !PT ;  /* 0x00000009aa097209 */ /* 0x000fe40007810000 */
[----:B------:R-:W-:Y:S02]  /*6ff0*/  ISETP.LT.OR P5, PT, R37, 0x11, P5 ;  /* 0x000000112500780c */ /* 0x000fe40002fa1670 */
[----:B------:R-:W-:Y:S02]  /*7000*/  FMNMX.FTZ R9, R168, R9, !PT ;  /* 0x00000009a8097209 */ /* 0x000fe40007810000 */
[----:B------:R-:W-:Y:S02]  /*7010*/  FSEL R154, R15, -INF , !P6 ;  /* 0xff8000000f9a7808 */ /* 0x000fe40007000000 */
[----:B------:R-:W-:Y:S02]  /*7020*/  FMNMX.FTZ R9, R184, R9, !PT ;  /* 0x00000009b8097209 */ /* 0x000fe40007810000 */
[----:B------:R-:W-:-:S02]  /*7030*/  FSEL R158, R19, -INF , !P5 ;  /* 0xff800000139e7808 */ /* 0x000fc40006800000 */
[----:B------:R-:W-:Y:S02]  /*7040*/  FMNMX.FTZ R9, R178, R9, !PT ;  /* 0x00000009b2097209 */ /* 0x000fe40007810000 */
[----:B------:R-:W-:Y:S02]  /*7050*/  ISETP.GT.AND P5, PT, R45, 0x20, P1 ;  /* 0x000000202d00780c */ /* 0x000fe40000fa4270 */
[----:B------:R-:W-:Y:S02]  /*7060*/  FMNMX.FTZ R9, R174, R9, !PT ;  /* 0x00000009ae097209 */ /* 0x000fe40007810000 */
[----:B------:R-:W-:Y:S02]  /*7070*/  ISETP.LT.OR P5, PT, R37, 0x21, P5 ;  /* 0x000000212500780c */ /* 0x000fe40002fa1670 */
[----:B------:R-:W-:Y:S02]  /*7080*/  FMNMX.FTZ R9, R172, R9, !PT ;  /* 0x00000009ac097209 */ /* 0x000fe40007810000 */
[----:B------:R-:W-:-:S02]  /*7090*/  ISETP.GT.AND P3, PT, R45, 0x8, P1 ;  /* 0x000000082d00780c */ /* 0x000fc40000f64270 */
[----:B------:R-:W-:Y:S02]  /*70a0*/  FMNMX.FTZ R9, R166, R9, !PT ;  /* 0x00000009a6097209 */ /* 0x000fe40007810000 */
[----:B------:R-:W-:Y:S02]  /*70b0*/  ISETP.LT.OR P3, PT, R37, 0x9, P3 ;  /* 0x000000092500780c */ /* 0x000fe40001f61670 */
[----:B------:R-:W-:Y:S02]  /*70c0*/  FMNMX.FTZ R9, R164, R9, !PT ;  /* 0x00000009a4097209 */ /* 0x000fe40007810000 */
[----:B------:R-:W-:Y:S02]  /*70d0*/  ISETP.GT.AND P4, PT, R45, 0x9, P1 ;  /* 0x000000092d00780c */ /* 0x000fe40000f84270 */
[----:B------:R-:W-:Y:S02]  /*70e0*/  FMNMX.FTZ R9, R152, R9, !PT ;  /* 0x0000000998097209 */ /* 0x000fe40007810000 */
[----:B------:R-:W-:-:S02]  /*70f0*/  FSEL R18, R18, -INF , !P3 ;  /* 0xff80000012127808 */ /* 0x000fc40005800000 */
[----:B------:R-:W-:Y:S02]  /*7100*/  FMNMX.FTZ R9, R86, R9, !PT ;  /* 0x0000000956097209 */ /* 0x000fe40007810000 */
[----:B------:R-:W-:Y:S02]  /*7110*/  ISETP.GT.AND P3, PT, R45, 0x18, P1 ;  /* 0x000000182d00780c */ /* 0x000fe40000f64270 */
[----:B------:R-:W-:Y:S02]  /*7120*/  FMNMX.FTZ R9, R84, R9, !PT ;  /* 0x0000000954097209 */ /* 0x000fe40007810000 */
[C---:B------:R-:W-:Y:S02]  /*7130*/  ISETP.LT.OR P4, PT, R37.reuse, 0xa, P4 ;  /* 0x0000000a2500780c */ /* 0x040fe40002781670 */
[----:B------:R-:W-:Y:S02]  /*7140*/  FMNMX.FTZ R9, R82, R9, !PT ;  /* 0x0000000952097209 */ /* 0x000fe40007810000 */
[----:B------:R-:W-:-:S02]  /*7150*/  ISETP.LT.OR P3, PT, R37, 0x19, P3 ;  /* 0x000000192500780c */ /* 0x000fc40001f61670 */
[----:B------:R-:W-:Y:S02]  /*7160*/  FMNMX.FTZ R9, R80, R9, !PT ;  /* 0x0000000950097209 */ /* 0x000fe40007810000 */
[----:B------:R-:W-:Y:S02]  /*7170*/  ISETP.GT.AND P2, PT, R45, 0x11, P1 ;  /* 0x000000112d00780c */ /* 0x000fe40000f44270 */
[----:B------:R-:W-:Y:S02]  /*7180*/  FMNMX.FTZ R9, R78, R9, !PT ;  /* 0x000000094e097209 */ /* 0x000fe40007810000 */
[----:B------:R-:W-:Y:S02]  /*7190*/  FSEL R156, R17, -INF , !P4 ;  /* 0xff800000119c7808 */ /* 0x000fe40006000000 */
        /* <DEDUP_REMOVED lines=15> */
[C---:B------:R-:W-:Y:S02]  /*7290*/  ISETP.GT.AND P4, PT, R45.reuse, 0x29, P1 ;  /* 0x000000292d00780c */ /* 0x040fe40000f84270 */
[----:B------:R-:W-:Y:S02]  /*72a0*/  FMNMX.FTZ R9, R60, R9, !PT ;  /* 0x000000093c097209 */ /* 0x000fe40007810000 */
[----:B------:R-:W-:Y:S02]  /*72b0*/  FSEL R24, R24, -INF , !P2 ;  /* 0xff80000018187808 */ /* 0x000fe40005000000 */
[----:B------:R-:W-:Y:S02]  /*72c0*/  FMNMX.FTZ R9, R54, R9, !PT ;  /* 0x0000000936097209 */ /* 0x000fe40007810000 */
[----:B------:R-:W-:-:S02]  /*72d0*/  ISETP.GT.AND P2, PT, R45, 0x30, P1 ;  /* 0x000000302d00780c */ /* 0x000fc40000f44270 */
[----:B------:R-:W-:Y:S02]  /*72e0*/  FMNMX.FTZ R9, R58, R9, !PT ;  /* 0x000000093a097209 */ /* 0x000fe40007810000 */
[C---:B------:R-:W-:Y:S02]  /*72f0*/  ISETP.LT.OR P4, PT, R37.reuse, 0x2a, P4 ;  /* 0x0000002a2500780c */ /* 0x040fe40002781670 */
[----:B------:R-:W-:Y:S02]  /*7300*/  FMNMX.FTZ R9, R56, R9, !PT ;  /* 0x0000000938097209 */ /* 0x000fe40007810000 */
[----:B------:R-:W-:Y:S02]  /*7310*/  ISETP.LT.OR P2, PT, R37, 0x31, P2 ;  /* 0x000000312500780c */ /* 0x000fe40001741670 */
[----:B------:R-:W-:-:S04]  /*7320*/  FMNMX.FTZ R9, R52, R9, !PT ;  /* 0x0000000934097209 */ /* 0x000fc80007810000 */
[----:B------:R-:W-:-:S04]  /*7330*/  FMNMX.FTZ R9, R48, R9, !PT ;  /* 0x0000000930097209 */ /* 0x000fc80007810000 */
[----:B------:R-:W-:Y:S02]  /*7340*/  FMNMX.FTZ R51, R44, R9, !PT ;  /* 0x000000092c337209 */ /* 0x000fe40007810000 */
[----:B------:R-:W0:Y:S03]  /*7350*/  LDC R9, c[0x0][0x988] ;  /* 0x00026200ff097b82 */ /* 0x000e260000000800 */
[----:B------:R-:W1:Y:S02]  /*7360*/  SHFL.BFLY PT, R10, R51, 0x2, 0x1f ;  /* 0x0c401f00330a7f89 */ /* 0x000e6400000e0000 */
[----:B-1----:R-:W-:-:S05]  /*7370*/  FMNMX.FTZ R53, R51, R10, !PT ;  /* 0x0000000a33357209 */ /* 0x002fca0007810000 */
[----:B------:R-:W1:Y:S02]  /*7380*/  SHFL.BFLY PT, R10, R53, 0x1, 0x1f ;  /* 0x0c201f00350a7f89 */ /* 0x000e6400000e0000 */
[----:B-1----:R-:W-:-:S04]  /*7390*/  FMNMX.FTZ R10, R53, R10, !PT ;  /* 0x0000000a350a7209 */ /* 0x002fc80007810000 */
[C---:B------:R-:W-:Y:S01]  /*73a0*/  FSETP.NEU.FTZ.AND P6, PT, R10.reuse, -INF , PT ;  /* 0xff8000000a00780b */ /* 0x040fe20003fdd000 */
[----:B0-----:R-:W-:-:S05]  /*73b0*/  FMUL.FTZ R51, R10, R9 ;  /* 0x000000090a337220 */ /* 0x001fca0000410000 */
[----:B------:R-:W-:-:S05]  /*73c0*/  FSEL R51, R51, RZ, P6 ;  /* 0x000000ff33337208 */ /* 0x000fca0003000000 */
[-CC-:B------:R-:W-:Y:S01]  /*73d0*/  FFMA.FTZ R15, R162, R9.reuse, -R51.reuse ;  /* 0x00000009a20f7223 */ /* 0x180fe20000010833 */
[----:B------:R-:W-:Y:S01]  /*73e0*/  FSEL R162, R23, -INF , !P5 ;  /* 0xff80000017a27808 */ /* 0x000fe20006800000 */
[-CC-:B------:R-:W-:Y:S01]  /*73f0*/  FFMA.FTZ R180, R160, R9.reuse, -R51.reuse ;  /* 0x00000009a0b47223 */ /* 0x180fe20000010833 */
[----:B------:R-:W-:Y:S01]  /*7400*/  ISETP.GT.AND P5, PT, R45, RZ, P1 ;  /* 0x000000ff2d00720c */ /* 0x000fe20000fa4270 */
[-CC-:B------:R-:W-:Y:S01]  /*7410*/  FFMA.FTZ R182, R176, R9.reuse, -R51.reuse ;  /* 0x00000009b0b67223 */ /* 0x180fe20000010833 */
[----:B------:R-:W-:Y:S01]  /*7420*/  FSEL R160, R21, -INF , !P3 ;  /* 0xff80000015a07808 */ /* 0x000fe20005800000 */
[-CC-:B------:R-:W-:Y:S01]  /*7430*/  FFMA.FTZ R176, R168, R9.reuse, -R51.reuse ;  /* 0x00000009a8b07223 */ /* 0x180fe20000010833 */
[----:B------:R-:W-:Y:S01]  /*7440*/  ISETP.LT.OR P5, PT, R37, 0x1, P5 ;  /* 0x000000012500780c */ /* 0x000fe20002fa1670 */
[-CC-:B------:R-:W-:Y:S01]  /*7450*/  FFMA.FTZ R17, R170, R9.reuse, -R51.reuse ;  /* 0x00000009aa117223 */ /* 0x180fe20000010833 */
[----:B------:R-:W-:Y:S01]  /*7460*/  ISETP.GT.AND P3, PT, R45, 0x28, P1 ;  /* 0x000000282d00780c */ /* 0x000fe20000f64270 */
[-CC-:B------:R-:W-:Y:S01]  /*7470*/  FFMA.FTZ R174, R174, R9.reuse, -R51.reuse ;  /* 0x00000009aeae7223 */ /* 0x180fe20000010833 */
[----:B------:R-:W-:Y:S01]  /*7480*/  FSEL R53, R14, -INF , !P5 ;  /* 0xff8000000e357808 */ /* 0x000fe20006800000 */
[-CC-:B------:R-:W-:Y:S01]  /*7490*/  FFMA.FTZ R14, R184, R9.reuse, -R51.reuse ;  /* 0x00000009b80e7223 */ /* 0x180fe20000010833 */
[----:B------:R-:W-:Y:S01]  /*74a0*/  ISETP.LT.OR P3, PT, R37, 0x29, P3 ;  /* 0x000000292500780c */ /* 0x000fe20001f61670 */
[-CC-:B------:R-:W-:Y:S01]  /*74b0*/  FFMA.FTZ R152, R152, R9.reuse, -R51.reuse ;  /* 0x0000000998987223 */ /* 0x180fe20000010833 */
[----:B------:R-:W-:Y:S01]  /*74c0*/  FMNMX.FTZ R19, R53, R12, !PT ;  /* 0x0000000c35137209 */ /* 0x000fe20007810000 */
[--C-:B------:R-:W-:Y:S01]  /*74d0*/  FFMA.FTZ R48, R48, R9, -R51.reuse ;  /* 0x0000000930307223 */ /* 0x100fe20000010833 */
[----:B------:R-:W-:Y:S01]  /*74e0*/  FSEL R26, R26, -INF , !P3 ;  /* 0xff8000001a1a7808 */ /* 0x000fe20005800000 */
[----:B------:R-:W-:Y:S01]  /*74f0*/  MUFU.EX2 R180, R180 ;  /* 0x000000b400b47308 */ /* 0x000fe20000000800 */
[----:B------:R-:W-:Y:S01]  /*7500*/  FMNMX.FTZ R19, R154, R19, !PT ;  /* 0x000000139a137209 */ /* 0x000fe20007810000 */
[-CC-:B------:R-:W-:Y:S01]  /*7510*/  FFMA.FTZ R178, R178, R9.reuse, -R51.reuse ;  /* 0x00000009b2b27223 */ /* 0x180fe20000010833 */
[----:B------:R-:W-:Y:S01]  /*7520*/  ISETP.GT.AND P3, PT, R45, 0x31, P1 ;  /* 0x000000312d00780c */ /* 0x000fe20000f64270 */
[--C-:B------:R-:W-:Y:S01]  /*7530*/  FFMA.FTZ R172, R172, R9, -R51.reuse ;  /* 0x00000009acac7223 */ /* 0x100fe20000010833 */
        /* <DEDUP_REMOVED lines=11> */
[----:B------:R0:W-:Y:S01]  /*75f0*/  MUFU.EX2 R19, R14 ;  /* 0x0000000e00137308 */ /* 0x0001e20000000800 */
[----:B------:R-:W-:Y:S01]  /*7600*/  FMNMX.FTZ R21, R20, R21, !PT ;  /* 0x0000001514157209 */ /* 0x000fe20007810000 */
[----:B------:R-:W-:Y:S01]  /*7610*/  FFMA.FTZ R44, R44, R9, -R51 ;  /* 0x000000092c2c7223 */ /* 0x000fe20000010833 */
[----:B------:R-:W-:-:S02]  /*7620*/  ISETP.LT.OR P3, PT, R37, 0x32, P3 ;  /* 0x000000322500780c */ /* 0x000fc40001f61670 */
[----:B------:R-:W-:Y:S02]  /*7630*/  FMNMX.FTZ R21, R160, R21, !PT ;  /* 0x00000015a0157209 */ /* 0x000fe40007810000 */
[----:B------:R-:W-:Y:S01]  /*7640*/  ISETP.GT.AND P4, PT, R45, 0x39, P1 ;  /* 0x000000392d00780c */ /* 0x000fe20000f84270 */
[----:B------:R-:W-:Y:S01]  /*7650*/  MUFU.EX2 R182, R182 ;  /* 0x000000b600b67308 */ /* 0x000fe20000000800 */
[----:B------:R-:W-:Y:S01]  /*7660*/  FMNMX.FTZ R23, R22, R21, !PT ;  /* 0x0000001516177209 */ /* 0x000fe20007810000 */
[----:B0-----:R-:W-:Y:S01]  /*7670*/  FFMA.FTZ R14, R166, R9, -R51 ;  /* 0x00000009a60e7223 */ /* 0x001fe20000010833 */
[----:B------:R-:W-:Y:S02]  /*7680*/  ISETP.LT.OR P5, PT, R37, 0x39, P5 ;  /* 0x000000392500780c */ /* 0x000fe40002fa1670 */
[----:B------:R-:W-:Y:S02]  /*7690*/  FMNMX.FTZ R23, R162, R23, !PT ;  /* 0x00000017a2177209 */ /* 0x000fe40007810000 */
[----:B------:R-:W-:Y:S01]  /*76a0*/  FSEL R28, R28, -INF , !P3 ;  /* 0xff8000001c1c7808 */ /* 0x000fe20005800000 */
[----:B------:R0:W-:Y:S01]  /*76b0*/  MUFU.EX2 R21, R174 ;  /* 0x000000ae00157308 */ /* 0x0001e20000000800 */
[----:B------:R-:W-:-:S02]  /*76c0*/  FMNMX.FTZ R23, R24, R23, !PT ;  /* 0x0000001718177209 */ /* 0x000fc40007810000 */
[----:B------:R-:W-:Y:S02]  /*76d0*/  ISETP.GT.AND P2, PT, R45, 0x40, P1 ;  /* 0x000000402d00780c */ /* 0x000fe40000f44270 */
[----:B------:R-:W-:Y:S02]  /*76e0*/  FMNMX.FTZ R23, R26, R23, !PT ;  /* 0x000000171a177209 */ /* 0x000fe40007810000 */
[----:B------:R-:W-:Y:S01]  /*76f0*/  FSEL R184, R29, -INF , !P5 ;  /* 0xff8000001db87808 */ /* 0x000fe20006800000 */
[----:B------:R-:W-:Y:S01]  /*7700*/  MUFU.EX2 R17, R17 ;  /* 0x0000001100117308 */ /* 0x000fe20000000800 */
[----:B------:R-:W-:Y:S01]  /*7710*/  FMNMX.FTZ R25, R168, R23, !PT ;  /* 0x00000017a8197209 */ /* 0x000fe20007810000 */
[----:B0-----:R-:W-:Y:S01]  /*7720*/  FFMA.FTZ R174, R164, R9, -R51 ;  /* 0x00000009a4ae7223 */ /* 0x001fe20000010833 */
[----:B------:R-:W-:Y:S02]  /*7730*/  ISETP.LT.OR P4, PT, R37, 0x3a, P4 ;  /* 0x0000003a2500780c */ /* 0x000fe40002781670 */
[----:B------:R-:W-:-:S02]  /*7740*/  FMNMX.FTZ R25, R170, R25, !PT ;  /* 0x00000019aa197209 */ /* 0x000fc40007810000 */
[----:B------:R-:W-:Y:S01]  /*7750*/  ISETP.GT.AND P3, PT, R45, 0x41, P1 ;  /* 0x000000412d00780c */ /* 0x000fe20000f64270 */
[----:B------:R0:W-:Y:S01]  /*7760*/  MUFU.EX2 R23, R14 ;  /* 0x0000000e00177308 */ /* 0x0001e20000000800 */
[----:B------:R-:W-:Y:S02]  /*7770*/  FMNMX.FTZ R25, R28, R25, !PT ;  /* 0x000000191c197209 */ /* 0x000fe40007810000 */
[----:B------:R-:W-:Y:S02]  /*7780*/  ISETP.LT.OR P2, PT, R37, 0x41, P2 ;  /* 0x000000412500780c */ /* 0x000fe40001741670 */
[----:B------:R-:W-:Y:S02]  /*7790*/  FSEL R30, R30, -INF , !P4 ;  /* 0xff8000001e1e7808 */ /* 0x000fe40006000000 */
[----:B------:R-:W-:Y:S01]  /*77a0*/  FMNMX.FTZ R25, R184, R25, !PT ;  /* 0x00000019b8197209 */ /* 0x000fe20007810000 */
[----:B------:R-:W-:Y:S01]  /*77b0*/  MUFU.EX2 R176, R176 ;  /* 0x000000b000b07308 */ /* 0x000fe20000000800 */
[----:B------:R-:W-:Y:S01]  /*77c0*/  ISETP.GT.AND P5, PT, R45, 0x48, P1 ;  /* 0x000000482d00780c */ /* 0x000fe20000fa4270 */
[----:B0-----:R-:W-:Y:S01]  /*77d0*/  FFMA.FTZ R14, R86, R9, -R51 ;  /* 0x00000009560e7223 */ /* 0x001fe20000010833 */
[----:B------:R-:W-:-:S02]  /*77e0*/  FSEL R186, R31, -INF , !P2 ;  /* 0xff8000001fba7808 */ /* 0x000fc40005000000 */
[----:B------:R-:W-:Y:S02]  /*77f0*/  ISETP.LT.OR P3, PT, R37, 0x42, P3 ;  /* 0x000000422500780c */ /* 0x000fe40001f61670 */
[----:B------:R-:W-:Y:S01]  /*7800*/  FMNMX.FTZ R27, R30, R25, !PT ;  /* 0x000000191e1b7209 */ /* 0x000fe20007810000 */
[----:B------:R-:W-:Y:S01]  /*7810*/  MUFU.EX2 R178, R178 ;  /* 0x000000b200b27308 */ /* 0x000fe20000000800 */
[----:B------:R-:W-:Y:S02]  /*7820*/  ISETP.GT.AND P4, PT, R45, 0x49, P1 ;  /* 0x000000492d00780c */ /* 0x000fe40000f84270 */
[----:B------:R-:W-:Y:S02]  /*7830*/  ISETP.LT.OR P5, PT, R37, 0x49, P5 ;  /* 0x000000492500780c */ /* 0x000fe40002fa1670 */
[----:B------:R-:W-:Y:S02]  /*7840*/  FSEL R32, R32, -INF , !P3 ;  /* 0xff80000020207808 */ /* 0x000fe40005800000 */
[----:B------:R-:W-:Y:S01]  /*7850*/  FMNMX.FTZ R27, R186, R27, !PT ;  /* 0x0000001bba1b7209 */ /* 0x000fe20007810000 */
[----:B------:R-:W-:Y:S01]  /*7860*/  MUFU.EX2 R25, R152 ;  /* 0x0000009800197308 */ /* 0x000fe20000000800 */
[----:B------:R-:W-:-:S02]  /*7870*/  ISETP.GT.AND P2, PT, R45, 0x50, P1 ;  /* 0x000000502d00780c */ /* 0x000fc40000f44270 */
[----:B------:R-:W-:Y:S02]  /*7880*/  FSEL R166, R33, -INF , !P5 ;  /* 0xff80000021a67808 */ /* 0x000fe40006800000 */
[----:B------:R-:W-:Y:S02]  /*7890*/  ISETP.LT.OR P4, PT, R37, 0x4a, P4 ;  /* 0x0000004a2500780c */ /* 0x000fe40002781670 */
[----:B------:R-:W-:Y:S01]  /*78a0*/  FMNMX.FTZ R29, R32, R27, !PT ;  /* 0x0000001b201d7209 */ /* 0x000fe20007810000 */
[----:B------:R-:W-:Y:S01]  /*78b0*/  MUFU.EX2 R172, R172 ;  /* 0x000000ac00ac7308 */ /* 0x000fe20000000800 */
[----:B------:R-:W-:Y:S02]  /*78c0*/  ISETP.GT.AND P3, PT, R45, 0x51, P1 ;  /* 0x000000512d00780c */ /* 0x000fe40000f64270 */
[----:B------:R-:W-:Y:S02]  /*78d0*/  ISETP.LT.OR P2, PT, R37, 0x51, P2 ;  /* 0x000000512500780c */ /* 0x000fe40001741670 */
[----:B------:R-:W-:Y:S01]  /*78e0*/  FSEL R164, R34, -INF , !P4 ;  /* 0xff80000022a47808 */ /* 0x000fe20006000000 */
[----:B------:R-:W-:Y:S01]  /*78f0*/  FFMA.FTZ R34, R84, R9, -R51 ;  /* 0x0000000954227223 */ /* 0x000fe20000010833 */
[----:B------:R-:W-:Y:S01]  /*7900*/  FMNMX.FTZ R29, R166, R29, !PT ;  /* 0x0000001da61d7209 */ /* 0x000fe20007810000 */
[----:B------:R0:W-:Y:S01]  /*7910*/  MUFU.EX2 R27, R14 ;  /* 0x0000000e001b7308 */ /* 0x0001e20000000800 */
[----:B------:R-:W-:-:S02]  /*7920*/  ISETP.GT.AND P5, PT, R45, 0x58, P1 ;  /* 0x000000582d00780c */ /* 0x000fc40000fa4270 */
[----:B------:R-:W-:Y:S02]  /*7930*/  FSEL R188, R35, -INF , !P2 ;  /* 0xff80000023bc7808 */ /* 0x000fe40005000000 */
[----:B------:R-:W-:Y:S02]  /*7940*/  ISETP.LT.OR P3, PT, R37, 0x52, P3 ;  /* 0x000000522500780c */ /* 0x000fe40001f61670 */
[----:B------:R-:W-:Y:S01]  /*7950*/  FMNMX.FTZ R29, R164, R29, !PT ;  /* 0x0000001da41d7209 */ /* 0x000fe20007810000 */
[----:B------:R-:W-:Y:S01]  /*7960*/  MUFU.EX2 R174, R174 ;  /* 0x000000ae00ae7308 */ /* 0x000fe20000000800 */
[----:B------:R-:W-:Y:S01]  /*7970*/  ISETP.GT.AND P4, PT, R45, 0x59, P1 ;  /* 0x000000592d00780c */ /* 0x000fe20000f84270 */
[----:B0-----:R-:W-:Y:S01]  /*7980*/  FFMA.FTZ R14, R82, R9, -R51 ;  /* 0x00000009520e7223 */ /* 0x001fe20000010833 */
[----:B------:R-:W-:Y:S02]  /*7990*/  ISETP.LT.OR P5, PT, R37, 0x59, P5 ;  /* 0x000000592500780c */ /* 0x000fe40002fa1670 */
[----:B------:R-:W-:-:S02]  /*79a0*/  FSEL R36, R36, -INF , !P3 ;  /* 0xff80000024247808 */ /* 0x000fc40005800000 */
[----:B------:R-:W-:Y:S01]  /*79b0*/  FMNMX.FTZ R29, R188, R29, !PT ;  /* 0x0000001dbc1d7209 */ /* 0x000fe20007810000 */
[----:B------:R-:W-:Y:S01]  /*79c0*/  MUFU.EX2 R34, R34 ;  /* 0x0000002200227308 */ /* 0x000fe20000000800 */
[----:B------:R-:W-:Y:S02]  /*79d0*/  ISETP.GT.AND P2, PT, R45, 0x60, P1 ;  /* 0x000000602d00780c */ /* 0x000fe40000f44270 */
[----:B------:R-:W-:Y:S02]  /*79e0*/  FSEL R38, R38, -INF , !P5 ;  /* 0xff80000026267808 */ /* 0x000fe40006800000 */
[----:B------:R-:W-:Y:S02]  /*79f0*/  ISETP.LT.OR P4, PT, R37, 0x5a, P4 ;  /* 0x0000005a2500780c */ /* 0x000fe40002781670 */
[----:B------:R-:W-:Y:S01]  /*7a00*/  FMNMX.FTZ R31, R36, R29, !PT ;  /* 0x0000001d241f7209 */ /* 0x000fe20007810000 */
[----:B------:R-:W-:Y:S01]  /*7a10*/  MUFU.EX2 R64, R64 ;  /* 0x0000004000407308 */ /* 0x000fe20000000800 */
[----:B------:R-:W-:-:S02]  /*7a20*/  ISETP.GT.AND P3, PT, R45, 0x61, P1 ;  /* 0x000000612d00780c */ /* 0x000fc40000f64270 */
[----:B------:R-:W-:Y:S02]  /*7a30*/  ISETP.LT.OR P2, PT, R37, 0x61, P2 ;  /* 0x000000612500780c */ /* 0x000fe40001741670 */
[----:B------:R-:W-:Y:S01]  /*7a40*/  FSEL R84, R39, -INF , !P4 ;  /* 0xff80000027547808 */ /* 0x000fe20006000000 */
[--C-:B------:R-:W-:Y:S01]  /*7a50*/  FFMA.FTZ R39, R62, R9, -R51.reuse ;  /* 0x000000093e277223 */ /* 0x100fe20000010833 */
[----:B------:R-:W-:Y:S01]  /*7a60*/  FMNMX.FTZ R31, R38, R31, !PT ;  /* 0x0000001f261f7209 */ /* 0x000fe20007810000 */
[----:B------:R0:W-:Y:S01]  /*7a70*/  MUFU.EX2 R29, R14 ;  /* 0x0000000e001d7308 */ /* 0x0001e20000000800 */
[----:B------:R-:W-:Y:S02]  /*7a80*/  ISETP.GT.AND P5, PT, R45, 0x68, P1 ;  /* 0x000000682d00780c */ /* 0x000fe40000fa4270 */
[----:B------:R-:W-:Y:S01]  /*7a90*/  FSEL R86, R40, -INF , !P2 ;  /* 0xff80000028567808 */ /* 0x000fe20005000000 */
[----:B------:R-:W-:Y:S01]  /*7aa0*/  FFMA.FTZ R40, R80, R9, -R51 ;  /* 0x0000000950287223 */ /* 0x000fe20000010833 */
[----:B------:R-:W-:-:S02]  /*7ab0*/  ISETP.LT.OR P3, PT, R37, 0x62, P3 ;  /* 0x000000622500780c */ /* 0x000fc40001f61670 */
[----:B------:R-:W-:Y:S01]  /*7ac0*/  FMNMX.FTZ R31, R84, R31, !PT ;  /* 0x0000001f541f7209 */ /* 0x000fe20007810000 */
[----:B------:R-:W-:Y:S01]  /*7ad0*/  MUFU.EX2 R39, R39 ;  /* 0x0000002700277308 */ /* 0x000fe20000000800 */
[----:B------:R-:W-:Y:S01]  /*7ae0*/  ISETP.GT.AND P4, PT, R45, 0x69, P1 ;  /* 0x000000692d00780c */ /* 0x000fe20000f84270 */
[----:B0-----:R-:W-:Y:S01]  /*7af0*/  FFMA.FTZ R14, R78, R9, -R51 ;  /* 0x000000094e0e7223 */ /* 0x001fe20000010833 */
[----:B------:R-:W-:Y:S02]  /*7b00*/  ISETP.LT.OR P5, PT, R37, 0x69, P5 ;  /* 0x000000692500780c */ /* 0x000fe40002fa1670 */
[----:B------:R-:W-:Y:S02]  /*7b10*/  FSEL R82, R41, -INF , !P3 ;  /* 0xff80000029527808 */ /* 0x000fe40005800000 */
[----:B------:R-:W-:Y:S01]  /*7b20*/  FMNMX.FTZ R31, R86, R31, !PT ;  /* 0x0000001f561f7209 */ /* 0x000fe20007810000 */
[----:B------:R-:W-:Y:S01]  /*7b30*/  MUFU.EX2 R40, R40 ;  /* 0x0000002800287308 */ /* 0x000fe20000000800 */
[----:B------:R-:W-:-:S02]  /*7b40*/  ISETP.GT.AND P2, PT, R45, 0x70, P1 ;  /* 0x000000702d00780c */ /* 0x000fc40000f44270 */
[----:B------:R-:W-:Y:S01]  /*7b50*/  FSEL R80, R42, -INF , !P5 ;  /* 0xff8000002a507808 */ /* 0x000fe20006800000 */
[--C-:B------:R-:W-:Y:S01]  /*7b60*/  FFMA.FTZ R42, R76, R9, -R51.reuse ;  /* 0x000000094c2a7223 */ /* 0x100fe20000010833 */
        /* <DEDUP_REMOVED lines=10> */
[----:B------:R-:W-:Y:S02]  /*7c10*/  ISETP.LT.OR P3, PT, R37, 0x72, P3 ;  /* 0x000000722500780c */ /* 0x000fe40001f61670 */
[----:B------:R-:W-:Y:S01]  /*7c20*/  FSEL R152, R46, -INF , !P2 ;  /* 0xff8000002e987808 */ /* 0x000fe20005000000 */
[----:B------:R-:W-:Y:S01]  /*7c30*/  FFMA.FTZ R46, R72, R9, -R51 ;  /* 0x00000009482e7223 */ /* 0x000fe20000010833 */
[----:B------:R-:W-:Y:S01]  /*7c40*/  FMNMX.FTZ R33, R78, R33, !PT ;  /* 0x000000214e217209 */ /* 0x000fe20007810000 */
[----:B------:R-:W-:Y:S01]  /*7c50*/  MUFU.EX2 R42, R42 ;  /* 0x0000002a002a7308 */ /* 0x000fe20000000800 */
[----:B------:R-:W-:Y:S02]  /*7c60*/  ISETP.GT.AND P1, PT, R45, 0x79, P1 ;  /* 0x000000792d00780c */ /* 0x000fe40000f24270 */
[----:B------:R-:W-:Y:S02]  /*7c70*/  ISETP.LT.OR P5, PT, R37, 0x79, P5 ;  /* 0x000000792500780c */ /* 0x000fe40002fa1670 */
[----:B------:R-:W-:-:S02]  /*7c80*/  FSEL R76, R47, -INF , !P3 ;  /* 0xff8000002f4c7808 */ /* 0x000fc40005800000 */
[----:B------:R-:W-:Y:S01]  /*7c90*/  FMNMX.FTZ R33, R152, R33, !PT ;  /* 0x0000002198217209 */ /* 0x000fe20007810000 */
[----:B------:R-:W-:Y:S01]  /*7ca0*/  MUFU.EX2 R46, R46 ;  /* 0x0000002e002e7308 */ /* 0x000fe20000000800 */
[----:B------:R-:W-:Y:S01]  /*7cb0*/  ISETP.LT.OR P1, PT, R37, 0x7a, P1 ;  /* 0x0000007a2500780c */ /* 0x000fe20000f21670 */
[--C-:B------:R-:W-:Y:S01]  /*7cc0*/  FFMA.FTZ R37, R74, R9, -R51.reuse ;  /* 0x000000094a257223 */ /* 0x100fe20000010833 */
[----:B------:R-:W-:Y:S02]  /*7cd0*/  FSEL R190, R49, -INF , !P5 ;  /* 0xff80000031be7808 */ /* 0x000fe40006800000 */
[----:B------:R-:W-:Y:S02]  /*7ce0*/  FMNMX.FTZ R35, R76, R33, !PT ;  /* 0x000000214c237209 */ /* 0x000fe40007810000 */
[----:B------:R-:W-:Y:S01]  /*7cf0*/  FSEL R74, R50, -INF , !P1 ;  /* 0xff800000324a7808 */ /* 0x000fe20004800000 */
[----:B------:R-:W-:Y:S01]  /*7d00*/  MUFU.EX2 R33, R37 ;  /* 0x0000002500217308 */ /* 0x000fe20000000800 */
[----:B------:R-:W-:Y:S01]  /*7d10*/  FMNMX.FTZ R35, R190, R35, !PT ;  /* 0x00000023be237209 */ /* 0x000fe20007810000 */
[----:B------:R-:W-:Y:S01]  /*7d20*/  FFMA.FTZ R50, R70, R9, -R51 ;  /* 0x0000000946327223 */ /* 0x000fe20000010833 */
[----:B------:R-:W-:-:S02]  /*7d30*/  FSEL R56, R10, RZ, P6 ;  /* 0x000000ff0a387208 */ /* 0x000fc40003000000 */
[----:B0-----:R-:W-:Y:S01]  /*7d40*/  FMNMX.FTZ R14, R74, R35, !PT ;  /* 0x000000234a0e7209 */ /* 0x001fe20007810000 */
[-C--:B------:R-:W-:Y:S02]  /*7d50*/  FFMA.FTZ R35, R68, R9.reuse, -R51 ;  /* 0x0000000944237223 */ /* 0x080fe40000010833 */
[----:B------:R-:W-:Y:S01]  /*7d60*/  FADD.FTZ R56, -R56, R11 ;  /* 0x0000000b38387221 */ /* 0x000fe20000010100 */
[----:B------:R-:W-:Y:S01]  /*7d70*/  MUFU.EX2 R50, R50 ;  /* 0x0000003200327308 */ /* 0x000fe20000000800 */
[----:B------:R-:W0:Y:S02]  /*7d80*/  SHFL.BFLY PT, R41, R14, 0x2, 0x1f ;  /* 0x0c401f000e297f89 */ /* 0x000e2400000e0000 */
[----:B------:R-:W-:-:S05]  /*7d90*/  FMUL.FTZ R11, R56, R9 ;  /* 0x00000009380b7220 */ /* 0x000fca0000410000 */
[----:B------:R-:W-:Y:S08]  /*7da0*/  MUFU.EX2 R35, R35 ;  /* 0x0000002300237308 */ /* 0x000ff00000000800 */
[----:B------:R-:W1:Y:S08]  /*7db0*/  MUFU.EX2 R11, R11 ;  /* 0x0000000b000b7308 */ /* 0x000e700000000800 */
[----:B------:R-:W-:Y:S01]  /*7dc0*/  MUFU.EX2 R37, R66 ;  /* 0x0000004200257308 */ /* 0x000fe20000000800 */
[----:B0-----:R-:W-:Y:S01]  /*7dd0*/  FMNMX.FTZ R45, R14, R41, !PT ;  /* 0x000000290e2d7209 */ /* 0x001fe20007810000 */
[-CC-:B------:R-:W-:Y:S01]  /*7de0*/  FFMA.FTZ R41, R54, R9.reuse, -R51.reuse ;  /* 0x0000000936297223 */ /* 0x180fe20000010833 */
[----:B------:R-:W-:-:S03]  /*7df0*/  FFMA.FTZ R54, R58, R9, -R51 ;  /* 0x000000093a367223 */ /* 0x000fc60000010833 */
[----:B------:R-:W0:Y:S02]  /*7e00*/  SHFL.BFLY PT, R14, R45, 0x1, 0x1f ;  /* 0x0c201f002d0e7f89 */ /* 0x000e2400000e0000 */
[----:B------:R-:W-:Y:S01]  /*7e10*/  MUFU.EX2 R41, R41 ;  /* 0x0000002900297308 */ /* 0x000fe20000000800 */
[----:B-1----:R-:W-:-:S07]  /*7e20*/  FFMA.FTZ R56, R11, R5, R180 ;  /* 0x000000050b387223 */ /* 0x002fce00000100b4 */
[----:B------:R-:W-:Y:S08]  /*7e30*/  MUFU.EX2 R54, R54 ;  /* 0x0000003600367308 */ /* 0x000ff00000000800 */
[----:B------:R-:W-:Y:S01]  /*7e40*/  MUFU.EX2 R43, R43 ;  /* 0x0000002b002b7308 */ /* 0x000fe20000000800 */
[----:B0-----:R-:W-:-:S07]  /*7e50*/  FMNMX.FTZ R14, R45, R14, !PT ;  /* 0x0000000e2d0e7209 */ /* 0x001fce0007810000 */
[----:B------:R0:W-:Y:S01]  /*7e60*/  MUFU.EX2 R45, R48 ;  /* 0x00000030002d7308 */ /* 0x0001e20000000800 */
[C---:B------:R-:W-:Y:S01]  /*7e70*/  FSETP.NEU.FTZ.AND P1, PT, R14.reuse, -INF , PT ;  /* 0xff8000000e00780b */ /* 0x040fe20003f3d000 */
[----:B------:R-:W-:-:S03]  /*7e80*/  FMUL.FTZ R47, R14, R9 ;  /* 0x000000090e2f7220 */ /* 0x000fc60000410000 */
[----:B------:R-:W-:Y:S02]  /*7e90*/  FSEL R49, R14, RZ, P1 ;  /* 0x000000ff0e317208 */ /* 0x000fe40000800000 */
[----:B------:R-:W-:Y:S01]  /*7ea0*/  FSEL R47, R47, RZ, P1 ;  /* 0x000000ff2f2f7208 */ /* 0x000fe20000800000 */
[----:B------:R-:W-:Y:S02]  /*7eb0*/  MUFU.EX2 R52, R52 ;  /* 0x0000003400347308 */ /* 0x000fe40000000800 */
[----:B------:R-:W-:Y:S01]  /*7ec0*/  FADD.FTZ R12, -R49, R12 ;  /* 0x0000000c310c7221 */ /* 0x000fe20000010100 */
[----:B------:R-:W-:Y:S01]  /*7ed0*/  FADD.FTZ R49, R15, R56 ;  /* 0x000000380f317221 */ /* 0x000fe20000010000 */
[-CC-:B------:R-:W-:Y:S01]  /*7ee0*/  FFMA.FTZ R181, R53, R9.reuse, -R47.reuse ;  /* 0x0000000935b57223 */ /* 0x180fe2000001082f */
[-CC-:B0-----:R-:W-:Y:S01]  /*7ef0*/  FFMA.FTZ R48, R154, R9.reuse, -R47.reuse ;  /* 0x000000099a307223 */ /* 0x181fe2000001082f */
[-C--:B------:R-:W-:Y:S01]  /*7f00*/  FMUL.FTZ R12, R12, R9.reuse ;  /* 0x000000090c0c7220 */ /* 0x080fe20000410000 */
[-CC-:B------:R-:W-:Y:S01]  /*7f10*/  FFMA.FTZ R183, R18, R9.reuse, -R47.reuse ;  /* 0x0000000912b77223 */ /* 0x180fe2000001082f */
[-CC-:B------:R-:W-:Y:S01]  /*7f20*/  FFMA.FTZ R18, R156, R9.reuse, -R47.reuse ;  /* 0x000000099c127223 */ /* 0x180fe2000001082f */
[-CC-:B------:R-:W-:Y:S01]  /*7f30*/  FFMA.FTZ R177, R158, R9.reuse, -R47.reuse ;  /* 0x000000099eb17223 */ /* 0x180fe2000001082f */
[----:B------:R-:W-:Y:S01]  /*7f40*/  MUFU.EX2 R181, R181 ;  /* 0x000000b500b57308 */ /* 0x000fe20000000800 */
[-CC-:B------:R-:W-:Y:S01]  /*7f50*/  FFMA.FTZ R20, R20, R9.reuse, -R47.reuse ;  /* 0x0000000914147223 */ /* 0x180fe2000001082f */
[-CC-:B------:R-:W-:Y:S01]  /*7f60*/  FFMA.FTZ R179, R160, R9.reuse, -R47.reuse ;  /* 0x00000009a0b37223 */ /* 0x180fe2000001082f */
[-C--:B------:R-:W-:Y:S01]  /*7f70*/  FFMA.FTZ R22, R22, R9.reuse, -R47 ;  /* 0x0000000916167223 */ /* 0x080fe2000001082f */
[----:B------:R-:W-:Y:S01]  /*7f80*/  FADD.FTZ R58, R182, R49 ;  /* 0x00000031b63a7221 */ /* 0x000fe20000010000 */
[-CC-:B------:R-:W-:Y:S01]  /*7f90*/  FFMA.FTZ R173, R162, R9.reuse, -R47.reuse ;  /* 0x00000009a2ad7223 */ /* 0x180fe2000001082f */
[-CC-:B------:R-:W-:Y:S01]  /*7fa0*/  FFMA.FTZ R24, R24, R9.reuse, -R47.reuse ;  /* 0x0000000918187223 */ /* 0x180fe2000001082f */
[-CC-:B------:R-:W-:Y:S01]  /*7fb0*/  FFMA.FTZ R175, R26, R9.reuse, -R47.reuse ;  /* 0x000000091aaf7223 */ /* 0x180fe2000001082f */
[----:B------:R-:W0:Y:S01]  /*7fc0*/  MUFU.EX2 R12, R12 ;  /* 0x0000000c000c7308 */ /* 0x000e220000000800 */
[----:B------:R-:W-:Y:S01]  /*7fd0*/  FADD.FTZ R49, R17, R58 ;  /* 0x0000003a11317221 */ /* 0x000fe20000010000 */
[-CC-:B------:R-:W-:Y:S01]  /*7fe0*/  FFMA.FTZ R26, R168, R9.reuse, -R47.reuse ;  /* 0x00000009a81a7223 */ /* 0x180fe2000001082f */
[-CC-:B------:R-:W-:Y:S01]  /*7ff0*/  FFMA.FTZ R169, R170, R9.reuse, -R47.reuse ;  /* 0x00000009aaa97223 */ /* 0x180fe2000001082f */
[-C--:B------:R-:W-:Y:S01]  /*8000*/  FFMA.FTZ R28, R28, R9.reuse, -R47 ;  /* 0x000000091c1c7223 */ /* 0x080fe2000001082f */
[----:B------:R-:W-:Y:S01]  /*8010*/  FADD.FTZ R58, R176, R49 ;  /* 0x00000031b03a7221 */ /* 0x000fe20000010000 */
[-CC-:B------:R-:W-:Y:S01]  /*8020*/  FFMA.FTZ R163, R38, R9.reuse, -R47.reuse ;  /* 0x0000000926a37223 */ /* 0x180fe2000001082f */
[-CC-:B------:R-:W-:Y:S01]  /*8030*/  FFMA.FTZ R171, R184, R9.reuse, -R47.reuse ;  /* 0x00000009b8ab7223 */ /* 0x180fe2000001082f */
[----:B------:R-:W1:Y:S01]  /*8040*/  MUFU.EX2 R48, R48 ;  /* 0x0000003000307308 */ /* 0x000e620000000800 */
[----:B------:R-:W-:Y:S01]  /*8050*/  FADD.FTZ R49, R19, R58 ;  /* 0x0000003a13317221 */ /* 0x000fe20000010000 */
[-CC-:B------:R-:W-:Y:S01]  /*8060*/  FFMA.FTZ R30, R30, R9.reuse, -R47.reuse ;  /* 0x000000091e1e7223 */ /* 0x180fe2000001082f */
[-CC-:B------:R-:W-:Y:S01]  /*8070*/  FFMA.FTZ R165, R186, R9.reuse, -R47.reuse ;  /* 0x00000009baa57223 */ /* 0x180fe2000001082f */
[-C--:B------:R-:W-:Y:S01]  /*8080*/  FFMA.FTZ R32, R32, R9.reuse, -R47 ;  /* 0x0000000920207223 */ /* 0x080fe2000001082f */
[----:B------:R-:W-:Y:S01]  /*8090*/  FADD.FTZ R58, R178, R49 ;  /* 0x00000031b23a7221 */ /* 0x000fe20000010000 */
[-CC-:B------:R-:W-:Y:S01]  /*80a0*/  FFMA.FTZ R167, R166, R9.reuse, -R47.reuse ;  /* 0x00000009a6a77223 */ /* 0x180fe2000001082f */
[-C--:B------:R-:W-:Y:S01]  /*80b0*/  FFMA.FTZ R56, R164, R9.reuse, -R47 ;  /* 0x00000009a4387223 */ /* 0x080fe2000001082f */
[----:B------:R-:W2:Y:S01]  /*80c0*/  MUFU.EX2 R183, R183 ;  /* 0x000000b700b77308 */ /* 0x000ea20000000800 */
[----:B0-----:R-:W-:Y:S01]  /*80d0*/  FFMA.FTZ R5, R12, R4, R181 ;  /* 0x000000040c057223 */ /* 0x001fe200000100b5 */
[----:B------:R-:W-:Y:S01]  /*80e0*/  FADD.FTZ R49, R21, R58 ;  /* 0x0000003a15317221 */ /* 0x000fe20000010000 */
[-CC-:B------:R-:W-:Y:S01]  /*80f0*/  FFMA.FTZ R161, R188, R9.reuse, -R47.reuse ;  /* 0x00000009bca17223 */ /* 0x180fe2000001082f */
[-CC-:B------:R-:W-:Y:S01]  /*8100*/  FFMA.FTZ R36, R36, R9.reuse, -R47.reuse ;  /* 0x0000000924247223 */ /* 0x180fe2000001082f */
[-C--:B------:R-:W-:Y:S01]  /*8110*/  FFMA.FTZ R84, R84, R9.reuse, -R47 ;  /* 0x0000000954547223 */ /* 0x080fe2000001082f */
[----:B------:R-:W-:Y:S01]  /*8120*/  FADD.FTZ R38, R172, R49 ;  /* 0x00000031ac267221 */ /* 0x000fe20000010000 */
[-C--:B------:R-:W-:Y:S01]  /*8130*/  FFMA.FTZ R86, R86, R9.reuse, -R47 ;  /* 0x0000000956567223 */ /* 0x080fe2000001082f */
[----:B------:R-:W0:Y:S01]  /*8140*/  MUFU.EX2 R18, R18 ;  /* 0x0000001200127308 */ /* 0x000e220000000800 */
[----:B-1----:R-:W-:Y:S01]  /*8150*/  FADD.FTZ R4, R48, R5 ;  /* 0x0000000530047221 */ /* 0x002fe20000010000 */
[----:B------:R-:W-:Y:S01]  /*8160*/  FADD.FTZ R49, R23, R38 ;  /* 0x0000002617317221 */ /* 0x000fe20000010000 */
[-CC-:B------:R-:W-:Y:S01]  /*8170*/  FFMA.FTZ R82, R82, R9.reuse, -R47.reuse ;  /* 0x0000000952527223 */ /* 0x180fe2000001082f */
[-CC-:B------:R-:W-:Y:S01]  /*8180*/  FFMA.FTZ R80, R80, R9.reuse, -R47.reuse ;  /* 0x0000000950507223 */ /* 0x180fe2000001082f */
[-C--:B------:R-:W-:Y:S01]  /*8190*/  FFMA.FTZ R78, R78, R9.reuse, -R47 ;  /* 0x000000094e4e7223 */ /* 0x080fe2000001082f */
[----:B------:R-:W-:Y:S01]  /*81a0*/  FADD.FTZ R38, R174, R49 ;  /* 0x00000031ae267221 */ /* 0x000fe20000010000 */
[-CC-:B------:R-:W-:Y:S01]  /*81b0*/  FFMA.FTZ R152, R152, R9.reuse, -R47.reuse ;  /* 0x0000000998987223 */ /* 0x180fe2000001082f */
[----:B------:R-:W1:Y:S01]  /*81c0*/  MUFU.EX2 R177, R177 ;  /* 0x000000b100b17308 */ /* 0x000e620000000800 */
[----:B--2---:R-:W-:Y:S01]  /*81d0*/  FADD.FTZ R5, R183, R4 ;  /* 0x00000004b7057221 */ /* 0x004fe20000010000 */
[----:B------:R-:W-:Y:S01]  /*81e0*/  FADD.FTZ R38, R25, R38 ;  /* 0x0000002619267221 */ /* 0x000fe20000010000 */
[-CC-:B------:R-:W-:Y:S01]  /*81f0*/  FFMA.FTZ R76, R76, R9.reuse, -R47.reuse ;  /* 0x000000094c4c7223 */ /* 0x180fe2000001082f */
[-CC-:B------:R-:W-:Y:S01]  /*8200*/  FFMA.FTZ R190, R190, R9.reuse, -R47.reuse ;  /* 0x00000009bebe7223 */ /* 0x180fe2000001082f */
[----:B------:R-:W-:-:S03]  /*8210*/  FFMA.FTZ R47, R74, R9, -R47 ;  /* 0x000000094a2f7223 */ /* 0x000fc6000001082f */
        /* <DEDUP_REMOVED lines=18> */
[----:B------:R-:W-:-:S06]  /*8340*/  FADD.FTZ R5, R27, R38 ;  /* 0x000000261b057221 */ /* 0x000fcc0000010000 */
[----:B------:R-:W2:Y:S01]  /*8350*/  MUFU.EX2 R171, R171 ;  /* 0x000000ab00ab7308 */ /* 0x000ea20000000800 */
[----:B0-----:R-:W-:Y:S01]  /*8360*/  FADD.FTZ R49, R169, R4 ;  /* 0x00000004a9317221 */ /* 0x001fe20000010000 */
[----:B------:R-:W-:-:S04]  /*8370*/  FADD.FTZ R4, R34, R5 ;  /* 0x0000000522047221 */ /* 0x000fc80000010000 */
[----:B------:R-:W-:Y:S02]  /*8380*/  FADD.FTZ R5, R29, R4 ;  /* 0x000000041d057221 */ /* 0x000fe40000010000 */
[----:B------:R-:W0:Y:S01]  /*8390*/  MUFU.EX2 R30, R30 ;  /* 0x0000001e001e7308 */ /* 0x000e220000000800 */
[----:B-1----:R-:W-:Y:S01]  /*83a0*/  FADD.FTZ R38, R28, R49 ;  /* 0x000000311c267221 */ /* 0x002fe20000010000 */
[----:B------:R-:W-:-:S04]  /*83b0*/  FADD.FTZ R4, R40, R5 ;  /* 0x0000000528047221 */ /* 0x000fc80000010000 */
[----:B------:R-:W-:Y:S02]  /*83c0*/  FADD.FTZ R5, R31, R4 ;  /* 0x000000041f057221 */ /* 0x000fe40000010000 */
[----:B------:R-:W1:Y:S01]  /*83d0*/  MUFU.EX2 R165, R165 ;  /* 0x000000a500a57308 */ /* 0x000e620000000800 */
[----:B--2---:R-:W-:Y:S01]  /*83e0*/  FADD.FTZ R49, R171, R38 ;  /* 0x00000026ab317221 */ /* 0x004fe20000010000 */
[----:B------:R-:W-:-:S04]  /*83f0*/  FADD.FTZ R4, R42, R5 ;  /* 0x000000052a047221 */ /* 0x000fc80000010000 */
[----:B------:R-:W-:Y:S02]  /*8400*/  FADD.FTZ R5, R33, R4 ;  /* 0x0000000421057221 */ /* 0x000fe40000010000 */
        /* <DEDUP_REMOVED lines=48> */
.L_x_1110:
[----:B------:R-:W-:Y:S01]  /*8710*/  ULEA UR6, UR55, UR40, 0x3 ;  /* 0x0000002837067291 */ /* 0x000fe2000f8e183f */
[----:B------:R-:W-:Y:S01]  /*8720*/  ISETP.GT.AND P1, PT, R13, UR54, PT ;  /* 0x000000360d007c0c */ /* 0x000fe2000bf24270 */
[----:B------:R-:W-:Y:S01]  /*8730*/  UMOV UR56, UR45 ;  /* 0x0000002d00387c82 */ /* 0x000fe20008000000 */
[----:B------:R-:W-:Y:S01]  /*8740*/  UMOV UR55, UR46 ;  /* 0x0000002e00377c82 */ /* 0x000fe20008000000 */
        /* <DEDUP_REMOVED lines=101> */
[----:B------:R-:W-:Y:S01]  /*8da0*/  IADD3 R13, R13, -0x1, RZ ;  /* 0xffffffff0d0d7810 */ /* 0x000fe20007ffe0ff */
[----:B------:R-:W-:Y:S06]  /*8db0*/  @P1 BRA `(.L_x_1111) ;  /* 0xffffffc400b81947 */ /* 0x000fec000383ffff */
[----:B------:R-:W-:-:S07]  /*8dc0*/  IMAD.MOV.U32 R15, RZ, RZ, R13 ;  /* 0x000000ffff0f7224 */ /* 0x000fce00078e000d */
.L_x_1092:
[----:B------:R-:W0:Y:S01]  /*8dd0*/  S2UR UR6, SR_CTAID.X ;  /* 0x00000000000679c3 */ /* 0x000e220000002500 */
[----:B------:R-:W-:Y:S01]  /*8de0*/  IADD3 R11, -R8, 0x1, RZ ;  /* 0x00000001080b7810 */ /* 0x000fe20007ffe1ff */
[----:B------:R-:W-:Y:S02]  /*8df0*/  UISETP.NE.AND UP1, UPT, UR42, URZ, UPT ;  /* 0x0000003f2a00728c */ /* 0x000fe4000bf25270 */
[----:B------:R-:W-:Y:S02]  /*8e00*/  UISETP.NE.AND UP0, UPT, UR41, URZ, UPT ;  /* 0x0000003f2900728c */ /* 0x000fe4000bf05270 */
[----:B------:R-:W-:-:S04]  /*8e10*/  IMAD R11, R2, UR51, R11 ;  /* 0x00000033020b7c24 */ /* 0x000fc8000f8e020b */
[----:B------:R-:W-:Y:S02]  /*8e20*/  PLOP3.LUT P1, PT, PT, PT, UP0, 0x40, 0x0 ;  /* 0x000000000000781c */ /* 0x000fe40003f2e808 */
[----:B------:R-:W-:Y:S01]  /*8e30*/  R2UR UR11, R11 ;  /* 0x000000000b0b72ca */ /* 0x000fe200000e0000 */
[----:B------:R-:W-:Y:S01]  /*8e40*/  @UP1 ULDC UR14, c[0x0][0x450] ;  /* 0x00011400000e1ab9 */ /* 0x000fe20000000800 */
[----:B0-----:R-:W-:-:S03]  /*8e50*/  ULEA UR10, UR6, 0x7f, 0x7 ;  /* 0x0000007f060a7891 */ /* 0x001fc6000f8e383f */
[----:B------:R-:W-:Y:S02]  /*8e60*/  @UP1 ULDC UR6, c[0x0][0x44c] ;  /* 0x0001130000061ab9 */ /* 0x000fe40000000800 */
[----:B------:R-:W-:-:S04]  /*8e70*/  UIMAD.WIDE.U32 UR6, UR10, UR6, URZ ;  /* 0x000000060a0672a5 */ /* 0x000fc8000f8e003f */
[----:B------:R-:W-:-:S04]  /*8e80*/  @UP1 USHF.R.U32.HI UR10, URZ, UR14, UR7 ;  /* 0x0000000e3f0a1299 */ /* 0x000fc80008011607 */
[----:B------:R-:W-:-:S03]  /*8e90*/  UIADD3 UR10, UR11, UR10, URZ ;  /* 0x0000000a0b0a7290 */ /* 0x000fc6000fffe03f */
[----:B------:R-:W-:Y:S02]  /*8ea0*/  ULDC UR11, c[0x0][0x9dc] ;  /* 0x00027700000b7ab9 */ /* 0x000fe40000000800 */
[----:B------:R-:W-:Y:S01]  /*8eb0*/  UIADD3 UR11, UR10, -UR11, URZ ;  /* 0x8000000b0a0b7290 */ /* 0x000fe2000fffe03f */
[----:B------:R-:W-:Y:S11]  /*8ec0*/  @P1 BRA `(.L_x_1112) ;  /* 0x00000000004c1947 */ /* 0x000ff60003800000 */
[----:B------:R-:W-:-:S06]  /*8ed0*/  UISETP.GT.AND UP0, UPT, UR10, -0x1, UPT ;  /* 0xffffffff0a00788c */ /* 0x000fcc000bf04270 */
[----:B------:R-:W-:-:S13]  /*8ee0*/  PLOP3.LUT P1, PT, PT, PT, UP0, 0x80, 0x0 ;  /* 0x000000000000781c */ /* 0x000fda0003f2f008 */
[----:B------:R-:W-:Y:S05]  /*8ef0*/  @P1 BRA `(.L_x_1113) ;  /* 0x0000000000201947 */ /* 0x000fea0003800000 */
[----:B------:R-:W-:Y:S01]  /*8f00*/  ULDC UR14, c[0x0][0x9e4] ;  /* 0x00027900000e7ab9 */ /* 0x000fe20000000800 */
[----:B------:R-:W-:Y:S02]  /*8f10*/  ULOP3.LUT UR10, URZ, UR10, URZ, 0x33, !UPT ;  /* 0x0000000a3f0a7292 */ /* 0x000fe4000f8e333f */
[----:B------:R-:W-:-:S11]  /*8f20*/  UISETP.NE.AND UP0, UPT, UR14, 0x1, UPT ;  /* 0x000000010e00788c */ /* 0x000fd6000bf05270 */
[----:B------:R-:W-:Y:S02]  /*8f30*/  @UP0 ULDC.64 UR18, c[0x0][0x9e8] ;  /* 0x00027a0000120ab9 */ /* 0x000fe40000000a00 */
[----:B------:R-:W-:-:S04]  /*8f40*/  UIMAD.WIDE.U32 UR6, UR10, UR18, URZ ;  /* 0x000000120a0672a5 */ /* 0x000fc8000f8e003f */
[----:B------:R-:W-:-:S04]  /*8f50*/  @UP0 USHF.R.U32.HI UR10, URZ, UR19, UR7 ;  /* 0x000000133f0a0299 */ /* 0x000fc80008011607 */
[----:B------:R-:W-:Y:S01]  /*8f60*/  ULOP3.LUT UR10, URZ, UR10, URZ, 0x33, !UPT ;  /* 0x0000000a3f0a7292 */ /* 0x000fe2000f8e333f */
[----:B------:R-:W-:Y:S11]  /*8f70*/  BRA `(.L_x_1114) ;  /* 0x0000000000147947 */ /* 0x000ff60003800000 */
.L_x_1113:
[----:B------:R-:W-:Y:S02]  /*8f80*/  ULDC UR14, c[0x0][0x9e4] ;  /* 0x00027900000e7ab9 */ /* 0x000fe40000000800 */
[----:B------:R-:W-:-:S11]  /*8f90*/  UISETP.NE.AND UP0, UPT, UR14, 0x1, UPT ;  /* 0x000000010e00788c */ /* 0x000fd6000bf05270 */
[----:B------:R-:W-:Y:S02]  /*8fa0*/  @UP0 ULDC.64 UR18, c[0x0][0x9e8] ;  /* 0x00027a0000120ab9 */ /* 0x000fe40000000a00 */
[----:B------:R-:W-:-:S04]  /*8fb0*/  UIMAD.WIDE.U32 UR6, UR10, UR18, URZ ;  /* 0x000000120a0672a5 */ /* 0x000fc8000f8e003f */
[----:B------:R-:W-:-:S12]  /*8fc0*/  @UP0 USHF.R.U32.HI UR10, URZ, UR19, UR7 ;  /* 0x000000133f0a0299 */ /* 0x000fd80008011607 */
.L_x_1114:
[----:B------:R-:W-:-:S04]  /*8fd0*/  UIMAD UR10, UR10, UR14, URZ ;  /* 0x0000000e0a0a72a4 */ /* 0x000fc8000f8e023f */
[----:B------:R-:W-:-:S04]  /*8fe0*/  UISETP.LT.AND UP0, UPT, UR11, UR10, UPT ;  /* 0x0000000a0b00728c */ /* 0x000fc8000bf01270 */
[----:B------:R-:W-:-:S12]  /*8ff0*/  USEL UR11, UR11, UR10, !UP0 ;  /* 0x0000000a0b0b7287 */ /* 0x000fd8000c000000 */
.L_x_1112:
[----:B------:R-:W-:-:S04]  /*9000*/  UIADD3 UR11, UR11, 0x7f, URZ ;  /* 0x0000007f0b0b7890 */ /* 0x000fc8000fffe03f */
[----:B------:R-:W-:-:S04]  /*9010*/  USHF.R.S32.HI UR6, URZ, 0x1f, UR11 ;  /* 0x0000001f3f067899 */ /* 0x000fc8000801140b */
[----:B------:R-:W-:-:S04]  /*9020*/  ULEA.HI UR6, UR6, UR11, URZ, 0x7 ;  /* 0x0000000b06067291 */ /* 0x000fc8000f8f383f */
[----:B------:R-:W-:-:S04]  /*9030*/  USHF.R.S32.HI UR6, URZ, 0x7, UR6 ;  /* 0x000000073f067899 */ /* 0x000fc80008011406 */
[----:B------:R-:W-:-:S04]  /*9040*/  UISETP.LT.AND UP0, UPT, UR38, UR6, UPT ;  /* 0x000000062600728c */ /* 0x000fc8000bf01270 */
[----:B------:R-:W-:-:S06]  /*9050*/  USEL UR51, UR38, UR6, !UP0 ;  /* 0x0000000626337287 */ /* 0x000fcc000c000000 */
[----:B------:R-:W-:-:S13]  /*9060*/  ISETP.GE.AND P1, PT, R15, UR51, PT ;  /* 0x000000330f007c0c */ /* 0x000fda000bf26270 */
[----:B------:R-:W-:Y:S05]  /*9070*/  @!P1 BRA `(.L_x_1115) ;  /* 0x0000002800209947 */ /* 0x000fea0003800000 */
[----:B------:R-:W-:Y:S01]  /*9080*/  IMAD.MOV.U32 R13, RZ, RZ, R14 ;  /* 0x000000ffff0d7224 */ /* 0x000fe200078e000e */
[----:B------:R-:W-:Y:S01]  /*9090*/  UMOV UR53, UR45 ;  /* 0x0000002d00357c82 */ /* 0x000fe20008000000 */
[----:B------:R-:W-:Y:S01]  /*90a0*/  IMAD.MOV.U32 R11, RZ, RZ, R10 ;  /* 0x000000ffff0b7224 */ /* 0x000fe200078e000a */
[----:B------:R-:W-:Y:S01]  /*90b0*/  UMOV UR52, UR46 ;  /* 0x0000002e00347c82 */ /* 0x000fe20008000000 */
[----:B------:R-:W-:Y:S01]  /*90c0*/  IMAD.MOV.U32 R8, RZ, RZ, R15 ;  /* 0x000000ffff087224 */ /* 0x000fe200078e000f */
[----:B------:R-:W-:-:S06]  /*90d0*/  ULDC UR50, c[0x0][0x9d8] ;  /* 0x0002760000327ab9 */ /* 0x000fcc0000000800 */
.L_x_1126:
[----:B------:R-:W-:Y:S01]  /*90e0*/  ISETP.NE.AND P2, PT, RZ, UR39, PT ;  /* 0x00000027ff007c0c */ /* 0x000fe2000bf45270 */
[----:B------:R-:W-:-:S04]  /*90f0*/  UISETP.NE.AND UP0, UPT, UR52, 0x1, UPT ;  /* 0x000000013400788c */ /* 0x000fc8000bf05270 */
[----:B------:R-:W-:-:S04]  /*9100*/  USEL UR45, URZ, 0x1, UP0 ;  /* 0x000000013f2d7887 */ /* 0x000fc80008000000 */
[----:B------:R-:W-:-:S04]  /*9110*/  ULOP3.LUT UR45, UR53, UR45, URZ, 0x3c, !UPT ;  /* 0x0000002d352d7292 */ /* 0x000fc8000f8e3c3f */
[----:B------:R-:W-:Y:S08]  /*9120*/  @P2 BRA `(.L_x_1116) ;  /* 0x0000000000382947 */ /* 0x000ff00003800000 */
[----:B------:R-:W-:Y:S05]  /*9130*/  @!P0 BRA `(.L_x_1117) ;  /* 0x0000000000048947 */ /* 0x000fea0003800000 */
[----:B------:R-:W-:Y:S01]  /*9140*/  BPT.TRAP 0x1 ;  /* 0x000000040000795c */ /* 0x000fe20000300000 */
.L_x_1117:
        /* <DEDUP_REMOVED lines=9> */
.L_x_1118:
[----:B-1----:R-:W-:Y:S05]  /*91e0*/  @P1 BRA `(.L_x_1116) ;  /* 0x0000000000081947 */ /* 0x002fea0003800000 */
[----:B------:R-:W1:Y:S02]  /*91f0*/  SYNCS.PHASECHK.TRANS64.TRYWAIT P1, [UR6+0x28830], R9 ;  /* 0x02883009ff0075a7 */ /* 0x000e640008020146 */
[----:B-1----:R-:W-:Y:S05]  /*9200*/  @!P1 BRA `(.L_x_1119) ;  /* 0x000000c400109947 */ /* 0x002fea0003800000 */
.L_x_1116:
        /* <DEDUP_REMOVED lines=50> */
.L_x_1121:
[----:B------:R-:W-:Y:S01]  /*9530*/  ULEA UR6, UR52, UR40, 0x3 ;  /* 0x0000002834067291 */ /* 0x000fe2000f8e183f */
[----:B------:R-:W-:-:S05]  /*9540*/  IMAD.U32 R9, RZ, RZ, UR53 ;  /* 0x00000035ff097e24 */ /* 0x000fca000f8e00ff */
[----:B------:R-:W-:-:S04]  /*9550*/  SHF.L.U32 R9, R9, 0x1f, RZ ;  /* 0x0000001f09097819 */ /* 0x000fc800000006ff */
[----:B------:R0:W1:Y:S01]  /*9560*/  SYNCS.PHASECHK.TRANS64.TRYWAIT P1, [UR6+0x28850], R9 ;  /* 0x02885009ff0075a7 */ /* 0x0000620008020146 */
[----:B------:R-:W-:Y:S05]  /*9570*/  @!P0 BRA `(.L_x_1122) ;  /* 0x0000000000048947 */ /* 0x000fea0003800000 */
[----:B------:R-:W-:Y:S01]  /*9580*/  BPT.TRAP 0x1 ;  /* 0x000000040000795c */ /* 0x000fe20000300000 */
.L_x_1122:
[----:B-1----:R-:W-:Y:S05]  /*9590*/  @P1 BRA `(.L_x_1120) ;  /* 0x0000000000081947 */ /* 0x002fea0003800000 */
[----:B------:R-:W1:Y:S02]  /*95a0*/  SYNCS.PHASECHK.TRANS64.TRYWAIT P1, [UR6+0x28850], R9 ;  /* 0x02885009ff0075a7 */ /* 0x000e640008020146 */
[----:B-1----:R-:W-:Y:S05]  /*95b0*/  @!P1 BRA `(.L_x_1123) ;  /* 0x000000c0003c9947 */ /* 0x002fea0003800000 */
.L_x_1120:
        /* <DEDUP_REMOVED lines=49> */
.L_x_1124:
        /* <DEDUP_REMOVED lines=194> */
[----:B--2---:R-:W-:Y:S02]  /*a4f0*/  FMNMX.FTZ R17, R210, R9, !PT ;  /* 0x00000009d2117209 */ /* 0x004fe40007810000 */
[----:B------:R-:W1:Y:S03]  /*a500*/  LDC R9, c[0x0][0x988] ;  /* 0x00026200ff097b82 */ /* 0x000e660000000800 */
[----:B------:R-:W2:Y:S01]  /*a510*/  SHFL.BFLY PT, R10, R17, 0x2, 0x1f ;  /* 0x0c401f00110a7f89 */ /* 0x000ea200000e0000 */
[----:B0-----:R-:W-:-:S05]  /*a520*/  FMNMX.FTZ R15, R84, R15, !PT ;  /* 0x0000000f540f7209 */ /* 0x001fca0007810000 */
[----:B------:R-:W0:Y:S01]  /*a530*/  SHFL.BFLY PT, R14, R15, 0x2, 0x1f ;  /* 0x0c401f000f0e7f89 */ /* 0x000e2200000e0000 */
[----:B--2---:R-:W-:-:S05]  /*a540*/  FMNMX.FTZ R19, R17, R10, !PT ;  /* 0x0000000a11137209 */ /* 0x004fca0007810000 */
[----:B------:R-:W2:Y:S01]  /*a550*/  SHFL.BFLY PT, R10, R19, 0x1, 0x1f ;  /* 0x0c201f00130a7f89 */ /* 0x000ea200000e0000 */
[----:B0-----:R-:W-:-:S05]  /*a560*/  FMNMX.FTZ R21, R15, R14, !PT ;  /* 0x0000000e0f157209 */ /* 0x001fca0007810000 */
[----:B------:R-:W0:Y:S01]  /*a570*/  SHFL.BFLY PT, R14, R21, 0x1, 0x1f ;  /* 0x0c201f00150e7f89 */ /* 0x000e2200000e0000 */
[----:B--2---:R-:W-:-:S05]  /*a580*/  FMNMX.FTZ R10, R19, R10, !PT ;  /* 0x0000000a130a7209 */ /* 0x004fca0007810000 */
[CC--:B-1----:R-:W-:Y:S01]  /*a590*/  FMUL.FTZ R45, R10.reuse, R9.reuse ;  /* 0x000000090a2d7220 */ /* 0x0c2fe20000410000 */
[----:B------:R-:W-:Y:S01]  /*a5a0*/  FADD.FTZ R36, -R10, R11 ;  /* 0x0000000b0a247221 */ /* 0x000fe20000010100 */
[----:B0-----:R-:W-:Y:S02]  /*a5b0*/  FMNMX.FTZ R14, R21, R14, !PT ;  /* 0x0000000e150e7209 */ /* 0x001fe40007810000 */
[-CC-:B------:R-:W-:Y:S01]  /*a5c0*/  FFMA.FTZ R15, R156, R9.reuse, -R45.reuse ;  /* 0x000000099c0f7223 */ /* 0x180fe2000001082d */
[-CC-:B------:R-:W-:Y:S01]  /*a5d0*/  FFMA.FTZ R19, R164, R9.reuse, -R45.reuse ;  /* 0x00000009a4137223 */ /* 0x180fe2000001082d */
[-CC-:B------:R-:W-:Y:S01]  /*a5e0*/  FFMA.FTZ R17, R160, R9.reuse, -R45.reuse ;  /* 0x00000009a0117223 */ /* 0x180fe2000001082d */
[-C--:B------:R-:W-:Y:S01]  /*a5f0*/  FFMA.FTZ R156, R166, R9.reuse, -R45 ;  /* 0x00000009a69c7223 */ /* 0x080fe2000001082d */
[----:B------:R-:W-:Y:S01]  /*a600*/  FADD.FTZ R86, -R14, R13 ;  /* 0x0000000d0e567221 */ /* 0x000fe20000010100 */
[-CC-:B------:R-:W-:Y:S01]  /*a610*/  FFMA.FTZ R13, R152, R9.reuse, -R45.reuse ;  /* 0x00000009980d7223 */ /* 0x180fe2000001082d */
[-CC-:B------:R-:W-:Y:S01]  /*a620*/  FFMA.FTZ R152, R158, R9.reuse, -R45.reuse ;  /* 0x000000099e987223 */ /* 0x180fe2000001082d */
[-CC-:B------:R-:W-:Y:S01]  /*a630*/  FFMA.FTZ R21, R168, R9.reuse, -R45.reuse ;  /* 0x00000009a8157223 */ /* 0x180fe2000001082d */
[-C--:B------:R-:W-:Y:S01]  /*a640*/  FMUL.FTZ R11, R86, R9.reuse ;  /* 0x00000009560b7220 */ /* 0x080fe20000410000 */
[-CC-:B------:R-:W-:Y:S01]  /*a650*/  FFMA.FTZ R86, R154, R9.reuse, -R45.reuse ;  /* 0x000000099a567223 */ /* 0x180fe2000001082d */
        /* <DEDUP_REMOVED lines=23> */
[-C--:B------:R-:W-:Y:S01]  /*a7d0*/  FFMA.FTZ R186, R210, R9.reuse, -R45 ;  /* 0x00000009d2ba7223 */ /* 0x080fe2000001082d */
[-C--:B------:R-:W-:Y:S01]  /*a7e0*/  FMUL.FTZ R45, R14, R9.reuse ;  /* 0x000000090e2d7220 */ /* 0x080fe20000410000 */
[-C--:B------:R-:W-:Y:S01]  /*a7f0*/  FMUL.FTZ R36, R36, R9.reuse ;  /* 0x0000000924247220 */ /* 0x080fe20000410000 */
[----:B------:R-:W-:Y:S02]  /*a800*/  MUFU.EX2 R13, R13 ;  /* 0x0000000d000d7308 */ /* 0x000fe40000000800 */
        /* <DEDUP_REMOVED lines=21> */
[----:B------:R-:W-:Y:S01]  /*a960*/  FFMA.FTZ R34, R56, R9, -R45 ;  /* 0x0000000938227223 */ /* 0x000fe2000001082d */
[----:B------:R-:W1:Y:S01]  /*a970*/  MUFU.EX2 R12, R12 ;  /* 0x0000000c000c7308 */ /* 0x000e620000000800 */
[----:B0-----:R-:W-:Y:S01]  /*a980*/  FFMA.FTZ R5, R36, R5, R13 ;  /* 0x0000000524057223 */ /* 0x001fe2000001000d */
        /* <DEDUP_REMOVED lines=10> */
[----:B------:R-:W-:-:S04]  /*aa30*/  FFMA.FTZ R82, R82, R9, -R45 ;  /* 0x0000000952527223 */ /* 0x000fc8000001082d */
[----:B------:R-:W2:Y:S01]  /*aa40*/  MUFU.EX2 R181, R181 ;  /* 0x000000b500b57308 */ /* 0x000ea20000000800 */
[----:B-1----:R-:W-:-:S07]  /*aa50*/  FFMA.FTZ R4, R11, R4, R12 ;  /* 0x000000040b047223 */ /* 0x002fce000001000c */
        /* <DEDUP_REMOVED lines=16> */
[-CC-:B------:R-:W-:Y:S01]  /*ab60*/  FFMA.FTZ R38, R60, R9.reuse, -R45.reuse ;  /* 0x000000093c267223 */ /* 0x180fe2000001082d */
[----:B------:R-:W-:-:S05]  /*ab70*/  FFMA.FTZ R45, R84, R9, -R45 ;  /* 0x00000009542d7223 */ /* 0x000fca000001082d */
        /* <DEDUP_REMOVED lines=108> */
.L_x_1125:
[----:B------:R-:W-:Y:S01]  /*b240*/  ULEA UR6, UR52, UR40, 0x3 ;  /* 0x0000002834067291 */ /* 0x000fe2000f8e183f */
[----:B------:R-:W-:Y:S01]  /*b250*/  ISETP.GT.AND P1, PT, R8, UR51, PT ;  /* 0x0000003308007c0c */ /* 0x000fe2000bf24270 */
[----:B------:R-:W-:Y:S01]  /*b260*/  UMOV UR53, UR45 ;  /* 0x0000002d00357c82 */ /* 0x000fe20008000000 */
[----:B------:R-:W-:Y:S01]  /*b270*/  UMOV UR52, UR46 ;  /* 0x0000002e00347c82 */ /* 0x000fe20008000000 */
[----:B------:R-:W-:Y:S01]  /*b280*/  UIADD3 UR6, UR6, 0x28860, URZ ;  /* 0x0002886006067890 */ /* 0x000fe2000fffe03f */
[----:B------:R-:W-:Y:S01]  /*b290*/  F2FP.F16.F32.PACK_AB R180, R86, R13 ;  /* 0x0000000d56b4723e */ /* 0x000fe200000000ff */
[----:B------:R-:W-:Y:S01]  /*b2a0*/  FMUL.FTZ R90, R90, R11 ;  /* 0x0000000b5a5a7220 */ /* 0x000fe20000410000 */
[----:B------:R-:W-:Y:S01]  /*b2b0*/  F2FP.F16.F32.PACK_AB R182, R152, R15 ;  /* 0x0000000f98b6723e */ /* 0x000fe200000000ff */
[----:B------:R-:W-:Y:S01]  /*b2c0*/  UPRMT UR6, UR43, 0x654, UR6 ;  /* 0x000006542b067896 */ /* 0x000fe20008000006 */
[----:B------:R-:W-:Y:S01]  /*b2d0*/  F2FP.F16.F32.PACK_AB R176, R154, R17 ;  /* 0x000000119ab0723e */ /* 0x000fe200000000ff */
[----:B------:R-:W-:Y:S01]  /*b2e0*/  FMUL.FTZ R91, R91, R11 ;  /* 0x0000000b5b5b7220 */ /* 0x000fe20000410000 */
[----:B------:R-:W-:Y:S01]  /*b2f0*/  F2FP.F16.F32.PACK_AB R178, R156, R19 ;  /* 0x000000139cb2723e */ /* 0x000fe200000000ff */
[----:B------:R-:W-:Y:S01]  /*b300*/  FMUL.FTZ R94, R94, R11 ;  /* 0x0000000b5e5e7220 */ /* 0x000fe20000410000 */
[----:B------:R-:W-:Y:S01]  /*b310*/  F2FP.F16.F32.PACK_AB R172, R158, R21 ;  /* 0x000000159eac723e */ /* 0x000fe200000000ff */
        /* <DEDUP_REMOVED lines=31> */
[-C--:B------:R-:W-:Y:S01]  /*b510*/  FMUL.FTZ R88, R88, R36.reuse ;  /* 0x0000002458587220 */ /* 0x080fe20000410000 */
        /* <DEDUP_REMOVED lines=11> */
[----:B------:R-:W-:Y:S01]  /*b5d0*/  FMUL.FTZ R100, R100, R36 ;  /* 0x0000002464647220 */ /* 0x000fe20000410000 */
        /* <DEDUP_REMOVED lines=40> */
[-C--:B------:R-:W-:Y:S01]  /*b860*/  FMUL.FTZ R141, R141, R36.reuse ;  /* 0x000000248d8d7220 */ /* 0x080fe20000410000 */
[-C--:B------:R-:W-:Y:S01]  /*b870*/  FMUL.FTZ R144, R144, R36.reuse ;  /* 0x0000002490907220 */ /* 0x080fe20000410000 */
[-C--:B------:R-:W-:Y:S01]  /*b880*/  FMUL.FTZ R145, R145, R36.reuse ;  /* 0x0000002491917220 */ /* 0x080fe20000410000 */
[-C--:B------:R-:W-:Y:S01]  /*b890*/  FMUL.FTZ R148, R148, R36.reuse ;  /* 0x0000002494947220 */ /* 0x080fe20000410000 */
[----:B------:R-:W-:Y:S01]  /*b8a0*/  FMUL.FTZ R149, R149, R36 ;  /* 0x0000002495957220 */ /* 0x000fe20000410000 */
[----:B------:R-:W-:Y:S01]  /*b8b0*/  IADD3 R8, R8, -0x1, RZ ;  /* 0xffffffff08087810 */ /* 0x000fe20007ffe0ff */
[----:B------:R-:W-:-:S02]  /*b8c0*/  IMAD.MOV.U32 R13, RZ, RZ, R14 ;  /* 0x000000ffff0d7224 */ /* 0x000fc400078e000e */
[----:B------:R-:W-:Y:S01]  /*b8d0*/  IMAD.MOV.U32 R11, RZ, RZ, R10 ;  /* 0x000000ffff0b7224 */ /* 0x000fe200078e000a */
[----:B------:R-:W-:Y:S06]  /*b8e0*/  @P1 BRA `(.L_x_1126) ;  /* 0xffffffd400fc1947 */ /* 0x000fec000383ffff */
[----:B------:R-:W-:-:S07]  /*b8f0*/  IMAD.MOV.U32 R15, RZ, RZ, R8 ;  /* 0x000000ffff0f7224 */ /* 0x000fce00078e0008 */
.L_x_1115:
[----:B------:R-:W-:-:S13]  /*b900*/  ISETP.GE.AND P1, PT, R15, UR38, PT ;  /* 0x000000260f007c0c */ /* 0x000fda000bf26270 */
[----:B------:R-:W-:Y:S05]  /*b910*/  @!P1 BRA `(.L_x_1127) ;  /* 0x0000003800589947 */ /* 0x000fea0003800000 */
[C---:B------:R-:W-:Y:S01]  /*b920*/  VIADD R8, R16.reuse, 0x8 ;  /* 0x0000000810087836 */ /* 0x040fe20000000000 */
[----:B------:R-:W-:Y:S01]  /*b930*/  IADD3 R16, -R16, 0xb, RZ ;  /* 0x0000000b10107810 */ /* 0x000fe20007ffe1ff */
[----:B------:R-:W-:Y:S01]  /*b940*/  IMAD.MOV.U32 R12, RZ, RZ, R14 ;  /* 0x000000ffff0c7224 */ /* 0x000fe200078e000e */
[----:B------:R-:W-:Y:S01]  /*b950*/  UMOV UR56, UR45 ;  /* 0x0000002d00387c82 */ /* 0x000fe20008000000 */
[----:B------:R-:W-:Y:S01]  /*b960*/  IMAD.MOV.U32 R11, RZ, RZ, R10 ;  /* 0x000000ffff0b7224 */ /* 0x000fe200078e000a */
[----:B------:R-:W-:Y:S01]  /*b970*/  UMOV UR55, UR46 ;  /* 0x0000002e00377c82 */ /* 0x000fe20008000000 */
[----:B------:R-:W-:Y:S01]  /*b980*/  ULDC UR50, c[0x0][0x9e4] ;  /* 0x0002790000327ab9 */ /* 0x000fe20000000800 */
[----:B------:R-:W-:Y:S01]  /*b990*/  ULDC UR52, c[0x0][0x288] ;  /* 0x0000a20000347ab9 */ /* 0x000fe20000000800 */
[----:B------:R-:W-:Y:S01]  /*b9a0*/  ULDC UR53, c[0x0][0x2f0] ;  /* 0x0000bc0000357ab9 */ /* 0x000fe20000000800 */
[----:B------:R-:W-:Y:S01]  /*b9b0*/  ULDC UR54, c[0x0][0x9d8] ;  /* 0x0002760000367ab9 */ /* 0x000fe20000000800 */
[----:B------:R-:W-:-:S05]  /*b9c0*/  ULDC UR51, c[0x0][0x9e0] ;  /* 0x0002780000337ab9 */ /* 0x000fca0000000800 */
.L_x_1146:
[----:B------:R-:W-:Y:S01]  /*b9d0*/  UIADD3 UR46, UR55, 0x1, URZ ;  /* 0x00000001372e7890 */ /* 0x000fe2000fffe03f */
[----:B------:R-:W-:-:S03]  /*b9e0*/  ISETP.NE.AND P2, PT, RZ, UR39, PT ;  /* 0x00000027ff007c0c */ /* 0x000fc6000bf45270 */
[----:B------:R-:W-:-:S04]  /*b9f0*/  UISETP.NE.AND UP0, UPT, UR46, 0x2, UPT ;  /* 0x000000022e00788c */ /* 0x000fc8000bf05270 */
[----:B------:R-:W-:Y:S02]  /*ba00*/  USEL UR45, URZ, 0x1, UP0 ;  /* 0x000000013f2d7887 */ /* 0x000fe40008000000 */
[----:B------:R-:W-:Y:S02]  /*ba10*/  USEL UR46, UR46, URZ, UP0 ;  /* 0x0000003f2e2e7287 */ /* 0x000fe40008000000 */
[----:B------:R-:W-:Y:S02]  /*ba20*/  ULOP3.LUT UR45, UR56, UR45, URZ, 0x3c, !UPT ;  /* 0x0000002d382d7292 */ /* 0x000fe4000f8e3c3f */
[----:B--2---:R-:W-:Y:S10]  /*ba30*/  @P2 BRA `(.L_x_1128) ;  /* 0x00000000002c2947 */ /* 0x004ff40003800000 */
[----:B------:R-:W-:Y:S05]  /*ba40*/  @!P0 BRA `(.L_x_1129) ;  /* 0x0000000000048947 */ /* 0x000fea0003800000 */
[----:B------:R-:W-:Y:S01]  /*ba50*/  BPT.TRAP 0x1 ;  /* 0x000000040000795c */ /* 0x000fe20000300000 */
.L_x_1129:
[----:B------:R-:W-:Y:S01]  /*ba60*/  ULEA UR6, UR46, UR40, 0x3 ;  /* 0x000000282e067291 */ /* 0x000fe2000f8e183f */
[----:B------:R-:W-:-:S05]  /*ba70*/  IMAD.U32 R9, RZ, RZ, UR45 ;  /* 0x0000002dff097e24 */ /* 0x000fca000f8e00ff */
[----:B------:R-:W-:-:S04]  /*ba80*/  SHF.L.U32 R9, R9, 0x1f, RZ ;  /* 0x0000001f09097819 */ /* 0x000fc800000006ff */
[----:B------:R0:W1:Y:S01]  /*ba90*/  SYNCS.PHASECHK.TRANS64.TRYWAIT P1, [UR6+0x28830], R9 ;  /* 0x02883009ff0075a7 */ /* 0x0000620008020146 */
[----:B------:R-:W-:Y:S05]  /*baa0*/  @!P0 BRA `(.L_x_1130) ;  /* 0x0000000000048947 */ /* 0x000fea0003800000 */
[----:B------:R-:W-:Y:S01]  /*bab0*/  BPT.TRAP 0x1 ;  /* 0x000000040000795c */ /* 0x000fe20000300000 */
.L_x_1130:
[----:B-1----:R-:W-:Y:S05]  /*bac0*/  @P1 BRA `(.L_x_1128) ;  /* 0x0000000000081947 */ /* 0x002fea0003800000 */
[----:B------:R-:W1:Y:S02]  /*bad0*/  SYNCS.PHASECHK.TRANS64.TRYWAIT P1, [UR6+0x28830], R9 ;  /* 0x02883009ff0075a7 */ /* 0x000e640008020146 */
[----:B-1----:R-:W-:Y:S05]  /*bae0*/  @!P1 BRA `(.L_x_1131) ;  /* 0x0000009c00089947 */ /* 0x002fea0003800000 */
.L_x_1128:
[----:B------:R2:W-:Y:S01]  /*baf0*/  BAR.SYNC.DEFER_BLOCKING R8, 0x100 ;  /* 0x000400080000751d */ /* 0x0005e20000010000 */
[----:B------:R-:W-:Y:S01]  /*bb00*/  R2UR UR32, R6 ;  /* 0x00000000062072ca */ /* 0x000fe200000e0000 */
[----:B------:R-:W-:Y:S01]  /*bb10*/  ULEA UR34, UR46, UR44, 0xb ;  /* 0x0000002c2e227291 */ /* 0x000fe2000f8e583f */
[----:B------:R-:W-:-:S03]  /*bb20*/  R2UR UR33, R7 ;  /* 0x00000000072172ca */ /* 0x000fc600000e0000 */
[----:B------:R-:W-:Y:S01]  /*bb30*/  UMOV UR35, 0x40000040 ;  /* 0x4000004000237882 */ /* 0x000fe20000000000 */
[----:B------:R-:W-:Y:S01]  /*bb40*/  UIADD3 UR6, UR34, 0x2, URZ ;  /* 0x0000000222067890 */ /* 0x000fe2000fffe03f */
        /* <DEDUP_REMOVED lines=10> */
[----:B------:R-:W-:Y:S01]  /*bbf0*/  WARPGROUP.ARRIVE ;  /* 0x00000000000079c5 */ /* 0x000fe20000000000 */
[----:B------:R-:W-:Y:S01]  /*bc00*/  UMOV UR27, 0x40000040 ;  /* 0x40000040001b7882 */ /* 0x000fe20000000000 */
[----:B------:R-:W-:Y:S01]  /*bc10*/  UIADD3 UR30, UR34, 0x406, URZ ;  /* 0x00000406221e7890 */ /* 0x000fe2000fffe03f */
[----:B------:R-:W-:-:S03]  /*bc20*/  UMOV UR31, 0x40000040 ;  /* 0x40000040001f7882 */ /* 0x000fc60000000000 */
        /* <DEDUP_REMOVED lines=23> */
[----:B--2---:R-:W-:Y:S05]  /*bda0*/  @P2 BRA `(.L_x_1132) ;  /* 0x00000000002c2947 */ /* 0x004fea0003800000 */
[----:B------:R-:W-:Y:S05]  /*bdb0*/  @!P0 BRA `(.L_x_1133) ;  /* 0x0000000000048947 */ /* 0x000fea0003800000 */
[----:B------:R-:W-:Y:S01]  /*bdc0*/  BPT.TRAP 0x1 ;  /* 0x000000040000795c */ /* 0x000fe20000300000 */
.L_x_1133:
[----:B------:R-:W-:Y:S01]  /*bdd0*/  ULEA UR6, UR55, UR40, 0x3 ;  /* 0x0000002837067291 */ /* 0x000fe2000f8e183f */
[----:B01----:R-:W-:-:S05]  /*bde0*/  IMAD.U32 R9, RZ, RZ, UR56 ;  /* 0x00000038ff097e24 */ /* 0x003fca000f8e00ff */
[----:B------:R-:W-:-:S04]  /*bdf0*/  SHF.L.U32 R9, R9, 0x1f, RZ ;  /* 0x0000001f09097819 */ /* 0x000fc800000006ff */
[----:B------:R0:W1:Y:S01]  /*be00*/  SYNCS.PHASECHK.TRANS64.TRYWAIT P1, [UR6+0x28850], R9 ;  /* 0x02885009ff0075a7 */ /* 0x0000620008020146 */
[----:B------:R-:W-:Y:S05]  /*be10*/  @!P0 BRA `(.L_x_1134) ;  /* 0x0000000000048947 */ /* 0x000fea0003800000 */
[----:B------:R-:W-:Y:S01]  /*be20*/  BPT.TRAP 0x1 ;  /* 0x000000040000795c */ /* 0x000fe20000300000 */
.L_x_1134:
[----:B-1----:R-:W-:Y:S05]  /*be30*/  @P1 BRA `(.L_x_1132) ;  /* 0x0000000000081947 */ /* 0x002fea0003800000 */
[----:B------:R-:W1:Y:S02]  /*be40*/  SYNCS.PHASECHK.TRANS64.TRYWAIT P1, [UR6+0x28850], R9 ;  /* 0x02885009ff0075a7 */ /* 0x000e640008020146 */
[----:B-1----:R-:W-:Y:S05]  /*be50*/  @!P1 BRA `(.L_x_1135) ;  /* 0x0000009800449947 */ /* 0x002fea0003800000 */
.L_x_1132:
[----:B------:R-:W-:Y:S01]  /*be60*/  UIADD3 UR6, UR40, 0x400, URZ ;  /* 0x0000040028067890 */ /* 0x000fe2000fffe03f */
[----:B------:R-:W-:Y:S01]  /*be70*/  WARPGROUP.ARRIVE ;  /* 0x00000000000079c5 */ /* 0x000fe20000000000 */
[----:B------:R-:W-:Y:S02]  /*be80*/  UMOV UR7, 0x40000040 ;  /* 0x4000004000077882 */ /* 0x000fe40000000000 */
        /* <DEDUP_REMOVED lines=45> */
.L_x_1136:
[----:B------:R-:W-:Y:S01]  /*c160*/  UISETP.NE.AND UP1, UPT, UR42, URZ, UPT ;  /* 0x0000003f2a00728c */ /* 0x000fe2000bf25270 */
[----:B------:R-:W-:Y:S01]  /*c170*/  FMUL.FTZ R152, R28, UR54 ;  /* 0x000000361c987c20 */ /* 0x000fe20008410000 */
[----:B------:R-:W-:Y:S01]  /*c180*/  FMUL.FTZ R159, R49, UR54 ;  /* 0x00000036319f7c20 */ /* 0x000fe20008410000 */
[----:B------:R-:W-:Y:S01]  /*c190*/  FMUL.FTZ R28, R51, UR54 ;  /* 0x00000036331c7c20 */ /* 0x000fe20008410000 */
[----:B------:R-:W-:Y:S01]  /*c1a0*/  FMUL.FTZ R51, R52, UR54 ;  /* 0x0000003634337c20 */ /* 0x000fe20008410000 */
[----:B------:R-:W-:Y:S01]  /*c1b0*/  FMUL.FTZ R52, R53, UR54 ;  /* 0x0000003635347c20 */ /* 0x000fe20008410000 */
[----:B------:R-:W-:Y:S01]  /*c1c0*/  PLOP3.LUT P1, PT, PT, PT, UP1, 0x80, 0x0 ;  /* 0x000000000000781c */ /* 0x000fe20003f2f018 */
[----:B------:R-:W-:Y:S01]  /*c1d0*/  FMUL.FTZ R53, R56, UR54 ;  /* 0x0000003638357c20 */ /* 0x000fe20008410000 */
[----:B------:R-:W-:Y:S01]  /*c1e0*/  PLOP3.LUT P2, PT, PT, PT, UP1, 0x80, 0x0 ;  /* 0x000000000000781c */ /* 0x000fe20003f4f018 */
[----:B------:R-:W-:Y:S01]  /*c1f0*/  FMUL.FTZ R56, R61, UR54 ;  /* 0x000000363d387c20 */ /* 0x000fe20008410000 */
[----:B------:R-:W-:Y:S01]  /*c200*/  IMAD.MOV.U32 R61, RZ, RZ, R0 ;  /* 0x000000ffff3d7224 */ /* 0x000fe200078e0000 */
[----:B------:R-:W-:Y:S01]  /*c210*/  @UP1 ULDC UR7, c[0x0][0x44c] ;  /* 0x0001130000071ab9 */ /* 0x000fe20000000800 */
[----:B------:R-:W-:Y:S01]  /*c220*/  SHF.L.U32 R180, R15, 0x7, RZ ;  /* 0x000000070fb47819 */ /* 0x000fe200000006ff */
[----:B------:R-:W-:Y:S01]  /*c230*/  FMUL.FTZ R14, R27, UR54 ;  /* 0x000000361b0e7c20 */ /* 0x000fe20008410000 */
[----:B------:R-:W-:Y:S01]  /*c240*/  FMUL.FTZ R17, R31, UR54 ;  /* 0x000000361f117c20 */ /* 0x000fe20008410000 */
[----:B------:R-:W-:Y:S01]  /*c250*/  FMUL.FTZ R27, R50, UR54 ;  /* 0x00000036321b7c20 */ /* 0x000fe20008410000 */
[----:B------:R-:W-:Y:S01]  /*c260*/  FMUL.FTZ R31, R58, UR54 ;  /* 0x000000363a1f7c20 */ /* 0x000fe20008410000 */
[----:B------:R-:W-:Y:S01]  /*c270*/  IADD3 R50, -R180, 0x1, RZ ;  /* 0x00000001b4327810 */ /* 0x000fe20007ffe1ff */
[----:B------:R-:W-:Y:S01]  /*c280*/  UISETP.NE.AND UP0, UPT, UR41, URZ, UPT ;  /* 0x0000003f2900728c */ /* 0x000fe2000bf05270 */
[----:B------:R-:W-:Y:S01]  /*c290*/  @P1 IMAD.HI.U32 R49, R0, UR7, RZ ;  /* 0x0000000700311c27 */ /* 0x000fe2000f8e00ff */
[----:B------:R-:W-:-:S03]  /*c2a0*/  @UP1 ULDC UR7, c[0x0][0x450] ;  /* 0x0001140000071ab9 */ /* 0x000fc60000000800 */
[----:B------:R-:W-:Y:S01]  /*c2b0*/  FMUL.FTZ R153, R29, UR54 ;  /* 0x000000361d997c20 */ /* 0x000fe20008410000 */
[----:B------:R-:W-:Y:S01]  /*c2c0*/  FMUL.FTZ R18, R30, UR54 ;  /* 0x000000361e127c20 */ /* 0x000fe20008410000 */
[----:B------:R-:W-:Y:S01]  /*c2d0*/  FMUL.FTZ R154, R32, UR54 ;  /* 0x00000036209a7c20 */ /* 0x000fe20008410000 */
[----:B------:R-:W-:Y:S01]  /*c2e0*/  @P2 SHF.R.U32.HI R61, RZ, UR7, R49 ;  /* 0x00000007ff3d2c19 */ /* 0x000fe20008011631 */
[----:B01----:R-:W-:Y:S01]  /*c2f0*/  FMUL.FTZ R9, R24, UR54 ;  /* 0x0000003618097c20 */ /* 0x003fe20008410000 */
[----:B------:R-:W-:Y:S01]  /*c300*/  FMUL.FTZ R10, R25, UR54 ;  /* 0x00000036190a7c20 */ /* 0x000fe20008410000 */
[----:B------:R-:W-:Y:S01]  /*c310*/  FMUL.FTZ R13, R26, UR54 ;  /* 0x000000361a0d7c20 */ /* 0x000fe20008410000 */
[----:B------:R-:W-:Y:S01]  /*c320*/  FMUL.FTZ R29, R54, UR54 ;  /* 0x00000036361d7c20 */ /* 0x000fe20008410000 */
[----:B------:R-:W0:Y:S01]  /*c330*/  SHFL.IDX PT, R58, R61, RZ, 0x1c1f ;  /* 0x001c1fff3d3a7589 */ /* 0x000e2200000e0000 */
        /* <DEDUP_REMOVED lines=53> */
[----:B------:R-:W-:-:S03]  /*c690*/  VIADD R59, R59, -UR52 ;  /* 0x800000343b3b7c36 */ /* 0x000fc60008000000 */
[----:B------:R-:W4:Y:S01]  /*c6a0*/  MUFU.TANH R9, R9 ;  /* 0x0000000900097308 */ /* 0x000f220000002400 */
[C---:B------:R-:W-:Y:S02]  /*c6b0*/  VIADD R79, R59.reuse, UR51 ;  /* 0x000000333b4f7c36 */ /* 0x040fe40008000000 */
[----:B------:R-:W-:Y:S01]  /*c6c0*/  VIADD R83, R59, UR47 ;  /* 0x0000002f3b537c36 */ /* 0x000fe20008000000 */
[----:B------:R-:W-:Y:S01]  /*c6d0*/  SYNCS.ARRIVE.TRANS64.RED.A1T0 RZ, [UR6], RZ ;  /* 0x000000ffffff79a7 */ /* 0x000fe20008100406 */
[--C-:B0-----:R-:W-:Y:S02]  /*c6e0*/  IMAD.IADD R63, R79, 0x1, R58.reuse ;  /* 0x000000014f3f7824 */ /* 0x101fe400078e023a */
        /* <DEDUP_REMOVED lines=63> */
[----:B-1-34-:R-:W-:Y:S05]  /*cae0*/  @P1 BRA `(.L_x_1137) ;  /* 0x00000000005c1947 */ /* 0x01afea0003800000 */
[----:B------:R-:W-:Y:S01]  /*caf0*/  IMAD R58, R2, UR53, R58 ;  /* 0x00000035023a7c24 */ /* 0x000fe2000f8e023a */
[----:B------:R-:W-:Y:S03]  /*cb00*/  BSSY B0, `(.L_x_1138) ;  /* 0x0000011000007945 */ /* 0x000fe60003800000 */
[----:B------:R-:W-:-:S05]  /*cb10*/  VIADD R67, R58, -UR52 ;  /* 0x800000343a437c36 */ /* 0x000fca0008000000 */
        /* <DEDUP_REMOVED lines=10> */
.L_x_1139:
[----:B------:R-:W-:-:S05]  /*cbc0*/  IMAD.U32 R68, RZ, RZ, UR50 ;  /* 0x00000032ff447e24 */ /* 0x000fca000f8e00ff */
[----:B------:R-:W-:-:S13]  /*cbd0*/  ISETP.NE.AND P1, PT, R68, 0x1, PT ;  /* 0x000000014400780c */ /* 0x000fda0003f25270 */
[----:B------:R-:W1:Y:S02]  /*cbe0*/  @P1 LDC.64 R58, c[0x0][0x9e8] ;  /* 0x00027a00ff3a1b82 */ /* 0x000e640000000a00 */
[----:B-1----:R-:W-:-:S05]  /*cbf0*/  @P1 IMAD.HI.U32 R58, R67, R58, RZ ;  /* 0x0000003a433a1227 */ /* 0x002fca00078e00ff */
[----:B------:R-:W-:-:S07]  /*cc00*/  @P1 SHF.R.U32.HI R67, RZ, R59, R58 ;  /* 0x0000003bff431219 */ /* 0x000fce000001163a */
.L_x_1140:
[----:B------:R-:W-:Y:S05]  /*cc10*/  BSYNC B0 ;  /* 0x0000000000007941 */ /* 0x000fea0003800000 */
.L_x_1138:
[----:B------:R-:W-:-:S04]  /*cc20*/  IMAD R58, R67, R68, -R180 ;  /* 0x00000044433a7224 */ /* 0x000fc800078e0ab4 */
[----:B------:R-:W-:-:S05]  /*cc30*/  IMAD R58, R3, -0x2, R58 ;  /* 0xfffffffe033a7824 */ /* 0x000fca00078e023a */
[----:B------:R-:W-:Y:S02]  /*cc40*/  VIADDMNMX R63, R58, R68, R63, PT ;  /* 0x000000443a3f7246 */ /* 0x000fe4000380013f */
[----:B------:R-:W-:-:S07]  /*cc50*/  VIMNMX R65, R65, R58, !PT ;  /* 0x0000003a41417248 */ /* 0x000fce0007fe0100 */
.L_x_1137:
        /* <DEDUP_REMOVED lines=44> */
[----:B------:R-:W-:-:S02]  /*cf20*/  FSEL R152, R45, -INF , !P2 ;  /* 0xff8000002d987808 */ /* 0x000fc40005000000 */
[C---:B------:R-:W-:Y:S02]  /*cf30*/  ISETP.GT.AND P5, PT, R65.reuse, 0x31, P1 ;  /* 0x000000314100780c */ /* 0x040fe40000fa4270 */
[C---:B------:R-:W-:Y:S02]  /*cf40*/  ISETP.GT.AND P4, PT, R65.reuse, 0x38, P1 ;  /* 0x000000384100780c */ /* 0x040fe40000f84270 */
[C---:B------:R-:W-:Y:S02]  /*cf50*/  ISETP.GT.AND P6, PT, R65.reuse, 0x39, P1 ;  /* 0x000000394100780c */ /* 0x040fe40000fc4270 */
[C---:B------:R-:W-:Y:S02]  /*cf60*/  ISETP.GT.AND P2, PT, R65.reuse, 0x40, P1 ;  /* 0x000000404100780c */ /* 0x040fe40000f44270 */
[----:B------:R-:W-:Y:S02]  /*cf70*/  FSEL R76, R54, -INF , !P3 ;  /* 0xff800000364c7808 */ /* 0x000fe40005800000 */
        /* <DEDUP_REMOVED lines=28> */
[----:B------:R-:W-:Y:S02]  /*d140*/  ISETP.GT.AND P2, PT, R65, 0x68, P1 ;  /* 0x000000684100780c */ /* 0x000fe40000f44270 */
[----:B------:R-:W-:Y:S02]  /*d150*/  FSEL R58, R77, -INF , !P3 ;  /* 0xff8000004d3a7808 */ /* 0x000fe40005800000 */
[----:B------:R-:W-:-:S02]  /*d160*/  PLOP3.LUT P3, PT, PT, PT, UP0, 0x40, 0x0 ;  /* 0x000000000000781c */ /* 0x000fc40003f6e808 */
        /* <DEDUP_REMOVED lines=12> */
[C---:B------:R-:W-:Y:S02]  /*d230*/  ISETP.LT.OR P5, PT, R63.reuse, 0x71, P5 ;  /* 0x000000713f00780c */ /* 0x040fe40002fa1670 */
[C---:B------:R-:W-:Y:S02]  /*d240*/  ISETP.LT.OR P4, PT, R63.reuse, 0x72, P4 ;  /* 0x000000723f00780c */ /* 0x040fe40002781670 */
[C---:B------:R-:W-:Y:S02]  /*d250*/  ISETP.LT.OR P6, PT, R63.reuse, 0x79, P6 ;  /* 0x000000793f00780c */ /* 0x040fe400037c1670 */
[----:B------:R-:W-:Y:S02]  /*d260*/  ISETP.LT.OR P2, PT, R63, 0x7a, P2 ;  /* 0x0000007a3f00780c */ /* 0x000fe40001741670 */
[----:B------:R-:W-:Y:S02]  /*d270*/  IADD3 R45, R83, R182, RZ ;  /* 0x000000b6532d7210 */ /* 0x000fe40007ffe0ff */
[----:B------:R-:W-:-:S02]  /*d280*/  FSEL R56, R71, -INF , !P5 ;  /* 0xff80000047387808 */ /* 0x000fc40006800000 */
[----:B------:R-:W-:Y:S02]  /*d290*/  FSEL R52, R81, -INF , !P4 ;  /* 0xff80000051347808 */ /* 0x000fe40006000000 */
[----:B------:R-:W-:Y:S02]  /*d2a0*/  FSEL R48, R75, -INF , !P6 ;  /* 0xff8000004b307808 */ /* 0x000fe40007000000 */
[----:B------:R-:W-:Y:S01]  /*d2b0*/  FSEL R44, R85, -INF , !P2 ;  /* 0xff800000552c7808 */ /* 0x000fe20005000000 */
[----:B------:R-:W-:Y:S06]  /*d2c0*/  @P3 BRA `(.L_x_1141) ;  /* 0x00000000005c3947 */ /* 0x000fec0003800000 */
        /* <DEDUP_REMOVED lines=13> */
.L_x_1143:
[----:B------:R-:W-:-:S05]  /*d3a0*/  IMAD.U32 R51, RZ, RZ, UR50 ;  /* 0x00000032ff337e24 */ /* 0x000fca000f8e00ff */
[----:B------:R-:W-:-:S13]  /*d3b0*/  ISETP.NE.AND P2, PT, R51, 0x1, PT ;  /* 0x000000013300780c */ /* 0x000fda0003f45270 */
[----:B------:R-:W0:Y:S02]  /*d3c0*/  @P2 LDC.64 R154, c[0x0][0x9e8] ;  /* 0x00027a00ff9a2b82 */ /* 0x000e240000000a00 */
[----:B0-----:R-:W-:-:S05]  /*d3d0*/  @P2 IMAD.HI.U32 R10, R9, R154, RZ ;  /* 0x0000009a090a2227 */ /* 0x001fca00078e00ff */
[----:B------:R-:W-:-:S07]  /*d3e0*/  @P2 SHF.R.U32.HI R9, RZ, R155, R10 ;  /* 0x0000009bff092219 */ /* 0x000fce000001160a */
.L_x_1144:
[----:B------:R-:W-:Y:S05]  /*d3f0*/  BSYNC B0 ;  /* 0x0000000000007941 */ /* 0x000fea0003800000 */
.L_x_1142:
[----:B------:R-:W-:-:S04]  /*d400*/  IMAD R10, R9, R51, -R180 ;  /* 0x00000033090a7224 */ /* 0x000fc800078e0ab4 */
[----:B------:R-:W-:-:S05]  /*d410*/  IMAD R10, R3, -0x2, R10 ;  /* 0xfffffffe030a7824 */ /* 0x000fca00078e020a */
[----:B------:R-:W-:Y:S02]  /*d420*/  VIADDMNMX R37, R10, R51, R37, PT ;  /* 0x000000330a257246 */ /* 0x000fe40003800125 */
[----:B------:R-:W-:-:S07]  /*d430*/  VIMNMX R45, R45, R10, !PT ;  /* 0x0000000a2d2d7248 */ /* 0x000fce0007fe0100 */
.L_x_1141:
        /* <DEDUP_REMOVED lines=11> */
[----:B------:R-:W-:-:S02]  /*d4f0*/  ISETP.GT.AND P4, PT, R45, 0x9, P1 ;  /* 0x000000092d00780c */ /* 0x000fc40000f84270 */
[----:B------:R-:W-:Y:S02]  /*d500*/  FMNMX.FTZ R9, R178, R9, !PT ;  /* 0x00000009b2097209 */ /* 0x000fe40007810000 */
[----:B------:R-:W-:Y:S02]  /*d510*/  FSEL R158, R19, -INF , !P5 ;  /* 0xff800000139e7808 */ /* 0x000fe40006800000 */
        /* <DEDUP_REMOVED lines=19> */
[----:B------:R-:W-:Y:S02]  /*d650*/  ISETP.GT.AND P2, PT, R45, 0x11, P1 ;  /* 0x000000112d00780c */ /* 0x000fe40000f44270 */
        /* <DEDUP_REMOVED lines=56> */
[----:B------:R-:W-:Y:S01]  /*d9e0*/  ISETP.GT.AND P3, PT, R45, 0x31, P1 ;  /* 0x000000312d00780c */ /* 0x000fe20000f64270 */
[----:B------:R-:W-:Y:S01]  /*d9f0*/  MUFU.EX2 R180, R180 ;  /* 0x000000b400b47308 */ /* 0x000fe20000000800 */
[----:B------:R-:W-:Y:S01]  /*da00*/  FMNMX.FTZ R19, R18, R19, !PT ;  /* 0x0000001312137209 */ /* 0x000fe20007810000 */
[-CC-:B0-----:R-:W-:Y:S01]  /*da10*/  FFMA.FTZ R14, R184, R9.reuse, -R51.reuse ;  /* 0x00000009b80e7223 */ /* 0x181fe20000010833 */
[----:B------:R-:W-:Y:S01]  /*da20*/  FSEL R168, R25, -INF , !P4 ;  /* 0xff80000019a87808 */ /* 0x000fe20006000000 */
[--C-:B------:R-:W-:Y:S01]  /*da30*/  FFMA.FTZ R66, R66, R9, -R51.reuse ;  /* 0x0000000942427223 */ /* 0x100fe20000010833 */
[----:B------:R-:W-:Y:S01]  /*da40*/  FMNMX.FTZ R21, R156, R19, !PT ;  /* 0x000000139c157209 */ /* 0x000fe20007810000 */
[--C-:B------:R-:W-:Y:S01]  /*da50*/  FFMA.FTZ R64, R64, R9, -R51.reuse ;  /* 0x0000000940407223 */ /* 0x100fe20000010833 */
[----:B------:R-:W-:Y:S01]  /*da60*/  ISETP.GT.AND P5, PT, R45, 0x38, P1 ;  /* 0x000000382d00780c */ /* 0x000fe20000fa4270 */
[----:B------:R0:W-:Y:S01]  /*da70*/  MUFU.EX2 R19, R14 ;  /* 0x0000000e00137308 */ /* 0x0001e20000000800 */
[----:B------:R-:W-:Y:S01]  /*da80*/  FMNMX.FTZ R21, R158, R21, !PT ;  /* 0x000000159e157209 */ /* 0x000fe20007810000 */
[-CC-:B------:R-:W-:Y:S01]  /*da90*/  FFMA.FTZ R60, R60, R9.reuse, -R51.reuse ;  /* 0x000000093c3c7223 */ /* 0x180fe20000010833 */
[----:B------:R-:W-:Y:S01]  /*daa0*/  FSEL R170, R27, -INF , !P2 ;  /* 0xff8000001baa7808 */ /* 0x000fe20005000000 */
[--C-:B------:R-:W-:Y:S01]  /*dab0*/  FFMA.FTZ R52, R52, R9, -R51.reuse ;  /* 0x0000000934347223 */ /* 0x100fe20000010833 */
[----:B------:R-:W-:Y:S01]  /*dac0*/  FMNMX.FTZ R21, R20, R21, !PT ;  /* 0x0000001514157209 */ /* 0x000fe20007810000 */
[--C-:B------:R-:W-:Y:S01]  /*dad0*/  FFMA.FTZ R44, R44, R9, -R51.reuse ;  /* 0x000000092c2c7223 */ /* 0x100fe20000010833 */
[----:B------:R-:W-:Y:S01]  /*dae0*/  ISETP.LT.OR P3, PT, R37, 0x32, P3 ;  /* 0x000000322500780c */ /* 0x000fe20001f61670 */
[----:B------:R-:W-:Y:S01]  /*daf0*/  MUFU.EX2 R17, R17 ;  /* 0x0000001100117308 */ /* 0x000fe20000000800 */
[----:B------:R-:W-:Y:S01]  /*db00*/  FMNMX.FTZ R21, R160, R21, !PT ;  /* 0x00000015a0157209 */ /* 0x000fe20007810000 */
[----:B0-----:R-:W-:Y:S01]  /*db10*/  FFMA.FTZ R14, R166, R9, -R51 ;  /* 0x00000009a60e7223 */ /* 0x001fe20000010833 */
[----:B------:R-:W-:-:S02]  /*db20*/  ISETP.GT.AND P4, PT, R45, 0x39, P1 ;  /* 0x000000392d00780c */ /* 0x000fc40000f84270 */
[----:B------:R-:W-:Y:S02]  /*db30*/  FMNMX.FTZ R23, R22, R21, !PT ;  /* 0x0000001516177209 */ /* 0x000fe40007810000 */
[----:B------:R-:W-:Y:S01]  /*db40*/  ISETP.LT.OR P5, PT, R37, 0x39, P5 ;  /* 0x000000392500780c */ /* 0x000fe20002fa1670 */
[----:B------:R0:W-:Y:S01]  /*db50*/  MUFU.EX2 R21, R174 ;  /* 0x000000ae00157308 */ /* 0x0001e20000000800 */
[----:B------:R-:W-:Y:S02]  /*db60*/  FMNMX.FTZ R23, R162, R23, !PT ;  /* 0x00000017a2177209 */ /* 0x000fe40007810000 */
[----:B------:R-:W-:Y:S02]  /*db70*/  FSEL R28, R28, -INF , !P3 ;  /* 0xff8000001c1c7808 */ /* 0x000fe40005800000 */
[----:B------:R-:W-:Y:S02]  /*db80*/  FMNMX.FTZ R23, R24, R23, !PT ;  /* 0x0000001718177209 */ /* 0x000fe40007810000 */
[----:B------:R-:W-:Y:S01]  /*db90*/  ISETP.GT.AND P2, PT, R45, 0x40, P1 ;  /* 0x000000402d00780c */ /* 0x000fe20000f44270 */
[----:B------:R-:W-:Y:S01]  /*dba0*/  MUFU.EX2 R182, R182 ;  /* 0x000000b600b67308 */ /* 0x000fe20000000800 */
[----:B------:R-:W-:Y:S01]  /*dbb0*/  FMNMX.FTZ R23, R26, R23, !PT ;  /* 0x000000171a177209 */ /* 0x000fe20007810000 */
[----:B0-----:R-:W-:Y:S01]  /*dbc0*/  FFMA.FTZ R174, R164, R9, -R51 ;  /* 0x00000009a4ae7223 */ /* 0x001fe20000010833 */
[----:B------:R-:W-:-:S02]  /*dbd0*/  FSEL R184, R29, -INF , !P5 ;  /* 0xff8000001db87808 */ /* 0x000fc40006800000 */
[----:B------:R-:W-:Y:S02]  /*dbe0*/  FMNMX.FTZ R25, R168, R23, !PT ;  /* 0x00000017a8197209 */ /* 0x000fe40007810000 */
[----:B------:R-:W-:Y:S01]  /*dbf0*/  ISETP.LT.OR P4, PT, R37, 0x3a, P4 ;  /* 0x0000003a2500780c */ /* 0x000fe20002781670 */
[----:B------:R0:W-:Y:S01]  /*dc00*/  MUFU.EX2 R23, R14 ;  /* 0x0000000e00177308 */ /* 0x0001e20000000800 */
[----:B------:R-:W-:Y:S02]  /*dc10*/  FMNMX.FTZ R25, R170, R25, !PT ;  /* 0x00000019aa197209 */ /* 0x000fe40007810000 */
[----:B------:R-:W-:Y:S02]  /*dc20*/  ISETP.GT.AND P3, PT, R45, 0x41, P1 ;  /* 0x000000412d00780c */ /* 0x000fe40000f64270 */
[----:B------:R-:W-:Y:S02]  /*dc30*/  FMNMX.FTZ R25, R28, R25, !PT ;  /* 0x000000191c197209 */ /* 0x000fe40007810000 */
[----:B------:R-:W-:Y:S01]  /*dc40*/  ISETP.LT.OR P2, PT, R37, 0x41, P2 ;  /* 0x000000412500780c */ /* 0x000fe20001741670 */
[----:B------:R-:W-:Y:S01]  /*dc50*/  MUFU.EX2 R176, R176 ;  /* 0x000000b000b07308 */ /* 0x000fe20000000800 */
[----:B------:R-:W-:Y:S01]  /*dc60*/  FSEL R30, R30, -INF , !P4 ;  /* 0xff8000001e1e7808 */ /* 0x000fe20006000000 */
[----:B0-----:R-:W-:Y:S01]  /*dc70*/  FFMA.FTZ R14, R86, R9, -R51 ;  /* 0x00000009560e7223 */ /* 0x001fe20000010833 */
[----:B------:R-:W-:-:S02]  /*dc80*/  FMNMX.FTZ R25, R184, R25, !PT ;  /* 0x00000019b8197209 */ /* 0x000fc40007810000 */
[----:B------:R-:W-:Y:S02]  /*dc90*/  ISETP.GT.AND P5, PT, R45, 0x48, P1 ;  /* 0x000000482d00780c */ /* 0x000fe40000fa4270 */
[----:B------:R-:W-:Y:S01]  /*dca0*/  FSEL R186, R31, -INF , !P2 ;  /* 0xff8000001fba7808 */ /* 0x000fe20005000000 */
[----:B------:R-:W-:Y:S01]  /*dcb0*/  MUFU.EX2 R178, R178 ;  /* 0x000000b200b27308 */ /* 0x000fe20000000800 */
[----:B------:R-:W-:Y:S02]  /*dcc0*/  ISETP.LT.OR P3, PT, R37, 0x42, P3 ;  /* 0x000000422500780c */ /* 0x000fe40001f61670 */
[----:B------:R-:W-:Y:S02]  /*dcd0*/  FMNMX.FTZ R27, R30, R25, !PT ;  /* 0x000000191e1b7209 */ /* 0x000fe40007810000 */
[----:B------:R-:W-:Y:S02]  /*dce0*/  ISETP.GT.AND P4, PT, R45, 0x49, P1 ;  /* 0x000000492d00780c */ /* 0x000fe40000f84270 */
[----:B------:R-:W-:Y:S01]  /*dcf0*/  ISETP.LT.OR P5, PT, R37, 0x49, P5 ;  /* 0x000000492500780c */ /* 0x000fe20002fa1670 */
[----:B------:R-:W-:Y:S01]  /*dd00*/  MUFU.EX2 R25, R152 ;  /* 0x0000009800197308 */ /* 0x000fe20000000800 */
[----:B------:R-:W-:-:S02]  /*dd10*/  FSEL R32, R32, -INF , !P3 ;  /* 0xff80000020207808 */ /* 0x000fc40005800000 */
[----:B------:R-:W-:Y:S02]  /*dd20*/  FMNMX.FTZ R27, R186, R27, !PT ;  /* 0x0000001bba1b7209 */ /* 0x000fe40007810000 */
[----:B------:R-:W-:Y:S02]  /*dd30*/  ISETP.GT.AND P2, PT, R45, 0x50, P1 ;  /* 0x000000502d00780c */ /* 0x000fe40000f44270 */
[----:B------:R-:W-:Y:S01]  /*dd40*/  FSEL R166, R33, -INF , !P5 ;  /* 0xff80000021a67808 */ /* 0x000fe20006800000 */
[----:B------:R-:W-:Y:S01]  /*dd50*/  MUFU.EX2 R172, R172 ;  /* 0x000000ac00ac7308 */ /* 0x000fe20000000800 */
[----:B------:R-:W-:Y:S02]  /*dd60*/  ISETP.LT.OR P4, PT, R37, 0x4a, P4 ;  /* 0x0000004a2500780c */ /* 0x000fe40002781670 */
[----:B------:R-:W-:Y:S02]  /*dd70*/  FMNMX.FTZ R29, R32, R27, !PT ;  /* 0x0000001b201d7209 */ /* 0x000fe40007810000 */
[----:B------:R-:W-:-:S02]  /*dd80*/  ISETP.GT.AND P3, PT, R45, 0x51, P1 ;  /* 0x000000512d00780c */ /* 0x000fc40000f64270 */
[----:B------:R-:W-:Y:S01]  /*dd90*/  ISETP.LT.OR P2, PT, R37, 0x51, P2 ;  /* 0x000000512500780c */ /* 0x000fe20001741670 */
[----:B------:R0:W-:Y:S01]  /*dda0*/  MUFU.EX2 R27, R14 ;  /* 0x0000000e001b7308 */ /* 0x0001e20000000800 */
[----:B------:R-:W-:Y:S01]  /*ddb0*/  FSEL R164, R34, -INF , !P4 ;  /* 0xff80000022a47808 */ /* 0x000fe20006000000 */
[--C-:B------:R-:W-:Y:S01]  /*ddc0*/  FFMA.FTZ R34, R84, R9, -R51.reuse ;  /* 0x0000000954227223 */ /* 0x100fe20000010833 */
[----:B------:R-:W-:Y:S02]  /*ddd0*/  FMNMX.FTZ R29, R166, R29, !PT ;  /* 0x0000001da61d7209 */ /* 0x000fe40007810000 */
[----:B------:R-:W-:Y:S02]  /*dde0*/  ISETP.GT.AND P5, PT, R45, 0x58, P1 ;  /* 0x000000582d00780c */ /* 0x000fe40000fa4270 */
[----:B------:R-:W-:Y:S01]  /*ddf0*/  FSEL R188, R35, -INF , !P2 ;  /* 0xff80000023bc7808 */ /* 0x000fe20005000000 */
[----:B------:R-:W-:Y:S01]  /*de00*/  MUFU.EX2 R174, R174 ;  /* 0x000000ae00ae7308 */ /* 0x000fe20000000800 */
[----:B------:R-:W-:Y:S01]  /*de10*/  ISETP.LT.OR P3, PT, R37, 0x52, P3 ;  /* 0x000000522500780c */ /* 0x000fe20001f61670 */
[----:B0-----:R-:W-:Y:S01]  /*de20*/  FFMA.FTZ R14, R82, R9, -R51 ;  /* 0x00000009520e7223 */ /* 0x001fe20000010833 */
[----:B------:R-:W-:-:S02]  /*de30*/  FMNMX.FTZ R29, R164, R29, !PT ;  /* 0x0000001da41d7209 */ /* 0x000fc40007810000 */
[----:B------:R-:W-:Y:S02]  /*de40*/  ISETP.GT.AND P4, PT, R45, 0x59, P1 ;  /* 0x000000592d00780c */ /* 0x000fe40000f84270 */
[----:B------:R-:W-:Y:S01]  /*de50*/  ISETP.LT.OR P5, PT, R37, 0x59, P5 ;  /* 0x000000592500780c */ /* 0x000fe20002fa1670 */
[----:B------:R-:W-:Y:S01]  /*de60*/  MUFU.EX2 R34, R34 ;  /* 0x0000002200227308 */ /* 0x000fe20000000800 */
[----:B------:R-:W-:Y:S02]  /*de70*/  FSEL R36, R36, -INF , !P3 ;  /* 0xff80000024247808 */ /* 0x000fe40005800000 */
[----:B------:R-:W-:Y:S02]  /*de80*/  FMNMX.FTZ R29, R188, R29, !PT ;  /* 0x0000001dbc1d7209 */ /* 0x000fe40007810000 */
[----:B------:R-:W-:Y:S02]  /*de90*/  ISETP.GT.AND P2, PT, R45, 0x60, P1 ;  /* 0x000000602d00780c */ /* 0x000fe40000f44270 */
[----:B------:R-:W-:Y:S01]  /*dea0*/  FSEL R38, R38, -INF , !P5 ;  /* 0xff80000026267808 */ /* 0x000fe20006800000 */
[----:B------:R-:W-:Y:S01]  /*deb0*/  MUFU.EX2 R64, R64 ;  /* 0x0000004000407308 */ /* 0x000fe20000000800 */
[----:B------:R-:W-:-:S02]  /*dec0*/  ISETP.LT.OR P4, PT, R37, 0x5a, P4 ;  /* 0x0000005a2500780c */ /* 0x000fc40002781670 */
[----:B------:R-:W-:Y:S02]  /*ded0*/  FMNMX.FTZ R31, R36, R29, !PT ;  /* 0x0000001d241f7209 */ /* 0x000fe40007810000 */
[----:B------:R-:W-:Y:S02]  /*dee0*/  ISETP.GT.AND P3, PT, R45, 0x61, P1 ;  /* 0x000000612d00780c */ /* 0x000fe40000f64270 */
[----:B------:R-:W-:Y:S01]  /*def0*/  ISETP.LT.OR P2, PT, R37, 0x61, P2 ;  /* 0x000000612500780c */ /* 0x000fe20001741670 */
[----:B------:R0:W-:Y:S01]  /*df00*/  MUFU.EX2 R29, R14 ;  /* 0x0000000e001d7308 */ /* 0x0001e20000000800 */
[----:B------:R-:W-:Y:S01]  /*df10*/  FSEL R84, R39, -INF , !P4 ;  /* 0xff80000027547808 */ /* 0x000fe20006000000 */
[----:B------:R-:W-:Y:S01]  /*df20*/  FFMA.FTZ R39, R62, R9, -R51 ;  /* 0x000000093e277223 */ /* 0x000fe20000010833 */
[----:B------:R-:W-:Y:S02]  /*df30*/  FMNMX.FTZ R31, R38, R31, !PT ;  /* 0x0000001f261f7209 */ /* 0x000fe40007810000 */
[----:B------:R-:W-:-:S02]  /*df40*/  ISETP.GT.AND P5, PT, R45, 0x68, P1 ;  /* 0x000000682d00780c */ /* 0x000fc40000fa4270 */
[----:B------:R-:W-:Y:S01]  /*df50*/  FSEL R86, R40, -INF , !P2 ;  /* 0xff80000028567808 */ /* 0x000fe20005000000 */
[-CC-:B------:R-:W-:Y:S01]  /*df60*/  FFMA.FTZ R40, R80, R9.reuse, -R51.reuse ;  /* 0x0000000950287223 */ /* 0x180fe20000010833 */
[----:B------:R-:W-:Y:S01]  /*df70*/  ISETP.LT.OR P3, PT, R37, 0x62, P3 ;  /* 0x000000622500780c */ /* 0x000fe20001f61670 */
[----:B0-----:R-:W-:Y:S01]  /*df80*/  FFMA.FTZ R14, R78, R9, -R51 ;  /* 0x000000094e0e7223 */ /* 0x001fe20000010833 */
[----:B------:R-:W-:Y:S01]  /*df90*/  FMNMX.FTZ R31, R84, R31, !PT ;  /* 0x0000001f541f7209 */ /* 0x000fe20007810000 */
[----:B------:R-:W-:Y:S01]  /*dfa0*/  MUFU.EX2 R39, R39 ;  /* 0x0000002700277308 */ /* 0x000fe20000000800 */
[----:B------:R-:W-:Y:S02]  /*dfb0*/  ISETP.GT.AND P4, PT, R45, 0x69, P1 ;  /* 0x000000692d00780c */ /* 0x000fe40000f84270 */
[----:B------:R-:W-:Y:S02]  /*dfc0*/  ISETP.LT.OR P5, PT, R37, 0x69, P5 ;  /* 0x000000692500780c */ /* 0x000fe40002fa1670 */
[----:B------:R-:W-:-:S02]  /*dfd0*/  FSEL R82, R41, -INF , !P3 ;  /* 0xff80000029527808 */ /* 0x000fc40005800000 */
[----:B------:R-:W-:Y:S01]  /*dfe0*/  FMNMX.FTZ R31, R86, R31, !PT ;  /* 0x0000001f561f7209 */ /* 0x000fe20007810000 */
[----:B------:R-:W-:Y:S01]  /*dff0*/  MUFU.EX2 R40, R40 ;  /* 0x0000002800287308 */ /* 0x000fe20000000800 */
[----:B------:R-:W-:Y:S02]  /*e000*/  ISETP.GT.AND P2, PT, R45, 0x70, P1 ;  /* 0x000000702d00780c */ /* 0x000fe40000f44270 */
[----:B------:R-:W-:Y:S01]  /*e010*/  FSEL R80, R42, -INF , !P5 ;  /* 0xff8000002a507808 */ /* 0x000fe20006800000 */
[----:B------:R-:W-:Y:S01]  /*e020*/  FFMA.FTZ R42, R76, R9, -R51 ;  /* 0x000000094c2a7223 */ /* 0x000fe20000010833 */
        /* <DEDUP_REMOVED lines=10> */
[----:B------:R-:W-:Y:S02]  /*e0d0*/  ISETP.LT.OR P3, PT, R37, 0x72, P3 ;  /* 0x000000722500780c */ /* 0x000fe40001f61670 */
[----:B------:R-:W-:Y:S01]  /*e0e0*/  FSEL R152, R46, -INF , !P2 ;  /* 0xff8000002e987808 */ /* 0x000fe20005000000 */
[----:B------:R-:W-:Y:S01]  /*e0f0*/  FFMA.FTZ R46, R72, R9, -R51 ;  /* 0x00000009482e7223 */ /* 0x000fe20000010833 */
[----:B------:R-:W-:Y:S01]  /*e100*/  FMNMX.FTZ R33, R78, R33, !PT ;  /* 0x000000214e217209 */ /* 0x000fe20007810000 */
[----:B------:R-:W-:Y:S01]  /*e110*/  MUFU.EX2 R42, R42 ;  /* 0x0000002a002a7308 */ /* 0x000fe20000000800 */
[----:B------:R-:W-:-:S02]  /*e120*/  ISETP.GT.AND P1, PT, R45, 0x79, P1 ;  /* 0x000000792d00780c */ /* 0x000fc40000f24270 */
[----:B------:R-:W-:Y:S02]  /*e130*/  ISETP.LT.OR P5, PT, R37, 0x79, P5 ;  /* 0x000000792500780c */ /* 0x000fe40002fa1670 */
[----:B------:R-:W-:Y:S02]  /*e140*/  FSEL R76, R47, -INF , !P3 ;  /* 0xff8000002f4c7808 */ /* 0x000fe40005800000 */
[----:B------:R-:W-:Y:S01]  /*e150*/  FMNMX.FTZ R33, R152, R33, !PT ;  /* 0x0000002198217209 */ /* 0x000fe20007810000 */
[----:B------:R-:W-:Y:S01]  /*e160*/  MUFU.EX2 R46, R46 ;  /* 0x0000002e002e7308 */ /* 0x000fe20000000800 */
[----:B------:R-:W-:Y:S01]  /*e170*/  ISETP.LT.OR P1, PT, R37, 0x7a, P1 ;  /* 0x0000007a2500780c */ /* 0x000fe20000f21670 */
[----:B------:R-:W-:Y:S01]  /*e180*/  FFMA.FTZ R37, R74, R9, -R51 ;  /* 0x000000094a257223 */ /* 0x000fe20000010833 */
[----:B------:R-:W-:Y:S02]  /*e190*/  FSEL R190, R49, -INF , !P5 ;  /* 0xff80000031be7808 */ /* 0x000fe40006800000 */
[----:B------:R-:W-:-:S02]  /*e1a0*/  FMNMX.FTZ R35, R76, R33, !PT ;  /* 0x000000214c237209 */ /* 0x000fc40007810000 */
[----:B------:R-:W-:Y:S01]  /*e1b0*/  FSEL R74, R50, -INF , !P1 ;  /* 0xff800000324a7808 */ /* 0x000fe20004800000 */
[----:B------:R-:W-:Y:S01]  /*e1c0*/  MUFU.EX2 R33, R37 ;  /* 0x0000002500217308 */ /* 0x000fe20000000800 */
[----:B------:R-:W-:Y:S01]  /*e1d0*/  FMNMX.FTZ R35, R190, R35, !PT ;  /* 0x00000023be237209 */ /* 0x000fe20007810000 */
[--C-:B------:R-:W-:Y:S01]  /*e1e0*/  FFMA.FTZ R50, R70, R9, -R51.reuse ;  /* 0x0000000946327223 */ /* 0x100fe20000010833 */
[----:B------:R-:W-:Y:S02]  /*e1f0*/  FSEL R56, R10, RZ, P6 ;  /* 0x000000ff0a387208 */ /* 0x000fe40003000000 */
        /* <DEDUP_REMOVED lines=56> */
[----:B------:R-:W3:Y:S01]  /*e580*/  MUFU.EX2 R183, R183 ;  /* 0x000000b700b77308 */ /* 0x000ee20000000800 */
        /* <DEDUP_REMOVED lines=16> */
[----:B---3--:R-:W-:Y:S01]  /*e690*/  FADD.FTZ R5, R183, R4 ;  /* 0x00000004b7057221 */ /* 0x008fe20000010000 */
[----:B------:R-:W-:Y:S01]  /*e6a0*/  FADD.FTZ R38, R25, R38 ;  /* 0x0000002619267221 */ /* 0x000fe20000010000 */
[-CC-:B------:R-:W-:Y:S01]  /*e6b0*/  FFMA.FTZ R76, R76, R9.reuse, -R47.reuse ;  /* 0x000000094c4c7223 */ /* 0x180fe2000001082f */
[-CC-:B------:R-:W-:Y:S01]  /*e6c0*/  FFMA.FTZ R190, R190, R9.reuse, -R47.reuse ;  /* 0x00000009bebe7223 */ /* 0x180fe2000001082f */
[----:B------:R-:W-:-:S03]  /*e6d0*/  FFMA.FTZ R47, R74, R9, -R47 ;  /* 0x000000094a2f7223 */ /* 0x000fc6000001082f */
[----:B------:R-:W3:Y:S01]  /*e6e0*/  MUFU.EX2 R20, R20 ;  /* 0x0000001400147308 */ /* 0x000ee20000000800 */
[----:B0-----:R-:W-:-:S07]  /*e6f0*/  FADD.FTZ R4, R18, R5 ;  /* 0x0000000512047221 */ /* 0x001fce0000010000 */
[----:B------:R-:W0:Y:S01]  /*e700*/  MUFU.EX2 R179, R179 ;  /* 0x000000b300b37308 */ /* 0x000e220000000800 */
[----:B-1----:R-:W-:-:S07]  /*e710*/  FADD.FTZ R5, R177, R4 ;  /* 0x00000004b1057221 */ /* 0x002fce0000010000 */
[----:B------:R-:W1:Y:S01]  /*e720*/  MUFU.EX2 R22, R22 ;  /* 0x0000001600167308 */ /* 0x000e620000000800 */
[----:B---3--:R-:W-:-:S07]  /*e730*/  FADD.FTZ R4, R20, R5 ;  /* 0x0000000514047221 */ /* 0x008fce0000010000 */
        /* <DEDUP_REMOVED lines=11> */
[----:B---3--:R-:W-:Y:S01]  /*e7f0*/  FADD.FTZ R4, R26, R5 ;  /* 0x000000051a047221 */ /* 0x008fe20000010000 */
[----:B------:R-:W-:-:S06]  /*e800*/  FADD.FTZ R5, R27, R38 ;  /* 0x000000261b057221 */ /* 0x000fcc0000010000 */
[----:B------:R-:W3:Y:S01]  /*e810*/  MUFU.EX2 R171, R171 ;  /* 0x000000ab00ab7308 */ /* 0x000ee20000000800 */
        /* <DEDUP_REMOVED lines=8> */
[----:B---3--:R-:W-:Y:S01]  /*e8a0*/  FADD.FTZ R49, R171, R38 ;  /* 0x00000026ab317221 */ /* 0x008fe20000010000 */
[----:B------:R-:W-:-:S04]  /*e8b0*/  FADD.FTZ R4, R42, R5 ;  /* 0x000000052a047221 */ /* 0x000fc80000010000 */
[----:B------:R-:W-:Y:S02]  /*e8c0*/  FADD.FTZ R5, R33, R4 ;  /* 0x0000000421057221 */ /* 0x000fe40000010000 */
        /* <DEDUP_REMOVED lines=43> */
[----:B0-----:R-:W-:Y:S01]  /*eb80*/  FADD.FTZ R38, R155, R38 ;  /* 0x000000269b267221 */ /* 0x001fe20000010000 */
[----:B-1----:R-:W-:-:S03]  /*eb90*/  FADD.FTZ R5, R44, R5 ;  /* 0x000000052c057221 */ /* 0x002fc60000010000 */
[----:B---3--:R-:W-:Y:S01]  /*eba0*/  FADD.FTZ R4, R47, R38 ;  /* 0x000000262f047221 */ /* 0x008fe20000010000 */
[----:B------:R-:W-:Y:S06]  /*ebb0*/  @!P0 BRA `(.L_x_1145) ;  /* 0x0000000000048947 */ /* 0x000fec0003800000 */
[----:B------:R-:W-:Y:S01]  /*ebc0*/  BPT.TRAP 0x1 ;  /* 0x000000040000795c */ /* 0x000fe20000300000 */
.L_x_1145:
        /* <DEDUP_REMOVED lines=105> */
[----:B------:R-:W-:Y:S01]  /*f260*/  F2FP.F16.F32.PACK_AB R155, R47, R155 ;  /* 0x0000009b2f9b723e */ /* 0x000fe200000000ff */
[----:B------:R-:W-:Y:S06]  /*f270*/  @P1 BRA `(.L_x_1146) ;  /* 0xffffffc400d41947 */ /* 0x000fec000383ffff */
.L_x_1127:
[----:B------:R-:W-:Y:S06]  /*f280*/  BAR.ARV 0x8, 0x180 ;  /* 0x0206000000007b1d */ /* 0x000fec0000002000 */
[----:B------:R-:W-:Y:S05]  /*f290*/  @!P0 BRA `(.L_x_1147) ;  /* 0x0000000000048947 */ /* 0x000fea0003800000 */
[----:B------:R-:W-:Y:S01]  /*f2a0*/  BPT.TRAP 0x1 ;  /* 0x000000040000795c */ /* 0x000fe20000300000 */
.L_x_1147:
[----:B------:R-:W-:Y:S01]  /*f2b0*/  ULEA UR5, UR46, UR40, 0x3 ;  /* 0x000000282e057291 */ /* 0x000fe2000f8e183f */
[----:B------:R-:W-:-:S05]  /*f2c0*/  IMAD.U32 R0, RZ, RZ, UR45 ;  /* 0x0000002dff007e24 */ /* 0x000fca000f8e00ff */
[----:B------:R-:W-:-:S04]  /*f2d0*/  SHF.L.U32 R0, R0, 0x1f, RZ ;  /* 0x0000001f00007819 */ /* 0x000fc800000006ff */
[----:B------:R0:W1:Y:S01]  /*f2e0*/  SYNCS.PHASECHK.TRANS64.TRYWAIT P1, [UR5+0x28850], R0 ;  /* 0x02885000ff0075a7 */ /* 0x0000620008020145 */
[----:B------:R-:W-:Y:S05]  /*f2f0*/  @!P0 BRA `(.L_x_1148) ;  /* 0x0000000000048947 */ /* 0x000fea0003800000 */
[----:B------:R-:W-:Y:S01]  /*f300*/  BPT.TRAP 0x1 ;  /* 0x000000040000795c */ /* 0x000fe20000300000 */
.L_x_1148:
[----:B-1----:R-:W-:Y:S05]  /*f310*/  @P1 BRA `(.L_x_1149) ;  /* 0x0000000000081947 */ /* 0x002fea0003800000 */
[----:B------:R-:W1:Y:S02]  /*f320*/  SYNCS.PHASECHK.TRANS64.TRYWAIT P1, [UR5+0x28850], R0 ;  /* 0x02885000ff0075a7 */ /* 0x000e640008020145 */
[----:B-1----:R-:W-:Y:S05]  /*f330*/  @!P1 BRA `(.L_x_1150) ;  /* 0x0000006400249947 */ /* 0x002fea0003800000 */
.L_x_1149:
[----:B------:R-:W-:Y:S01]  /*f340*/  UIADD3 UR40, UR40, 0x400, URZ ;  /* 0x0000040028287890 */ /* 0x000fe2000fffe03f */
[----:B------:R-:W-:Y:S01]  /*f350*/  WARPGROUP.ARRIVE ;  /* 0x00000000000079c5 */ /* 0x000fe20000000000 */
[----:B------:R-:W-:Y:S01]  /*f360*/  UMOV UR47, 0x40000040 ;  /* 0x40000040002f7882 */ /* 0x000fe20000000000 */
[----:B------:R-:W-:Y:S01]  /*f370*/  UMOV UR7, 0x40000040 ;  /* 0x4000004000077882 */ /* 0x000fe20000000000 */
[----:B------:R-:W-:Y:S01]  /*f380*/  USHF.R.U32.HI UR40, URZ, 0x4, UR40 ;  /* 0x000000043f287899 */ /* 0x000fe20008011628 */
[----:B01----:R-:W0:Y:S03]  /*f390*/  SHFL.BFLY PT, R0, R5, 0x2, 0x1f ;  /* 0x0c401f0005007f89 */ /* 0x003e2600000e0000 */
[----:B------:R-:W-:Y:S01]  /*f3a0*/  ULOP3.LUT UR40, UR40, 0x3fff, URZ, 0xc0, !UPT ;  /* 0x00003fff28287892 */ /* 0x000fe2000f8ec03f */
[----:B------:R-:W1:Y:S03]  /*f3b0*/  SHFL.BFLY PT, R3, R4, 0x2, 0x1f ;  /* 0x0c401f0004037f89 */ /* 0x000e6600000e0000 */
[----:B------:R-:W-:-:S04]  /*f3c0*/  ULOP3.LUT UR40, UR40, 0x4000000, URZ, 0xfc, !UPT ;  /* 0x0400000028287892 */ /* 0x000fc8000f8efc3f */
[----:B------:R-:W-:-:S04]  /*f3d0*/  ULEA UR46, UR46, UR40, 0xb ;  /* 0x000000282e2e7291 */ /* 0x000fc8000f8e583f */
[----:B------:R-:W-:-:S05]  /*f3e0*/  UIADD3 UR4, UR46, 0x80, URZ ;  /* 0x000000802e047890 */ /* 0x000fca000fffe03f */
[----:B------:R-:W-:Y:S01]  /*f3f0*/  HGMMA.64x128x16.F32 R88, R180, gdesc[UR44].tnspB, R88, gsb0 ;  /* 0x41e0002cb4587df0 */ /* 0x000fe20008000858 */
[----:B------:R-:W-:Y:S01]  /*f400*/  UMOV UR47, 0x40000040 ;  /* 0x40000040002f7882 */ /* 0x000fe20000000000 */
[----:B------:R-:W-:Y:S01]  /*f410*/  UMOV UR6, UR4 ;  /* 0x0000000400067c82 */ /* 0x000fe20008000000 */
[----:B------:R-:W-:Y:S01]  /*f420*/  UIADD3 UR4, UR46, 0x100, URZ ;  /* 0x000001002e047890 */ /* 0x000fe2000fffe03f */
[----:B0-----:R-:W-:Y:S01]  /*f430*/  FADD.FTZ R0, R0, R5 ;  /* 0x0000000500007221 */ /* 0x001fe20000010000 */
[----:B-1----:R-:W-:Y:S01]  /*f440*/  FADD.FTZ R2, R3, R4 ;  /* 0x0000000403027221 */ /* 0x002fe20000010000 */
[----:B------:R-:W-:-:S03]  /*f450*/  IMAD.MOV.U32 R4, RZ, RZ, RZ ;  /* 0x000000ffff047224 */ /* 0x000fc600078e00ff */
[----:B------:R-:W0:Y:S04]  /*f460*/  SHFL.BFLY PT, R3, R0, 0x1, 0x1f ;  /* 0x0c201f0000037f89 */ /* 0x000e2800000e0000 */
[----:B------:R-:W1:Y:S01]  /*f470*/  SHFL.BFLY PT, R7, R2, 0x1, 0x1f ;  /* 0x0c201f0002077f89 */ /* 0x000e6200000e0000 */
[----:B0-----:R-:W-:Y:S01]  /*f480*/  FADD.FTZ R11, R0, R3 ;  /* 0x00000003000b7221 */ /* 0x001fe20000010000 */
[----:B------:R-:W-:Y:S01]  /*f490*/  MOV R3, 0xff800000 ;  /* 0xff80000000037802 */ /* 0x000fe20000000f00 */
[----:B------:R-:W-:Y:S02]  /*f4a0*/  IMAD.MOV.U32 R0, RZ, RZ, -0x800000 ;  /* 0xff800000ff007424 */ /* 0x000fe400078e00ff */
[----:B-1----:R-:W-:Y:S01]  /*f4b0*/  FADD.FTZ R12, R2, R7 ;  /* 0x00000007020c7221 */ /* 0x002fe20000010000 */
[----:B------:R-:W-:Y:S01]  /*f4c0*/  FSETP.NE.FTZ.AND P1, PT, R11, RZ, PT ;  /* 0x000000ff0b00720b */ /* 0x000fe20003f35000 */
[----:B------:R-:W-:-:S03]  /*f4d0*/  IMAD.MOV.U32 R7, RZ, RZ, RZ ;  /* 0x000000ffff077224 */ /* 0x000fc600078e00ff */
[----:B------:R-:W-:-:S09]  /*f4e0*/  FSETP.NE.FTZ.AND P2, PT, R12, RZ, PT ;  /* 0x000000ff0c00720b */ /* 0x000fd20003f55000 */
[----:B------:R-:W0:Y:S01]  /*f4f0*/  @P1 MUFU.LG2 R6, R11 ;  /* 0x0000000b00061308 */ /* 0x000e220000000c00 */
[----:B------:R-:W-:-:S03]  /*f500*/  @P1 FMUL.FTZ R5, R9, 0.69314718246459960938 ;  /* 0x3f31721809051820 */ /* 0x000fc60000410000 */
[----:B------:R-:W-:-:S04]  /*f510*/  @P2 FMUL.FTZ R2, R9, 0.69314718246459960938 ;  /* 0x3f31721809022820 */ /* 0x000fc80000410000 */
[----:B------:R-:W1:Y:S08]  /*f520*/  @P2 MUFU.LG2 R8, R12 ;  /* 0x0000000c00082308 */ /* 0x000e700000000c00 */
[----:B------:R3:W4:Y:S01]  /*f530*/  @P1 MUFU.RCP R4, R11 ;  /* 0x0000000b00041308 */ /* 0x0007220000001000 */
        /* <DEDUP_REMOVED lines=39> */
[----:B------:R-:W-:-:S07]  /*f7b0*/  WARPGROUP.ARRIVE ;  /* 0x00000000000079c5 */ /* 0x000fce0000000000 */
[----:B------:R-:W-:Y:S03]  /*f7c0*/  HGMMA.64x128x16.F32 R88, R152, gdesc[UR44].tnspB, R88, gsb0 ;  /* 0x41e0002c98587df0 */ /* 0x000fe60008000858 */
[----:B------:R-:W-:Y:S02]  /*f7d0*/  WARPGROUP.DEPBAR.LE gsb0, 0x0 ;  /* 0x00008000000079c5 */ /* 0x000fe40000010000 */
[----:B0--34-:R-:W-:Y:S05]  /*f7e0*/  @!P0 BRA `(.L_x_1151) ;  /* 0x0000000000048947 */ /* 0x019fea0003800000 */
[----:B------:R-:W-:Y:S01]  /*f7f0*/  BPT.TRAP 0x1 ;  /* 0x000000040000795c */ /* 0x000fe20000300000 */
.L_x_1151:
        /* <DEDUP_REMOVED lines=68> */
.L_x_1073:
[----:B------:R-:W-:Y:S05]  /*fc40*/  @P0 BRA `(.L_x_1152) ;  /* 0x00000014004c0947 */ /* 0x000fea0003800000 */
[----:B------:R-:W0:Y:S01]  /*fc50*/  S2R R2, SR_TID.X ;  /* 0x0000000000027919 */ /* 0x000e220000002100 */
[----:B------:R-:W1:Y:S01]  /*fc60*/  LDC R17, c[0x0][0xbe8] ;  /* 0x0002fa00ff117b82 */ /* 0x000e620000000800 */
[----:B------:R-:W-:Y:S02]  /*fc70*/  USHF.R.S32.HI UR7, URZ, 0x1f, UR37 ;  /* 0x0000001f3f077899 */ /* 0x000fe40008011425 */
[----:B--2---:R-:W-:Y:S01]  /*fc80*/  IMAD R16, RZ, RZ, -UR37 ;  /* 0x80000025ff107e24 */ /* 0x004fe2000f8e02ff */
        /* <DEDUP_REMOVED lines=9> */
[----:B------:R-:W4:Y:S01]  /*fd20*/  S2UR UR11, SR_CTAID.Y ;  /* 0x00000000000b79c3 */ /* 0x000f220000002600 */
[----:B------:R-:W-:-:S07]  /*fd30*/  UIMAD UR7, UR7, UR8, URZ ;  /* 0x00000008070772a4 */ /* 0x000fce000f8e023f */
[----:B------:R-:W-:Y:S01]  /*fd40*/  BAR.SYNC.DEFER_BLOCKING 0x1, 0x100 ;  /* 0x0044000000007b1d */ /* 0x000fe20000010000 */
[----:B-1----:R-:W-:-:S07]  /*fd50*/  ISETP.NE.AND P0, PT, R17, 0x1, PT ;  /* 0x000000011100780c */ /* 0x002fce0003f05270 */
[----:B------:R-:W4:Y:S01]  /*fd60*/  LDC R21, c[0x0][0xc50] ;  /* 0x00031400ff157b82 */ /* 0x000f220000000800 */
[----:B0-----:R-:W-:Y:S01]  /*fd70*/  VIADD R4, R2, 0xffffff80 ;  /* 0xffffff8002047836 */ /* 0x001fe20000000000 */
[----:B---3--:R-:W-:-:S06]  /*fd80*/  USHF.R.S32.HI UR10, URZ, 0x1f, UR12 ;  /* 0x0000001f3f0a7899 */ /* 0x008fcc000801140c */
[----:B------:R-:W0:Y:S01]  /*fd90*/  LDC.64 R14, c[0x0][0xb40] ;  /* 0x0002d000ff0e7b82 */ /* 0x000e220000000a00 */
[----:B------:R-:W-:-:S04]  /*fda0*/  SHF.R.S32.HI R5, RZ, 0x1f, R4 ;  /* 0x0000001fff057819 */ /* 0x000fc80000011404 */
[----:B------:R-:W-:-:S03]  /*fdb0*/  LEA.HI R2, R5, R4, RZ, 0x7 ;  /* 0x0000000405027211 */ /* 0x000fc600078f38ff */
[----:B------:R-:W1:Y:S01]  /*fdc0*/  @P0 LDC R13, c[0x0][0xbf0] ;  /* 0x0002fc00ff0d0b82 */ /* 0x000e620000000800 */
[----:B------:R-:W-:Y:S02]  /*fdd0*/  LEA.HI R5, R5, R4, RZ, 0x2 ;  /* 0x0000000405057211 */ /* 0x000fe400078f10ff */
[----:B------:R-:W-:Y:S02]  /*fde0*/  LOP3.LUT R7, R2, 0xffffff80, RZ, 0xc0, !PT ;  /* 0xffffff8002077812 */ /* 0x000fe400078ec0ff */
[----:B------:R-:W-:-:S03]  /*fdf0*/  LOP3.LUT R5, R5, 0xfffffffc, RZ, 0xc0, !PT ;  /* 0xfffffffc05057812 */ /* 0x000fc600078ec0ff */
[C---:B------:R-:W-:Y:S01]  /*fe00*/  IMAD.IADD R18, R4.reuse, 0x1, -R7 ;  /* 0x0000000104127824 */ /* 0x040fe200078e0a07 */
[----:B------:R-:W-:Y:S01]  /*fe10*/  SHF.R.S32.HI R7, RZ, 0x7, R2 ;  /* 0x00000007ff077819 */ /* 0x000fe20000011402 */
[----:B------:R-:W-:Y:S01]  /*fe20*/  IMAD.IADD R5, R4, 0x1, -R5 ;  /* 0x0000000104057824 */ /* 0x000fe200078e0a05 */
[----:B------:R-:W3:Y:S01]  /*fe30*/  @P0 LDC R27, c[0x0][0xbec] ;  /* 0x0002fb00ff1b0b82 */ /* 0x000ee20000000800 */
[----:B----4-:R-:W-:Y:S01]  /*fe40*/  IMAD R21, R21, R16, UR11 ;  /* 0x0000000b15157e24 */ /* 0x010fe2000f8e0210 */
[----:B------:R-:W-:Y:S02]  /*fe50*/  SHF.R.S32.HI R9, RZ, 0x1f, R18 ;  /* 0x0000001fff097819 */ /* 0x000fe40000011412 */
[----:B------:R-:W-:Y:S01]  /*fe60*/  LEA.HI R2, R2, R7, RZ, 0x1 ;  /* 0x0000000702027211 */ /* 0x000fe200078f08ff */
[----:B0-----:R-:W-:Y:S01]  /*fe70*/  IMAD R12, R14, UR10, RZ ;  /* 0x0000000a0e0c7c24 */ /* 0x001fe2000f8e02ff */
[----:B------:R-:W-:Y:S02]  /*fe80*/  LEA.HI R23, R9, R18, RZ, 0x2 ;  /* 0x0000001209177211 */ /* 0x000fe400078f10ff */
[----:B------:R-:W-:Y:S01]  /*fe90*/  LOP3.LUT R2, R2, 0x3fffffe, RZ, 0xc0, !PT ;  /* 0x03fffffe02027812 */ /* 0x000fe200078ec0ff */
[----:B------:R-:W0:Y:S01]  /*fea0*/  @P0 LDC R20, c[0x0][0xbf0] ;  /* 0x0002fc00ff140b82 */ /* 0x000e220000000800 */
[----:B------:R-:W-:-:S02]  /*feb0*/  SHF.R.S32.HI R6, RZ, 0x2, R23 ;  /* 0x00000002ff067819 */ /* 0x000fc40000011417 */
[----:B------:R-:W-:Y:S01]  /*fec0*/  SHF.R.S32.HI R11, RZ, 0x1f, R23 ;  /* 0x0000001fff0b7819 */ /* 0x000fe20000011417 */
[----:B------:R-:W-:Y:S01]  /*fed0*/  IMAD.IADD R2, R7, 0x1, -R2 ;  /* 0x0000000107027824 */ /* 0x000fe200078e0a02 */
[----:B------:R-:W-:Y:S02]  /*fee0*/  LEA.HI R9, R9, R18, RZ, 0x5 ;  /* 0x0000001209097211 */ /* 0x000fe400078f28ff */
[----:B------:R-:W-:Y:S02]  /*fef0*/  LEA.HI R11, R11, R6, RZ, 0x3 ;  /* 0x000000060b0b7211 */ /* 0x000fe400078f18ff */
[----:B------:R-:W-:Y:S02]  /*ff00*/  SHF.R.S32.HI R7, RZ, 0x5, R9 ;  /* 0x00000005ff077819 */ /* 0x000fe40000011409 */
[----:B------:R-:W-:Y:S01]  /*ff10*/  LOP3.LUT R11, R11, 0xfffffff8, RZ, 0xc0, !PT ;  /* 0xfffffff80b0b7812 */ /* 0x000fe200078ec0ff */
[----:B------:R-:W4:Y:S01]  /*ff20*/  @P0 LDC R9, c[0x0][0xbec] ;  /* 0x0002fb00ff090b82 */ /* 0x000f220000000800 */
[----:B------:R-:W-:-:S03]  /*ff30*/  LOP3.LUT R23, R23, 0x7ffffffc, RZ, 0xc0, !PT ;  /* 0x7ffffffc17177812 */ /* 0x000fc600078ec0ff */
[----:B------:R-:W-:Y:S01]  /*ff40*/  IMAD.IADD R4, R6, 0x1, -R11 ;  /* 0x0000000106047824 */ /* 0x000fe200078e0a0b */
[----:B------:R-:W-:-:S03]  /*ff50*/  LEA.HI R6, R5, R5, RZ, 0x1 ;  /* 0x0000000505067211 */ /* 0x000fc600078f08ff */
[----:B------:R-:W5:Y:S01]  /*ff60*/  LDC.64 R10, c[0x0][0xbd8] ;  /* 0x0002f600ff0a7b82 */ /* 0x000f620000000a00 */
[----:B------:R-:W-:Y:S01]  /*ff70*/  LOP3.LUT R6, R6, 0x1ffffffe, RZ, 0xc0, !PT ;  /* 0x1ffffffe06067812 */ /* 0x000fe200078ec0ff */
[----:B------:R-:W-:Y:S02]  /*ff80*/  IMAD R7, R7, 0x10, R4 ;  /* 0x0000001007077824 */ /* 0x000fe400078e0204 */
[----:B------:R-:W-:Y:S02]  /*ff90*/  IMAD.U32 R4, RZ, RZ, UR4 ;  /* 0x00000004ff047e24 */ /* 0x000fe4000f8e00ff */
[----:B------:R-:W-:Y:S01]  /*ffa0*/  IMAD.IADD R25, R5, 0x1, -R6 ;  /* 0x0000000105197824 */ /* 0x000fe200078e0a06 */
[----:B------:R-:W-:Y:S01]  /*ffb0*/  MOV R5, UR5 ;  /* 0x0000000500057c02 */ /* 0x000fe20008000f00 */
[----:B------:R-:W-:Y:S01]  /*ffc0*/  IMAD R2, R2, 0x40, R7 ;  /* 0x0000004002027824 */ /* 0x000fe200078e0207 */
[----:B------:R-:W-:Y:S01]  /*ffd0*/  UIMAD.WIDE.U32 UR4, UR37, UR8, URZ ;  /* 0x00000008250472a5 */ /* 0x000fe2000f8e003f */
[----:B------:R-:W-:Y:S01]  /*ffe0*/  IMAD.U32 R5, RZ, RZ, UR6 ;  /* 0x00000006ff057e24 */ /* 0x000fe2000f8e00ff */
[----:B------:R-:W-:Y:S01]  /*fff0*/  UIMAD UR6, UR37, UR9, UR7 ;  /* 0x00000009250672a4 */ /* 0x000fe2000f8e0207 */
[----:B------:R-:W-:-:S02]  /*10000*/  IMAD R6, R25, 0x8, R2 ;  /* 0x0000000819067824 */ /* 0x000fc400078e0202 */
[----:B------:R-:W-:Y:S01]  /*10010*/  ULDC.64 UR8, c[0x0][0xb28] ;  /* 0x0002ca0000087ab9 */ /* 0x000fe20000000a00 */
[----:B------:R-:W-:Y:S02]  /*10020*/  UIADD3 UR6, UR5, UR6, URZ ;  /* 0x0000000605067290 */ /* 0x000fe4000fffe03f */
[----:B------:R-:W-:Y:S02]  /*10030*/  IMAD.U32 R7, RZ, RZ, UR5 ;  /* 0x00000005ff077e24 */ /* 0x000fe4000f8e00ff */
[----:B--2---:R-:W-:Y:S02]  /*10040*/  IMAD R2, R19, 0x80, R2 ;  /* 0x0000008013027824 */ /* 0x004fe400078e0202 */
[----:B------:R-:W-:Y:S01]  /*10050*/  IMAD.U32 R7, RZ, RZ, UR6 ;  /* 0x00000006ff077e24 */ /* 0x000fe2000f8e00ff */
[----:B------:R-:W-:Y:S02]  /*10060*/  ULDC.64 UR6, c[0x0][0xb48] ;  /* 0x0002d20000067ab9 */ /* 0x000fe40000000a00 */
[----:B------:R-:W-:Y:S01]  /*10070*/  IADD3 R16, R2, 0x8, RZ ;  /* 0x0000000802107810 */ /* 0x000fe20007ffe0ff */
[----:B-----5:R-:W-:-:S02]  /*10080*/  IMAD R8, R10, UR10, RZ ;  /* 0x0000000a0a087c24 */ /* 0x020fc4000f8e02ff */
[----:B------:R-:W-:-:S04]  /*10090*/  IMAD.WIDE.U32 R4, R10, UR12, R4 ;  /* 0x0000000c0a047c25 */ /* 0x000fc8000f8e0004 */
[----:B------:R-:W-:Y:S02]  /*100a0*/  IMAD R11, R11, UR12, R8 ;  /* 0x0000000c0b0b7c24 */ /* 0x000fe4000f8e0208 */
[----:B------:R-:W-:Y:S02]  /*100b0*/  IMAD R8, R19, 0x80, R6 ;  /* 0x0000008013087824 */ /* 0x000fe400078e0206 */
[----:B------:R-:W-:Y:S01]  /*100c0*/  IMAD.U32 R6, RZ, RZ, UR4 ;  /* 0x00000004ff067e24 */ /* 0x000fe2000f8e00ff */
[----:B------:R-:W-:Y:S01]  /*100d0*/  IADD3 R5, R5, R11, RZ ;  /* 0x0000000b05057210 */ /* 0x000fe20007ffe0ff */
[----:B----4-:R-:W-:Y:S01]  /*100e0*/  @P0 IMAD.HI.U32 R10, R8, R9, RZ ;  /* 0x00000009080a0227 */ /* 0x010fe200078e00ff */
[----:B------:R-:W-:-:S03]  /*100f0*/  ULDC.64 UR4, c[0x0][0xbe0] ;  /* 0x0002f80000047ab9 */ /* 0x000fc60000000a00 */
[----:B------:R-:W-:Y:S01]  /*10100*/  IMAD.MOV.U32 R9, RZ, RZ, R8 ;  /* 0x000000ffff097224 */ /* 0x000fe200078e0008 */
[----:B-1----:R-:W-:Y:S01]  /*10110*/  @P0 SHF.R.U32.HI R9, RZ, R13, R10 ;  /* 0x0000000dff090219 */ /* 0x002fe2000001160a */
[----:B------:R-:W-:Y:S01]  /*10120*/  IMAD R13, R15, UR12, R12 ;  /* 0x0000000c0f0d7c24 */ /* 0x000fe2000f8e020c */
[----:B------:R-:W-:Y:S01]  /*10130*/  SHF.R.S32.HI R12, RZ, 0x1f, R21 ;  /* 0x0000001fff0c7819 */ /* 0x000fe20000011415 */
[----:B------:R-:W-:-:S04]  /*10140*/  IMAD.WIDE.U32 R6, R14, UR12, R6 ;  /* 0x0000000c0e067c25 */ /* 0x000fc8000f8e0006 */
[----:B---3--:R-:W-:-:S04]  /*10150*/  @P0 IMAD.HI.U32 R27, R8, R27, RZ ;  /* 0x0000001b081b0227 */ /* 0x008fc800078e00ff */
[----:B------:R-:W-:Y:S02]  /*10160*/  IMAD.IADD R7, R7, 0x1, R13 ;  /* 0x0000000107077824 */ /* 0x000fe400078e020d */
[----:B------:R-:W-:Y:S02]  /*10170*/  IMAD R13, R12, UR6, RZ ;  /* 0x000000060c0d7c24 */ /* 0x000fe4000f8e02ff */
[----:B------:R-:W-:-:S04]  /*10180*/  IMAD.WIDE.U32 R4, R21, UR4, R4 ;  /* 0x0000000415047c25 */ /* 0x000fc8000f8e0004 */
[----:B------:R-:W-:Y:S01]  /*10190*/  IMAD.MOV.U32 R11, RZ, RZ, R8 ;  /* 0x000000ffff0b7224 */ /* 0x000fe200078e0008 */
[----:B0-----:R-:W-:Y:S01]  /*101a0*/  @P0 SHF.R.U32.HI R11, RZ, R20, R27 ;  /* 0x00000014ff0b0219 */ /* 0x001fe2000001161b */
[----:B------:R-:W-:Y:S01]  /*101b0*/  IMAD R10, R12, UR4, RZ ;  /* 0x000000040c0a7c24 */ /* 0x000fe2000f8e02ff */
[----:B------:R-:W-:Y:S01]  /*101c0*/  IADD3 R4, P0, R9, R4, RZ ;  /* 0x0000000409047210 */ /* 0x000fe20007f1e0ff */
[C---:B------:R-:W-:Y:S01]  /*101d0*/  IMAD R15, R21.reuse, UR7, R13 ;  /* 0x00000007150f7c24 */ /* 0x040fe2000f8e020d */
[--C-:B------:R-:W-:Y:S01]  /*101e0*/  SHF.R.S32.HI R13, RZ, 0x1f, R9.reuse ;  /* 0x0000001fff0d7819 */ /* 0x100fe20000011409 */
[----:B------:R-:W-:Y:S02]  /*101f0*/  IMAD.MOV R9, RZ, RZ, -R9 ;  /* 0x000000ffff097224 */ /* 0x000fe400078e0a09 */
[----:B------:R-:W-:Y:S01]  /*10200*/  IMAD R12, R21, UR5, R10 ;  /* 0x00000005150c7c24 */ /* 0x000fe2000f8e020a */
[--C-:B------:R-:W-:Y:S01]  /*10210*/  SHF.R.S32.HI R10, RZ, 0x1f, R11.reuse ;  /* 0x0000001fff0a7819 */ /* 0x100fe2000001140b */
[----:B------:R-:W-:Y:S01]  /*10220*/  IMAD.MOV R14, RZ, RZ, -R11 ;  /* 0x000000ffff0e7224 */ /* 0x000fe200078e0a0b */
[----:B------:R-:W-:Y:S01]  /*10230*/  ULDC.64 UR4, c[0x0][0xb30] ;  /* 0x0002cc0000047ab9 */ /* 0x000fe20000000a00 */
[----:B------:R-:W-:Y:S01]  /*10240*/  IMAD R9, R17, R9, R8 ;  /* 0x0000000911097224 */ /* 0x000fe200078e0208 */
[----:B------:R-:W-:Y:S01]  /*10250*/  IADD3.X R5, R13, R5, R12, P0, !PT ;  /* 0x000000050d057210 */ /* 0x000fe200007fe40c */
[----:B------:R-:W-:Y:S01]  /*10260*/  IMAD.WIDE.U32 R6, R21, UR6, R6 ;  /* 0x0000000615067c25 */ /* 0x000fe2000f8e0006 */
[----:B------:R-:W-:-:S03]  /*10270*/  ULDC.64 UR6, c[0x0][0xbc8] ;  /* 0x0002f20000067ab9 */ /* 0x000fc60000000a00 */
[----:B------:R-:W-:Y:S02]  /*10280*/  IMAD R10, R10, UR4, RZ ;  /* 0x000000040a0a7c24 */ /* 0x000fe4000f8e02ff */
[----:B------:R-:W-:Y:S01]  /*10290*/  IMAD R13, R17, R14, R8 ;  /* 0x0000000e110d7224 */ /* 0x000fe200078e0208 */
[----:B------:R-:W-:Y:S01]  /*102a0*/  SHF.R.S32.HI R8, RZ, 0x1f, R9 ;  /* 0x0000001fff087819 */ /* 0x000fe20000011409 */
[----:B------:R-:W-:Y:S02]  /*102b0*/  IMAD.IADD R7, R7, 0x1, R15 ;  /* 0x0000000107077824 */ /* 0x000fe400078e020f */
[C---:B------:R-:W-:Y:S01]  /*102c0*/  IMAD R15, R11.reuse, UR5, R10 ;  /* 0x000000050b0f7c24 */ /* 0x040fe2000f8e020a */
[----:B------:R-:W-:Y:S01]  /*102d0*/  SHF.R.S32.HI R10, RZ, 0x1f, R13 ;  /* 0x0000001fff0a7819 */ /* 0x000fe2000001140d */
[----:B------:R-:W-:Y:S01]  /*102e0*/  IMAD.WIDE.U32 R6, R11, UR4, R6 ;  /* 0x000000040b067c25 */ /* 0x000fe2000f8e0006 */
[----:B------:R-:W0:Y:S01]  /*102f0*/  S2UR UR5, SR_CgaCtaId ;  /* 0x00000000000579c3 */ /* 0x000e220000008800 */
[----:B------:R-:W-:-:S02]  /*10300*/  UMOV UR4, 0x400 ;  /* 0x0000040000047882 */ /* 0x000fc40000000000 */
[----:B------:R-:W-:Y:S02]  /*10310*/  IMAD R8, R8, UR6, RZ ;  /* 0x0000000608087c24 */ /* 0x000fe4000f8e02ff */
[----:B------:R-:W-:Y:S02]  /*10320*/  IMAD.IADD R7, R7, 0x1, R15 ;  /* 0x0000000107077824 */ /* 0x000fe400078e020f */
[----:B------:R-:W-:Y:S02]  /*10330*/  IMAD R10, R10, UR8, RZ ;  /* 0x000000080a0a7c24 */ /* 0x000fe4000f8e02ff */
[C---:B------:R-:W-:Y:S02]  /*10340*/  IMAD R11, R9.reuse, UR7, R8 ;  /* 0x00000007090b7c24 */ /* 0x040fe4000f8e0208 */
[----:B------:R-:W-:Y:S01]  /*10350*/  IMAD.WIDE.U32 R4, R9, UR6, R4 ;  /* 0x0000000609047c25 */ /* 0x000fe2000f8e0004 */
[----:B------:R-:W-:-:S03]  /*10360*/  ULDC.64 UR6, c[0x0][0xba8] ;  /* 0x0002ea0000067ab9 */ /* 0x000fc60000000a00 */
[C---:B------:R-:W-:Y:S01]  /*10370*/  IMAD R15, R13.reuse, UR9, R10 ;  /* 0x000000090d0f7c24 */ /* 0x040fe2000f8e020a */
[----:B------:R-:W-:Y:S01]  /*10380*/  LEA R8, P0, R4, UR6, 0x2 ;  /* 0x0000000604087c11 */ /* 0x000fe2000f8010ff */
[----:B------:R-:W-:Y:S01]  /*10390*/  IMAD.WIDE.U32 R6, R13, UR8, R6 ;  /* 0x000000080d067c25 */ /* 0x000fe2000f8e0006 */
[----:B------:R-:W-:Y:S01]  /*103a0*/  ULDC.64 UR8, c[0x0][0xb00] ;  /* 0x0002c00000087ab9 */ /* 0x000fe20000000a00 */
[----:B------:R-:W-:Y:S02]  /*103b0*/  ULDC UR6, c[0x0][0xa88] ;  /* 0x0002a20000067ab9 */ /* 0x000fe40000000800 */
[----:B------:R-:W-:Y:S01]  /*103c0*/  IMAD.IADD R9, R5, 0x1, R11 ;  /* 0x0000000105097824 */ /* 0x000fe200078e020b */
[----:B------:R-:W-:Y:S01]  /*103d0*/  LEA R20, P1, R6, UR8, 0x2 ;  /* 0x0000000806147c11 */ /* 0x000fe2000f8210ff */
[----:B------:R-:W-:Y:S01]  /*103e0*/  IMAD.IADD R5, R7, 0x1, R15 ;  /* 0x0000000107057824 */ /* 0x000fe200078e020f */
[----:B0-----:R-:W-:Y:S01]  /*103f0*/  ULEA UR4, UR5, UR4, 0x18 ;  /* 0x0000000405047291 */ /* 0x001fe2000f8ec03f */
[----:B------:R-:W-:Y:S01]  /*10400*/  IMAD R17, R17, UR6, RZ ;  /* 0x0000000611117c24 */ /* 0x000fe2000f8e02ff */
[----:B------:R-:W-:Y:S01]  /*10410*/  LEA.HI.X R9, R4, UR7, R9, 0x2, P0 ;  /* 0x0000000704097c11 */ /* 0x000fe200080f1409 */
[----:B------:R-:W-:Y:S01]  /*10420*/  IMAD.IADD R19, R18, 0x1, -R23 ;  /* 0x0000000112137824 */ /* 0x000fe200078e0a17 */
[----:B------:R-:W-:Y:S01]  /*10430*/  LEA.HI.X R22, R6, UR9, R5, 0x2, P1 ;  /* 0x0000000906167c11 */ /* 0x000fe200088f1405 */
[----:B------:R-:W-:Y:S01]  /*10440*/  SHFL.IDX PT, R4, R8, RZ, 0x1c1f ;  /* 0x001c1fff08047589 */ /* 0x000fe200000e0000 */
[----:B------:R-:W-:Y:S01]  /*10450*/  LOP3.LUT P0, RZ, R18, 0x3, RZ, 0xc0, !PT ;  /* 0x0000000312ff7812 */ /* 0x000fe2000780c0ff */
[----:B------:R-:W-:Y:S01]  /*10460*/  UIADD3 UR4, UR4, 0x28820, URZ ;  /* 0x0002882004047890 */ /* 0x000fe2000fffe03f */
[CC--:B------:R-:W-:Y:S01]  /*10470*/  ISETP.GE.AND P2, PT, R2.reuse, R17.reuse, PT ;  /* 0x000000110200720c */ /* 0x0c0fe20003f46270 */
[----:B------:R-:W0:Y:S01]  /*10480*/  SHFL.IDX PT, R5, R9, RZ, 0x1c1f ;  /* 0x001c1fff09057589 */ /* 0x000e2200000e0000 */
[-C--:B------:R-:W-:Y:S01]  /*10490*/  ISETP.GE.OR P1, PT, R2, R17.reuse, P0 ;  /* 0x000000110200720c */ /* 0x080fe20000726670 */
[----:B------:R-:W-:Y:S01]  /*104a0*/  UPRMT UR4, URZ, 0x654, UR4 ;  /* 0x000006543f047896 */ /* 0x000fe20008000004 */
[----:B------:R-:W-:Y:S01]  /*104b0*/  ISETP.GE.OR P0, PT, R16, R17, P0 ;  /* 0x000000111000720c */ /* 0x000fe20000706670 */
[----:B------:R-:W-:Y:S01]  /*104c0*/  SHFL.IDX PT, R6, R8, 0x1, 0x1c1f ;  /* 0x003c1f0008067f89 */ /* 0x000fe200000e0000 */
[----:B------:R-:W-:-:S03]  /*104d0*/  IMAD.SHL.U32 R19, R19, 0x2, RZ ;  /* 0x0000000213137824 */ /* 0x000fc600078e00ff */
[----:B------:R-:W1:Y:S03]  /*104e0*/  SHFL.IDX PT, R7, R9, 0x1, 0x1c1f ;  /* 0x003c1f0009077f89 */ /* 0x000e6600000e0000 */
[----:B------:R-:W-:Y:S01]  /*104f0*/  SYNCS.ARRIVE.TRANS64.RED.A1T0 RZ, [UR4], RZ ;  /* 0x000000ffffff79a7 */ /* 0x000fe20008100404 */
[----:B------:R2:W3:Y:S04]  /*10500*/  SHFL.IDX PT, R14, R20, RZ, 0x1c1f ;  /* 0x001c1fff140e7589 */ /* 0x0004e800000e0000 */
[----:B------:R2:W4:Y:S04]  /*10510*/  SHFL.IDX PT, R15, R22, RZ, 0x1c1f ;  /* 0x001c1fff160f7589 */ /* 0x00052800000e0000 */
[----:B0-----:R2:W-:Y:S04]  /*10520*/  @!P1 ST.E desc[UR48][R4.64], R3 ;  /* 0x0000000304009985 */ /* 0x0015e8000c101930 */
[----:B-1----:R2:W-:Y:S01]  /*10530*/  @!P0 ST.E desc[UR48][R6.64], R0 ;  /* 0x0000000006008985 */ /* 0x0025e2000c101930 */
[----:B------:R-:W-:Y:S05]  /*10540*/  @P2 BRA `(.L_x_1154) ;  /* 0x0000000400782947 */ /* 0x000fea0003800000 */
[C---:B--2---:R-:W-:Y:S01]  /*10550*/  VIADD R0, R19.reuse, 0x8 ;  /* 0x0000000813007836 */ /* 0x044fe20000000000 */
        /* <DEDUP_REMOVED lines=10> */
[C---:B------:R-:W-:Y:S01]  /*10600*/  IADD3 R11, R19.reuse, 0x40, RZ ;  /* 0x00000040130b7810 */ /* 0x040fe20007ffe0ff */
[----:B------:R-:W-:Y:S01]  /*10610*/  VIADD R12, R19, 0x50 ;  /* 0x00000050130c7836 */ /* 0x000fe20000000000 */
[----:B------:R-:W-:Y:S01]  /*10620*/  ISETP.GE.AND P4, PT, R9, UR4, PT ;  /* 0x0000000409007c0c */ /* 0x000fe2000bf86270 */
[C---:B------:R-:W-:Y:S01]  /*10630*/  VIADD R18, R19.reuse, 0x60 ;  /* 0x0000006013127836 */ /* 0x040fe20000000000 */
[----:B------:R-:W-:Y:S01]  /*10640*/  ISETP.GE.AND P5, PT, R10, UR4, PT ;  /* 0x000000040a007c0c */ /* 0x000fe2000bfa6270 */
[----:B---34-:R-:W-:Y:S01]  /*10650*/  @!P2 IMAD.WIDE R2, R19, 0x4, R14 ;  /* 0x000000041302a825 */ /* 0x018fe200078e020e */
[----:B------:R-:W-:-:S02]  /*10660*/  ISETP.GE.AND P6, PT, R11, UR4, PT ;  /* 0x000000040b007c0c */ /* 0x000fc4000bfc6270 */
[----:B------:R-:W-:Y:S02]  /*10670*/  @!P3 LEA.HI R0, R0, R0, RZ, 0x1 ;  /* 0x000000000000b211 */ /* 0x000fe400078f08ff */
[----:B------:R0:W-:Y:S01]  /*10680*/  @!P2 ST.E.64 desc[UR48][R2.64], R88 ;  /* 0x000000580200a985 */ /* 0x0001e2000c101b30 */
[----:B------:R-:W-:Y:S02]  /*10690*/  @!P0 LEA.HI R6, R6, R6, RZ, 0x1 ;  /* 0x0000000606068211 */ /* 0x000fe400078f08ff */
[----:B------:R-:W-:Y:S01]  /*106a0*/  @!P3 LOP3.LUT R5, R0, 0xfffffffe, RZ, 0xc0, !PT ;  /* 0xfffffffe0005b812 */ /* 0x000fe200078ec0ff */
[----:B------:R-:W-:Y:S01]  /*106b0*/  VIADD R0, R19, 0x20 ;  /* 0x0000002013007836 */ /* 0x000fe20000000000 */
[----:B------:R-:W-:Y:S02]  /*106c0*/  @!P1 LEA.HI R7, R7, R7, RZ, 0x1 ;  /* 0x0000000707079211 */ /* 0x000fe400078f08ff */
[----:B------:R-:W-:Y:S01]  /*106d0*/  @!P5 LEA.HI R10, R10, R10, RZ, 0x1 ;  /* 0x0000000a0a0ad211 */ /* 0x000fe200078f08ff */
[----:B------:R-:W-:Y:S01]  /*106e0*/  @!P3 IMAD.WIDE R4, R5, 0x4, R14 ;  /* 0x000000040504b825 */ /* 0x000fe200078e020e */
[----:B------:R-:W-:-:S02]  /*106f0*/  ISETP.GE.AND P2, PT, R0, UR4, PT ;  /* 0x0000000400007c0c */ /* 0x000fc4000bf46270 */
[----:B------:R-:W-:Y:S02]  /*10700*/  @!P5 LOP3.LUT R13, R10, 0xfffffffe, RZ, 0xc0, !PT ;  /* 0xfffffffe0a0dd812 */ /* 0x000fe400078ec0ff */
[----:B------:R1:W-:Y:S01]  /*10710*/  @!P3 ST.E.64 desc[UR48][R4.64], R92 ;  /* 0x0000005c0400b985 */ /* 0x0003e2000c101b30 */
[----:B------:R-:W-:Y:S02]  /*10720*/  ISETP.GE.AND P3, PT, R8, UR4, PT ;  /* 0x0000000408007c0c */ /* 0x000fe4000bf66270 */
[----:B0-----:R-:W-:Y:S02]  /*10730*/  @!P0 LOP3.LUT R3, R6, 0xfffffffe, RZ, 0xc0, !PT ;  /* 0xfffffffe06038812 */ /* 0x001fe400078ec0ff */
[----:B------:R-:W-:-:S03]  /*10740*/  @!P4 LEA.HI R6, R9, R9, RZ, 0x1 ;  /* 0x000000090906c211 */ /* 0x000fc600078f08ff */
[----:B------:R-:W-:Y:S01]  /*10750*/  @!P0 IMAD.WIDE R2, R3, 0x4, R14 ;  /* 0x0000000403028825 */ /* 0x000fe200078e020e */
[----:B------:R-:W-:-:S04]  /*10760*/  @!P2 LEA.HI R0, R0, R0, RZ, 0x1 ;  /* 0x000000000000a211 */ /* 0x000fc800078f08ff */
[----:B------:R0:W-:Y:S01]  /*10770*/  @!P0 ST.E.64 desc[UR48][R2.64], R96 ;  /* 0x0000006002008985 */ /* 0x0001e2000c101b30 */
[----:B------:R-:W-:Y:S02]  /*10780*/  @!P3 LEA.HI R8, R8, R8, RZ, 0x1 ;  /* 0x000000080808b211 */ /* 0x000fe400078f08ff */
[----:B-1----:R-:W-:Y:S02]  /*10790*/  @!P1 LOP3.LUT R5, R7, 0xfffffffe, RZ, 0xc0, !PT ;  /* 0xfffffffe07059812 */ /* 0x002fe400078ec0ff */
[----:B------:R-:W-:Y:S02]  /*107a0*/  @!P2 LOP3.LUT R7, R0, 0xfffffffe, RZ, 0xc0, !PT ;  /* 0xfffffffe0007a812 */ /* 0x000fe400078ec0ff */
[----:B------:R-:W-:Y:S01]  /*107b0*/  @!P3 LOP3.LUT R9, R8, 0xfffffffe, RZ, 0xc0, !PT ;  /* 0xfffffffe0809b812 */ /* 0x000fe200078ec0ff */
[--C-:B------:R-:W-:Y:S01]  /*107c0*/  @!P1 IMAD.WIDE R4, R5, 0x4, R14.reuse ;  /* 0x0000000405049825 */ /* 0x100fe200078e020e */
[----:B------:R-:W-:Y:S02]  /*107d0*/  @!P6 LEA.HI R0, R11, R11, RZ, 0x1 ;  /* 0x0000000b0b00e211 */ /* 0x000fe400078f08ff */
[----:B------:R-:W-:Y:S01]  /*107e0*/  @!P4 LOP3.LUT R11, R6, 0xfffffffe, RZ, 0xc0, !PT ;  /* 0xfffffffe060bc812 */ /* 0x000fe200078ec0ff */
[--C-:B------:R-:W-:Y:S01]  /*107f0*/  @!P2 IMAD.WIDE R6, R7, 0x4, R14.reuse ;  /* 0x000000040706a825 */ /* 0x100fe200078e020e */
[----:B------:R-:W-:Y:S01]  /*10800*/  @!P6 LOP3.LUT R21, R0, 0xfffffffe, RZ, 0xc0, !PT ;  /* 0xfffffffe0015e812 */ /* 0x000fe200078ec0ff */
[----:B------:R1:W-:Y:S01]  /*10810*/  @!P1 ST.E.64 desc[UR48][R4.64], R100 ;  /* 0x0000006404009985 */ /* 0x0003e2000c101b30 */
[----:B------:R-:W-:Y:S01]  /*10820*/  ISETP.GE.AND P1, PT, R12, UR4, PT ;  /* 0x000000040c007c0c */ /* 0x000fe2000bf26270 */
[----:B0-----:R-:W-:-:S02]  /*10830*/  @!P3 IMAD.WIDE R2, R9, 0x4, R14 ;  /* 0x000000040902b825 */ /* 0x001fc400078e020e */
[----:B------:R0:W-:Y:S02]  /*10840*/  @!P2 ST.E.64 desc[UR48][R6.64], R104 ;  /* 0x000000680600a985 */ /* 0x0001e4000c101b30 */
[----:B------:R-:W-:Y:S02]  /*10850*/  VIADD R0, R19, 0x48 ;  /* 0x0000004813007836 */ /* 0x000fe40000000000 */
[--C-:B------:R-:W-:Y:S01]  /*10860*/  @!P5 IMAD.WIDE R8, R13, 0x4, R14.reuse ;  /* 0x000000040d08d825 */ /* 0x100fe200078e020e */
[----:B------:R2:W-:Y:S01]  /*10870*/  @!P3 ST.E.64 desc[UR48][R2.64], R108 ;  /* 0x0000006c0200b985 */ /* 0x0005e2000c101b30 */
[----:B------:R-:W-:Y:S02]  /*10880*/  ISETP.GE.AND P3, PT, R18, UR4, PT ;  /* 0x0000000412007c0c */ /* 0x000fe4000bf66270 */
[----:B------:R-:W-:Y:S01]  /*10890*/  VIADD R13, R19, 0x58 ;  /* 0x00000058130d7836 */ /* 0x000fe20000000000 */
[----:B------:R-:W-:Y:S01]  /*108a0*/  ISETP.GE.AND P0, PT, R0, UR4, PT ;  /* 0x0000000400007c0c */ /* 0x000fe2000bf06270 */
[----:B-1----:R-:W-:Y:S01]  /*108b0*/  @!P4 IMAD.WIDE R4, R11, 0x4, R14 ;  /* 0x000000040b04c825 */ /* 0x002fe200078e020e */
[----:B------:R-:W-:-:S02]  /*108c0*/  @!P1 LEA.HI R12, R12, R12, RZ, 0x1 ;  /* 0x0000000c0c0c9211 */ /* 0x000fc400078f08ff */
[----:B------:R-:W-:Y:S01]  /*108d0*/  ISETP.GE.AND P2, PT, R13, UR4, PT ;  /* 0x000000040d007c0c */ /* 0x000fe2000bf46270 */
[----:B------:R-:W-:Y:S01]  /*108e0*/  @!P6 IMAD.WIDE R10, R21, 0x4, R14 ;  /* 0x00000004150ae825 */ /* 0x000fe200078e020e */
[----:B------:R1:W-:Y:S03]  /*108f0*/  @!P4 ST.E.64 desc[UR48][R4.64], R112 ;  /* 0x000000700400c985 */ /* 0x0003e6000c101b30 */
[C---:B0-----:R-:W-:Y:S01]  /*10900*/  VIADD R6, R19.reuse, 0x68 ;  /* 0x0000006813067836 */ /* 0x041fe20000000000 */
[----:B------:R0:W-:Y:S01]  /*10910*/  @!P5 ST.E.64 desc[UR48][R8.64], R116 ;  /* 0x000000740800d985 */ /* 0x0001e2000c101b30 */
[C---:B--2---:R-:W-:Y:S01]  /*10920*/  VIADD R3, R19.reuse, 0x78 ;  /* 0x0000007813037836 */ /* 0x044fe20000000000 */
[----:B------:R-:W-:Y:S01]  /*10930*/  @!P3 LEA.HI R18, R18, R18, RZ, 0x1 ;  /* 0x000000121212b211 */ /* 0x000fe200078f08ff */
[----:B------:R-:W-:Y:S01]  /*10940*/  VIADD R7, R19, 0x70 ;  /* 0x0000007013077836 */ /* 0x000fe20000000000 */
[----:B------:R2:W-:Y:S01]  /*10950*/  @!P6 ST.E.64 desc[UR48][R10.64], R120 ;  /* 0x000000780a00e985 */ /* 0x0005e2000c101b30 */
[----:B------:R-:W-:-:S02]  /*10960*/  ISETP.GE.AND P4, PT, R6, UR4, PT ;  /* 0x0000000406007c0c */ /* 0x000fc4000bf86270 */
[----:B------:R-:W-:Y:S02]  /*10970*/  ISETP.GE.AND P6, PT, R3, UR4, PT ;  /* 0x0000000403007c0c */ /* 0x000fe4000bfc6270 */
[----:B------:R-:W-:Y:S02]  /*10980*/  ISETP.GE.AND P5, PT, R7, UR4, PT ;  /* 0x0000000407007c0c */ /* 0x000fe4000bfa6270 */
[----:B------:R-:W-:Y:S02]  /*10990*/  @!P0 LEA.HI R0, R0, R0, RZ, 0x1 ;  /* 0x0000000000008211 */ /* 0x000fe400078f08ff */
[----:B------:R-:W-:Y:S02]  /*109a0*/  @!P2 LEA.HI R13, R13, R13, RZ, 0x1 ;  /* 0x0000000d0d0da211 */ /* 0x000fe400078f08ff */
[----:B-1----:R-:W-:Y:S02]  /*109b0*/  @!P1 LOP3.LUT R5, R12, 0xfffffffe, RZ, 0xc0, !PT ;  /* 0xfffffffe0c059812 */ /* 0x002fe400078ec0ff */
[----:B0-----:R-:W-:-:S02]  /*109c0*/  @!P3 LOP3.LUT R9, R18, 0xfffffffe, RZ, 0xc0, !PT ;  /* 0xfffffffe1209b812 */ /* 0x001fc400078ec0ff */
[----:B------:R-:W-:Y:S02]  /*109d0*/  @!P4 LEA.HI R6, R6, R6, RZ, 0x1 ;  /* 0x000000060606c211 */ /* 0x000fe400078f08ff */
[----:B------:R-:W-:Y:S01]  /*109e0*/  @!P6 LEA.HI R4, R3, R3, RZ, 0x1 ;  /* 0x000000030304e211 */ /* 0x000fe200078f08ff */
[----:B------:R-:W-:Y:S01]  /*109f0*/  @!P3 IMAD.WIDE R8, R9, 0x4, R14 ;  /* 0x000000040908b825 */ /* 0x000fe200078e020e */
[----:B------:R-:W-:Y:S02]  /*10a00*/  @!P5 LEA.HI R2, R7, R7, RZ, 0x1 ;  /* 0x000000070702d211 */ /* 0x000fe400078f08ff */
[----:B------:R-:W-:Y:S02]  /*10a10*/  @!P0 LOP3.LUT R3, R0, 0xfffffffe, RZ, 0xc0, !PT ;  /* 0xfffffffe00038812 */ /* 0x000fe400078ec0ff */
[----:B------:R-:W-:Y:S02]  /*10a20*/  @!P2 LOP3.LUT R7, R13, 0xfffffffe, RZ, 0xc0, !PT ;  /* 0xfffffffe0d07a812 */ /* 0x000fe400078ec0ff */
[----:B--2---:R-:W-:-:S02]  /*10a30*/  @!P4 LOP3.LUT R11, R6, 0xfffffffe, RZ, 0xc0, !PT ;  /* 0xfffffffe060bc812 */ /* 0x004fc400078ec0ff */
[----:B------:R-:W-:Y:S01]  /*10a40*/  @!P5 LOP3.LUT R13, R2, 0xfffffffe, RZ, 0xc0, !PT ;  /* 0xfffffffe020dd812 */ /* 0x000fe200078ec0ff */
[----:B------:R-:W-:Y:S01]  /*10a50*/  @!P0 IMAD.WIDE R2, R3, 0x4, R14 ;  /* 0x0000000403028825 */ /* 0x000fe200078e020e */
[----:B------:R-:W-:-:S03]  /*10a60*/  @!P6 LOP3.LUT R21, R4, 0xfffffffe, RZ, 0xc0, !PT ;  /* 0xfffffffe0415e812 */ /* 0x000fc600078ec0ff */
        /* <DEDUP_REMOVED lines=12> */
.L_x_1154:
[----:B------:R-:W-:Y:S05]  /*10b30*/  BSYNC B0 ;  /* 0x0000000000007941 */ /* 0x000fea0003800000 */
.L_x_1153:
[----:B------:R-:W-:Y:S01]  /*10b40*/  ISETP.GE.AND P0, PT, R16, R17, PT ;  /* 0x000000111000720c */ /* 0x000fe20003f06270 */
[----:B0-----:R0:W1:Y:S04]  /*10b50*/  SHFL.IDX PT, R13, R22, 0x1, 0x1c1f ;  /* 0x003c1f00160d7f89 */ /* 0x00106800000e0000 */
[----:B------:R0:W0:Y:S08]  /*10b60*/  SHFL.IDX PT, R12, R20, 0x1, 0x1c1f ;  /* 0x003c1f00140c7f89 */ /* 0x00003000000e0000 */
[----:B------:R-:W-:Y:S05]  /*10b70*/  @P0 BRA `(.L_x_1065) ;  /* 0x00000048004c0947 */ /* 0x000fea0003800000 */
[----:B------:R-:W-:Y:S01]  /*10b80*/  ULDC UR4, c[0x0][0xac8] ;  /* 0x0002b20000047ab9 */ /* 0x000fe20000000800 */
[C---:B--2---:R-:W-:Y:S01]  /*10b90*/  VIADD R0, R19.reuse, 0x8 ;  /* 0x0000000813007836 */ /* 0x044fe20000000000 */
[C---:B------:R-:W-:Y:S01]  /*10ba0*/  ISETP.GE.AND P0, PT, R19.reuse, UR4, PT ;  /* 0x0000000413007c0c */ /* 0x040fe2000bf06270 */
[C---:B------:R-:W-:Y:S01]  /*10bb0*/  VIADD R4, R19.reuse, 0x10 ;  /* 0x0000001013047836 */ /* 0x040fe20000000000 */
[C---:B------:R-:W-:Y:S01]  /*10bc0*/  IADD3 R6, R19.reuse, 0x18, RZ ;  /* 0x0000001813067810 */ /* 0x040fe20007ffe0ff */
[C---:B------:R-:W-:Y:S01]  /*10bd0*/  VIADD R8, R19.reuse, 0x20 ;  /* 0x0000002013087836 */ /* 0x040fe20000000000 */
[----:B------:R-:W-:Y:S01]  /*10be0*/  ISETP.GE.AND P5, PT, R0, UR4, PT ;  /* 0x0000000400007c0c */ /* 0x000fe2000bfa6270 */
[C---:B------:R-:W-:Y:S01]  /*10bf0*/  VIADD R9, R19.reuse, 0x28 ;  /* 0x0000002813097836 */ /* 0x040fe20000000000 */
[----:B------:R-:W-:Y:S01]  /*10c00*/  ISETP.GE.AND P6, PT, R4, UR4, PT ;  /* 0x0000000404007c0c */ /* 0x000fe2000bfc6270 */
[C---:B------:R-:W-:Y:S01]  /*10c10*/  VIADD R10, R19.reuse, 0x30 ;  /* 0x00000030130a7836 */ /* 0x040fe20000000000 */
[----:B------:R-:W-:Y:S01]  /*10c20*/  ISETP.GE.AND P4, PT, R8, UR4, PT ;  /* 0x0000000408007c0c */ /* 0x000fe2000bf86270 */
[----:B------:R-:W-:Y:S01]  /*10c30*/  VIADD R11, R19, 0x38 ;  /* 0x00000038130b7836 */ /* 0x000fe20000000000 */
[----:B------:R-:W-:Y:S01]  /*10c40*/  ISETP.GE.AND P3, PT, R9, UR4, PT ;  /* 0x0000000409007c0c */ /* 0x000fe2000bf66270 */
[C---:B------:R-:W-:Y:S01]  /*10c50*/  VIADD R16, R19.reuse, 0x40 ;  /* 0x0000004013107836 */ /* 0x040fe20000000000 */
[----:B------:R-:W-:Y:S01]  /*10c60*/  ISETP.GE.AND P2, PT, R10, UR4, PT ;  /* 0x000000040a007c0c */ /* 0x000fe2000bf46270 */
[----:B01----:R-:W-:Y:S01]  /*10c70*/  @!P0 IMAD.WIDE R2, R19, 0x4, R12 ;  /* 0x0000000413028825 */ /* 0x003fe200078e020c */
[----:B------:R-:W-:-:S03]  /*10c80*/  ISETP.GE.AND P1, PT, R11, UR4, PT ;  /* 0x000000040b007c0c */ /* 0x000fc6000bf26270 */
[----:B------:R-:W-:Y:S01]  /*10c90*/  @!P5 LEA.HI R0, R0, R0, RZ, 0x1 ;  /* 0x000000000000d211 */ /* 0x000fe200078f08ff */
[----:B------:R0:W-:Y:S01]  /*10ca0*/  @!P0 ST.E.64 desc[UR48][R2.64], R90 ;  /* 0x0000005a02008985 */ /* 0x0001e2000c101b30 */
[----:B------:R-:W-:Y:S01]  /*10cb0*/  ISETP.GE.AND P0, PT, R6, UR4, PT ;  /* 0x0000000406007c0c */ /* 0x000fe2000bf06270 */
[C---:B------:R-:W-:Y:S01]  /*10cc0*/  VIADD R18, R19.reuse, 0x48 ;  /* 0x0000004813127836 */ /* 0x040fe20000000000 */
[----:B------:R-:W-:Y:S01]  /*10cd0*/  @!P6 LEA.HI R4, R4, R4, RZ, 0x1 ;  /* 0x000000040404e211 */ /* 0x000fe200078f08ff */
[----:B------:R-:W-:Y:S01]  /*10ce0*/  VIADD R20, R19, 0x70 ;  /* 0x0000007013147836 */ /* 0x000fe20000000000 */
[----:B------:R-:W-:Y:S02]  /*10cf0*/  @!P5 LOP3.LUT R5, R0, 0xfffffffe, RZ, 0xc0, !PT ;  /* 0xfffffffe0005d812 */ /* 0x000fe400078ec0ff */
[----:B------:R-:W-:Y:S02]  /*10d00*/  @!P6 LOP3.LUT R7, R4, 0xfffffffe, RZ, 0xc0, !PT ;  /* 0xfffffffe0407e812 */ /* 0x000fe400078ec0ff */
[----:B------:R-:W-:-:S02]  /*10d10*/  @!P4 LEA.HI R8, R8, R8, RZ, 0x1 ;  /* 0x000000080808c211 */ /* 0x000fc400078f08ff */
[----:B------:R-:W-:Y:S02]  /*10d20*/  @!P3 LEA.HI R0, R9, R9, RZ, 0x1 ;  /* 0x000000090900b211 */ /* 0x000fe400078f08ff */
[----:B------:R-:W-:Y:S01]  /*10d30*/  @!P2 LEA.HI R10, R10, R10, RZ, 0x1 ;  /* 0x0000000a0a0aa211 */ /* 0x000fe200078f08ff */
[--C-:B0-----:R-:W-:Y:S01]  /*10d40*/  @!P5 IMAD.WIDE R2, R5, 0x4, R12.reuse ;  /* 0x000000040502d825 */ /* 0x101fe200078e020c */
[----:B------:R-:W-:Y:S02]  /*10d50*/  @!P0 LEA.HI R6, R6, R6, RZ, 0x1 ;  /* 0x0000000606068211 */ /* 0x000fe400078f08ff */
[----:B---3--:R-:W-:Y:S01]  /*10d60*/  @!P1 LEA.HI R14, R11, R11, RZ, 0x1 ;  /* 0x0000000b0b0e9211 */ /* 0x008fe200078f08ff */
[----:B------:R-:W-:Y:S01]  /*10d70*/  @!P6 IMAD.WIDE R4, R7, 0x4, R12 ;  /* 0x000000040704e825 */ /* 0x000fe200078e020c */
[----:B------:R-:W-:Y:S01]  /*10d80*/  @!P0 LOP3.LUT R7, R6, 0xfffffffe, RZ, 0xc0, !PT ;  /* 0xfffffffe06078812 */ /* 0x000fe200078ec0ff */
[----:B------:R0:W-:Y:S01]  /*10d90*/  @!P5 ST.E.64 desc[UR48][R2.64], R94 ;  /* 0x0000005e0200d985 */ /* 0x0001e2000c101b30 */
[----:B------:R-:W-:-:S02]  /*10da0*/  @!P4 LOP3.LUT R9, R8, 0xfffffffe, RZ, 0xc0, !PT ;  /* 0xfffffffe0809c812 */ /* 0x000fc400078ec0ff */
[----:B------:R-:W-:Y:S01]  /*10db0*/  @!P3 LOP3.LUT R11, R0, 0xfffffffe, RZ, 0xc0, !PT ;  /* 0xfffffffe000bb812 */ /* 0x000fe200078ec0ff */
[----:B------:R1:W-:Y:S01]  /*10dc0*/  @!P6 ST.E.64 desc[UR48][R4.64], R98 ;  /* 0x000000620400e985 */ /* 0x0003e2000c101b30 */
[----:B----4-:R-:W-:Y:S01]  /*10dd0*/  @!P2 LOP3.LUT R15, R10, 0xfffffffe, RZ, 0xc0, !PT ;  /* 0xfffffffe0a0fa812 */ /* 0x010fe200078ec0ff */
[C---:B------:R-:W-:Y:S01]  /*10de0*/  VIADD R0, R19.reuse, 0x50 ;  /* 0x0000005013007836 */ /* 0x040fe20000000000 */
[----:B------:R-:W-:Y:S01]  /*10df0*/  @!P1 LOP3.LUT R17, R14, 0xfffffffe, RZ, 0xc0, !PT ;  /* 0xfffffffe0e119812 */ /* 0x000fe200078ec0ff */
[----:B------:R-:W-:Y:S01]  /*10e00*/  VIADD R14, R19, 0x58 ;  /* 0x00000058130e7836 */ /* 0x000fe20000000000 */
[----:B------:R-:W-:Y:S02]  /*10e10*/  ISETP.GE.AND P5, PT, R16, UR4, PT ;  /* 0x0000000410007c0c */ /* 0x000fe4000bfa6270 */
[----:B------:R-:W-:Y:S01]  /*10e20*/  ISETP.GE.AND P6, PT, R18, UR4, PT ;  /* 0x0000000412007c0c */ /* 0x000fe2000bfc6270 */
[----:B0-----:R-:W-:-:S04]  /*10e30*/  @!P0 IMAD.WIDE R2, R7, 0x4, R12 ;  /* 0x0000000407028825 */ /* 0x001fc800078e020c */
[--C-:B-1----:R-:W-:Y:S01]  /*10e40*/  @!P4 IMAD.WIDE R4, R9, 0x4, R12.reuse ;  /* 0x000000040904c825 */ /* 0x102fe200078e020c */
        /* <DEDUP_REMOVED lines=12> */
[----:B------:R4:W-:Y:S01]  /*10f10*/  @!P1 ST.E.64 desc[UR48][R10.64], R118 ;  /* 0x000000760a009985 */ /* 0x0009e2000c101b30 */
[----:B------:R-:W-:Y:S01]  /*10f20*/  ISETP.GE.AND P1, PT, R14, UR4, PT ;  /* 0x000000040e007c0c */ /* 0x000fe2000bf26270 */
[----:B------:R-:W-:Y:S01]  /*10f30*/  VIADD R19, R19, 0x78 ;  /* 0x0000007813137836 */ /* 0x000fe20000000000 */
[----:B------:R-:W-:Y:S02]  /*10f40*/  ISETP.GE.AND P3, PT, R17, UR4, PT ;  /* 0x0000000411007c0c */ /* 0x000fe4000bf66270 */
[----:B------:R-:W-:-:S02]  /*10f50*/  ISETP.GE.AND P2, PT, R15, UR4, PT ;  /* 0x000000040f007c0c */ /* 0x000fc4000bf46270 */
[----:B------:R-:W-:Y:S02]  /*10f60*/  @!P6 LEA.HI R18, R18, R18, RZ, 0x1 ;  /* 0x000000121212e211 */ /* 0x000fe400078f08ff */
[----:B0-----:R-:W-:Y:S02]  /*10f70*/  @!P5 LOP3.LUT R3, R16, 0xfffffffe, RZ, 0xc0, !PT ;  /* 0xfffffffe1003d812 */ /* 0x001fe400078ec0ff */
[----:B-1----:R-:W-:Y:S02]  /*10f80*/  @!P6 LOP3.LUT R5, R18, 0xfffffffe, RZ, 0xc0, !PT ;  /* 0xfffffffe1205e812 */ /* 0x002fe400078ec0ff */
        /* <DEDUP_REMOVED lines=8> */
[----:B--2---:R-:W-:Y:S01]  /*11010*/  @!P0 LOP3.LUT R7, R0, 0xfffffffe, RZ, 0xc0, !PT ;  /* 0xfffffffe00078812 */ /* 0x004fe200078ec0ff */
[----:B------:R1:W-:Y:S01]  /*11020*/  @!P6 ST.E.64 desc[UR48][R4.64], R126 ;  /* 0x0000007e0400e985 */ /* 0x0003e2000c101b30 */
[----:B---3--:R-:W-:Y:S02]  /*11030*/  @!P1 LOP3.LUT R9, R14, 0xfffffffe, RZ, 0xc0, !PT ;  /* 0xfffffffe0e099812 */ /* 0x008fe400078ec0ff */
[----:B------:R-:W-:Y:S02]  /*11040*/  @!P2 LOP3.LUT R15, R15, 0xfffffffe, RZ, 0xc0, !PT ;  /* 0xfffffffe0f0fa812 */ /* 0x000fe400078ec0ff */
[----:B------:R-:W-:Y:S02]  /*11050*/  @!P3 LOP3.LUT R17, R17, 0xfffffffe, RZ, 0xc0, !PT ;  /* 0xfffffffe1111b812 */ /* 0x000fe400078ec0ff */
[----:B----4-:R-:W-:Y:S01]  /*11060*/  @!P4 LOP3.LUT R11, R20, 0xfffffffe, RZ, 0xc0, !PT ;  /* 0xfffffffe140bc812 */ /* 0x010fe200078ec0ff */
[----:B0-----:R-:W-:-:S04]  /*11070*/  @!P0 IMAD.WIDE R2, R7, 0x4, R12 ;  /* 0x0000000407028825 */ /* 0x001fc800078e020c */
[--C-:B-1----:R-:W-:Y:S01]  /*11080*/  @!P1 IMAD.WIDE R4, R9, 0x4, R12.reuse ;  /* 0x0000000409049825 */ /* 0x102fe200078e020c */
        /* <DEDUP_REMOVED lines=11> */
[----:B0-----:R-:W-:-:S05]  /*11140*/  LOP3.LUT R3, R19, 0xfffffffe, RZ, 0xc0, !PT ;  /* 0xfffffffe13037812 */ /* 0x001fca00078ec0ff */
[----:B------:R-:W-:-:S05]  /*11150*/  IMAD.WIDE R2, R3, 0x4, R12 ;  /* 0x0000000403027825 */ /* 0x000fca00078e020c */
[----:B------:R0:W-:Y:S01]  /*11160*/  ST.E.64 desc[UR48][R2.64], R150 ;  /* 0x0000009602007985 */ /* 0x0001e2000c101b30 */
[----:B------:R-:W-:Y:S05]  /*11170*/  BRA `(.L_x_1065) ;  /* 0x0000004000cc7947 */ /* 0x000fea0003800000 */
.L_x_1152:
[----:B------:R-:W0:Y:S02]  /*11180*/  S2R R0, SR_TID.X ;  /* 0x0000000000007919 */ /* 0x000e240000002100 */
[----:B0-----:R-:W-:-:S05]  /*11190*/  VIADD R2, R0, 0xffffff80 ;  /* 0xffffff8000027836 */ /* 0x001fca0000000000 */
        /* <DEDUP_REMOVED lines=13> */
[----:B------:R-:W-:Y:S01]  /*11270*/  IMAD.MOV.U32 R5, RZ, RZ, R0 ;  /* 0x000000ffff057224 */ /* 0x000fe200078e0000 */
[----:B------:R-:W-:Y:S02]  /*11280*/  ULDC.64 UR8, c[0x0][0xbd0] ;  /* 0x0002f40000087ab9 */ /* 0x000fe40000000a00 */
[----:B------:R-:W-:Y:S02]  /*11290*/  UIMAD UR6, UR6, UR8, URZ ;  /* 0x00000008060672a4 */ /* 0x000fe4000f8e023f */
[----:B------:R-:W-:Y:S01]  /*112a0*/  UIMAD.WIDE.U32 UR4, UR37, UR8, URZ ;  /* 0x00000008250472a5 */ /* 0x000fe2000f8e003f */
[----:B------:R-:W1:Y:S01]  /*112b0*/  LDC.64 R10, c[0x0][0xbd8] ;  /* 0x0002f600ff0a7b82 */ /* 0x000e620000000a00 */
[----:B------:R-:W-:-:S04]  /*112c0*/  UIMAD UR6, UR37, UR9, UR6 ;  /* 0x00000009250672a4 */ /* 0x000fc8000f8e0206 */
[----:B------:R-:W-:Y:S02]  /*112d0*/  UIADD3 UR6, UR5, UR6, URZ ;  /* 0x0000000605067290 */ /* 0x000fe4000fffe03f */
[----:B------:R-:W-:Y:S01]  /*112e0*/  IMAD.U32 R3, RZ, RZ, UR5 ;  /* 0x00000005ff037e24 */ /* 0x000fe2000f8e00ff */
[----:B------:R-:W3:Y:S01]  /*112f0*/  @P0 LDC R7, c[0x0][0xbec] ;  /* 0x0002fb00ff070b82 */ /* 0x000ee20000000800 */
[----:B------:R-:W-:Y:S01]  /*11300*/  IMAD.U32 R2, RZ, RZ, UR4 ;  /* 0x00000004ff027e24 */ /* 0x000fe2000f8e00ff */
[----:B------:R-:W-:Y:S01]  /*11310*/  ULDC.64 UR4, c[0x0][0xbe0] ;  /* 0x0002f80000047ab9 */ /* 0x000fe20000000a00 */
[----:B------:R-:W-:-:S05]  /*11320*/  IMAD.U32 R3, RZ, RZ, UR6 ;  /* 0x00000006ff037e24 */ /* 0x000fca000f8e00ff */
[----:B------:R-:W4:Y:S01]  /*11330*/  @P0 LDC R9, c[0x0][0xbf0] ;  /* 0x0002fc00ff090b82 */ /* 0x000f220000000800 */
[----:B0-----:R-:W-:-:S07]  /*11340*/  USHF.R.S32.HI UR8, URZ, 0x1f, UR7 ;  /* 0x0000001f3f087899 */ /* 0x001fce0008011407 */
[----:B------:R-:W0:Y:S01]  /*11350*/  S2UR UR10, SR_CTAID.Y ;  /* 0x00000000000a79c3 */ /* 0x000e220000002600 */
[C---:B-1----:R-:W-:Y:S02]  /*11360*/  IMAD R12, R10.reuse, UR8, RZ ;  /* 0x000000080a0c7c24 */ /* 0x042fe4000f8e02ff */
[----:B------:R-:W-:-:S04]  /*11370*/  IMAD.WIDE.U32 R2, R10, UR7, R2 ;  /* 0x000000070a027c25 */ /* 0x000fc8000f8e0002 */
[----:B------:R-:W-:Y:S01]  /*11380*/  IMAD R11, R11, UR7, R12 ;  /* 0x000000070b0b7c24 */ /* 0x000fe2000f8e020c */
[----:B------:R-:W0:Y:S01]  /*11390*/  LDC R8, c[0x0][0xc50] ;  /* 0x00031400ff087b82 */ /* 0x000e220000000800 */
[----:B---3--:R-:W-:Y:S01]  /*113a0*/  @P0 IMAD.HI.U32 R4, R0, R7, RZ ;  /* 0x0000000700040227 */ /* 0x008fe200078e00ff */
[----:B------:R-:W-:-:S03]  /*113b0*/  IADD3 R7, RZ, -UR37, RZ ;  /* 0x80000025ff077c10 */ /* 0x000fc6000fffe0ff */
[----:B------:R-:W-:Y:S01]  /*113c0*/  IMAD.IADD R3, R11, 0x1, R3 ;  /* 0x000000010b037824 */ /* 0x000fe200078e0203 */
[----:B----4-:R-:W-:Y:S01]  /*113d0*/  @P0 SHF.R.U32.HI R5, RZ, R9, R4 ;  /* 0x00000009ff050219 */ /* 0x010fe20000011604 */
[----:B0-----:R-:W-:-:S04]  /*113e0*/  IMAD R9, R8, R7, UR10 ;  /* 0x0000000a08097e24 */ /* 0x001fc8000f8e0207 */
        /* <DEDUP_REMOVED lines=21> */
.L_x_1063:
        /* <DEDUP_REMOVED lines=18> */
.L_x_1155:
[----:B------:R-:W-:Y:S01]  /*11660*/  ULDC UR7, c[0x0][0xc50] ;  /* 0x0003140000077ab9 */ /* 0x000fe20000000800 */
[----:B------:R-:W-:Y:S01]  /*11670*/  UMOV UR40, UR6 ;  /* 0x0000000600287c82 */ /* 0x000fe20008000000 */
[----:B------:R-:W-:-:S11]  /*11680*/  UISETP.NE.AND UP0, UPT, UR7, 0x1, UPT ;  /* 0x000000010700788c */ /* 0x000fd6000bf05270 */
[----:B------:R-:W-:Y:S01]  /*11690*/  @UP0 ULDC UR4, c[0x0][0xc54] ;  /* 0x0003150000040ab9 */ /* 0x000fe20000000800 */
[----:B------:R-:W-:Y:S01]  /*116a0*/  @UP0 ULDC UR8, c[0x0][0xc58] ;  /* 0x0003160000080ab9 */ /* 0x000fe20000000800 */
[----:B------:R-:W-:-:S04]  /*116b0*/  UIMAD.WIDE.U32 UR4, UR6, UR4, URZ ;  /* 0x00000004060472a5 */ /* 0x000fc8000f8e003f */
[----:B------:R-:W-:-:S12]  /*116c0*/  @UP0 USHF.R.U32.HI UR40, URZ, UR8, UR5 ;  /* 0x000000083f280299 */ /* 0x000fd80008011605 */
.L_x_1156:
[----:B------:R-:W-:Y:S01]  /*116d0*/  ISETP.GE.AND P0, PT, R34, RZ, PT ;  /* 0x000000ff2200720c */ /* 0x000fe20003f06270 */
[----:B------:R-:W-:Y:S01]  /*116e0*/  UIADD3 UR45, -UR40, URZ, URZ ;  /* 0x0000003f282d7290 */ /* 0x000fe2000fffe13f */
[----:B------:R-:W-:Y:S02]  /*116f0*/  IMAD.MOV.U32 R8, RZ, RZ, 0x1 ;  /* 0x00000001ff087424 */ /* 0x000fe400078e00ff */
[----:B------:R-:W-:Y:S01]  /*11700*/  IMAD.MOV.U32 R0, RZ, RZ, RZ ;  /* 0x000000ffff007224 */ /* 0x000fe200078e00ff */
[----:B------:R-:W-:Y:S01]  /*11710*/  UIMAD UR45, UR7, UR45, UR6 ;  /* 0x0000002d072d72a4 */ /* 0x000fe2000f8e0206 */
[----:B------:R-:W-:-:S07]  /*11720*/  IMAD.MOV.U32 R9, RZ, RZ, 0x1 ;  /* 0x00000001ff097424 */ /* 0x000fce00078e00ff */
[----:B------:R-:W-:Y:S05]  /*11730*/  @!P0 BRA `(.L_x_1157) ;  /* 0x0000003800a88947 */ /* 0x000fea0003800000 */
[----:B------:R-:W0:Y:S01]  /*11740*/  LDC.64 R2, c[0x0][0xa28] ;  /* 0x00028a00ff027b82 */ /* 0x000e220000000a00 */
[----:B------:R-:W-:Y:S01]  /*11750*/  IMAD.MOV.U32 R31, RZ, RZ, RZ ;  /* 0x000000ffff1f7224 */ /* 0x000fe200078e00ff */
[----:B------:R-:W-:Y:S01]  /*11760*/  ULDC.64 UR4, c[0x0][0x418] ;  /* 0x0001060000047ab9 */ /* 0x000fe20000000a00 */
[----:B------:R-:W-:Y:S01]  /*11770*/  ULDC UR6, c[0x0][0x448] ;  /* 0x0001120000067ab9 */ /* 0x000fe20000000800 */
[----:B------:R-:W-:Y:S01]  /*11780*/  ULDC UR10, c[0x0][0x2f0] ;  /* 0x0000bc00000a7ab9 */ /* 0x000fe20000000800 */
[----:B------:R-:W-:Y:S01]  /*11790*/  ULDC UR11, c[0x0][0x288] ;  /* 0x0000a200000b7ab9 */ /* 0x000fe20000000800 */
[----:B0-----:R-:W-:-:S04]  /*117a0*/  ISETP.NE.U32.AND P0, PT, R2, RZ, PT ;  /* 0x000000ff0200720c */ /* 0x001fc80003f05070 */
[----:B------:R-:W-:-:S13]  /*117b0*/  ISETP.NE.AND.EX P0, PT, R3, RZ, PT, P0 ;  /* 0x000000ff0300720c */ /* 0x000fda0003f05300 */
[----:B------:R-:W0:Y:S02]  /*117c0*/  @P0 LDC.64 R2, c[0x0][0xa28] ;  /* 0x00028a00ff020b82 */ /* 0x000e240000000a00 */
[----:B0-----:R-:W-:-:S05]  /*117d0*/  @P0 IMAD.WIDE R2, R34, 0x4, R2 ;  /* 0x0000000422020825 */ /* 0x001fca00078e0202 */
[----:B------:R0:W5:Y:S01]  /*117e0*/  @P0 LDG.E R31, desc[UR48][R2.64] ;  /* 0x00000030021f0981 */ /* 0x000162000c1e1900 */
[----:B------:R-:W1:Y:S01]  /*117f0*/  S2UR UR41, SR_CTAID.X ;  /* 0x00000000002979c3 */ /* 0x000e620000002500 */
[----:B------:R-:W-:Y:S02]  /*11800*/  UISETP.NE.U32.AND UP0, UPT, UR4, URZ, UPT ;  /* 0x0000003f0400728c */ /* 0x000fe4000bf05070 */
[----:B------:R-:W-:Y:S02]  /*11810*/  UISETP.NE.AND UP1, UPT, UR6, 0x1, UPT ;  /* 0x000000010600788c */ /* 0x000fe4000bf25270 */
[----:B------:R-:W-:Y:S01]  /*11820*/  UISETP.NE.AND.EX UP0, UPT, UR5, URZ, UPT, UP0 ;  /* 0x0000003f0500728c */ /* 0x000fe2000bf05300 */
[----:B------:R-:W-:Y:S02]  /*11830*/  ULDC UR6, c[0x0][0x424] ;  /* 0x0001090000067ab9 */ /* 0x000fe40000000800 */
[----:B------:R-:W-:Y:S01]  /*11840*/  ULDC.64 UR4, c[0x0][0x9e0] ;  /* 0x0002780000047ab9 */ /* 0x000fe20000000a00 */
[----:B------:R-:W-:-:S02]  /*11850*/  USEL UR9, UR6, 0x1, UP0 ;  /* 0x0000000106097887 */ /* 0x000fc40008000000 */
[----:B------:R-:W-:Y:S02]  /*11860*/  UISETP.GE.AND UP0, UPT, UR5, 0x1, UPT ;  /* 0x000000010500788c */ /* 0x000fe4000bf06270 */
[----:B------:R-:W-:Y:S01]  /*11870*/  UIMAD UR50, UR9, UR10, URZ ;  /* 0x0000000a093272a4 */ /* 0x000fe2000f8e023f */
[----:B------:R-:W-:Y:S01]  /*11880*/  @UP1 ULDC UR7, c[0x0][0x44c] ;  /* 0x0001130000071ab9 */ /* 0x000fe20000000800 */
[----:B------:R-:W-:Y:S02]  /*11890*/  UIMAD UR9, UR9, UR10, 0x7f ;  /* 0x0000007f090974a4 */ /* 0x000fe4000f8e020a */
[----:B------:R-:W-:Y:S01]  /*118a0*/  PLOP3.LUT P1, PT, PT, PT, UP0, 0x80, 0x0 ;  /* 0x000000000000781c */ /* 0x000fe20003f2f008 */
[----:B------:R-:W-:Y:S01]  /*118b0*/  @UP1 ULDC UR12, c[0x0][0x450] ;  /* 0x00011400000c1ab9 */ /* 0x000fe20000000800 */
[----:B------:R-:W-:Y:S02]  /*118c0*/  UP2UR UR51, UPR, URZ, 0x2 ;  /* 0x000000023f337883 */ /* 0x000fe40008000000 */
[----:B-1----:R-:W-:-:S04]  /*118d0*/  USHF.L.U32 UR41, UR41, 0x7, URZ ;  /* 0x0000000729297899 */ /* 0x002fc8000800063f */
[----:B------:R-:W-:-:S04]  /*118e0*/  UIADD3 UR8, UR41, 0x7f, URZ ;  /* 0x0000007f29087890 */ /* 0x000fc8000fffe03f */
[----:B------:R-:W-:Y:S02]  /*118f0*/  UIMAD.WIDE.U32 UR6, UR8, UR7, URZ ;  /* 0x00000007080672a5 */ /* 0x000fe4000f8e003f */
[----:B------:R-:W-:Y:S02]  /*11900*/  UIADD3 UR6, UR50, 0x1, -UR11 ;  /* 0x0000000132067890 */ /* 0x000fe4000fffe80b */
[----:B------:R-:W-:Y:S02]  /*11910*/  @UP1 USHF.R.U32.HI UR8, URZ, UR12, UR7 ;  /* 0x0000000c3f081299 */ /* 0x000fe40008011607 */
[----:B------:R-:W-:Y:S02]  /*11920*/  USHF.R.S32.HI UR7, URZ, 0x1f, UR9 ;  /* 0x0000001f3f077899 */ /* 0x000fe40008011409 */
[----:B------:R-:W-:Y:S02]  /*11930*/  UIADD3 UR6, UR6, UR8, URZ ;  /* 0x0000000806067290 */ /* 0x000fe4000fffe03f */
[----:B------:R-:W-:-:S02]  /*11940*/  ULEA.HI UR7, UR7, UR9, URZ, 0x7 ;  /* 0x0000000907077291 */ /* 0x000fc4000f8f383f */
[----:B------:R-:W-:Y:S02]  /*11950*/  UIADD3 UR4, UR6, UR4, URZ ;  /* 0x0000000406047290 */ /* 0x000fe4000fffe03f */
[----:B------:R-:W-:Y:S01]  /*11960*/  USHF.R.S32.HI UR42, URZ, 0x7, UR7 ;  /* 0x000000073f2a7899 */ /* 0x000fe20008011407 */
[----:B0-----:R-:W-:Y:S11]  /*11970*/  @!P1 BRA `(.L_x_1158) ;  /* 0x0000000000449947 */ /* 0x001ff60003800000 */
        /* <DEDUP_REMOVED lines=10> */
.L_x_1159:
[----:B------:R-:W-:-:S11]  /*11a20*/  UISETP.NE.AND UP0, UPT, UR5, 0x1, UPT ;  /* 0x000000010500788c */ /* 0x000fd6000bf05270 */
[----:B------:R-:W-:Y:S02]  /*11a30*/  @UP0 ULDC.64 UR12, c[0x0][0x9e8] ;  /* 0x00027a00000c0ab9 */ /* 0x000fe40000000a00 */
[----:B------:R-:W-:-:S04]  /*11a40*/  UIMAD.WIDE.U32 UR6, UR8, UR12, URZ ;  /* 0x0000000c080672a5 */ /* 0x000fc8000f8e003f */
[----:B------:R-:W-:-:S12]  /*11a50*/  @UP0 USHF.R.U32.HI UR8, URZ, UR13, UR7 ;  /* 0x0000000d3f080299 */ /* 0x000fd80008011607 */
.L_x_1160:
[----:B------:R-:W-:-:S04]  /*11a60*/  UIMAD UR8, UR8, UR5, UR5 ;  /* 0x00000005080872a4 */ /* 0x000fc8000f8e0205 */
[----:B------:R-:W-:-:S04]  /*11a70*/  UISETP.LT.AND UP0, UPT, UR4, UR8, UPT ;  /* 0x000000080400728c */ /* 0x000fc8000bf01270 */
[----:B------:R-:W-:-:S12]  /*11a80*/  USEL UR4, UR4, UR8, UP0 ;  /* 0x0000000804047287 */ /* 0x000fd80008000000 */
.L_x_1158:
[----:B------:R-:W-:Y:S02]  /*11a90*/  UISETP.NE.AND UP0, UPT, UR51, URZ, UPT ;  /* 0x0000003f3300728c */ /* 0x000fe4000bf05270 */
[----:B------:R-:W-:-:S04]  /*11aa0*/  UIADD3 UR4, UR4, 0x7f, URZ ;  /* 0x0000007f04047890 */ /* 0x000fc8000fffe03f */
[----:B------:R-:W-:-:S04]  /*11ab0*/  USHF.R.S32.HI UR8, URZ, 0x1f, UR4 ;  /* 0x0000001f3f087899 */ /* 0x000fc80008011404 */
[----:B------:R-:W-:Y:S01]  /*11ac0*/  ULEA.HI UR8, UR8, UR4, URZ, 0x7 ;  /* 0x0000000408087291 */ /* 0x000fe2000f8f383f */
[----:B------:R-:W-:Y:S01]  /*11ad0*/  @UP0 ULDC UR6, c[0x0][0x44c] ;  /* 0x0001130000060ab9 */ /* 0x000fe20000000800 */
[----:B------:R-:W-:Y:S01]  /*11ae0*/  @UP0 ULDC UR9, c[0x0][0x450] ;  /* 0x0001140000090ab9 */ /* 0x000fe20000000800 */
[----:B------:R-:W-:Y:S02]  /*11af0*/  UIMAD.WIDE.U32 UR6, UR41, UR6, URZ ;  /* 0x00000006290672a5 */ /* 0x000fe4000f8e003f */
[----:B------:R-:W-:Y:S01]  /*11b00*/  UMOV UR4, UR41 ;  /* 0x0000002900047c82 */ /* 0x000fe20008000000 */
[----:B------:R-:W-:Y:S02]  /*11b10*/  USHF.R.S32.HI UR43, URZ, 0x7, UR8 ;  /* 0x000000073f2b7899 */ /* 0x000fe40008011408 */
[----:B------:R-:W-:Y:S02]  /*11b20*/  @UP0 USHF.R.U32.HI UR4, URZ, UR9, UR7 ;  /* 0x000000093f040299 */ /* 0x000fe40008011607 */
[----:B------:R-:W-:-:S02]  /*11b30*/  UISETP.LT.AND UP0, UPT, UR42, UR43, UPT ;  /* 0x0000002b2a00728c */ /* 0x000fc4000bf01270 */
[----:B------:R-:W-:Y:S01]  /*11b40*/  UIADD3 UR4, UR4, -UR11, UR50 ;  /* 0x8000000b04047290 */ /* 0x000fe2000fffe032 */
[----:B------:R-:W-:Y:S01]  /*11b50*/  ULDC UR8, c[0x0][0x9dc] ;  /* 0x0002770000087ab9 */ /* 0x000fe20000000800 */
[----:B------:R-:W-:Y:S02]  /*11b60*/  USEL UR12, UR42, UR43, UP0 ;  /* 0x0000002b2a0c7287 */ /* 0x000fe40008000000 */
[----:B------:R-:W-:Y:S01]  /*11b70*/  UIADD3 UR8, UR4, -UR8, URZ ;  /* 0x8000000804087290 */ /* 0x000fe2000fffe03f */
[----:B------:R-:W-:Y:S11]  /*11b80*/  @!P1 BRA `(.L_x_1161) ;  /* 0x0000000000449947 */ /* 0x000ff60003800000 */
        /* <DEDUP_REMOVED lines=10> */
.L_x_1162:
[----:B------:R-:W-:-:S11]  /*11c30*/  UISETP.NE.AND UP0, UPT, UR5, 0x1, UPT ;  /* 0x000000010500788c */ /* 0x000fd6000bf05270 */
[----:B------:R-:W-:Y:S02]  /*11c40*/  @UP0 ULDC.64 UR10, c[0x0][0x9e8] ;  /* 0x00027a00000a0ab9 */ /* 0x000fe40000000a00 */
[----:B------:R-:W-:-:S04]  /*11c50*/  UIMAD.WIDE.U32 UR6, UR4, UR10, URZ ;  /* 0x0000000a040672a5 */ /* 0x000fc8000f8e003f */
[----:B------:R-:W-:-:S12]  /*11c60*/  @UP0 USHF.R.U32.HI UR4, URZ, UR11, UR7 ;  /* 0x0000000b3f040299 */ /* 0x000fd80008011607 */
.L_x_1163:
[----:B------:R-:W-:-:S04]  /*11c70*/  UIMAD UR4, UR4, UR5, URZ ;  /* 0x00000005040472a4 */ /* 0x000fc8000f8e023f */
[----:B------:R-:W-:-:S04]  /*11c80*/  UISETP.LT.AND UP0, UPT, UR8, UR4, UPT ;  /* 0x000000040800728c */ /* 0x000fc8000bf01270 */
[----:B------:R-:W-:-:S12]  /*11c90*/  USEL UR8, UR8, UR4, !UP0 ;  /* 0x0000000408087287 */ /* 0x000fd8000c000000 */
.L_x_1161:
[----:B------:R-:W-:Y:S02]  /*11ca0*/  USHF.R.S32.HI UR4, URZ, 0x1f, UR8 ;  /* 0x0000001f3f047899 */ /* 0x000fe40008011408 */
[----:B------:R-:W-:Y:S02]  /*11cb0*/  USHF.R.U32.HI UR9, URZ, 0x10, UR45 ;  /* 0x000000103f097899 */ /* 0x000fe4000801162d */
[----:B------:R-:W-:Y:S02]  /*11cc0*/  ULEA.HI UR4, UR4, UR8, URZ, 0x7 ;  /* 0x0000000804047291 */ /* 0x000fe4000f8f383f */
[----:B------:R-:W-:Y:S02]  /*11cd0*/  ULOP3.LUT UR45, UR45, 0xffff, URZ, 0xc0, !UPT ;  /* 0x0000ffff2d2d7892 */ /* 0x000fe4000f8ec03f */
[----:B------:R-:W-:Y:S01]  /*11ce0*/  USHF.R.S32.HI UR4, URZ, 0x7, UR4 ;  /* 0x000000073f047899 */ /* 0x000fe20008011404 */
[----:B------:R-:W-:-:S03]  /*11cf0*/  UMOV UR37, URZ ;  /* 0x0000003f00257c82 */ /* 0x000fc60008000000 */
[----:B------:R-:W-:-:S04]  /*11d00*/  UISETP.LT.AND UP0, UPT, URZ, UR4, UPT ;  /* 0x000000043f00728c */ /* 0x000fc8000bf01270 */
[----:B------:R-:W-:Y:S02]  /*11d10*/  USEL UR44, URZ, UR4, !UP0 ;  /* 0x000000043f2c7287 */ /* 0x000fe4000c000000 */
[----:B------:R-:W-:Y:S02]  /*11d20*/  UISETP.NE.AND UP0, UPT, UR9, URZ, UPT ;  /* 0x0000003f0900728c */ /* 0x000fe4000bf05270 */
[----:B------:R-:W-:-:S06]  /*11d30*/  UISETP.GT.AND UP1, UPT, UR12, UR44, UPT ;  /* 0x0000002c0c00728c */ /* 0x000fcc000bf24270 */
[----:B------:R-:W-:-:S03]  /*11d40*/  PLOP3.LUT P0, PT, PT, PT, UP1, 0x80, 0x0 ;  /* 0x000000000000781c */ /* 0x000fc60003f0f018 */
[----:B------:R-:W-:-:S10]  /*11d50*/  @!UP0 ULDC UR9, c[0x0][0x9f0] ;  /* 0x00027c0000098ab9 */ /* 0x000fd40000000800 */
[----:B------:R-:W-:Y:S05]  /*11d60*/  @!P0 BRA `(.L_x_1164) ;  /* 0x00000000007c8947 */ /* 0x000fea0003800000 */
[----:B------:R-:W-:Y:S01]  /*11d70*/  IABS R0, UR9 ;  /* 0x0000000900007c13 */ /* 0x000fe20008000000 */
[----:B------:R-:W-:Y:S02]  /*11d80*/  UIADD3 UR4, UR9, -0x1, UR12 ;  /* 0xffffffff09047890 */ /* 0x000fe4000fffe00c */
[----:B------:R-:W-:Y:S02]  /*11d90*/  IABS R4, UR9 ;  /* 0x0000000900047c13 */ /* 0x000fe40008000000 */
[----:B------:R-:W-:Y:S01]  /*11da0*/  R2UR UR10, R0 ;  /* 0x00000000000a72ca */ /* 0x000fe200000e0000 */
[----:B------:R-:W-:-:S03]  /*11db0*/  UIADD3 UR6, -UR44, UR4, URZ ;  /* 0x000000042c067290 */ /* 0x000fc6000fffe13f */
[----:B------:R-:W-:-:S03]  /*11dc0*/  UMOV UR4, URZ ;  /* 0x0000003f00047c82 */ /* 0x000fc60008000000 */
[----:B------:R-:W-:Y:S01]  /*11dd0*/  IABS R3, UR6 ;  /* 0x0000000600037c13 */ /* 0x000fe20008000000 */
[----:B------:R-:W-:-:S03]  /*11de0*/  ULOP3.LUT UR6, UR6, UR9, URZ, 0x3c, !UPT ;  /* 0x0000000906067292 */ /* 0x000fc6000f8e3c3f */
[----:B------:R-:W-:Y:S02]  /*11df0*/  R2UR UR8, R3 ;  /* 0x00000000030872ca */ /* 0x000fe400000e0000 */
[----:B------:R-:W0:Y:S08]  /*11e00*/  I2F.RP R0, UR10 ;  /* 0x0000000a00007d06 */ /* 0x000e300008209400 */
[----:B0-----:R-:W0:Y:S02]  /*11e10*/  MUFU.RCP R0, R0 ;  /* 0x0000000000007308 */ /* 0x001e240000001000 */
[----:B0-----:R-:W-:Y:S01]  /*11e20*/  VIADD R2, R0, 0xffffffe ;  /* 0x0ffffffe00027836 */ /* 0x001fe20000000000 */
[----:B------:R-:W-:-:S05]  /*11e30*/  IADD3 R0, RZ, -R4, RZ ;  /* 0x80000004ff007210 */ /* 0x000fca0007ffe0ff */
        /* <DEDUP_REMOVED lines=18> */
.L_x_1164:
[----:B------:R-:W-:Y:S02]  /*11f60*/  UIMAD UR52, UR45, UR37, UR44 ;  /* 0x000000252d3472a4 */ /* 0x000fe4000f8e022c */
[----:B------:R-:W-:Y:S02]  /*11f70*/  IMAD.U32 R3, RZ, RZ, UR37 ;  /* 0x00000025ff037e24 */ /* 0x000fe4000f8e00ff */
[----:B------:R-:W-:Y:S02]  /*11f80*/  IMAD.MOV.U32 R0, RZ, RZ, RZ ;  /* 0x000000ffff007224 */ /* 0x000fe400078e00ff */
[----:B------:R-:W-:Y:S02]  /*11f90*/  IMAD.MOV.U32 R8, RZ, RZ, 0x1 ;  /* 0x00000001ff087424 */ /* 0x000fe400078e00ff */
[----:B------:R-:W-:Y:S02]  /*11fa0*/  IMAD.U32 R32, RZ, RZ, UR52 ;  /* 0x00000034ff207e24 */ /* 0x000fe4000f8e00ff */
[----:B------:R-:W-:-:S03]  /*11fb0*/  IMAD.MOV.U32 R9, RZ, RZ, 0x1 ;  /* 0x00000001ff097424 */ /* 0x000fc600078e00ff */
        /* <DEDUP_REMOVED lines=13> */
[----:B------:R-:W-:Y:S02]  /*12090*/  IMAD.U32 R4, RZ, RZ, UR4 ;  /* 0x00000004ff047e24 */ /* 0x000fe4000f8e00ff */
[----:B------:R-:W-:Y:S01]  /*120a0*/  IMAD.U32 R5, RZ, RZ, UR5 ;  /* 0x00000005ff057e24 */ /* 0x000fe2000f8e00ff */
[----:B------:R-:W0:Y:S01]  /*120b0*/  LDC.64 R2, c[0x4][R2] ;  /* 0x0100000002027b82 */ /* 0x000e220000000a00 */
[----:B------:R-:W-:Y:S01]  /*120c0*/  ULDC.64 UR4, c[0x4][0x8] ;  /* 0x0100020000047ab9 */ /* 0x000fe20000000a00 */
[----:B------:R-:W-:Y:S01]  /*120d0*/  IMAD.U32 R6, RZ, RZ, UR6 ;  /* 0x00000006ff067e24 */ /* 0x000fe2000f8e00ff */
[----:B------:R-:W-:Y:S01]  /*120e0*/  MOV R10, UR4 ;  /* 0x00000004000a7c02 */ /* 0x000fe20008000f00 */
[----:B------:R-:W-:-:S02]  /*120f0*/  IMAD.U32 R7, RZ, RZ, UR7 ;  /* 0x00000007ff077e24 */ /* 0x000fc4000f8e00ff */
[----:B------:R-:W-:Y:S02]  /*12100*/  IMAD.U32 R11, RZ, RZ, UR5 ;  /* 0x00000005ff0b7e24 */ /* 0x000fe4000f8e00ff */
[----:B------:R-:W-:Y:S02]  /*12110*/  IMAD.MOV.U32 R8, RZ, RZ, 0x70 ;  /* 0x00000070ff087424 */ /* 0x000fe400078e00ff */
[----:B------:R-:W-:Y:S02]  /*12120*/  IMAD.MOV.U32 R12, RZ, RZ, 0x1 ;  /* 0x00000001ff0c7424 */ /* 0x000fe400078e00ff */
[----:B------:R-:W-:-:S07]  /*12130*/  IMAD.MOV.U32 R13, RZ, RZ, RZ ;  /* 0x000000ffff0d7224 */ /* 0x000fce00078e00ff */
[----:B------:R-:W-:-:S07]  /*12140*/  LEPC R20, `(.L_x_1165) ;  /* 0x000000001014794e */ /* 0x000fce0000000000 */
[----:B0----5:R-:W-:Y:S05]  /*12150*/  CALL.ABS.NOINC R2 ;  /* 0x0000000002007343 */ /* 0x021fea0003c00000 */
.L_x_1165:
        /* <DEDUP_REMOVED lines=13> */
[----:B------:R-:W-:Y:S02]  /*12230*/  IMAD.U32 R7, RZ, RZ, UR7 ;  /* 0x00000007ff077e24 */ /* 0x000fe4000f8e00ff */
[----:B------:R-:W-:-:S02]  /*12240*/  IMAD.U32 R10, RZ, RZ, UR4 ;  /* 0x00000004ff0a7e24 */ /* 0x000fc4000f8e00ff */
[----:B------:R-:W-:Y:S02]  /*12250*/  IMAD.MOV.U32 R8, RZ, RZ, 0x70 ;  /* 0x00000070ff087424 */ /* 0x000fe400078e00ff */
[----:B------:R-:W-:Y:S02]  /*12260*/  IMAD.MOV.U32 R12, RZ, RZ, 0x1 ;  /* 0x00000001ff0c7424 */ /* 0x000fe400078e00ff */
[----:B0-----:R-:W-:-:S07]  /*12270*/  IMAD.MOV.U32 R13, RZ, RZ, RZ ;  /* 0x000000ffff0d7224 */ /* 0x001fce00078e00ff */
[----:B------:R-:W-:-:S07]  /*12280*/  LEPC R20, `(.L_x_1167) ;  /* 0x000000001014794e */ /* 0x000fce0000000000 */
[----:B-1---5:R-:W-:Y:S05]  /*12290*/  CALL.ABS.NOINC R2 ;  /* 0x0000000002007343 */ /* 0x022fea0003c00000 */
.L_x_1167:
[----:B------:R0:W1:Y:S01]  /*122a0*/  LDC.64 R2, c[0x4][R16] ;  /* 0x0100000010027b82 */ /* 0x0000620000000a00 */
[----:B------:R-:W-:Y:S01]  /*122b0*/  ULDC.64 UR4, c[0x4][0x80] ;  /* 0x0100200000047ab9 */ /* 0x000fe20000000a00 */
[----:B------:R-:W-:Y:S01]  /*122c0*/  ULDC.64 UR6, c[0x4][0x88] ;  /* 0x0100220000067ab9 */ /* 0x000fe20000000a00 */
[----:B------:R-:W-:Y:S01]  /*122d0*/  IMAD.U32 R4, RZ, RZ, UR4 ;  /* 0x00000004ff047e24 */ /* 0x000fe2000f8e00ff */
[----:B------:R-:W-:Y:S01]  /*122e0*/  MOV R8, 0x70 ;  /* 0x0000007000087802 */ /* 0x000fe20000000f00 */
[----:B------:R-:W-:Y:S01]  /*122f0*/  IMAD.U32 R5, RZ, RZ, UR5 ;  /* 0x00000005ff057e24 */ /* 0x000fe2000f8e00ff */
[----:B------:R-:W-:Y:S01]  /*12300*/  ULDC.64 UR4, c[0x4][0x18] ;  /* 0x0100060000047ab9 */ /* 0x000fe20000000a00 */
[----:B------:R-:W-:Y:S02]  /*12310*/  IMAD.U32 R6, RZ, RZ, UR6 ;  /* 0x00000006ff067e24 */ /* 0x000fe4000f8e00ff */
[----:B------:R-:W-:Y:S02]  /*12320*/  IMAD.U32 R7, RZ, RZ, UR7 ;  /* 0x00000007ff077e24 */ /* 0x000fe4000f8e00ff */
[----:B------:R-:W-:-:S02]  /*12330*/  IMAD.U32 R10, RZ, RZ, UR4 ;  /* 0x00000004ff0a7e24 */ /* 0x000fc4000f8e00ff */
[----:B------:R-:W-:Y:S02]  /*12340*/  IMAD.U32 R11, RZ, RZ, UR5 ;  /* 0x00000005ff0b7e24 */ /* 0x000fe4000f8e00ff */
[----:B------:R-:W-:Y:S02]  /*12350*/  IMAD.MOV.U32 R12, RZ, RZ, 0x1 ;  /* 0x00000001ff0c7424 */ /* 0x000fe400078e00ff */
[----:B0-----:R-:W-:-:S07]  /*12360*/  IMAD.MOV.U32 R13, RZ, RZ, RZ ;  /* 0x000000ffff0d7224 */ /* 0x001fce00078e00ff */
[----:B------:R-:W-:-:S07]  /*12370*/  LEPC R20, `(.L_x_1166) ;  /* 0x000000001014794e */ /* 0x000fce0000000000 */
[----:B-1----:R-:W-:Y:S05]  /*12380*/  CALL.ABS.NOINC R2 ;  /* 0x0000000002007343 */ /* 0x002fea0003c00000 */
.L_x_1166:
[----:B------:R-:W0:Y:S01]  /*12390*/  LDC.64 R2, c[0x0][0x9f8] ;  /* 0x00027e00ff027b82 */ /* 0x000e220000000a00 */
[----:B------:R-:W-:-:S07]  /*123a0*/  IMAD.MOV.U32 R30, RZ, RZ, R34 ;  /* 0x000000ffff1e7224 */ /* 0x000fce00078e0022 */
[----:B------:R-:W1:Y:S01]  /*123b0*/  LDC R29, c[0x0][0x430] ;  /* 0x00010c00ff1d7b82 */ /* 0x000e620000000800 */
[C---:B------:R-:W-:Y:S01]  /*123c0*/  LOP3.LUT R0, R19.reuse, 0x7f, RZ, 0xc0, !PT ;  /* 0x0000007f13007812 */ /* 0x040fe200078ec0ff */
[----:B------:R-:W-:Y:S02]  /*123d0*/  IMAD.SHL.U32 R33, R19, 0x10, RZ ;  /* 0x0000001013217824 */ /* 0x000fe400078e00ff */
[----:B------:R-:W-:Y:S01]  /*123e0*/  VIADD R22, R32, 0xffffffff ;  /* 0xffffffff20167836 */ /* 0x000fe20000000000 */
[----:B------:R-:W-:Y:S01]  /*123f0*/  LOP3.LUT R23, R23, 0xfffffff7, RZ, 0xc0, !PT ;  /* 0xfffffff717177812 */ /* 0x000fe200078ec0ff */
        /* <DEDUP_REMOVED lines=9> */
[----:B------:R-:W-:-:S04]  /*12490*/  IMAD R4, R22, 0x80, R28 ;  /* 0x0000008016047824 */ /* 0x000fc800078e021c */
[----:B------:R-:W-:-:S05]  /*124a0*/  IMAD.IADD R8, R33, 0x1, R4 ;  /* 0x0000000121087824 */ /* 0x000fca00078e0204 */
[C---:B------:R-:W-:Y:S01]  /*124b0*/  ISETP.GE.AND P0, PT, R8.reuse, UR50, PT ;  /* 0x0000003208007c0c */ /* 0x040fe2000bf06270 */
[----:B-----5:R-:W-:Y:S02]  /*124c0*/  IMAD.IADD R8, R8, 0x1, R31 ;  /* 0x0000000108087824 */ /* 0x020fe400078e021f */
[----:B0-----:R-:W0:Y:S01]  /*124d0*/  @P1 LDC R3, c[0x0][0x434] ;  /* 0x00010d00ff031b82 */ /* 0x001e220000000800 */
[----:B------:R-:W-:Y:S01]  /*124e0*/  @P1 LOP3.LUT R23, R23, 0x8, RZ, 0xfc, !PT ;  /* 0x0000000817171812 */ /* 0x000fe200078efcff */
[----:B------:R-:W-:-:S06]  /*124f0*/  IMAD.MOV.U32 R9, RZ, RZ, R8 ;  /* 0x000000ffff097224 */ /* 0x000fcc00078e0008 */
[----:B------:R-:W1:Y:S08]  /*12500*/  @P1 LDC R11, c[0x0][0x438] ;  /* 0x00010e00ff0b1b82 */ /* 0x000e700000000800 */
[----:B------:R-:W3:Y:S08]  /*12510*/  @!P0 LDC.64 R4, c[0x0][0x428] ;  /* 0x00010a00ff048b82 */ /* 0x000ef00000000a00 */
[----:B------:R-:W4:Y:S01]  /*12520*/  @!P0 LDC.64 R6, c[0x0][0x418] ;  /* 0x00010600ff068b82 */ /* 0x000f220000000a00 */
[----:B0-----:R-:W-:-:S05]  /*12530*/  @P1 IMAD.HI.U32 R2, R8, R3, RZ ;  /* 0x0000000308021227 */ /* 0x001fca00078e00ff */
[----:B-1----:R-:W-:-:S04]  /*12540*/  @P1 SHF.R.U32.HI R9, RZ, R11, R2 ;  /* 0x0000000bff091219 */ /* 0x002fc80000011602 */
[----:B------:R-:W-:Y:S02]  /*12550*/  @!P0 SHF.R.S32.HI R3, RZ, 0x1f, R9 ;  /* 0x0000001fff038819 */ /* 0x000fe40000011409 */
[----:B------:R-:W-:Y:S01]  /*12560*/  LOP3.LUT R23, R23, 0xfffffffe, RZ, 0xc0, !PT ;  /* 0xfffffffe17177812 */ /* 0x000fe200078ec0ff */
[----:B------:R-:W-:-:S03]  /*12570*/  UMOV UR5, 0xffffffff ;  /* 0xffffffff00057882 */ /* 0x000fc60000000000 */
[----:B------:R-:W-:Y:S02]  /*12580*/  LOP3.LUT R23, R23, 0xfffffffd, RZ, 0xc0, !PT ;  /* 0xfffffffd17177812 */ /* 0x000fe400078ec0ff */
[----:B--2---:R-:W-:-:S05]  /*12590*/  SHF.R.S32.HI R27, RZ, 0x1f, R30 ;  /* 0x0000001fff1b7819 */ /* 0x004fca000001141e */
[----:B---3--:R-:W-:-:S04]  /*125a0*/  @!P0 IMAD R2, R27, R4, RZ ;  /* 0x000000041b028224 */ /* 0x008fc800078e02ff */
[----:B------:R-:W-:Y:S01]  /*125b0*/  @!P0 IMAD R11, R30, R5, R2 ;  /* 0x000000051e0b8224 */ /* 0x000fe200078e0202 */
[----:B------:R-:W-:-:S05]  /*125c0*/  @!P0 MOV R2, R9 ;  /* 0x0000000900028202 */ /* 0x000fca0000000f00 */
[----:B------:R-:W-:-:S04]  /*125d0*/  @!P0 IMAD.WIDE.U32 R4, R30, R4, R2 ;  /* 0x000000041e048225 */ /* 0x000fc800078e0002 */
[----:B------:R-:W-:Y:S01]  /*125e0*/  @!P0 IMAD.IADD R3, R5, 0x1, R11 ;  /* 0x0000000105038824 */ /* 0x000fe200078e020b */
[----:B----4-:R-:W-:Y:S01]  /*125f0*/  @!P0 LEA R2, P1, R4, R6, 0x2 ;  /* 0x0000000604028211 */ /* 0x010fe200078210ff */
[----:B------:R-:W-:-:S03]  /*12600*/  IMAD.SHL.U32 R6, R19, 0x8, RZ ;  /* 0x0000000813067824 */ /* 0x000fc600078e00ff */
[----:B------:R-:W-:Y:S01]  /*12610*/  @!P0 LEA.HI.X R3, R4, R7, R3, 0x2, P1 ;  /* 0x0000000704038211 */ /* 0x000fe200008f1403 */
[----:B------:R-:W-:Y:S01]  /*12620*/  IMAD.MOV.U32 R7, RZ, RZ, RZ ;  /* 0x000000ffff077224 */ /* 0x000fe200078e00ff */
[----:B------:R-:W-:-:S04]  /*12630*/  LOP3.LUT R26, R6, 0x38, RZ, 0xc0, !PT ;  /* 0x00000038061a7812 */ /* 0x000fc800078ec0ff */
[C---:B------:R-:W-:Y:S01]  /*12640*/  LOP3.LUT R25, R26.reuse, 0x40, RZ, 0xfc, !PT ;  /* 0x000000401a197812 */ /* 0x040fe200078efcff */
[----:B------:R0:W5:Y:S01]  /*12650*/  @!P0 LDG.E R7, desc[UR48][R2.64] ;  /* 0x0000003002078981 */ /* 0x000162000c1e1900 */
[----:B------:R-:W-:Y:S02]  /*12660*/  ISETP.GE.AND P1, PT, R26, UR4, PT ;  /* 0x000000041a007c0c */ /* 0x000fe4000bf26270 */
[----:B------:R-:W-:-:S11]  /*12670*/  ISETP.GE.AND P0, PT, R25, UR4, PT ;  /* 0x0000000419007c0c */ /* 0x000fd6000bf06270 */
[----:B------:R-:W-:-:S04]  /*12680*/  @P1 LOP3.LUT R23, R23, 0x2, RZ, 0xfc, !PT ;  /* 0x0000000217171812 */ /* 0x000fc800078efcff */
[----:B------:R-:W-:Y:S01]  /*12690*/  @P0 LOP3.LUT R23, R23, 0x1, RZ, 0xfc, !PT ;  /* 0x0000000117170812 */ /* 0x000fe200078efcff */
[----:B0-----:R-:W-:Y:S06]  /*126a0*/  BRA.DIV UR5, `(.L_x_1168) ;  /* 0x0000003205607947 */ /* 0x001fec000b800000 */
.L_x_1210:
[----:B------:R-:W-:Y:S01]  /*126b0*/  ULOP3.LUT UR4, UR36, 0x2, URZ, 0xfc, !UPT ;  /* 0x0000000224047892 */ /* 0x000fe2000f8efc3f */
[----:B------:R-:W-:Y:S01]  /*126c0*/  IMAD.U32 R24, RZ, RZ, UR40 ;  /* 0x00000028ff187e24 */ /* 0x000fe2000f8e00ff */
[----:B------:R-:W-:Y:S01]  /*126d0*/  LOP3.LUT R23, R23, 0xfffffffb, RZ, 0xc0, !PT ;  /* 0xfffffffb17177812 */ /* 0x000fe200078ec0ff */
[----:B------:R-:W-:-:S03]  /*126e0*/  IMAD.MOV R4, RZ, RZ, -R9 ;  /* 0x000000ffff047224 */ /* 0x000fc600078e0a09 */
[----:B------:R-:W-:Y:S01]  /*126f0*/  IMAD.U32 R18, RZ, RZ, UR4 ;  /* 0x00000004ff127e24 */ /* 0x000fe2000f8e00ff */
[----:B------:R-:W-:Y:S01]  /*12700*/  SHF.R.S32.HI R24, RZ, 0x1f, R24 ;  /* 0x0000001fff187819 */ /* 0x000fe20000011418 */
[----:B------:R-:W-:-:S03]  /*12710*/  IMAD R4, R29, R4, R8 ;  /* 0x000000041d047224 */ /* 0x000fc600078e0208 */
[----:B------:R-:W-:-:S13]  /*12720*/  ISETP.NE.AND P0, PT, R18, 0x3, PT ;  /* 0x000000031200780c */ /* 0x000fda0003f05270 */
[----:B------:R-:W-:Y:S01]  /*12730*/  @P0 LOP3.LUT R23, R23, 0x4, RZ, 0xfc, !PT ;  /* 0x0000000417170812 */ /* 0x000fe200078efcff */
[----:B------:R-:W-:Y:S06]  /*12740*/  @!P0 BRA `(.L_x_1169) ;  /* 0x0000000000048947 */ /* 0x000fec0003800000 */
[----:B------:R-:W-:Y:S01]  /*12750*/  BPT.TRAP 0x1 ;  /* 0x000000040000795c */ /* 0x000fe20000300000 */
.L_x_1169:
[----:B------:R-:W-:Y:S01]  /*12760*/  SHF.R.S32.HI R5, RZ, 0x1f, R4 ;  /* 0x0000001fff057819 */ /* 0x000fe20000011404 */
[----:B------:R-:W-:Y:S01]  /*12770*/  ULDC.64 UR4, c[0x0][0x328] ;  /* 0x0000ca0000047ab9 */ /* 0x000fe20000000a00 */
[----:B-----5:R-:W-:Y:S02]  /*12780*/  SHF.R.S32.HI R8, RZ, 0x1f, R7 ;  /* 0x0000001fff087819 */ /* 0x020fe40000011407 */
[----:B------:R-:W-:Y:S01]  /*12790*/  R2UR UR6, R24 ;  /* 0x00000000180672ca */ /* 0x000fe200000e0000 */
[----:B------:R-:W-:-:S04]  /*127a0*/  IMAD R3, R5, UR4, RZ ;  /* 0x0000000405037c24 */ /* 0x000fc8000f8e02ff */
[C---:B------:R-:W-:Y:S02]  /*127b0*/  IMAD R9, R4.reuse, UR5, R3 ;  /* 0x0000000504097c24 */ /* 0x040fe4000f8e0203 */
[----:B------:R-:W-:Y:S01]  /*127c0*/  IMAD.WIDE.U32 R2, R4, UR4, RZ ;  /* 0x0000000404027c25 */ /* 0x000fe2000f8e00ff */
[----:B------:R-:W-:-:S03]  /*127d0*/  ULDC.64 UR4, c[0x0][0x338] ;  /* 0x0000ce0000047ab9 */ /* 0x000fc60000000a00 */
[----:B------:R-:W-:Y:S02]  /*127e0*/  IMAD.IADD R3, R3, 0x1, R9 ;  /* 0x0000000103037824 */ /* 0x000fe400078e0209 */
[----:B------:R-:W-:Y:S02]  /*127f0*/  IMAD.MOV.U32 R9, RZ, RZ, 0x1 ;  /* 0x00000001ff097424 */ /* 0x000fe400078e00ff */
[----:B------:R-:W-:Y:S02]  /*12800*/  IMAD R10, R8, UR4, RZ ;  /* 0x00000004080a7c24 */ /* 0x000fe4000f8e02ff */
[----:B------:R-:W-:Y:S01]  /*12810*/  IMAD.WIDE.U32 R2, R7, UR4, R2 ;  /* 0x0000000407027c25 */ /* 0x000fe2000f8e0002 */
[----:B------:R-:W-:-:S03]  /*12820*/  SHF.L.U32 R9, R9, 0x1f, RZ ;  /* 0x0000001f09097819 */ /* 0x000fc600000006ff */
[----:B------:R-:W-:Y:S01]  /*12830*/  IMAD R11, R7, UR5, R10 ;  /* 0x00000005070b7c24 */ /* 0x000fe2000f8e020a */
[----:B------:R-:W0:Y:S01]  /*12840*/  SYNCS.PHASECHK.TRANS64.TRYWAIT P0, [UR46+0x28840], R9 ;  /* 0x02884009ff0075a7 */ /* 0x000e22000800016e */
[----:B------:R-:W-:Y:S02]  /*12850*/  ULDC.64 UR4, c[0x0][0x330] ;  /* 0x0000cc0000047ab9 */ /* 0x000fe40000000a00 */
        /* <DEDUP_REMOVED lines=10> */
.L_x_1211:
[----:B------:R-:W-:Y:S01]  /*12900*/  ULDC.64 UR4, c[0x0][0x300] ;  /* 0x0000c00000047ab9 */ /* 0x000fe20000000a00 */
[----:B------:R-:W-:Y:S01]  /*12910*/  R2UR UR6, R24 ;  /* 0x00000000180672ca */ /* 0x000fe200000e0000 */
[----:B------:R-:W-:Y:S01]  /*12920*/  IMAD R5, R5, UR4, RZ ;  /* 0x0000000405057c24 */ /* 0x000fe2000f8e02ff */
[C---:B------:R-:W-:Y:S02]  /*12930*/  LOP3.LUT P3, RZ, R23.reuse, 0x2, RZ, 0xc0, !PT ;  /* 0x0000000217ff7812 */ /* 0x040fe4000786c0ff */
[----:B------:R-:W-:Y:S01]  /*12940*/  LOP3.LUT P2, RZ, R23, 0x1, RZ, 0xc0, !PT ;  /* 0x0000000117ff7812 */ /* 0x000fe2000784c0ff */
[C---:B------:R-:W-:Y:S02]  /*12950*/  IMAD R3, R4.reuse, UR5, R5 ;  /* 0x0000000504037c24 */ /* 0x040fe4000f8e0205 */
[----:B------:R-:W-:Y:S01]  /*12960*/  IMAD.WIDE.U32 R4, R4, UR4, RZ ;  /* 0x0000000404047c25 */ /* 0x000fe2000f8e00ff */
[----:B------:R-:W-:-:S03]  /*12970*/  ULDC.64 UR4, c[0x0][0x310] ;  /* 0x0000c40000047ab9 */ /* 0x000fc60000000a00 */
[----:B------:R-:W-:Y:S01]  /*12980*/  IMAD.IADD R5, R5, 0x1, R3 ;  /* 0x0000000105057824 */ /* 0x000fe200078e0203 */
[----:B------:R-:W-:Y:S01]  /*12990*/  LOP3.LUT R3, R6, 0x1c0, RZ, 0xc0, !PT ;  /* 0x000001c006037812 */ /* 0x000fe200078ec0ff */
[----:B------:R-:W-:Y:S02]  /*129a0*/  IMAD R8, R8, UR4, RZ ;  /* 0x0000000408087c24 */ /* 0x000fe4000f8e02ff */
[----:B------:R-:W-:Y:S01]  /*129b0*/  IMAD.WIDE.U32 R4, R7, UR4, R4 ;  /* 0x0000000407047c25 */ /* 0x000fe2000f8e0004 */
[----:B------:R-:W-:-:S03]  /*129c0*/  LOP3.LUT R6, R3, 0x38, R6, 0xf8, !PT ;  /* 0x0000003803067812 */ /* 0x000fc600078ef806 */
[----:B0-----:R-:W-:Y:S01]  /*129d0*/  IMAD R9, R7, UR5, R8 ;  /* 0x0000000507097c24 */ /* 0x001fe2000f8e0208 */
[----:B------:R-:W-:Y:S01]  /*129e0*/  ULDC.64 UR4, c[0x0][0x308] ;  /* 0x0000c20000047ab9 */ /* 0x000fe20000000a00 */
[----:B------:R-:W-:Y:S01]  /*129f0*/  IMAD.MOV.U32 R3, RZ, RZ, -0x80 ;  /* 0xffffff80ff037424 */ /* 0x000fe200078e00ff */
[----:B------:R-:W-:Y:S01]  /*12a00*/  LOP3.LUT R8, R6, 0x38, R19, 0x78, !PT ;  /* 0x0000003806087812 */ /* 0x000fe200078e7813 */
[----:B------:R-:W-:Y:S01]  /*12a10*/  IMAD.U32 R7, RZ, RZ, UR4 ;  /* 0x00000004ff077e24 */ /* 0x000fe2000f8e00ff */
[----:B------:R-:W-:Y:S01]  /*12a20*/  UIMAD UR4, UR6, UR4, URZ ;  /* 0x00000004060472a4 */ /* 0x000fe2000f8e023f */
[----:B------:R-:W-:Y:S02]  /*12a30*/  IMAD.IADD R5, R5, 0x1, R9 ;  /* 0x0000000105057824 */ /* 0x000fe400078e0209 */
[----:B------:R-:W-:Y:S01]  /*12a40*/  IMAD R3, R22, R3, UR50 ;  /* 0x0000003216037e24 */ /* 0x000fe2000f8e0203 */
[----:B------:R-:W-:Y:S02]  /*12a50*/  UIMAD UR4, UR40, UR5, UR4 ;  /* 0x00000005280472a4 */ /* 0x000fe4000f8e0204 */
[----:B------:R-:W-:Y:S01]  /*12a60*/  IMAD.WIDE.U32 R4, R7, UR40, R4 ;  /* 0x0000002807047c25 */ /* 0x000fe2000f8e0004 */
[----:B------:R-:W-:-:S03]  /*12a70*/  ULDC.64 UR6, c[0x0][0x2e8] ;  /* 0x0000ba0000067ab9 */ /* 0x000fc60000000a00 */
[----:B------:R-:W-:Y:S02]  /*12a80*/  IMAD.IADD R6, R3, 0x1, -R28 ;  /* 0x0000000103067824 */ /* 0x000fe400078e0a1c */
[----:B------:R-:W-:Y:S01]  /*12a90*/  IMAD.SHL.U32 R19, R0, 0x8, RZ ;  /* 0x0000000800137824 */ /* 0x000fe200078e00ff */
[----:B------:R-:W-:Y:S01]  /*12aa0*/  LEA R0, P1, R4, UR6, 0x1 ;  /* 0x0000000604007c11 */ /* 0x000fe2000f8208ff */
[----:B------:R-:W-:Y:S01]  /*12ab0*/  VIADD R3, R5, UR4 ;  /* 0x0000000405037c36 */ /* 0x000fe20008000000 */
[----:B------:R-:W-:Y:S01]  /*12ac0*/  UMOV UR4, 0xffffffff ;  /* 0xffffffff00047882 */ /* 0x000fe20000000000 */
[----:B------:R-:W-:Y:S02]  /*12ad0*/  ISETP.GE.AND P0, PT, R6, 0x1, PT ;  /* 0x000000010600780c */ /* 0x000fe40003f06270 */
[----:B------:R-:W-:Y:S02]  /*12ae0*/  LOP3.LUT R19, R8, 0x200, R19, 0xf8, !PT ;  /* 0x0000020008137812 */ /* 0x000fe400078ef813 */
[----:B------:R-:W-:Y:S01]  /*12af0*/  LEA.HI.X R3, R4, UR7, R3, 0x1, P1 ;  /* 0x0000000704037c11 */ /* 0x000fe200088f0c03 */
[----:B------:R-:W-:Y:S08]  /*12b00*/  BRA.DIV UR4, `(.L_x_1171) ;  /* 0x0000002e04807947 */ /* 0x000ff0000b800000 */
[----:B------:R-:W-:Y:S01]  /*12b10*/  SHFL.IDX PT, R5, R3, RZ, 0x181f ;  /* 0x00181fff03057589 */ /* 0x000fe200000e0000 */
[----:B------:R-:W-:Y:S02]  /*12b20*/  @P0 LEA R9, R19, UR46, 0x1 ;  /* 0x0000002e13090c11 */ /* 0x000fe4000f8e08ff */
[----:B------:R-:W-:Y:S01]  /*12b30*/  ISETP.GE.AND P1, PT, R6, 0x21, PT ;  /* 0x000000210600780c */ /* 0x000fe20003f26270 */
[----:B------:R-:W0:Y:S04]  /*12b40*/  SHFL.IDX PT, R4, R0, RZ, 0x181f ;  /* 0x00181fff00047589 */ /* 0x000e2800000e0000 */
[----:B------:R-:W1:Y:S04]  /*12b50*/  SHFL.IDX PT, R8, R3, 0x1, 0x181f ;  /* 0x00381f0003087f89 */ /* 0x000e6800000e0000 */
[----:B------:R-:W2:Y:S04]  /*12b60*/  SHFL.IDX PT, R14, R0, 0x1, 0x181f ;  /* 0x00381f00000e7f89 */ /* 0x000ea800000e0000 */
[----:B------:R-:W-:Y:S04]  /*12b70*/  SHFL.IDX PT, R10, R3, 0x2, 0x181f ;  /* 0x00581f00030a7f89 */ /* 0x000fe800000e0000 */
[----:B------:R-:W3:Y:S04]  /*12b80*/  SHFL.IDX PT, R35, R0, 0x2, 0x181f ;  /* 0x00581f0000237f89 */ /* 0x000ee800000e0000 */
        /* <DEDUP_REMOVED lines=9> */
[----:B------:R-:W1:Y:S01]  /*12c20*/  SHFL.IDX PT, R14, R0, 0x4, 0x181f ;  /* 0x00981f00000e7f89 */ /* 0x000e6200000e0000 */
[----:B------:R-:W-:-:S04]  /*12c30*/  @P0 IMAD.WIDE.U32 R20, R26, 0x2, R4 ;  /* 0x000000021a140825 */ /* 0x000fc800078e0004 */
[----:B---3--:R-:W-:Y:S01]  /*12c40*/  IMAD.MOV.U32 R4, RZ, RZ, R35 ;  /* 0x000000ffff047224 */ /* 0x008fe200078e0023 */
[----:B------:R-:W-:Y:S01]  /*12c50*/  @P0 LDGSTS.E.BYPASS.LTC128B.128 [R37+0x18c00], desc[UR48][R20.64], !P3 ;  /* 0x18c0000014250fae */ /* 0x000fe2000d901d70 */
[----:B------:R-:W-:-:S03]  /*12c60*/  IMAD.MOV.U32 R5, RZ, RZ, R10 ;  /* 0x000000ffff057224 */ /* 0x000fc600078e000a */
[----:B------:R-:W-:Y:S01]  /*12c70*/  @P0 LDGSTS.E.BYPASS.LTC128B.128 [R37+0x1cc00], desc[UR48][R20.64+0x80], !P2 ;  /* 0x1cc0008014250fae */ /* 0x000fe2000d101d70 */
[----:B------:R-:W-:Y:S01]  /*12c80*/  ISETP.GE.AND P0, PT, R6, 0x31, PT ;  /* 0x000000310600780c */ /* 0x000fe20003f06270 */
[----:B------:R-:W-:Y:S01]  /*12c90*/  @P1 IMAD.WIDE.U32 R8, R26, 0x2, R4 ;  /* 0x000000021a081825 */ /* 0x000fe200078e0004 */
[----:B------:R-:W-:Y:S01]  /*12ca0*/  @P1 LEA R5, R19, UR46, 0x1 ;  /* 0x0000002e13051c11 */ /* 0x000fe2000f8e08ff */
[----:B------:R-:W2:Y:S02]  /*12cb0*/  SHFL.IDX PT, R10, R3, 0x4, 0x181f ;  /* 0x00981f00030a7f89 */ /* 0x000ea400000e0000 */
[----:B0-----:R-:W-:Y:S02]  /*12cc0*/  IMAD.MOV.U32 R4, RZ, RZ, R36 ;  /* 0x000000ffff047224 */ /* 0x001fe400078e0024 */
[----:B------:R-:W-:Y:S04]  /*12cd0*/  @P1 LDGSTS.E.BYPASS.LTC128B.128 [R5+0x19400], desc[UR48][R8.64], !P3 ;  /* 0x1940000008051fae */ /* 0x000fe8000d901d70 */
[----:B------:R0:W-:Y:S01]  /*12ce0*/  @P1 LDGSTS.E.BYPASS.LTC128B.128 [R5+0x1d400], desc[UR48][R8.64+0x80], !P2 ;  /* 0x1d40008008051fae */ /* 0x0001e2000d101d70 */
[----:B------:R-:W-:-:S03]  /*12cf0*/  ISETP.GE.AND P1, PT, R6, 0x51, PT ;  /* 0x000000510600780c */ /* 0x000fc60003f26270 */
[----:B------:R-:W-:Y:S04]  /*12d00*/  SHFL.IDX PT, R35, R3, 0x5, 0x181f ;  /* 0x00b81f0003237f89 */ /* 0x000fe800000e0000 */
[----:B------:R-:W3:Y:S01]  /*12d10*/  SHFL.IDX PT, R36, R0, 0x5, 0x181f ;  /* 0x00b81f0000247f89 */ /* 0x000ee200000e0000 */
[----:B0-----:R-:W-:Y:S01]  /*12d20*/  IMAD.MOV.U32 R5, RZ, RZ, R7 ;  /* 0x000000ffff057224 */ /* 0x001fe200078e0007 */
[----:B------:R-:W-:Y:S02]  /*12d30*/  @P0 LEA R7, R19, UR46, 0x1 ;  /* 0x0000002e13070c11 */ /* 0x000fe4000f8e08ff */
[----:B------:R-:W0:Y:S01]  /*12d40*/  SHFL.IDX PT, R37, R0, 0x6, 0x181f ;  /* 0x00d81f0000257f89 */ /* 0x000e2200000e0000 */
[----:B------:R-:W-:-:S05]  /*12d50*/  @P0 IMAD.WIDE.U32 R4, R26, 0x2, R4 ;  /* 0x000000021a040825 */ /* 0x000fca00078e0004 */
[----:B------:R-:W-:Y:S04]  /*12d60*/  @P0 LDGSTS.E.BYPASS.LTC128B.128 [R7+0x19c00], desc[UR48][R4.64], !P3 ;  /* 0x19c0000004070fae */ /* 0x000fe8000d901d70 */
[----:B------:R4:W-:Y:S01]  /*12d70*/  @P0 LDGSTS.E.BYPASS.LTC128B.128 [R7+0x1dc00], desc[UR48][R4.64+0x80], !P2 ;  /* 0x1dc0008004070fae */ /* 0x0009e2000d101d70 */
[----:B------:R-:W-:-:S03]  /*12d80*/  ISETP.GE.AND P0, PT, R6, 0x41, PT ;  /* 0x000000410600780c */ /* 0x000fc60003f06270 */
[----:B----4-:R-:W4:Y:S01]  /*12d90*/  SHFL.IDX PT, R7, R3, 0x6, 0x181f ;  /* 0x00d81f0003077f89 */ /* 0x010f2200000e0000 */
[----:B-1----:R-:W-:Y:S02]  /*12da0*/  IMAD.MOV.U32 R4, RZ, RZ, R14 ;  /* 0x000000ffff047224 */ /* 0x002fe400078e000e */
[----:B--2---:R-:W-:-:S07]  /*12db0*/  IMAD.MOV.U32 R5, RZ, RZ, R10 ;  /* 0x000000ffff057224 */ /* 0x004fce00078e000a */
[----:B------:R-:W-:Y:S01]  /*12dc0*/  @P0 LEA R10, R19, UR46, 0x1 ;  /* 0x0000002e130a0c11 */ /* 0x000fe2000f8e08ff */
[----:B------:R-:W1:Y:S01]  /*12dd0*/  SHFL.IDX PT, R3, R3, 0x7, 0x181f ;  /* 0x00f81f0003037f89 */ /* 0x000e6200000e0000 */
[----:B------:R-:W-:-:S03]  /*12de0*/  @P0 IMAD.WIDE.U32 R20, R26, 0x2, R4 ;  /* 0x000000021a140825 */ /* 0x000fc600078e0004 */
[----:B------:R2:W1:Y:S01]  /*12df0*/  SHFL.IDX PT, R14, R0, 0x7, 0x181f ;  /* 0x00f81f00000e7f89 */ /* 0x00046200000e0000 */
[----:B---3--:R-:W-:-:S03]  /*12e00*/  IMAD.MOV.U32 R4, RZ, RZ, R36 ;  /* 0x000000ffff047224 */ /* 0x008fc600078e0024 */
[----:B------:R2:W-:Y:S01]  /*12e10*/  @P0 LDGSTS.E.BYPASS.LTC128B.128 [R10+0x1a400], desc[UR48][R20.64], !P3 ;  /* 0x1a400000140a0fae */ /* 0x0005e2000d901d70 */
[----:B------:R-:W-:Y:S01]  /*12e20*/  IMAD.MOV.U32 R5, RZ, RZ, R35 ;  /* 0x000000ffff057224 */ /* 0x000fe200078e0023 */
[----:B------:R-:W-:Y:S02]  /*12e30*/  @P1 LEA R35, R19, UR46, 0x1 ;  /* 0x0000002e13231c11 */ /* 0x000fe4000f8e08ff */
[----:B------:R2:W-:Y:S01]  /*12e40*/  @P0 LDGSTS.E.BYPASS.LTC128B.128 [R10+0x1e400], desc[UR48][R20.64+0x80], !P2 ;  /* 0x1e400080140a0fae */ /* 0x0005e2000d101d70 */
[----:B------:R-:W-:Y:S01]  /*12e50*/  ISETP.GE.AND P0, PT, R6, 0x61, PT ;  /* 0x000000610600780c */ /* 0x000fe20003f06270 */
[----:B------:R-:W-:-:S04]  /*12e60*/  @P1 IMAD.WIDE.U32 R8, R26, 0x2, R4 ;  /* 0x000000021a081825 */ /* 0x000fc800078e0004 */
[----:B0-----:R-:W-:Y:S01]  /*12e70*/  IMAD.MOV.U32 R4, RZ, RZ, R37 ;  /* 0x000000ffff047224 */ /* 0x001fe200078e0025 */
[----:B----4-:R-:W-:Y:S01]  /*12e80*/  MOV R5, R7 ;  /* 0x0000000700057202 */ /* 0x010fe20000000f00 */
[----:B------:R2:W-:Y:S04]  /*12e90*/  @P1 LDGSTS.E.BYPASS.LTC128B.128 [R35+0x1ac00], desc[UR48][R8.64], !P3 ;  /* 0x1ac0000008231fae */ /* 0x0005e8000d901d70 */
[----:B------:R2:W-:Y:S02]  /*12ea0*/  @P1 LDGSTS.E.BYPASS.LTC128B.128 [R35+0x1ec00], desc[UR48][R8.64+0x80], !P2 ;  /* 0x1ec0008008231fae */ /* 0x0005e4000d101d70 */
[----:B------:R-:W-:Y:S01]  /*12eb0*/  @P0 IMAD.WIDE.U32 R4, R26, 0x2, R4 ;  /* 0x000000021a040825 */ /* 0x000fe200078e0004 */
[----:B------:R-:W-:-:S05]  /*12ec0*/  @P0 LEA R7, R19, UR46, 0x1 ;  /* 0x0000002e13070c11 */ /* 0x000fca000f8e08ff */
[----:B------:R2:W-:Y:S04]  /*12ed0*/  @P0 LDGSTS.E.BYPASS.LTC128B.128 [R7+0x1b400], desc[UR48][R4.64], !P3 ;  /* 0x1b40000004070fae */ /* 0x0005e8000d901d70 */
[----:B-1----:R2:W-:Y:S02]  /*12ee0*/  @P0 LDGSTS.E.BYPASS.LTC128B.128 [R7+0x1f400], desc[UR48][R4.64+0x80], !P2 ;  /* 0x1f40008004070fae */ /* 0x0025e4000d101d70 */
.L_x_1229:
[----:B------:R-:W-:Y:S01]  /*12ef0*/  ISETP.GE.AND P0, PT, R6, 0x71, PT ;  /* 0x000000710600780c */ /* 0x000fe20003f06270 */
[----:B--2---:R-:W-:Y:S02]  /*12f00*/  IMAD.MOV.U32 R4, RZ, RZ, R14 ;  /* 0x000000ffff047224 */ /* 0x004fe400078e000e */
[----:B------:R-:W-:-:S10]  /*12f10*/  IMAD.MOV.U32 R5, RZ, RZ, R3 ;  /* 0x000000ffff057224 */ /* 0x000fd400078e0003 */
        /* <DEDUP_REMOVED lines=14> */
.L_x_1172:
        /* <DEDUP_REMOVED lines=19> */
[----:B------:R-:W-:Y:S01]  /*13130*/  MOV R12, 0x1 ;  /* 0x00000001000c7802 */ /* 0x000fe20000000f00 */
[----:B------:R-:W0:Y:S01]  /*13140*/  LDC.64 R14, c[0x4][R14] ;  /* 0x010000000e0e7b82 */ /* 0x000e220000000a00 */
[----:B------:R-:W-:Y:S02]  /*13150*/  IMAD.U32 R5, RZ, RZ, UR5 ;  /* 0x00000005ff057e24 */ /* 0x000fe4000f8e00ff */
[----:B------:R-:W-:Y:S02]  /*13160*/  IMAD.U32 R6, RZ, RZ, UR6 ;  /* 0x00000006ff067e24 */ /* 0x000fe4000f8e00ff */
[----:B------:R-:W-:-:S02]  /*13170*/  IMAD.U32 R7, RZ, RZ, UR7 ;  /* 0x00000007ff077e24 */ /* 0x000fc4000f8e00ff */
[----:B------:R-:W-:Y:S02]  /*13180*/  IMAD.U32 R10, RZ, RZ, UR8 ;  /* 0x00000008ff0a7e24 */ /* 0x000fe4000f8e00ff */
[----:B------:R-:W-:Y:S02]  /*13190*/  IMAD.U32 R11, RZ, RZ, UR9 ;  /* 0x00000009ff0b7e24 */ /* 0x000fe4000f8e00ff */
[----:B------:R-:W-:Y:S02]  /*131a0*/  IMAD.MOV.U32 R8, RZ, RZ, 0x70 ;  /* 0x00000070ff087424 */ /* 0x000fe400078e00ff */
[----:B------:R-:W-:-:S07]  /*131b0*/  IMAD.MOV.U32 R13, RZ, RZ, RZ ;  /* 0x000000ffff0d7224 */ /* 0x000fce00078e00ff */
[----:B------:R-:W-:-:S07]  /*131c0*/  LEPC R20, `(.L_x_1173) ;  /* 0x000000001014794e */ /* 0x000fce0000000000 */
[----:B0-----:R-:W-:Y:S05]  /*131d0*/  CALL.ABS.NOINC R14 ;  /* 0x000000000e007343 */ /* 0x001fea0003c00000 */
.L_x_1173:
[----:B------:R-:W-:Y:S01]  /*131e0*/  UISETP.NE.AND UP0, UPT, UR51, URZ, UPT ;  /* 0x0000003f3300728c */ /* 0x000fe2000bf05270 */
[----:B------:R-:W-:Y:S01]  /*131f0*/  IMAD.U32 R4, RZ, RZ, UR38 ;  /* 0x00000026ff047e24 */ /* 0x000fe2000f8e00ff */
[----:B------:R-:W0:Y:S01]  /*13200*/  LDC R0, c[0x0][0x448] ;  /* 0x00011200ff007b82 */ /* 0x000e220000000800 */
[----:B------:R-:W-:Y:S01]  /*13210*/  IMAD.U32 R7, RZ, RZ, UR47 ;  /* 0x0000002fff077e24 */ /* 0x000fe2000f8e00ff */
[----:B------:R-:W-:Y:S01]  /*13220*/  ULDC.64 UR4, c[0x0][0x2e0] ;  /* 0x0000b80000047ab9 */ /* 0x000fe20000000a00 */
[----:B------:R-:W-:Y:S01]  /*13230*/  IMAD.MOV.U32 R6, RZ, RZ, R4 ;  /* 0x000000ffff067224 */ /* 0x000fe200078e0004 */
[----:B------:R-:W-:Y:S01]  /*13240*/  PLOP3.LUT P0, PT, PT, PT, UP0, 0x80, 0x0 ;  /* 0x000000000000781c */ /* 0x000fe20003f0f008 */
[----:B------:R-:W-:Y:S01]  /*13250*/  IMAD R35, R35, UR4, RZ ;  /* 0x0000000423237c24 */ /* 0x000fe2000f8e02ff */
[----:B------:R-:W-:Y:S01]  /*13260*/  PLOP3.LUT P1, PT, PT, PT, UP0, 0x80, 0x0 ;  /* 0x000000000000781c */ /* 0x000fe20003f2f008 */
[----:B------:R-:W-:Y:S01]  /*13270*/  IMAD.WIDE.U32 R6, R34, UR4, R6 ;  /* 0x0000000422067c25 */ /* 0x000fe2000f8e0006 */
[----:B------:R-:W-:Y:S01]  /*13280*/  IADD3 R3, R28, UR41, R33 ;  /* 0x000000291c037c10 */ /* 0x000fe2000fffe021 */
[----:B------:R-:W-:Y:S01]  /*13290*/  @UP0 ULDC UR4, c[0x0][0x44c] ;  /* 0x0001130000040ab9 */ /* 0x000fe20000000800 */
[----:B------:R-:W-:Y:S01]  /*132a0*/  ULDC.64 UR6, c[0x0][0x280] ;  /* 0x0000a00000067ab9 */ /* 0x000fe20000000a00 */
[----:B------:R-:W-:-:S02]  /*132b0*/  IMAD R35, R34, UR5, R35 ;  /* 0x0000000522237c24 */ /* 0x000fc4000f8e0223 */
[----:B------:R-:W-:Y:S02]  /*132c0*/  IMAD.MOV.U32 R9, RZ, RZ, R3 ;  /* 0x000000ffff097224 */ /* 0x000fe400078e0003 */
[----:B------:R-:W-:Y:S02]  /*132d0*/  IMAD.IADD R7, R7, 0x1, R35 ;  /* 0x0000000107077824 */ /* 0x000fe400078e0223 */
[----:B------:R-:W-:Y:S01]  /*132e0*/  @P0 IMAD.HI.U32 R4, R3, UR4, RZ ;  /* 0x0000000403040c27 */ /* 0x000fe2000f8e00ff */
[----:B------:R-:W-:-:S03]  /*132f0*/  @UP0 ULDC UR4, c[0x0][0x450] ;  /* 0x0001140000040ab9 */ /* 0x000fc60000000800 */
[----:B------:R-:W-:Y:S01]  /*13300*/  IMAD.U32 R5, RZ, RZ, UR39 ;  /* 0x00000027ff057e24 */ /* 0x000fe2000f8e00ff */
[----:B------:R-:W-:Y:S01]  /*13310*/  @P1 SHF.R.U32.HI R9, RZ, UR4, R4 ;  /* 0x00000004ff091c19 */ /* 0x000fe20008011604 */
[----:B------:R-:W-:-:S04]  /*13320*/  ULDC.64 UR4, c[0x0][0x2d0] ;  /* 0x0000b40000047ab9 */ /* 0x000fc80000000a00 */
[----:B------:R-:W-:-:S04]  /*13330*/  IMAD.MOV R4, RZ, RZ, -R9 ;  /* 0x000000ffff047224 */ /* 0x000fc800078e0a09 */
[----:B0-----:R-:W-:Y:S01]  /*13340*/  IMAD R3, R0, R4, R3 ;  /* 0x0000000400037224 */ /* 0x001fe200078e0203 */
        /* <DEDUP_REMOVED lines=12> */
[----:B------:R-:W-:Y:S02]  /*13410*/  IADD3 R7, R5, R7, RZ ;  /* 0x0000000705077210 */ /* 0x000fe40007ffe0ff */
[C---:B------:R-:W-:Y:S02]  /*13420*/  LEA R6, P2, R4.reuse, UR6, 0x1 ;  /* 0x0000000604067c11 */ /* 0x040fe4000f8408ff */
[----:B------:R-:W-:Y:S01]  /*13430*/  ISETP.GE.AND P1, PT, R25, UR4, PT ;  /* 0x0000000419007c0c */ /* 0x000fe2000bf26270 */
[----:B------:R-:W-:Y:S01]  /*13440*/  UMOV UR4, 0xffffffff ;  /* 0xffffffff00047882 */ /* 0x000fe20000000000 */
[----:B------:R-:W-:Y:S02]  /*13450*/  LEA.HI.X R7, R4, UR7, R7, 0x1, P2 ;  /* 0x0000000704077c11 */ /* 0x000fe400090f0c07 */
[----:B------:R-:W-:Y:S09]  /*13460*/  BRA.DIV UR4, `(.L_x_1174) ;  /* 0x0000002e04a87947 */ /* 0x000ff2000b800000 */
[----:B------:R-:W-:Y:S01]  /*13470*/  SHFL.IDX PT, R5, R7, RZ, 0x181f ;  /* 0x00181fff07057589 */ /* 0x000fe200000e0000 */
[----:B------:R-:W-:Y:S01]  /*13480*/  ULDC UR4, c[0x0][0x288] ;  /* 0x0000a20000047ab9 */ /* 0x000fe20000000800 */
[----:B------:R-:W-:Y:S02]  /*13490*/  VIADD R3, R28, UR41 ;  /* 0x000000291c037c36 */ /* 0x000fe40008000000 */
        /* <DEDUP_REMOVED lines=12> */
[----:B------:R-:W-:Y:S01]  /*13560*/  ISETP.GE.AND P2, PT, R9, R0, PT ;  /* 0x000000000900720c */ /* 0x000fe20003f46270 */
[----:B-1----:R-:W-:Y:S02]  /*13570*/  IMAD.MOV.U32 R4, RZ, RZ, R14 ;  /* 0x000000ffff047224 */ /* 0x002fe400078e000e */
        /* <DEDUP_REMOVED lines=10> */
[----:B-1----:R-:W-:-:S10]  /*13620*/  VIADD R9, R3, 0x30 ;  /* 0x0000003003097836 */ /* 0x002fd40000000000 */
        /* <DEDUP_REMOVED lines=17> */
[----:B-1----:R-:W-:-:S09]  /*13740*/  IADD3 R9, R3, 0x50, RZ ;  /* 0x0000005003097810 */ /* 0x002fd20007ffe0ff */
[----:B------:R-:W-:Y:S01]  /*13750*/  @!P2 LEA R21, R19, UR46, 0x1 ;  /* 0x0000002e1315ac11 */ /* 0x000fe2000f8e08ff */
[----:B0-----:R-:W-:-:S05]  /*13760*/  @!P2 IMAD.WIDE.U32 R4, R26, 0x2, R4 ;  /* 0x000000021a04a825 */ /* 0x001fca00078e0004 */
[----:B------:R-:W-:Y:S04]  /*13770*/  @!P2 LDGSTS.E.BYPASS.LTC128B.128 [R21+0x12400], desc[UR48][R4.64], !P0 ;  /* 0x124000000415afae */ /* 0x000fe8000c101d70 */
[----:B------:R2:W-:Y:S01]  /*13780*/  @!P2 LDGSTS.E.BYPASS.LTC128B.128 [R21+0x16400], desc[UR48][R4.64+0x80], !P1 ;  /* 0x164000800415afae */ /* 0x0005e2000c901d70 */
[----:B------:R-:W-:Y:S01]  /*13790*/  ISETP.GE.AND P2, PT, R9, R0, PT ;  /* 0x000000000900720c */ /* 0x000fe20003f46270 */
[----:B--2---:R-:W-:Y:S02]  /*137a0*/  IMAD.MOV.U32 R4, RZ, RZ, R14 ;  /* 0x000000ffff047224 */ /* 0x004fe400078e000e */
[----:B------:R-:W-:-:S10]  /*137b0*/  IMAD.MOV.U32 R5, RZ, RZ, R10 ;  /* 0x000000ffff057224 */ /* 0x000fd400078e000a */
[----:B------:R-:W-:Y:S01]  /*137c0*/  @!P2 LEA R35, R19, UR46, 0x1 ;  /* 0x0000002e1323ac11 */ /* 0x000fe2000f8e08ff */
[----:B------:R-:W-:Y:S01]  /*137d0*/  SHFL.IDX PT, R10, R7, 0x7, 0x181f ;  /* 0x00f81f00070a7f89 */ /* 0x000fe200000e0000 */
[----:B------:R-:W-:-:S03]  /*137e0*/  @!P2 IMAD.WIDE.U32 R8, R26, 0x2, R4 ;  /* 0x000000021a08a825 */ /* 0x000fc600078e0004 */
[----:B------:R-:W-:Y:S04]  /*137f0*/  SHFL.IDX PT, R5, R7, 0x6, 0x181f ;  /* 0x00d81f0007057f89 */ /* 0x000fe800000e0000 */
[----:B------:R-:W0:Y:S04]  /*13800*/  SHFL.IDX PT, R4, R6, 0x6, 0x181f ;  /* 0x00d81f0006047f89 */ /* 0x000e2800000e0000 */
[----:B------:R1:W-:Y:S04]  /*13810*/  @!P2 LDGSTS.E.BYPASS.LTC128B.128 [R35+0x12c00], desc[UR48][R8.64], !P0 ;  /* 0x12c000000823afae */ /* 0x0003e8000c101d70 */
[----:B------:R1:W-:Y:S01]  /*13820*/  @!P2 LDGSTS.E.BYPASS.LTC128B.128 [R35+0x16c00], desc[UR48][R8.64+0x80], !P1 ;  /* 0x16c000800823afae */ /* 0x0003e2000c901d70 */
[----:B------:R-:W-:-:S03]  /*13830*/  ISETP.GE.AND P2, PT, R11, R0, PT ;  /* 0x000000000b00720c */ /* 0x000fc60003f46270 */
[----:B------:R1:W2:Y:S10]  /*13840*/  SHFL.IDX PT, R14, R6, 0x7, 0x181f ;  /* 0x00f81f00060e7f89 */ /* 0x0002b400000e0000 */
[----:B------:R-:W-:Y:S01]  /*13850*/  @!P2 LEA R21, R19, UR46, 0x1 ;  /* 0x0000002e1315ac11 */ /* 0x000fe2000f8e08ff */
[----:B0-----:R-:W-:-:S05]  /*13860*/  @!P2 IMAD.WIDE.U32 R4, R26, 0x2, R4 ;  /* 0x000000021a04a825 */ /* 0x001fca00078e0004 */
[----:B------:R1:W-:Y:S04]  /*13870*/  @!P2 LDGSTS.E.BYPASS.LTC128B.128 [R21+0x13400], desc[UR48][R4.64], !P0 ;  /* 0x134000000415afae */ /* 0x0003e8000c101d70 */
[----:B------:R1:W-:Y:S02]  /*13880*/  @!P2 LDGSTS.E.BYPASS.LTC128B.128 [R21+0x17400], desc[UR48][R4.64+0x80], !P1 ;  /* 0x174000800415afae */ /* 0x0003e4000c901d70 */
.L_x_1246:
[----:B------:R-:W-:Y:S01]  /*13890*/  VIADD R3, R3, 0x70 ;  /* 0x0000007003037836 */ /* 0x000fe20000000000 */
[----:B------:R-:W-:Y:S01]  /*138a0*/  BSSY B0, `(.L_x_1175) ;  /* 0x000000e000007945 */ /* 0x000fe20003800000 */
[----:B-12---:R-:W-:Y:S02]  /*138b0*/  IMAD.MOV.U32 R4, RZ, RZ, R14 ;  /* 0x000000ffff047224 */ /* 0x006fe400078e000e */
[----:B------:R-:W-:Y:S01]  /*138c0*/  IMAD.MOV.U32 R5, RZ, RZ, R10 ;  /* 0x000000ffff057224 */ /* 0x000fe200078e000a */
[----:B------:R-:W-:Y:S01]  /*138d0*/  ISETP.GE.AND P2, PT, R3, R0, PT ;  /* 0x000000000300720c */ /* 0x000fe20003f46270 */
[----:B------:R-:W-:-:S05]  /*138e0*/  IMAD.MOV.U32 R0, RZ, RZ, 0x1 ;  /* 0x00000001ff007424 */ /* 0x000fca00078e00ff */
        /* <DEDUP_REMOVED lines=9> */
.L_x_1176:
[----:B------:R-:W-:Y:S05]  /*13980*/  BSYNC B0 ;  /* 0x0000000000007941 */ /* 0x000fea0003800000 */
.L_x_1175:
[----:B------:R-:W-:Y:S01]  /*13990*/  NOP ;  /* 0x0000000000007918 */ /* 0x000fe20000000000 */
[----:B------:R-:W-:Y:S01]  /*139a0*/  SYNCS.ARRIVE.TRANS64.RED.A0T1 RZ, [UR46+0x28800], RZ ;  /* 0x028800ffffff79a7 */ /* 0x000fe2000820042e */
[----:B------:R-:W-:Y:S01]  /*139b0*/  ARRIVES.LDGSTSBAR.64.TRANSCNT [UR46+0x28800] ;  /* 0x02880000ff0079b0 */ /* 0x000fe20008000aae */
[----:B------:R-:W-:Y:S01]  /*139c0*/  NOP ;  /* 0x0000000000007918 */ /* 0x000fe20000000000 */
[----:B------:R-:W-:Y:S01]  /*139d0*/  SYNCS.ARRIVE.TRANS64.A1T0 RZ, [UR46+0x28800], RZ ;  /* 0x028800ffffff79a7 */ /* 0x000fe2000810002e */
[----:B------:R-:W-:-:S05]  /*139e0*/  VIADD R32, R32, 0xfffffffe ;  /* 0xfffffffe20207836 */ /* 0x000fca0000000000 */
[----:B------:R-:W-:Y:S01]  /*139f0*/  ISETP.GE.AND P1, PT, R32, UR52, PT ;  /* 0x0000003420007c0c */ /* 0x000fe2000bf26270 */
[----:B------:R-:W1:Y:S02]  /*13a00*/  SYNCS.PHASECHK.TRANS64.TRYWAIT P0, [UR46+0x28820], R0 ;  /* 0x02882000ff0075a7 */ /* 0x000e64000800016e */
[----:B-1----:R-:W-:Y:S10]  /*13a10*/  @!P0 BRA `(.L_x_1177) ;  /* 0x0000003000b48947 */ /* 0x002ff40003800000 */
.L_x_1247:
[----:B------:R-:W-:Y:S01]  /*13a20*/  IMAD.MOV.U32 R8, RZ, RZ, 0x1 ;  /* 0x00000001ff087424 */ /* 0x000fe200078e00ff */
[----:B------:R-:W-:Y:S01]  /*13a30*/  MOV R10, RZ ;  /* 0x000000ff000a7202 */ /* 0x000fe20000000f00 */
[----:B------:R-:W-:Y:S06]  /*13a40*/  @!P1 BRA `(.L_x_1178) ;  /* 0x0000001000309947 */ /* 0x000fec0003800000 */
[----:B------:R-:W-:Y:S01]  /*13a50*/  UIADD3 UR4, UR45, 0x1, URZ ;  /* 0x000000012d047890 */ /* 0x000fe2000fffe03f */
[----:B0-----:R-:W-:Y:S01]  /*13a60*/  LOP3.LUT R3, RZ, UR43, RZ, 0x33, !PT ;  /* 0x0000002bff037c12 */ /* 0x001fe2000f8e33ff */
[----:B------:R-:W-:Y:S01]  /*13a70*/  BSSY B0, `(.L_x_1178) ;  /* 0x0000109000007945 */ /* 0x000fe20003800000 */
[----:B------:R-:W-:Y:S01]  /*13a80*/  LOP3.LUT R5, RZ, UR42, RZ, 0x33, !PT ;  /* 0x0000002aff057c12 */ /* 0x000fe2000f8e33ff */
[----:B------:R-:W-:Y:S01]  /*13a90*/  UIMAD UR4, UR4, UR37, URZ ;  /* 0x00000025040472a4 */ /* 0x000fe2000f8e023f */
[----:B------:R-:W-:Y:S01]  /*13aa0*/  IADD3 R31, R33, R31, R28 ;  /* 0x0000001f211f7210 */ /* 0x000fe20007ffe01c */
[----:B------:R-:W-:Y:S02]  /*13ab0*/  IMAD.MOV.U32 R9, RZ, RZ, 0x1 ;  /* 0x00000001ff097424 */ /* 0x000fe400078e00ff */
[----:B------:R-:W-:Y:S02]  /*13ac0*/  IMAD.MOV.U32 R20, RZ, RZ, RZ ;  /* 0x000000ffff147224 */ /* 0x000fe400078e00ff */
[----:B------:R-:W-:Y:S01]  /*13ad0*/  LOP3.LUT R0, RZ, UR4, RZ, 0x33, !PT ;  /* 0x00000004ff007c12 */ /* 0x000fe2000f8e33ff */
[----:B------:R-:W-:Y:S01]  /*13ae0*/  VIADD R31, R31, 0xfffffe80 ;  /* 0xfffffe801f1f7836 */ /* 0x000fe20000000000 */
[----:B------:R-:W-:-:S02]  /*13af0*/  ULDC UR4, c[0x0][0x2f4] ;  /* 0x0000bd0000047ab9 */ /* 0x000fc40000000800 */
[----:B------:R-:W-:Y:S02]  /*13b00*/  VIADDMNMX R0, R0, -UR44, R3, !PT ;  /* 0x8000002c00007c46 */ /* 0x000fe4000f800103 */
[----:B------:R-:W-:Y:S02]  /*13b10*/  IADD3 R3, -R28, UR50, RZ ;  /* 0x000000321c037c10 */ /* 0x000fe4000fffe1ff */
[----:B------:R-:W-:Y:S02]  /*13b20*/  VIMNMX R0, R0, R5, !PT ;  /* 0x0000000500007248 */ /* 0x000fe40007fe0100 */
[----:B------:R-:W-:Y:S02]  /*13b30*/  ISETP.GE.AND P2, PT, R26, UR4, PT ;  /* 0x000000041a007c0c */ /* 0x000fe4000bf46270 */
[----:B------:R-:W-:Y:S01]  /*13b40*/  ISETP.GE.AND P1, PT, R25, UR4, PT ;  /* 0x0000000419007c0c */ /* 0x000fe2000bf26270 */
[C---:B------:R-:W-:Y:S01]  /*13b50*/  IMAD R3, R0.reuse, 0x80, R3 ;  /* 0x0000008000037824 */ /* 0x040fe200078e0203 */
[C---:B------:R-:W-:Y:S01]  /*13b60*/  IADD3 R22, -R0.reuse, -0x2, RZ ;  /* 0xfffffffe00167810 */ /* 0x040fe20007ffe1ff */
[----:B------:R-:W-:-:S02]  /*13b70*/  IMAD R21, R0, -0x80, R31 ;  /* 0xffffff8000157824 */ /* 0x000fc400078e021f */
[----:B------:R-:W-:-:S08]  /*13b80*/  VIADD R31, R3, 0x100 ;  /* 0x00000100031f7836 */ /* 0x000fd00000000000 */
.L_x_1191:
        /* <DEDUP_REMOVED lines=8> */
[--C-:B------:R-:W-:Y:S01]  /*13c10*/  SHF.R.S32.HI R5, RZ, 0x1f, R0.reuse ;  /* 0x0000001fff057819 */ /* 0x100fe20000011400 */
[----:B------:R-:W-:Y:S02]  /*13c20*/  IMAD.MOV.U32 R4, RZ, RZ, R0 ;  /* 0x000000ffff047224 */ /* 0x000fe400078e0000 */
[C---:B------:R-:W-:Y:S02]  /*13c30*/  IMAD R3, R30.reuse, UR5, R3 ;  /* 0x000000051e037c24 */ /* 0x040fe4000f8e0203 */
        /* <DEDUP_REMOVED lines=15> */
.L_x_1179:
[----:B------:R-:W-:Y:S01]  /*13d30*/  LEA R34, R10, UR46, 0x3 ;  /* 0x0000002e0a227c11 */ /* 0x000fe2000f8e18ff */
[----:B------:R-:W-:Y:S01]  /*13d40*/  BSSY B1, `(.L_x_1180) ;  /* 0x0000004000017945 */ /* 0x000fe20003800000 */
[----:B------:R-:W-:-:S04]  /*13d50*/  SHF.L.U32 R3, R8, 0x1f, RZ ;  /* 0x0000001f08037819 */ /* 0x000fc800000006ff */
[----:B------:R-:W0:Y:S02]  /*13d60*/  SYNCS.PHASECHK.TRANS64.TRYWAIT P0, [R34+URZ+0x28840], R3 ;  /* 0x02884003220075a7 */ /* 0x000e24000800017f */
[----:B0-----:R-:W-:Y:S05]  /*13d70*/  @!P0 BRA `(.L_x_1181) ;  /* 0x0000002c00f48947 */ /* 0x001fea0003800000 */
.L_x_1248:
[----:B------:R-:W-:Y:S05]  /*13d80*/  BSYNC B1 ;  /* 0x0000000000017941 */ /* 0x000fea0003800000 */
.L_x_1180:
        /* <DEDUP_REMOVED lines=10> */
[----:B0-----:R-:W-:Y:S01]  /*13e30*/  IMAD R3, R35, UR5, R0 ;  /* 0x0000000523037c24 */ /* 0x001fe2000f8e0200 */
        /* <DEDUP_REMOVED lines=13> */
[----:B------:R-:W-:Y:S01]  /*13f10*/  VIADD R5, R5, UR4 ;  /* 0x0000000405057c36 */ /* 0x000fe20008000000 */
[----:B------:R-:W-:-:S04]  /*13f20*/  UMOV UR4, 0xffffffff ;  /* 0xffffffff00047882 */ /* 0x000fc80000000000 */
[----:B------:R-:W-:Y:S01]  /*13f30*/  LEA.HI.X R5, R4, UR7, R5, 0x1, P0 ;  /* 0x0000000704057c11 */ /* 0x000fe200080f0c05 */
[----:B------:R-:W-:Y:S01]  /*13f40*/  IMAD R4, R10, 0x4000, R19 ;  /* 0x000040000a047824 */ /* 0x000fe200078e0213 */
[----:B------:R-:W-:Y:S06]  /*13f50*/  BRA.DIV UR4, `(.L_x_1182) ;  /* 0x0000002e04907947 */ /* 0x000fec000b800000 */
[----:B------:R-:W0:Y:S01]  /*13f60*/  SHFL.IDX PT, R14, R6, RZ, 0x181f ;  /* 0x00181fff060e7589 */ /* 0x000e2200000e0000 */
[----:B------:R-:W-:Y:S01]  /*13f70*/  IMAD.SHL.U32 R3, R26, 0x2, RZ ;  /* 0x000000021a037824 */ /* 0x000fe200078e00ff */
[----:B------:R-:W-:Y:S02]  /*13f80*/  LEA R4, R4, UR46, 0x1 ;  /* 0x0000002e04047c11 */ /* 0x000fe4000f8e08ff */
[----:B------:R-:W1:Y:S04]  /*13f90*/  SHFL.IDX PT, R0, R5, RZ, 0x181f ;  /* 0x00181fff05007589 */ /* 0x000e6800000e0000 */
[----:B------:R-:W2:Y:S04]  /*13fa0*/  SHFL.IDX PT, R37, R6, 0x1, 0x181f ;  /* 0x00381f0006257f89 */ /* 0x000ea800000e0000 */
[----:B------:R-:W-:Y:S01]  /*13fb0*/  SHFL.IDX PT, R7, R5, 0x2, 0x181f ;  /* 0x00581f0005077f89 */ /* 0x000fe200000e0000 */
[----:B0-----:R-:W-:-:S05]  /*13fc0*/  IADD3 R14, P0, R14, R3, RZ ;  /* 0x000000030e0e7210 */ /* 0x001fca0007f1e0ff */
[----:B-1----:R-:W-:Y:S02]  /*13fd0*/  IMAD.X R15, RZ, RZ, R0, P0 ;  /* 0x000000ffff0f7224 */ /* 0x002fe400000e0600 */
        /* <DEDUP_REMOVED lines=12> */
[----:B------:R-:W-:Y:S01]  /*140a0*/  IADD3 R14, P0, R37, R3, RZ ;  /* 0x00000003250e7210 */ /* 0x000fe20007f1e0ff */
[----:B------:R-:W-:Y:S04]  /*140b0*/  SHFL.IDX PT, R7, R5, 0x5, 0x181f ;  /* 0x00b81f0005077f89 */ /* 0x000fe800000e0000 */
[----:B------:R-:W1:Y:S01]  /*140c0*/  SHFL.IDX PT, R37, R6, 0x4, 0x181f ;  /* 0x00981f0006257f89 */ /* 0x000e6200000e0000 */
[----:B0-----:R-:W-:-:S03]  /*140d0*/  IMAD.X R15, RZ, RZ, R0, P0 ;  /* 0x000000ffff0f7224 */ /* 0x001fc600000e0600 */
[----:B------:R-:W0:Y:S04]  /*140e0*/  SHFL.IDX PT, R0, R5, 0x4, 0x181f ;  /* 0x00981f0005007f89 */ /* 0x000e2800000e0000 */
[----:B------:R-:W-:Y:S04]  /*140f0*/  LDGSTS.E.BYPASS.LTC128B.128 [R4+0x19400], desc[UR48][R12.64], !P4 ;  /* 0x194000000c047fae */ /* 0x000fe8000e101d70 */
[----:B------:R1:W-:Y:S04]  /*14100*/  LDGSTS.E.BYPASS.LTC128B.128 [R4+0x1d400], desc[UR48][R12.64+0x80], !P3 ;  /* 0x1d4000800c047fae */ /* 0x0003e8000d901d70 */
[----:B------:R-:W-:Y:S04]  /*14110*/  LDGSTS.E.BYPASS.LTC128B.128 [R4+0x19c00], desc[UR48][R14.64], !P4 ;  /* 0x19c000000e047fae */ /* 0x000fe8000e101d70 */
[----:B------:R2:W-:Y:S01]  /*14120*/  LDGSTS.E.BYPASS.LTC128B.128 [R4+0x1dc00], desc[UR48][R14.64+0x80], !P3 ;  /* 0x1dc000800e047fae */ /* 0x0005e2000d901d70 */
[----:B-1----:R-:W-:-:S03]  /*14130*/  IADD3 R12, P0, R37, R3, RZ ;  /* 0x00000003250c7210 */ /* 0x002fc60007f1e0ff */
[----:B------:R-:W-:Y:S01]  /*14140*/  SHFL.IDX PT, R37, R6, 0x6, 0x181f ;  /* 0x00d81f0006257f89 */ /* 0x000fe200000e0000 */
[----:B0-----:R-:W-:-:S03]  /*14150*/  IADD3.X R13, RZ, R0, RZ, P0, !PT ;  /* 0x00000000ff0d7210 */ /* 0x001fc600007fe4ff */
        /* <DEDUP_REMOVED lines=9> */
[----:B------:R0:W-:Y:S01]  /*141f0*/  LDGSTS.E.BYPASS.LTC128B.128 [R4+0x1ac00], desc[UR48][R14.64], !P4 ;  /* 0x1ac000000e047fae */ /* 0x0001e2000e101d70 */
[----:B------:R-:W-:-:S03]  /*14200*/  IMAD.X R13, RZ, RZ, R0, P0 ;  /* 0x000000ffff0d7224 */ /* 0x000fc600000e0600 */
[----:B------:R0:W-:Y:S04]  /*14210*/  LDGSTS.E.BYPASS.LTC128B.128 [R4+0x1ec00], desc[UR48][R14.64+0x80], !P3 ;  /* 0x1ec000800e047fae */ /* 0x0001e8000d901d70 */
[----:B------:R0:W-:Y:S04]  /*14220*/  LDGSTS.E.BYPASS.LTC128B.128 [R4+0x1b400], desc[UR48][R12.64], !P4 ;  /* 0x1b4000000c047fae */ /* 0x0001e8000e101d70 */
[----:B--23--:R0:W-:Y:S02]  /*14230*/  LDGSTS.E.BYPASS.LTC128B.128 [R4+0x1f400], desc[UR48][R12.64+0x80], !P3 ;  /* 0x1f4000800c047fae */ /* 0x00c1e4000d901d70 */
.L_x_1266:
        /* <DEDUP_REMOVED lines=9> */
.L_x_1183:
        /* <DEDUP_REMOVED lines=10> */
.L_x_1184:
[----:B------:R2:W-:Y:S01]  /*14370*/  SYNCS.ARRIVE.TRANS64.A1T0 RZ, [R34+URZ+0x28830], RZ ;  /* 0x028830ff22ff79a7 */ /* 0x0005e2000810003f */
[----:B------:R-:W-:Y:S05]  /*14380*/  @!P4 BRA `(.L_x_1185) ;  /* 0x000000000004c947 */ /* 0x000fea0003800000 */
[----:B------:R-:W-:Y:S01]  /*14390*/  BPT.TRAP 0x1 ;  /* 0x000000040000795c */ /* 0x000fe20000300000 */
.L_x_1185:
[----:B------:R-:W-:Y:S01]  /*143a0*/  SHF.L.U32 R5, R9, 0x1f, RZ ;  /* 0x0000001f09057819 */ /* 0x000fe200000006ff */
[----:B------:R-:W-:Y:S01]  /*143b0*/  BSSY B1, `(.L_x_1186) ;  /* 0x0000004000017945 */ /* 0x000fe20003800000 */
[----:B------:R-:W-:-:S04]  /*143c0*/  LEA R0, R20, UR46, 0x3 ;  /* 0x0000002e14007c11 */ /* 0x000fc8000f8e18ff */
[----:B------:R-:W3:Y:S02]  /*143d0*/  SYNCS.PHASECHK.TRANS64.TRYWAIT P0, [R0+URZ+0x28860], R5 ;  /* 0x02886005000075a7 */ /* 0x000ee4000800017f */
[----:B---3--:R-:W-:Y:S05]  /*143e0*/  @!P0 BRA `(.L_x_1187) ;  /* 0x0000003000c88947 */ /* 0x008fea0003800000 */
.L_x_1267:
[----:B------:R-:W-:Y:S05]  /*143f0*/  BSYNC B1 ;  /* 0x0000000000017941 */ /* 0x000fea0003800000 */
.L_x_1186:
        /* <DEDUP_REMOVED lines=8> */
[----:B------:R-:W0:Y:S02]  /*14480*/  SHFL.IDX PT, R14, R16, 0x1, 0x181f ;  /* 0x00381f00100e7f89 */ /* 0x000e2400000e0000 */
[----:B-1----:R-:W-:Y:S01]  /*14490*/  IMAD.X R5, RZ, RZ, R5, P0 ;  /* 0x000000ffff057224 */ /* 0x002fe200000e0605 */
[----:B------:R-:W-:-:S13]  /*144a0*/  ISETP.LT.OR P0, PT, R31, 0x1, P2 ;  /* 0x000000011f00780c */ /* 0x000fda0001701670 */
[----:B------:R-:W-:Y:S01]  /*144b0*/  LDGSTS.E.BYPASS.LTC128B.128 [R7+0x400], desc[UR48][R4.64], !P0 ;  /* 0x0040000004077fae */ /* 0x000fe2000c101d70 */
[----:B------:R-:W-:-:S13]  /*144c0*/  ISETP.LT.OR P0, PT, R31, 0x1, P1 ;  /* 0x000000011f00780c */ /* 0x000fda0000f01670 */
[----:B------:R1:W-:Y:S01]  /*144d0*/  LDGSTS.E.BYPASS.LTC128B.128 [R7+0x4400], desc[UR48][R4.64+0x80], !P0 ;  /* 0x0440008004077fae */ /* 0x0003e2000c101d70 */
[----:B0-----:R-:W-:-:S03]  /*144e0*/  IADD3 R12, P0, R14, R3, RZ ;  /* 0x000000030e0c7210 */ /* 0x001fc60007f1e0ff */
[----:B------:R-:W1:Y:S02]  /*144f0*/  SHFL.IDX PT, R14, R16, 0x2, 0x181f ;  /* 0x00581f00100e7f89 */ /* 0x000e6400000e0000 */
[----:B------:R-:W-:Y:S01]  /*14500*/  IMAD.X R13, RZ, RZ, R6, P0 ;  /* 0x000000ffff0d7224 */ /* 0x000fe200000e0606 */
[----:B------:R-:W-:Y:S01]  /*14510*/  ISETP.LT.OR P0, PT, R31, 0x11, P2 ;  /* 0x000000111f00780c */ /* 0x000fe20001701670 */
[----:B------:R-:W0:-:S12]  /*14520*/  SHFL.IDX PT, R6, R2, 0x2, 0x181f ;  /* 0x00581f0002067f89 */ /* 0x000e1800000e0000 */
[----:B------:R-:W-:Y:S01]  /*14530*/  LDGSTS.E.BYPASS.LTC128B.128 [R7+0xc00], desc[UR48][R12.64], !P0 ;  /* 0x00c000000c077fae */ /* 0x000fe2000c101d70 */
[----:B------:R-:W-:-:S13]  /*14540*/  ISETP.LT.OR P0, PT, R31, 0x11, P1 ;  /* 0x000000111f00780c */ /* 0x000fda0000f01670 */
[----:B------:R3:W-:Y:S01]  /*14550*/  LDGSTS.E.BYPASS.LTC128B.128 [R7+0x4c00], desc[UR48][R12.64+0x80], !P0 ;  /* 0x04c000800c077fae */ /* 0x0007e2000c101d70 */
[----:B-1----:R-:W-:-:S03]  /*14560*/  IADD3 R4, P0, R14, R3, RZ ;  /* 0x000000030e047210 */ /* 0x002fc60007f1e0ff */
[----:B------:R-:W3:Y:S02]  /*14570*/  SHFL.IDX PT, R14, R16, 0x3, 0x181f ;  /* 0x00781f00100e7f89 */ /* 0x000ee400000e0000 */
[----:B0-----:R-:W-:Y:S01]  /*14580*/  IMAD.X R5, RZ, RZ, R6, P0 ;  /* 0x000000ffff057224 */ /* 0x001fe200000e0606 */
[----:B------:R-:W-:Y:S01]  /*14590*/  ISETP.LT.OR P0, PT, R31, 0x21, P2 ;  /* 0x000000211f00780c */ /* 0x000fe20001701670 */
[----:B------:R-:W0:-:S12]  /*145a0*/  SHFL.IDX PT, R6, R2, 0x3, 0x181f ;  /* 0x00781f0002067f89 */ /* 0x000e1800000e0000 */
[----:B------:R-:W-:Y:S01]  /*145b0*/  LDGSTS.E.BYPASS.LTC128B.128 [R7+0x1400], desc[UR48][R4.64], !P0 ;  /* 0x0140000004077fae */ /* 0x000fe2000c101d70 */
[----:B------:R-:W-:-:S13]  /*145c0*/  ISETP.LT.OR P0, PT, R31, 0x21, P1 ;  /* 0x000000211f00780c */ /* 0x000fda0000f01670 */
[----:B------:R1:W-:Y:S01]  /*145d0*/  LDGSTS.E.BYPASS.LTC128B.128 [R7+0x5400], desc[UR48][R4.64+0x80], !P0 ;  /* 0x0540008004077fae */ /* 0x0003e2000c101d70 */
[----:B---3--:R-:W-:-:S03]  /*145e0*/  IADD3 R12, P0, R14, R3, RZ ;  /* 0x000000030e0c7210 */ /* 0x008fc60007f1e0ff */
[----:B------:R-:W1:Y:S02]  /*145f0*/  SHFL.IDX PT, R14, R16, 0x4, 0x181f ;  /* 0x00981f00100e7f89 */ /* 0x000e6400000e0000 */
[----:B0-----:R-:W-:Y:S01]  /*14600*/  IMAD.X R13, RZ, RZ, R6, P0 ;  /* 0x000000ffff0d7224 */ /* 0x001fe200000e0606 */
        /* <DEDUP_REMOVED lines=14> */
[----:B------:R-:W1:Y:S01]  /*146f0*/  SHFL.IDX PT, R14, R16, 0x6, 0x181f ;  /* 0x00d81f00100e7f89 */ /* 0x000e6200000e0000 */
[----:B0-----:R-:W-:Y:S02]  /*14700*/  IADD3.X R13, RZ, R6, RZ, P0, !PT ;  /* 0x00000006ff0d7210 */ /* 0x001fe400007fe4ff */
[----:B------:R-:W-:Y:S01]  /*14710*/  ISETP.LT.OR P0, PT, R31, 0x51, P2 ;  /* 0x000000511f00780c */ /* 0x000fe20001701670 */
[----:B------:R-:W0:-:S12]  /*14720*/  SHFL.IDX PT, R6, R2, 0x6, 0x181f ;  /* 0x00d81f0002067f89 */ /* 0x000e1800000e0000 */
[----:B------:R3:W-:Y:S01]  /*14730*/  LDGSTS.E.BYPASS.LTC128B.128 [R7+0x2c00], desc[UR48][R12.64], !P0 ;  /* 0x02c000000c077fae */ /* 0x0007e2000c101d70 */
[----:B------:R-:W-:-:S13]  /*14740*/  ISETP.LT.OR P0, PT, R31, 0x51, P1 ;  /* 0x000000511f00780c */ /* 0x000fda0000f01670 */
[----:B------:R3:W-:Y:S01]  /*14750*/  LDGSTS.E.BYPASS.LTC128B.128 [R7+0x6c00], desc[UR48][R12.64+0x80], !P0 ;  /* 0x06c000800c077fae */ /* 0x0007e2000c101d70 */
[----:B-1----:R-:W-:-:S03]  /*14760*/  IADD3 R4, P0, R14, R3, RZ ;  /* 0x000000030e047210 */ /* 0x002fc60007f1e0ff */
[----:B------:R3:W1:Y:S02]  /*14770*/  SHFL.IDX PT, R14, R16, 0x7, 0x181f ;  /* 0x00f81f00100e7f89 */ /* 0x00066400000e0000 */
[----:B0-----:R-:W-:Y:S01]  /*14780*/  IMAD.X R5, RZ, RZ, R6, P0 ;  /* 0x000000ffff057224 */ /* 0x001fe200000e0606 */
[----:B------:R-:W-:Y:S01]  /*14790*/  ISETP.LT.OR P0, PT, R31, 0x61, P2 ;  /* 0x000000611f00780c */ /* 0x000fe20001701670 */
[----:B------:R3:W4:-:S12]  /*147a0*/  SHFL.IDX PT, R6, R2, 0x7, 0x181f ;  /* 0x00f81f0002067f89 */ /* 0x00071800000e0000 */
[----:B------:R3:W-:Y:S01]  /*147b0*/  LDGSTS.E.BYPASS.LTC128B.128 [R7+0x3400], desc[UR48][R4.64], !P0 ;  /* 0x0340000004077fae */ /* 0x0007e2000c101d70 */
[----:B------:R-:W-:-:S13]  /*147c0*/  ISETP.LT.OR P0, PT, R31, 0x61, P1 ;  /* 0x000000611f00780c */ /* 0x000fda0000f01670 */
[----:B-1--4-:R3:W-:Y:S02]  /*147d0*/  LDGSTS.E.BYPASS.LTC128B.128 [R7+0x7400], desc[UR48][R4.64+0x80], !P0 ;  /* 0x0740008004077fae */ /* 0x0127e4000c101d70 */
.L_x_1285:
[----:B---3--:R-:W-:Y:S01]  /*147e0*/  IADD3 R2, P0, R14, R3, RZ ;  /* 0x000000030e027210 */ /* 0x008fe20007f1e0ff */
        /* <DEDUP_REMOVED lines=9> */
[C---:B------:R-:W-:Y:S02]  /*14880*/  IMAD.WIDE.U32 R4, R32.reuse, UR4, R4 ;  /* 0x0000000420047c25 */ /* 0x040fe4000f8e0004 */
[----:B------:R-:W-:Y:S01]  /*14890*/  @!PT LDS RZ, [RZ] ;  /* 0x00000000fffff984 */ /* 0x000fe20000000800 */
[----:B------:R-:W-:Y:S01]  /*148a0*/  @!PT LDS RZ, [RZ] ;  /* 0x00000000fffff984 */ /* 0x000fe20000000800 */
[----:B------:R-:W-:Y:S01]  /*148b0*/  @!PT LDS RZ, [RZ] ;  /* 0x00000000fffff984 */ /* 0x000fe20000000800 */
[----:B------:R0:W-:Y:S01]  /*148c0*/  LDGSTS.E.BYPASS.LTC128B.128 [R7+0x3c00], desc[UR48][R2.64], !P0 ;  /* 0x03c0000002077fae */ /* 0x0001e2000c101d70 */
[----:B------:R-:W-:Y:S01]  /*148d0*/  ISETP.LT.OR P0, PT, R31, 0x71, P1 ;  /* 0x000000711f00780c */ /* 0x000fe20000f01670 */
[----:B------:R-:W-:-:S04]  /*148e0*/  IMAD R33, R32, UR5, R33 ;  /* 0x0000000520217c24 */ /* 0x000fc8000f8e0221 */
[----:B------:R-:W-:-:S08]  /*148f0*/  IMAD.IADD R33, R5, 0x1, R33 ;  /* 0x0000000105217824 */ /* 0x000fd000078e0221 */
[----:B------:R0:W-:Y:S01]  /*14900*/  LDGSTS.E.BYPASS.LTC128B.128 [R7+0x7c00], desc[UR48][R2.64+0x80], !P0 ;  /* 0x07c0008002077fae */ /* 0x0001e2000c101d70 */
[----:B------:R-:W-:Y:S01]  /*14910*/  PLOP3.LUT P0, PT, PT, PT, PT, 0x80, 0x0 ;  /* 0x000000000000781c */ /* 0x000fe20003f0f070 */
[----:B------:R-:W-:-:S12]  /*14920*/  NOP ;  /* 0x0000000000007918 */ /* 0x000fd80000000000 */
.L_x_1189:
        /* <DEDUP_REMOVED lines=10> */
.L_x_1190:
        /* <DEDUP_REMOVED lines=14> */
[----:B------:R-:W-:Y:S01]  /*14ab0*/  LEA R16, P0, R4, UR6, 0x1 ;  /* 0x0000000604107c11 */ /* 0x000fe2000f8008ff */
[----:B------:R-:W-:-:S05]  /*14ac0*/  VIADD R3, R5, UR4 ;  /* 0x0000000405037c36 */ /* 0x000fca0008000000 */
[----:B------:R-:W-:Y:S02]  /*14ad0*/  LEA.HI.X R2, R4, UR7, R3, 0x1, P0 ;  /* 0x0000000704027c11 */ /* 0x000fe400080f0c03 */
[----:B------:R-:W-:-:S13]  /*14ae0*/  ISETP.GT.AND P0, PT, R22, UR52, PT ;  /* 0x0000003416007c0c */ /* 0x000fda000bf04270 */
[----:B-1----:R-:W-:Y:S05]  /*14af0*/  @P0 BRA `(.L_x_1191) ;  /* 0xfffffff000240947 */ /* 0x002fea000383ffff */
[----:B------:R-:W-:Y:S05]  /*14b00*/  BSYNC B0 ;  /* 0x0000000000007941 */ /* 0x000fea0003800000 */
.L_x_1178:
[----:B------:R-:W-:-:S13]  /*14b10*/  ISETP.NE.AND P0, PT, R18, 0x3, PT ;  /* 0x000000031200780c */ /* 0x000fda0003f05270 */
[----:B------:R-:W-:Y:S05]  /*14b20*/  @!P0 BRA `(.L_x_1192) ;  /* 0x0000000000048947 */ /* 0x000fea0003800000 */
[----:B------:R-:W-:Y:S01]  /*14b30*/  BPT.TRAP 0x1 ;  /* 0x000000040000795c */ /* 0x000fe20000300000 */
.L_x_1192:
[----:B0-----:R-:W-:Y:S01]  /*14b40*/  LEA R0, R10, UR46, 0x3 ;  /* 0x0000002e0a007c11 */ /* 0x001fe2000f8e18ff */
[----:B------:R-:W-:Y:S01]  /*14b50*/  IMAD.MOV.U32 R3, RZ, RZ, -0x80 ;  /* 0xffffff80ff037424 */ /* 0x000fe200078e00ff */
[----:B------:R-:W-:Y:S01]  /*14b60*/  SHF.L.U32 R5, R8, 0x1f, RZ ;  /* 0x0000001f08057819 */ /* 0x000fe200000006ff */
[----:B------:R-:W-:Y:S01]  /*14b70*/  BSSY B0, `(.L_x_1193) ;  /* 0x0000006000007945 */ /* 0x000fe20003800000 */
[----:B------:R-:W-:Y:S02]  /*14b80*/  IMAD R6, R10, 0x4000, R19 ;  /* 0x000040000a067824 */ /* 0x000fe400078e0213 */
[----:B------:R-:W0:Y:S01]  /*14b90*/  SYNCS.PHASECHK.TRANS64.TRYWAIT P0, [R0+URZ+0x28860], R5 ;  /* 0x02886005000075a7 */ /* 0x000e22000800017f */
[----:B------:R-:W-:-:S04]  /*14ba0*/  IMAD R3, R22, R3, UR50 ;  /* 0x0000003216037e24 */ /* 0x000fc8000f8e0203 */
[----:B------:R-:W-:Y:S01]  /*14bb0*/  IMAD.IADD R28, R3, 0x1, -R28 ;  /* 0x00000001031c7824 */ /* 0x000fe200078e0a1c */
[----:B0-----:R-:W-:Y:S06]  /*14bc0*/  @!P0 BRA `(.L_x_1194) ;  /* 0x0000003400988947 */ /* 0x001fec0003800000 */
.L_x_1286:
[----:B------:R-:W-:Y:S05]  /*14bd0*/  BSYNC B0 ;  /* 0x0000000000007941 */ /* 0x000fea0003800000 */
.L_x_1193:
[----:B------:R-:W-:-:S03]  /*14be0*/  UMOV UR4, 0xffffffff ;  /* 0xffffffff00047882 */ /* 0x000fc60000000000 */
[----:B------:R-:W-:Y:S05]  /*14bf0*/  BRA.DIV UR4, `(.L_x_1195) ;  /* 0x0000003604a07947 */ /* 0x000fea000b800000 */
[----:B0-----:R-:W0:Y:S01]  /*14c00*/  SHFL.IDX PT, R5, R2, RZ, 0x181f ;  /* 0x00181fff02057589 */ /* 0x001e2200000e0000 */
[----:B------:R-:W-:Y:S01]  /*14c10*/  ULDC UR4, c[0x0][0x2f4] ;  /* 0x0000bd0000047ab9 */ /* 0x000fe20000000800 */
[----:B------:R-:W-:Y:S02]  /*14c20*/  LEA R3, R6, UR46, 0x1 ;  /* 0x0000002e06037c11 */ /* 0x000fe4000f8e08ff */
[----:B------:R-:W1:Y:S01]  /*14c30*/  SHFL.IDX PT, R4, R16, RZ, 0x181f ;  /* 0x00181fff10047589 */ /* 0x000e6200000e0000 */
[----:B------:R-:W-:Y:S02]  /*14c40*/  ISETP.GE.AND P1, PT, R26, UR4, PT ;  /* 0x000000041a007c0c */ /* 0x000fe4000bf26270 */
[----:B------:R-:W-:Y:S01]  /*14c50*/  ISETP.GE.AND P0, PT, R25, UR4, PT ;  /* 0x0000000419007c0c */ /* 0x000fe2000bf06270 */
[----:B------:R-:W-:Y:S01]  /*14c60*/  SHFL.IDX PT, R19, R2, 0x1, 0x181f ;  /* 0x00381f0002137f89 */ /* 0x000fe200000e0000 */
[C---:B------:R-:W-:Y:S02]  /*14c70*/  ISETP.LT.OR P4, PT, R28.reuse, 0x1, P1 ;  /* 0x000000011c00780c */ /* 0x040fe40000f81670 */
[C---:B------:R-:W-:Y:S01]  /*14c80*/  ISETP.LT.OR P5, PT, R28.reuse, 0x1, P0 ;  /* 0x000000011c00780c */ /* 0x040fe200007a1670 */
[----:B------:R-:W3:Y:S01]  /*14c90*/  SHFL.IDX PT, R14, R16, 0x1, 0x181f ;  /* 0x00381f00100e7f89 */ /* 0x000ee200000e0000 */
[----:B------:R-:W-:-:S02]  /*14ca0*/  ISETP.LT.OR P2, PT, R28, 0x11, P1 ;  /* 0x000000111c00780c */ /* 0x000fc40000f41670 */
[----:B------:R-:W-:Y:S01]  /*14cb0*/  ISETP.LT.OR P3, PT, R28, 0x11, P0 ;  /* 0x000000111c00780c */ /* 0x000fe20000761670 */
[----:B------:R-:W-:Y:S04]  /*14cc0*/  SHFL.IDX PT, R23, R2, 0x2, 0x181f ;  /* 0x00581f0002177f89 */ /* 0x000fe800000e0000 */
[----:B------:R-:W4:Y:S01]  /*14cd0*/  SHFL.IDX PT, R22, R16, 0x2, 0x181f ;  /* 0x00581f0010167f89 */ /* 0x000f2200000e0000 */
[----:B0-----:R-:W-:-:S03]  /*14ce0*/  IMAD.MOV.U32 R7, RZ, RZ, R5 ;  /* 0x000000ffff077224 */ /* 0x001fc600078e0005 */
[----:B------:R-:W0:Y:S01]  /*14cf0*/  SHFL.IDX PT, R24, R16, 0x4, 0x181f ;  /* 0x00981f0010187f89 */ /* 0x000e2200000e0000 */
[----:B-1----:R-:W-:-:S03]  /*14d00*/  IMAD.MOV.U32 R6, RZ, RZ, R4 ;  /* 0x000000ffff067224 */ /* 0x002fc600078e0004 */
[----:B------:R-:W1:Y:S01]  /*14d10*/  SHFL.IDX PT, R9, R2, 0x4, 0x181f ;  /* 0x00981f0002097f89 */ /* 0x000e6200000e0000 */
[----:B------:R-:W-:-:S03]  /*14d20*/  IMAD.WIDE.U32 R6, R26, 0x2, R6 ;  /* 0x000000021a067825 */ /* 0x000fc600078e0006 */
[----:B------:R-:W-:Y:S01]  /*14d30*/  SHFL.IDX PT, R21, R2, 0x3, 0x181f ;  /* 0x00781f0002157f89 */ /* 0x000fe200000e0000 */
[----:B---3--:R-:W-:-:S03]  /*14d40*/  IMAD.MOV.U32 R4, RZ, RZ, R14 ;  /* 0x000000ffff047224 */ /* 0x008fc600078e000e */
[----:B------:R-:W3:Y:S01]  /*14d50*/  SHFL.IDX PT, R20, R16, 0x3, 0x181f ;  /* 0x00781f0010147f89 */ /* 0x000ee200000e0000 */
[----:B------:R-:W-:-:S03]  /*14d60*/  IMAD.MOV.U32 R5, RZ, RZ, R19 ;  /* 0x000000ffff057224 */ /* 0x000fc600078e0013 */
[----:B------:R-:W-:Y:S01]  /*14d70*/  LDGSTS.E.BYPASS.LTC128B.128 [R3+0x400], desc[UR48][R6.64], !P4 ;  /* 0x0040000006037fae */ /* 0x000fe2000e101d70 */
[----:B------:R-:W-:Y:S01]  /*14d80*/  ISETP.LT.OR P4, PT, R28, 0x21, P1 ;  /* 0x000000211c00780c */ /* 0x000fe20000f81670 */
[----:B------:R-:W-:Y:S02]  /*14d90*/  IMAD.WIDE.U32 R4, R26, 0x2, R4 ;  /* 0x000000021a047825 */ /* 0x000fe400078e0004 */
[----:B------:R5:W-:Y:S01]  /*14da0*/  LDGSTS.E.BYPASS.LTC128B.128 [R3+0x4400], desc[UR48][R6.64+0x80], !P5 ;  /* 0x0440008006037fae */ /* 0x000be2000e901d70 */
[----:B------:R-:W-:Y:S01]  /*14db0*/  ISETP.LT.OR P5, PT, R28, 0x21, P0 ;  /* 0x000000211c00780c */ /* 0x000fe200007a1670 */
[----:B----4-:R-:W-:Y:S02]  /*14dc0*/  IMAD.WIDE.U32 R22, R26, 0x2, R22 ;  /* 0x000000021a167825 */ /* 0x010fe400078e0016 */
[----:B------:R-:W5:Y:S01]  /*14dd0*/  SHFL.IDX PT, R19, R2, 0x5, 0x181f ;  /* 0x00b81f0002137f89 */ /* 0x000f6200000e0000 */
[----:B0-----:R-:W-:-:S03]  /*14de0*/  MOV R12, R24 ;  /* 0x00000018000c7202 */ /* 0x001fc60000000f00 */
[----:B------:R-:W0:Y:S01]  /*14df0*/  SHFL.IDX PT, R14, R16, 0x5, 0x181f ;  /* 0x00b81f00100e7f89 */ /* 0x000e2200000e0000 */
[----:B-1----:R-:W-:Y:S02]  /*14e00*/  IMAD.MOV.U32 R13, RZ, RZ, R9 ;  /* 0x000000ffff0d7224 */ /* 0x002fe400078e0009 */
[----:B------:R-:W-:Y:S01]  /*14e10*/  IMAD.MOV.U32 R9, RZ, RZ, RZ ;  /* 0x000000ffff097224 */ /* 0x000fe200078e00ff */
[----:B------:R-:W1:Y:S01]  /*14e20*/  SHFL.IDX PT, R25, R2, 0x6, 0x181f ;  /* 0x00d81f0002197f89 */ /* 0x000e6200000e0000 */
[----:B------:R-:W-:-:S03]  /*14e30*/  IMAD.WIDE.U32 R12, R26, 0x2, R12 ;  /* 0x000000021a0c7825 */ /* 0x000fc600078e000c */
[----:B------:R-:W4:Y:S01]  /*14e40*/  SHFL.IDX PT, R30, R16, 0x6, 0x181f ;  /* 0x00d81f00101e7f89 */ /* 0x000f2200000e0000 */
[----:B---3--:R-:W-:-:S03]  /*14e50*/  IMAD.WIDE.U32 R20, R26, 0x2, R20 ;  /* 0x000000021a147825 */ /* 0x008fc600078e0014 */
[----:B------:R-:W-:Y:S01]  /*14e60*/  LDGSTS.E.BYPASS.LTC128B.128 [R3+0xc00], desc[UR48][R4.64], !P2 ;  /* 0x00c0000004037fae */ /* 0x000fe2000d101d70 */
[----:B------:R-:W-:-:S03]  /*14e70*/  ISETP.LT.OR P2, PT, R28, 0x31, P1 ;  /* 0x000000311c00780c */ /* 0x000fc60000f41670 */
[----:B------:R1:W-:Y:S01]  /*14e80*/  LDGSTS.E.BYPASS.LTC128B.128 [R3+0x4c00], desc[UR48][R4.64+0x80], !P3 ;  /* 0x04c0008004037fae */ /* 0x0003e2000d901d70 */
[----:B------:R-:W-:-:S03]  /*14e90*/  ISETP.LT.OR P3, PT, R28, 0x31, P0 ;  /* 0x000000311c00780c */ /* 0x000fc60000761670 */
[----:B------:R3:W-:Y:S01]  /*14ea0*/  LDGSTS.E.BYPASS.LTC128B.128 [R3+0x1400], desc[UR48][R22.64], !P4 ;  /* 0x0140000016037fae */ /* 0x0007e2000e101d70 */
[C---:B------:R-:W-:Y:S01]  /*14eb0*/  ISETP.LT.OR P4, PT, R28.reuse, 0x41, P1 ;  /* 0x000000411c00780c */ /* 0x040fe20000f81670 */
[----:B-----5:R-:W-:Y:S02]  /*14ec0*/  IMAD.MOV.U32 R7, RZ, RZ, R19 ;  /* 0x000000ffff077224 */ /* 0x020fe400078e0013 */
[----:B------:R3:W-:Y:S01]  /*14ed0*/  LDGSTS.E.BYPASS.LTC128B.128 [R3+0x5400], desc[UR48][R22.64+0x80], !P5 ;  /* 0x0540008016037fae */ /* 0x0007e2000e901d70 */
[C---:B------:R-:W-:Y:S01]  /*14ee0*/  ISETP.LT.OR P5, PT, R28.reuse, 0x41, P0 ;  /* 0x000000411c00780c */ /* 0x040fe200007a1670 */
[----:B0-----:R-:W-:Y:S02]  /*14ef0*/  IMAD.MOV.U32 R6, RZ, RZ, R14 ;  /* 0x000000ffff067224 */ /* 0x001fe400078e000e */
[----:B------:R3:W-:Y:S01]  /*14f00*/  LDGSTS.E.BYPASS.LTC128B.128 [R3+0x1c00], desc[UR48][R20.64], !P2 ;  /* 0x01c0000014037fae */ /* 0x0007e2000d101d70 */
[----:B------:R-:W-:Y:S01]  /*14f10*/  ISETP.LT.OR P2, PT, R28, 0x51, P1 ;  /* 0x000000511c00780c */ /* 0x000fe20000f41670 */
[----:B-1----:R-:W-:-:S02]  /*14f20*/  IMAD.MOV.U32 R5, RZ, RZ, R25 ;  /* 0x000000ffff057224 */ /* 0x002fc400078e0019 */
[----:B------:R3:W-:Y:S01]  /*14f30*/  LDGSTS.E.BYPASS.LTC128B.128 [R3+0x5c00], desc[UR48][R20.64+0x80], !P3 ;  /* 0x05c0008014037fae */ /* 0x0007e2000d901d70 */
[C---:B------:R-:W-:Y:S01]  /*14f40*/  ISETP.LT.OR P3, PT, R28.reuse, 0x51, P0 ;  /* 0x000000511c00780c */ /* 0x040fe20000761670 */
[----:B----4-:R-:W-:Y:S02]  /*14f50*/  IMAD.MOV.U32 R4, RZ, RZ, R30 ;  /* 0x000000ffff047224 */ /* 0x010fe400078e001e */
[----:B------:R3:W-:Y:S01]  /*14f60*/  LDGSTS.E.BYPASS.LTC128B.128 [R3+0x2400], desc[UR48][R12.64], !P4 ;  /* 0x024000000c037fae */ /* 0x0007e2000e101d70 */
[----:B------:R-:W-:Y:S01]  /*14f70*/  ISETP.LT.OR P4, PT, R28, 0x61, P1 ;  /* 0x000000611c00780c */ /* 0x000fe20000f81670 */
[----:B------:R-:W-:Y:S02]  /*14f80*/  IMAD.WIDE.U32 R6, R26, 0x2, R6 ;  /* 0x000000021a067825 */ /* 0x000fe400078e0006 */
[----:B------:R3:W-:Y:S01]  /*14f90*/  LDGSTS.E.BYPASS.LTC128B.128 [R3+0x6400], desc[UR48][R12.64+0x80], !P5 ;  /* 0x064000800c037fae */ /* 0x0007e2000e901d70 */
[----:B------:R-:W-:Y:S01]  /*14fa0*/  ISETP.LT.OR P5, PT, R28, 0x61, P0 ;  /* 0x000000611c00780c */ /* 0x000fe200007a1670 */
[----:B------:R-:W-:-:S02]  /*14fb0*/  IMAD.WIDE.U32 R4, R26, 0x2, R4 ;  /* 0x000000021a047825 */ /* 0x000fc400078e0004 */
[----:B------:R3:W-:Y:S04]  /*14fc0*/  LDGSTS.E.BYPASS.LTC128B.128 [R3+0x2c00], desc[UR48][R6.64], !P2 ;  /* 0x02c0000006037fae */ /* 0x0007e8000d101d70 */
[----:B------:R3:W-:Y:S04]  /*14fd0*/  LDGSTS.E.BYPASS.LTC128B.128 [R3+0x6c00], desc[UR48][R6.64+0x80], !P3 ;  /* 0x06c0008006037fae */ /* 0x0007e8000d901d70 */
[----:B------:R3:W-:Y:S04]  /*14fe0*/  LDGSTS.E.BYPASS.LTC128B.128 [R3+0x3400], desc[UR48][R4.64], !P4 ;  /* 0x0340000004037fae */ /* 0x0007e8000e101d70 */
[----:B------:R-:W0:Y:S04]  /*14ff0*/  SHFL.IDX PT, R2, R2, 0x7, 0x181f ;  /* 0x00f81f0002027f89 */ /* 0x000e2800000e0000 */
[----:B------:R3:W1:Y:S04]  /*15000*/  SHFL.IDX PT, R14, R16, 0x7, 0x181f ;  /* 0x00f81f00100e7f89 */ /* 0x00066800000e0000 */
[----:B------:R3:W-:Y:S02]  /*15010*/  LDGSTS.E.BYPASS.LTC128B.128 [R3+0x7400], desc[UR48][R4.64+0x80], !P5 ;  /* 0x0740008004037fae */ /* 0x0007e4000e901d70 */
.L_x_1304:
[C---:B------:R-:W-:Y:S01]  /*15020*/  ISETP.LT.OR P1, PT, R28.reuse, 0x71, P1 ;  /* 0x000000711c00780c */ /* 0x040fe20000f21670 */
[----:B-1-3--:R-:W-:Y:S01]  /*15030*/  IMAD.MOV.U32 R4, RZ, RZ, R14 ;  /* 0x000000ffff047224 */ /* 0x00afe200078e000e */
[----:B------:R-:W-:Y:S01]  /*15040*/  ISETP.LT.OR P0, PT, R28, 0x71, P0 ;  /* 0x000000711c00780c */ /* 0x000fe20000701670 */
[----:B0-----:R-:W-:Y:S02]  /*15050*/  IMAD.MOV.U32 R5, RZ, RZ, R2 ;  /* 0x000000ffff057224 */ /* 0x001fe400078e0002 */
[----:B------:R-:W-:-:S08]  /*15060*/  IMAD.WIDE.U32 R4, R26, 0x2, R4 ;  /* 0x000000021a047825 */ /* 0x000fd000078e0004 */
[----:B------:R-:W-:Y:S01]  /*15070*/  @!PT LDS RZ, [RZ] ;  /* 0x00000000fffff984 */ /* 0x000fe20000000800 */
[----:B------:R-:W-:Y:S01]  /*15080*/  @!PT LDS RZ, [RZ] ;  /* 0x00000000fffff984 */ /* 0x000fe20000000800 */
[----:B------:R-:W-:Y:S01]  /*15090*/  @!PT LDS RZ, [RZ] ;  /* 0x00000000fffff984 */ /* 0x000fe20000000800 */
[----:B------:R0:W-:Y:S04]  /*150a0*/  LDGSTS.E.BYPASS.LTC128B.128 [R3+0x3c00], desc[UR48][R4.64], !P1 ;  /* 0x03c0000004037fae */ /* 0x0001e8000c901d70 */
[----:B------:R0:W-:Y:S01]  /*150b0*/  LDGSTS.E.BYPASS.LTC128B.128 [R3+0x7c00], desc[UR48][R4.64+0x80], !P0 ;  /* 0x07c0008004037fae */ /* 0x0001e2000c101d70 */
[----:B------:R-:W-:Y:S01]  /*150c0*/  PLOP3.LUT P0, PT, PT, PT, PT, 0x80, 0x0 ;  /* 0x000000000000781c */ /* 0x000fe20003f0f070 */
[----:B------:R-:W-:-:S12]  /*150d0*/  NOP ;  /* 0x0000000000007918 */ /* 0x000fd80000000000 */
.L_x_1196:
        /* <DEDUP_REMOVED lines=10> */
.L_x_1197:
[----:B------:R1:W-:Y:S02]  /*15180*/  SYNCS.ARRIVE.TRANS64.A1T0 RZ, [R0+URZ+0x28850], RZ ;  /* 0x028850ff00ff79a7 */ /* 0x0003e4000810003f */
[----:B-1----:R-:W-:-:S05]  /*15190*/  VIADD R0, R10, 0x1 ;  /* 0x000000010a007836 */ /* 0x002fca0000000000 */
[----:B------:R-:W-:-:S04]  /*151a0*/  ISETP.NE.AND P0, PT, R0, 0x2, PT ;  /* 0x000000020000780c */ /* 0x000fc80003f05270 */
[----:B0-----:R-:W-:Y:S02]  /*151b0*/  SEL R3, RZ, 0x1, P0 ;  /* 0x00000001ff037807 */ /* 0x001fe40000000000 */
[----:B------:R-:W-:Y:S02]  /*151c0*/  SEL R0, R0, RZ, P0 ;  /* 0x000000ff00007207 */ /* 0x000fe40000000000 */
[----:B------:R-:W-:-:S07]  /*151d0*/  LOP3.LUT R8, R8, R3, RZ, 0x3c, !PT ;  /* 0x0000000308087212 */ /* 0x000fce00078e3cff */
.L_x_1157:
[----:B------:R-:W0:Y:S01]  /*151e0*/  S2R R3, SR_CgaCtaId ;  /* 0x0000000000037919 */ /* 0x000e220000008800 */
[----:B------:R-:W-:Y:S02]  /*151f0*/  MOV R2, 0x400 ;  /* 0x0000040000027802 */ /* 0x000fe40000000f00 */
[----:B------:R-:W-:Y:S02]  /*15200*/  SHF.L.U32 R9, R9, 0x1f, RZ ;  /* 0x0000001f09097819 */ /* 0x000fe400000006ff */
[----:B0-----:R-:W-:-:S04]  /*15210*/  LEA R7, R3, R2, 0x18 ;  /* 0x0000000203077211 */ /* 0x001fc800078ec0ff */
[----:B------:R-:W0:Y:S02]  /*15220*/  SYNCS.PHASECHK.TRANS64.TRYWAIT P0, [R7+URZ+0x28820], R9 ;  /* 0x02882009070075a7 */ /* 0x000e24000800017f */
[----:B0-----:R-:W-:Y:S05]  /*15230*/  @!P0 BRA `(.L_x_1198) ;  /* 0x0000003800a88947 */ /* 0x001fea0003800000 */
.L_x_1305:
[----:B------:R-:W-:-:S03]  /*15240*/  UMOV UR4, 0xffffffff ;  /* 0xffffffff00047882 */ /* 0x000fc60000000000 */
[----:B------:R-:W-:Y:S05]  /*15250*/  BRA.DIV UR4, `(.L_x_1199) ;  /* 0x0000003a04b47947 */ /* 0x000fea000b800000 */
[----:B------:R1:W3:Y:S02]  /*15260*/  SHFL.IDX PT, R14, R17, RZ, 0x1f ;  /* 0x00001fff110e7589 */ /* 0x0002e400000e0000 */
.L_x_1308:
[----:B---3--:R-:W-:-:S13]  /*15270*/  ISETP.NE.AND P0, PT, R14, RZ, PT ;  /* 0x000000ff0e00720c */ /* 0x008fda0003f05270 */
[----:B------:R-:W-:Y:S05]  /*15280*/  @P0 BRA `(.L_x_1065) ;  /* 0x0000000000880947 */ /* 0x000fea0003800000 */
[----:B------:R-:W-:-:S03]  /*15290*/  UMOV UR4, 0xffffffff ;  /* 0xffffffff00047882 */ /* 0x000fc60000000000 */
[----:B------:R-:W-:Y:S05]  /*152a0*/  BRA.DIV UR4, `(.L_x_1200) ;  /* 0x0000003a04c87947 */ /* 0x000fea000b800000 */
[----:B------:R-:W-:-:S13]  /*152b0*/  ELECT P6, URZ, PT ;  /* 0x00000000003f782f */ /* 0x000fda00038c0000 */
.L_x_1311:
[----:B------:R-:W-:Y:S05]  /*152c0*/  @!P6 BRA `(.L_x_1065) ;  /* 0x000000000078e947 */ /* 0x000fea0003800000 */
[----:B------:R-:W-:-:S06]  /*152d0*/  ULOP3.LUT UR4, UR36, 0x2, URZ, 0xfc, !UPT ;  /* 0x0000000224047892 */ /* 0x000fcc000f8efc3f */
[----:B------:R-:W-:-:S04]  /*152e0*/  MOV R2, UR4 ;  /* 0x0000000400027c02 */ /* 0x000fc80008000f00 */
[----:B------:R-:W-:-:S13]  /*152f0*/  ISETP.NE.AND P0, PT, R2, 0x3, PT ;  /* 0x000000030200780c */ /* 0x000fda0003f05270 */
[----:B------:R-:W-:Y:S05]  /*15300*/  @!P0 BRA `(.L_x_1201) ;  /* 0x0000000000048947 */ /* 0x000fea0003800000 */
[----:B------:R-:W-:Y:S01]  /*15310*/  BPT.TRAP 0x1 ;  /* 0x000000040000795c */ /* 0x000fe20000300000 */
.L_x_1201:
[----:B------:R-:W-:Y:S01]  /*15320*/  IMAD R5, R0, 0x8, R7 ;  /* 0x0000000800057824 */ /* 0x000fe200078e0207 */
[----:B------:R-:W-:Y:S01]  /*15330*/  SHF.L.U32 R2, R8, 0x1f, RZ ;  /* 0x0000001f08027819 */ /* 0x000fe200000006ff */
[----:B------:R-:W-:-:S03]  /*15340*/  VIADD R0, R0, 0x1 ;  /* 0x0000000100007836 */ /* 0x000fc60000000000 */
[----:B------:R-:W3:Y:S02]  /*15350*/  SYNCS.PHASECHK.TRANS64.TRYWAIT P1, [R5+URZ+0x28840], R2 ;  /* 0x02884002050075a7 */ /* 0x000ee4000802017f */
[----:B------:R-:W-:-:S04]  /*15360*/  ISETP.NE.AND P2, PT, R0, 0x2, PT ;  /* 0x000000020000780c */ /* 0x000fc80003f45270 */
[----:B------:R-:W-:Y:S01]  /*15370*/  SEL R3, RZ, 0x1, P2 ;  /* 0x00000001ff037807 */ /* 0x000fe20001000000 */
[----:B---3--:R-:W-:Y:S08]  /*15380*/  @!P1 BRA `(.L_x_1202) ;  /* 0x0000003800b09947 */ /* 0x008ff00003800000 */
.L_x_1312:
[----:B------:R-:W-:Y:S02]  /*15390*/  SEL R0, R0, RZ, P2 ;  /* 0x000000ff00007207 */ /* 0x000fe40001000000 */
[----:B------:R-:W-:Y:S01]  /*153a0*/  LOP3.LUT R3, R8, R3, RZ, 0x3c, !PT ;  /* 0x0000000308037212 */ /* 0x000fe200078e3cff */
[----:B------:R-:W-:Y:S06]  /*153b0*/  @!P0 BRA `(.L_x_1203) ;  /* 0x0000000000048947 */ /* 0x000fec0003800000 */
[----:B------:R-:W-:Y:S01]  /*153c0*/  BPT.TRAP 0x1 ;  /* 0x000000040000795c */ /* 0x000fe20000300000 */
.L_x_1203:
[----:B0-----:R-:W-:Y:S01]  /*153d0*/  IMAD R7, R0, 0x8, R7 ;  /* 0x0000000800077824 */ /* 0x001fe200078e0207 */
[----:B------:R-:W-:-:S04]  /*153e0*/  SHF.L.U32 R0, R3, 0x1f, RZ ;  /* 0x0000001f03007819 */ /* 0x000fc800000006ff */
[----:B------:R-:W0:Y:S02]  /*153f0*/  SYNCS.PHASECHK.TRANS64.TRYWAIT P1, [R7+URZ+0x28840], R0 ;  /* 0x02884000070075a7 */ /* 0x000e24000802017f */
[----:B0-----:R-:W-:Y:S05]  /*15400*/  @!P1 BRA `(.L_x_1204) ;  /* 0x0000003800a49947 */ /* 0x001fea0003800000 */
.L_x_1313:
[----:B------:R-:W-:Y:S05]  /*15410*/  @!P0 BRA `(.L_x_1205) ;  /* 0x0000000000048947 */ /* 0x000fea0003800000 */
[----:B------:R-:W-:Y:S01]  /*15420*/  BPT.TRAP 0x1 ;  /* 0x000000040000795c */ /* 0x000fe20000300000 */
.L_x_1205:
[----:B------:R-:W4:Y:S02]  /*15430*/  SYNCS.PHASECHK.TRANS64.TRYWAIT P1, [R5+URZ+0x28860], R2 ;  /* 0x02886002050075a7 */ /* 0x000f24000802017f */
[----:B----4-:R-:W-:Y:S05]  /*15440*/  @!P1 BRA `(.L_x_1206) ;  /* 0x0000003800a89947 */ /* 0x010fea0003800000 */
.L_x_1314:
[----:B------:R-:W-:Y:S05]  /*15450*/  @!P0 BRA `(.L_x_1207) ;  /* 0x0000000000048947 */ /* 0x000fea0003800000 */
[----:B------:R-:W-:Y:S01]  /*15460*/  BPT.TRAP 0x1 ;  /* 0x000000040000795c */ /* 0x000fe20000300000 */
.L_x_1207:
[----:B------:R0:W0:Y:S02]  /*15470*/  SYNCS.PHASECHK.TRANS64.TRYWAIT P0, [R7+URZ+0x28860], R0 ;  /* 0x02886000070075a7 */ /* 0x000024000800017f */
[----:B0-----:R-:W-:Y:S05]  /*15480*/  @!P0 NANOSLEEP.SYNCS 0x989680 ;  /* 0x009896800000895d */ /* 0x001fea0003900000 */
[----:B------:R-:W0:Y:S02]  /*15490*/  @!P0 SYNCS.PHASECHK.TRANS64 P0, [R7+URZ+0x28860], R0 ;  /* 0x02886000070085a7 */ /* 0x000e24000800007f */
[----:B0-----:R-:W-:Y:S05]  /*154a0*/  @!P0 BRA `(.L_x_1207) ;  /* 0xfffffffc00f08947 */ /* 0x001fea000383ffff */
.L_x_1065:
[----:B------:R-:W-:Y:S05]  /*154b0*/  BSYNC B6 ;  /* 0x0000000000067941 */ /* 0x000fea0003800000 */
.L_x_1062:
[----:B------:R-:W-:Y:S05]  /*154c0*/  EXIT ;  /* 0x000000000000794d */ /* 0x000fea0003800000 */
.L_x_1075:
[----:B0-----:R-:W-:-:S04]  /*154d0*/  IMAD.U32 R3, RZ, RZ, UR40 ;  /* 0x00000028ff037e24 */ /* 0x001fc8000f8e00ff */
[----:B------:R0:W1:Y:S03]  /*154e0*/  SYNCS.PHASECHK.TRANS64.TRYWAIT P0, [R3+URZ+0x28800], R0 ;  /* 0x02880000030075a7 */ /* 0x000066000800017f */
[----:B-1----:R-:W-:Y:S05]  /*154f0*/  @!P0 NANOSLEEP.SYNCS 0x989680 ;  /* 0x009896800000895d */ /* 0x002fea0003900000 */
[----:B------:R-:W1:Y:S02]  /*15500*/  @!P0 SYNCS.PHASECHK.TRANS64 P0, [R3+URZ+0x28800], R0 ;  /* 0x02880000030085a7 */ /* 0x000e64000800007f */
[----:B-1----:R-:W-:Y:S05]  /*15510*/  @!P0 BRA `(.L_x_1075) ;  /* 0xfffffffc00ec8947 */ /* 0x002fea000383ffff */
[----:B------:R-:W-:Y:S05]  /*15520*/  BRA `(.L_x_1208) ;  /* 0xfffffec000787947 */ /* 0x000fea000383ffff */
.L_x_1079:
[----:B-1----:R-:W-:-:S04]  /*15530*/  IMAD.U32 R3, RZ, RZ, UR40 ;  /* 0x00000028ff037e24 */ /* 0x002fc8000f8e00ff */
[----:B------:R1:W2:Y:S03]  /*15540*/  SYNCS.PHASECHK.TRANS64.TRYWAIT P1, [R3+URZ+0x28830], R0 ;  /* 0x02883000030075a7 */ /* 0x0002a6000802017f */
[----:B--2---:R-:W-:Y:S05]  /*15550*/  @!P1 NANOSLEEP.SYNCS 0x989680 ;  /* 0x009896800000995d */ /* 0x004fea0003900000 */
[----:B------:R-:W2:Y:S02]  /*15560*/  @!P1 SYNCS.PHASECHK.TRANS64 P1, [R3+URZ+0x28830], R0 ;  /* 0x02883000030095a7 */ /* 0x000ea4000802007f */
[----:B--2---:R-:W-:Y:S05]  /*15570*/  @!P1 BRA `(.L_x_1079) ;  /* 0xfffffffc00ec9947 */ /* 0x004fea000383ffff */
[----:B------:R-:W-:Y:S05]  /*15580*/  BRA `(.L_x_1078) ;  /* 0xfffffec000947947 */ /* 0x000fea000383ffff */
.L_x_1096:
[----:B-1----:R-:W-:-:S04]  /*15590*/  IMAD.U32 R9, RZ, RZ, UR6 ;  /* 0x00000006ff097e24 */ /* 0x002fc8000f8e00ff */
[----:B------:R1:W2:Y:S03]  /*155a0*/  SYNCS.PHASECHK.TRANS64.TRYWAIT P1, [R9+URZ+0x28830], R8 ;  /* 0x02883008090075a7 */ /* 0x0002a6000802017f */
[----:B--2---:R-:W-:Y:S05]  /*155b0*/  @!P1 NANOSLEEP.SYNCS 0x989680 ;  /* 0x009896800000995d */ /* 0x004fea0003900000 */
[----:B------:R-:W2:Y:S02]  /*155c0*/  @!P1 SYNCS.PHASECHK.TRANS64 P1, [R9+URZ+0x28830], R8 ;  /* 0x02883008090095a7 */ /* 0x000ea4000802007f */
[----:B--2---:R-:W-:Y:S05]  /*155d0*/  @!P1 BRA `(.L_x_1096) ;  /* 0xfffffffc00ec9947 */ /* 0x004fea000383ffff */
[----:B------:R-:W-:Y:S05]  /*155e0*/  BRA `(.L_x_1093) ;  /* 0xfffffefc00f87947 */ /* 0x000fea000383ffff */
.L_x_1100:
[----:B-1----:R-:W-:-:S04]  /*155f0*/  IMAD.U32 R9, RZ, RZ, UR6 ;  /* 0x00000006ff097e24 */ /* 0x002fc8000f8e00ff */
[----:B------:R1:W2:Y:S03]  /*15600*/  SYNCS.PHASECHK.TRANS64.TRYWAIT P1, [R9+URZ+0x28850], R8 ;  /* 0x02885008090075a7 */ /* 0x0002a6000802017f */
[----:B--2---:R-:W-:Y:S05]  /*15610*/  @!P1 NANOSLEEP.SYNCS 0x989680 ;  /* 0x009896800000995d */ /* 0x004fea0003900000 */
[----:B------:R-:W2:Y:S02]  /*15620*/  @!P1 SYNCS.PHASECHK.TRANS64 P1, [R9+URZ+0x28850], R8 ;  /* 0x02885008090095a7 */ /* 0x000ea4000802007f */
[----:B--2---:R-:W-:Y:S05]  /*15630*/  @!P1 BRA `(.L_x_1100) ;  /* 0xfffffffc00ec9947 */ /* 0x004fea000383ffff */
[----:B------:R-:W-:Y:S05]  /*15640*/  BRA `(.L_x_1097) ;  /* 0xffffff0000cc7947 */ /* 0x000fea000383ffff */
.L_x_1119:
[----:B-1----:R-:W-:-:S04]  /*15650*/  IMAD.U32 R10, RZ, RZ, UR6 ;  /* 0x00000006ff0a7e24 */ /* 0x002fc8000f8e00ff */
[----:B------:R1:W2:Y:S03]  /*15660*/  SYNCS.PHASECHK.TRANS64.TRYWAIT P1, [R10+URZ+0x28830], R9 ;  /* 0x028830090a0075a7 */ /* 0x0002a6000802017f */
[----:B--2---:R-:W-:Y:S05]  /*15670*/  @!P1 NANOSLEEP.SYNCS 0x989680 ;  /* 0x009896800000995d */ /* 0x004fea0003900000 */
[----:B------:R-:W2:Y:S02]  /*15680*/  @!P1 SYNCS.PHASECHK.TRANS64 P1, [R10+URZ+0x28830], R9 ;  /* 0x028830090a0095a7 */ /* 0x000ea4000802007f */
[----:B--2---:R-:W-:Y:S05]  /*15690*/  @!P1 BRA `(.L_x_1119) ;  /* 0xfffffffc00ec9947 */ /* 0x004fea000383ffff */
[----:B------:R-:W-:Y:S05]  /*156a0*/  BRA `(.L_x_1116) ;  /* 0xffffff3800d87947 */ /* 0x000fea000383ffff */
.L_x_1123:
[----:B-1----:R-:W-:-:S04]  /*156b0*/  IMAD.U32 R10, RZ, RZ, UR6 ;  /* 0x00000006ff0a7e24 */ /* 0x002fc8000f8e00ff */
[----:B------:R1:W2:Y:S03]  /*156c0*/  SYNCS.PHASECHK.TRANS64.TRYWAIT P1, [R10+URZ+0x28850], R9 ;  /* 0x028850090a0075a7 */ /* 0x0002a6000802017f */
[----:B--2---:R-:W-:Y:S05]  /*156d0*/  @!P1 NANOSLEEP.SYNCS 0x989680 ;  /* 0x009896800000995d */ /* 0x004fea0003900000 */
[----:B------:R-:W2:Y:S02]  /*156e0*/  @!P1 SYNCS.PHASECHK.TRANS64 P1, [R10+URZ+0x28850], R9 ;  /* 0x028850090a0095a7 */ /* 0x000ea4000802007f */
[----:B--2---:R-:W-:Y:S05]  /*156f0*/  @!P1 BRA `(.L_x_1123) ;  /* 0xfffffffc00ec9947 */ /* 0x004fea000383ffff */
[----:B------:R-:W-:Y:S05]  /*15700*/  BRA `(.L_x_1120) ;  /* 0xffffff3c00ac7947 */ /* 0x000fea000383ffff */
.L_x_1131:
[----:B-1----:R-:W-:-:S04]  /*15710*/  MOV R10, UR6 ;  /* 0x00000006000a7c02 */ /* 0x002fc80008000f00 */
[----:B------:R1:W2:Y:S03]  /*15720*/  SYNCS.PHASECHK.TRANS64.TRYWAIT P1, [R10+URZ+0x28830], R9 ;  /* 0x028830090a0075a7 */ /* 0x0002a6000802017f */
[----:B--2---:R-:W-:Y:S05]  /*15730*/  @!P1 NANOSLEEP.SYNCS 0x989680 ;  /* 0x009896800000995d */ /* 0x004fea0003900000 */
[----:B------:R-:W2:Y:S02]  /*15740*/  @!P1 SYNCS.PHASECHK.TRANS64 P1, [R10+URZ+0x28830], R9 ;  /* 0x028830090a0095a7 */ /* 0x000ea4000802007f */
[----:B--2---:R-:W-:Y:S05]  /*15750*/  @!P1 BRA `(.L_x_1131) ;  /* 0xfffffffc00ec9947 */ /* 0x004fea000383ffff */
[----:B------:R-:W-:Y:S05]  /*15760*/  BRA `(.L_x_1128) ;  /* 0xffffff6000e07947 */ /* 0x000fea000383ffff */
.L_x_1135:
[----:B-1----:R-:W-:-:S04]  /*15770*/  IMAD.U32 R10, RZ, RZ, UR6 ;  /* 0x00000006ff0a7e24 */ /* 0x002fc8000f8e00ff */
[----:B------:R1:W2:Y:S03]  /*15780*/  SYNCS.PHASECHK.TRANS64.TRYWAIT P1, [R10+URZ+0x28850], R9 ;  /* 0x028850090a0075a7 */ /* 0x0002a6000802017f */
[----:B--2---:R-:W-:Y:S05]  /*15790*/  @!P1 NANOSLEEP.SYNCS 0x989680 ;  /* 0x009896800000995d */ /* 0x004fea0003900000 */
[----:B------:R-:W2:Y:S02]  /*157a0*/  @!P1 SYNCS.PHASECHK.TRANS64 P1, [R10+URZ+0x28850], R9 ;  /* 0x028850090a0095a7 */ /* 0x000ea4000802007f */
[----:B--2---:R-:W-:Y:S05]  /*157b0*/  @!P1 BRA `(.L_x_1135) ;  /* 0xfffffffc00ec9947 */ /* 0x004fea000383ffff */
[----:B------:R-:W-:Y:S05]  /*157c0*/  BRA `(.L_x_1132) ;  /* 0xffffff6400a47947 */ /* 0x000fea000383ffff */
.L_x_1150:
[----:B-1----:R-:W-:-:S04]  /*157d0*/  IMAD.U32 R3, RZ, RZ, UR5 ;  /* 0x00000005ff037e24 */ /* 0x002fc8000f8e00ff */
[----:B------:R1:W3:Y:S03]  /*157e0*/  SYNCS.PHASECHK.TRANS64.TRYWAIT P1, [R3+URZ+0x28850], R0 ;  /* 0x02885000030075a7 */ /* 0x0002e6000802017f */
[----:B---3--:R-:W-:Y:S05]  /*157f0*/  @!P1 NANOSLEEP.SYNCS 0x989680 ;  /* 0x009896800000995d */ /* 0x008fea0003900000 */
[----:B------:R-:W3:Y:S02]  /*15800*/  @!P1 SYNCS.PHASECHK.TRANS64 P1, [R3+URZ+0x28850], R0 ;  /* 0x02885000030095a7 */ /* 0x000ee4000802007f */
[----:B---3--:R-:W-:Y:S05]  /*15810*/  @!P1 BRA `(.L_x_1150) ;  /* 0xfffffffc00ec9947 */ /* 0x008fea000383ffff */
[----:B------:R-:W-:Y:S05]  /*15820*/  BRA `(.L_x_1149) ;  /* 0xffffff9800c47947 */ /* 0x000fea000383ffff */
.L_x_1168:
[----:B------:R-:W-:Y:S02]  /*15830*/  IMAD.MOV.U32 R13, RZ, RZ, R17 ;  /* 0x000000ffff0d7224 */ /* 0x000fe400078e0011 */
[----:B------:R-:W-:Y:S02]  /*15840*/  IMAD.MOV.U32 R12, RZ, RZ, RZ ;  /* 0x000000ffff0c7224 */ /* 0x000fe400078e00ff */
[----:B------:R-:W-:Y:S02]  /*15850*/  IMAD.MOV.U32 R11, RZ, RZ, 0x1f ;  /* 0x0000001fff0b7424 */ /* 0x000fe400078e00ff */
[----:B------:R-:W-:-:S07]  /*15860*/  IMAD.MOV.U32 R15, RZ, RZ, -0x1 ;  /* 0xffffffffff0f7424 */ /* 0x000fce00078e00ff */
[----:B-----5:R-:W-:Y:S05]  /*15870*/  WARPSYNC.COLLECTIVE R15, `(.L_x_1209) ;  /* 0x000000000f087348 */ /* 0x020fea0003c00000 */
[----:B------:R0:W1:Y:S02]  /*15880*/  SHFL.IDX P6, R14, R13, R12, R11 ;  /* 0x0000000c0d0e7389 */ /* 0x00006400000c000b */
[----:B01---5:R-:W-:Y:S01]  /*15890*/  ENDCOLLECTIVE ;  /* 0x000000000000791b */ /* 0x023fe20003800000 */
.L_x_1209:
[----:B------:R-:W-:Y:S05]  /*158a0*/  BRA `(.L_x_1210) ;  /* 0xffffffcc00807947 */ /* 0x000fea000383ffff */
.L_x_1170:
[----:B0-----:R-:W-:-:S04]  /*158b0*/  IMAD.U32 R10, RZ, RZ, UR46 ;  /* 0x0000002eff0a7e24 */ /* 0x001fc8000f8e00ff */
[----:B------:R0:W1:Y:S03]  /*158c0*/  SYNCS.PHASECHK.TRANS64.TRYWAIT P0, [R10+URZ+0x28840], R9 ;  /* 0x028840090a0075a7 */ /* 0x000066000800017f */
[----:B-1----:R-:W-:Y:S05]  /*158d0*/  @!P0 NANOSLEEP.SYNCS 0x989680 ;  /* 0x009896800000895d */ /* 0x002fea0003900000 */
[----:B------:R-:W1:Y:S02]  /*158e0*/  @!P0 SYNCS.PHASECHK.TRANS64 P0, [R10+URZ+0x28840], R9 ;  /* 0x028840090a0085a7 */ /* 0x000e64000800007f */
[----:B-1----:R-:W-:Y:S05]  /*158f0*/  @!P0 BRA `(.L_x_1170) ;  /* 0xfffffffc00ec8947 */ /* 0x002fea000383ffff */
[----:B------:R-:W-:Y:S05]  /*15900*/  BRA `(.L_x_1211) ;  /* 0xffffffcc00fc7947 */ /* 0x000fea000383ffff */
.L_x_1171:
        /* <DEDUP_REMOVED lines=8> */
.L_x_1213:
[----:B------:R-:W-:Y:S05]  /*15990*/  BSYNC B0 ;  /* 0x0000000000007941 */ /* 0x000fea0003800000 */
.L_x_1212:
[----:B------:R-:W-:Y:S01]  /*159a0*/  IMAD.MOV.U32 R13, RZ, RZ, R0 ;  /* 0x000000ffff0d7224 */ /* 0x000fe200078e0000 */
[----:B------:R-:W-:Y:S01]  /*159b0*/  @P0 LEA R9, R19, UR46, 0x1 ;  /* 0x0000002e13090c11 */ /* 0x000fe2000f8e08ff */
[----:B------:R-:W-:Y:S02]  /*159c0*/  IMAD.MOV.U32 R12, RZ, RZ, RZ ;  /* 0x000000ffff0c7224 */ /* 0x000fe400078e00ff */
[----:B------:R-:W-:Y:S02]  /*159d0*/  IMAD.MOV.U32 R11, RZ, RZ, 0x181f ;  /* 0x0000181fff0b7424 */ /* 0x000fe400078e00ff */
[----:B------:R-:W-:Y:S02]  /*159e0*/  IMAD.MOV.U32 R15, RZ, RZ, -0x1 ;  /* 0xffffffffff0f7424 */ /* 0x000fe400078e00ff */
[----:B------:R-:W-:-:S07]  /*159f0*/  IMAD.MOV.U32 R5, RZ, RZ, R14 ;  /* 0x000000ffff057224 */ /* 0x000fce00078e000e */
[----:B------:R-:W-:Y:S05]  /*15a00*/  WARPSYNC.COLLECTIVE R15, `(.L_x_1214) ;  /* 0x000000000f087348 */ /* 0x000fea0003c00000 */
[----:B------:R0:W1:Y:S02]  /*15a10*/  SHFL.IDX P6, R14, R13, R12, R11 ;  /* 0x0000000c0d0e7389 */ /* 0x00006400000c000b */
[----:B01----:R-:W-:Y:S01]  /*15a20*/  ENDCOLLECTIVE ;  /* 0x000000000000791b */ /* 0x003fe20003800000 */
.L_x_1214:
[----:B------:R-:W-:Y:S02]  /*15a30*/  IMAD.MOV.U32 R13, RZ, RZ, R3 ;  /* 0x000000ffff0d7224 */ /* 0x000fe400078e0003 */
[----:B------:R-:W-:Y:S02]  /*15a40*/  IMAD.MOV.U32 R12, RZ, RZ, 0x1 ;  /* 0x00000001ff0c7424 */ /* 0x000fe400078e00ff */
[----:B------:R-:W-:-:S07]  /*15a50*/  IMAD.MOV.U32 R4, RZ, RZ, R14 ;  /* 0x000000ffff047224 */ /* 0x000fce00078e000e */
[----:B------:R-:W-:Y:S05]  /*15a60*/  WARPSYNC.COLLECTIVE R15, `(.L_x_1215) ;  /* 0x000000000f087348 */ /* 0x000fea0003c00000 */
[----:B------:R0:W1:Y:S02]  /*15a70*/  SHFL.IDX P6, R14, R13, R12, R11 ;  /* 0x0000000c0d0e7389 */ /* 0x00006400000c000b */
[----:B01----:R-:W-:Y:S01]  /*15a80*/  ENDCOLLECTIVE ;  /* 0x000000000000791b */ /* 0x003fe20003800000 */
.L_x_1215:
        /* <DEDUP_REMOVED lines=12> */
.L_x_1216:
[----:B------:R-:W-:Y:S01]  /*15b50*/  @P0 LEA R37, R19, UR46, 0x1 ;  /* 0x0000002e13250c11 */ /* 0x000fe2000f8e08ff */
[----:B------:R-:W-:Y:S02]  /*15b60*/  IMAD.MOV.U32 R5, RZ, RZ, R8 ;  /* 0x000000ffff057224 */ /* 0x000fe400078e0008 */
[----:B------:R-:W-:Y:S02]  /*15b70*/  IMAD.MOV.U32 R13, RZ, RZ, R3 ;  /* 0x000000ffff0d7224 */ /* 0x000fe400078e0003 */
[----:B------:R-:W-:Y:S02]  /*15b80*/  IMAD.MOV.U32 R12, RZ, RZ, 0x2 ;  /* 0x00000002ff0c7424 */ /* 0x000fe400078e00ff */
[----:B------:R-:W-:-:S07]  /*15b90*/  IMAD.MOV.U32 R4, RZ, RZ, R14 ;  /* 0x000000ffff047224 */ /* 0x000fce00078e000e */
[----:B------:R-:W-:Y:S05]  /*15ba0*/  WARPSYNC.COLLECTIVE R15, `(.L_x_1217) ;  /* 0x000000000f087348 */ /* 0x000fea0003c00000 */
[----:B------:R0:W1:Y:S02]  /*15bb0*/  SHFL.IDX P6, R14, R13, R12, R11 ;  /* 0x0000000c0d0e7389 */ /* 0x00006400000c000b */
[----:B01----:R-:W-:Y:S01]  /*15bc0*/  ENDCOLLECTIVE ;  /* 0x000000000000791b */ /* 0x003fe20003800000 */
.L_x_1217:
        /* <DEDUP_REMOVED lines=9> */
[----:B0-----:R-:W-:Y:S05]  /*15c60*/  WARPSYNC.COLLECTIVE R15, `(.L_x_1218) ;  /* 0x000000000f087348 */ /* 0x001fea0003c00000 */
[----:B------:R1:W2:Y:S02]  /*15c70*/  SHFL.IDX P6, R14, R13, R12, R11 ;  /* 0x0000000c0d0e7389 */ /* 0x0002a400000c000b */
[----:B012---:R-:W-:Y:S01]  /*15c80*/  ENDCOLLECTIVE ;  /* 0x000000000000791b */ /* 0x007fe20003800000 */
.L_x_1218:
[----:B------:R-:W-:Y:S01]  /*15c90*/  MOV R5, R10 ;  /* 0x0000000a00057202 */ /* 0x000fe20000000f00 */
[----:B------:R-:W-:Y:S02]  /*15ca0*/  IMAD.MOV.U32 R13, RZ, RZ, R3 ;  /* 0x000000ffff0d7224 */ /* 0x000fe400078e0003 */
[----:B------:R-:W-:Y:S02]  /*15cb0*/  IMAD.MOV.U32 R12, RZ, RZ, 0x3 ;  /* 0x00000003ff0c7424 */ /* 0x000fe400078e00ff */
[----:B------:R-:W-:-:S07]  /*15cc0*/  IMAD.MOV.U32 R35, RZ, RZ, R14 ;  /* 0x000000ffff237224 */ /* 0x000fce00078e000e */
[----:B------:R-:W-:Y:S05]  /*15cd0*/  WARPSYNC.COLLECTIVE R15, `(.L_x_1219) ;  /* 0x000000000f087348 */ /* 0x000fea0003c00000 */
[----:B------:R0:W1:Y:S02]  /*15ce0*/  SHFL.IDX P6, R14, R13, R12, R11 ;  /* 0x0000000c0d0e7389 */ /* 0x00006400000c000b */
[----:B01----:R-:W-:Y:S01]  /*15cf0*/  ENDCOLLECTIVE ;  /* 0x000000000000791b */ /* 0x003fe20003800000 */
.L_x_1219:
        /* <DEDUP_REMOVED lines=14> */
.L_x_1220:
[----:B------:R-:W-:Y:S01]  /*15de0*/  IMAD.MOV.U32 R5, RZ, RZ, R7 ;  /* 0x000000ffff057224 */ /* 0x000fe200078e0007 */
[----:B------:R-:W-:Y:S01]  /*15df0*/  @P0 LEA R7, R19, UR46, 0x1 ;  /* 0x0000002e13070c11 */ /* 0x000fe2000f8e08ff */
[----:B------:R-:W-:Y:S02]  /*15e00*/  IMAD.MOV.U32 R13, RZ, RZ, R3 ;  /* 0x000000ffff0d7224 */ /* 0x000fe400078e0003 */
[----:B------:R-:W-:Y:S02]  /*15e10*/  IMAD.MOV.U32 R12, RZ, RZ, 0x4 ;  /* 0x00000004ff0c7424 */ /* 0x000fe400078e00ff */
[----:B------:R-:W-:-:S07]  /*15e20*/  IMAD.MOV.U32 R36, RZ, RZ, R14 ;  /* 0x000000ffff247224 */ /* 0x000fce00078e000e */
[----:B------:R-:W-:Y:S05]  /*15e30*/  WARPSYNC.COLLECTIVE R15, `(.L_x_1221) ;  /* 0x000000000f087348 */ /* 0x000fea0003c00000 */
[----:B------:R0:W1:Y:S02]  /*15e40*/  SHFL.IDX P6, R14, R13, R12, R11 ;  /* 0x0000000c0d0e7389 */ /* 0x00006400000c000b */
[----:B01----:R-:W-:Y:S01]  /*15e50*/  ENDCOLLECTIVE ;  /* 0x000000000000791b */ /* 0x003fe20003800000 */
.L_x_1221:
[----:B------:R-:W-:-:S04]  /*15e60*/  IMAD.MOV.U32 R4, RZ, RZ, R36 ;  /* 0x000000ffff047224 */ /* 0x000fc800078e0024 */
[----:B------:R-:W-:-:S05]  /*15e70*/  @P0 IMAD.WIDE.U32 R4, R26, 0x2, R4 ;  /* 0x000000021a040825 */ /* 0x000fca00078e0004 */
        /* <DEDUP_REMOVED lines=11> */
.L_x_1222:
        /* <DEDUP_REMOVED lines=8> */
.L_x_1223:
        /* <DEDUP_REMOVED lines=12> */
.L_x_1224:
        /* <DEDUP_REMOVED lines=8> */
.L_x_1225:
        /* <DEDUP_REMOVED lines=13> */
.L_x_1226:
        /* <DEDUP_REMOVED lines=8> */
.L_x_1227:
        /* <DEDUP_REMOVED lines=8> */
[----:B------:R-:W-:-:S07]  /*162c0*/  MOV R3, R14 ;  /* 0x0000000e00037202 */ /* 0x000fce0000000f00 */
[----:B0-----:R-:W-:Y:S05]  /*162d0*/  WARPSYNC.COLLECTIVE R15, `(.L_x_1228) ;  /* 0x000000000f087348 */ /* 0x001fea0003c00000 */
[----:B------:R1:W2:Y:S02]  /*162e0*/  SHFL.IDX P6, R14, R13, R12, R11 ;  /* 0x0000000c0d0e7389 */ /* 0x0002a400000c000b */
[----:B012---:R-:W-:Y:S01]  /*162f0*/  ENDCOLLECTIVE ;  /* 0x000000000000791b */ /* 0x007fe20003800000 */
.L_x_1228:
[----:B------:R-:W-:Y:S05]  /*16300*/  BRA `(.L_x_1229) ;  /* 0xffffffc800f87947 */ /* 0x000fea000383ffff */
.L_x_1174:
[----:B------:R-:W-:Y:S01]  /*16310*/  IMAD.MOV.U32 R13, RZ, RZ, R7 ;  /* 0x000000ffff0d7224 */ /* 0x000fe200078e0007 */
[----:B------:R-:W-:Y:S01]  /*16320*/  IADD3 R3, R28, UR41, RZ ;  /* 0x000000291c037c10 */ /* 0x000fe2000fffe0ff */
[----:B------:R-:W-:Y:S02]  /*16330*/  IMAD.MOV.U32 R12, RZ, RZ, RZ ;  /* 0x000000ffff0c7224 */ /* 0x000fe400078e00ff */
[----:B------:R-:W-:Y:S02]  /*16340*/  IMAD.MOV.U32 R11, RZ, RZ, 0x181f ;  /* 0x0000181fff0b7424 */ /* 0x000fe400078e00ff */
[----:B------:R-:W-:Y:S02]  /*16350*/  IMAD.MOV.U32 R15, RZ, RZ, -0x1 ;  /* 0xffffffffff0f7424 */ /* 0x000fe400078e00ff */
[----:B------:R-:W-:-:S07]  /*16360*/  VIADD R9, R3, 0x10 ;  /* 0x0000001003097836 */ /* 0x000fce0000000000 */
[----:B------:R-:W-:Y:S05]  /*16370*/  WARPSYNC.COLLECTIVE R15, `(.L_x_1230) ;  /* 0x000000000f087348 */ /* 0x000fea0003c00000 */
[----:B------:R0:W1:Y:S02]  /*16380*/  SHFL.IDX P6, R14, R13, R12, R11 ;  /* 0x0000000c0d0e7389 */ /* 0x00006400000c000b */
[----:B01----:R-:W-:Y:S01]  /*16390*/  ENDCOLLECTIVE ;  /* 0x000000000000791b */ /* 0x003fe20003800000 */
.L_x_1230:
[----:B------:R-:W-:Y:S02]  /*163a0*/  IMAD.MOV.U32 R13, RZ, RZ, R6 ;  /* 0x000000ffff0d7224 */ /* 0x000fe400078e0006 */
[----:B------:R-:W-:-:S07]  /*163b0*/  IMAD.MOV.U32 R5, RZ, RZ, R14 ;  /* 0x000000ffff057224 */ /* 0x000fce00078e000e */
[----:B------:R-:W-:Y:S05]  /*163c0*/  WARPSYNC.COLLECTIVE R15, `(.L_x_1231) ;  /* 0x000000000f087348 */ /* 0x000fea0003c00000 */
[----:B------:R0:W1:Y:S02]  /*163d0*/  SHFL.IDX P6, R14, R13, R12, R11 ;  /* 0x0000000c0d0e7389 */ /* 0x00006400000c000b */
[----:B01----:R-:W-:Y:S01]  /*163e0*/  ENDCOLLECTIVE ;  /* 0x000000000000791b */ /* 0x003fe20003800000 */
.L_x_1231:
        /* <DEDUP_REMOVED lines=10> */
.L_x_1232:
        /* <DEDUP_REMOVED lines=9> */
[----:B0-----:R-:W-:-:S07]  /*16520*/  @!P2 LEA R35, R19, UR46, 0x1 ;  /* 0x0000002e1323ac11 */ /* 0x001fce000f8e08ff */
[----:B------:R-:W-:Y:S05]  /*16530*/  WARPSYNC.COLLECTIVE R15, `(.L_x_1233) ;  /* 0x000000000f087348 */ /* 0x000fea0003c00000 */
[----:B------:R0:W1:Y:S02]  /*16540*/  SHFL.IDX P6, R14, R13, R12, R11 ;  /* 0x0000000c0d0e7389 */ /* 0x00006400000c000b */
[----:B01----:R-:W-:Y:S01]  /*16550*/  ENDCOLLECTIVE ;  /* 0x000000000000791b */ /* 0x003fe20003800000 */
.L_x_1233:
[----:B------:R-:W-:Y:S01]  /*16560*/  IMAD.MOV.U32 R5, RZ, RZ, R8 ;  /* 0x000000ffff057224 */ /* 0x000fe200078e0008 */
[----:B------:R-:W-:Y:S01]  /*16570*/  MOV R13, R7 ;  /* 0x00000007000d7202 */ /* 0x000fe20000000f00 */
[----:B------:R-:W-:Y:S02]  /*16580*/  IMAD.MOV.U32 R12, RZ, RZ, 0x2 ;  /* 0x00000002ff0c7424 */ /* 0x000fe400078e00ff */
[----:B------:R-:W-:-:S07]  /*16590*/  IMAD.MOV.U32 R4, RZ, RZ, R14 ;  /* 0x000000ffff047224 */ /* 0x000fce00078e000e */
[----:B------:R-:W-:Y:S05]  /*165a0*/  WARPSYNC.COLLECTIVE R15, `(.L_x_1234) ;  /* 0x000000000f087348 */ /* 0x000fea0003c00000 */
[----:B------:R0:W1:Y:S02]  /*165b0*/  SHFL.IDX P6, R14, R13, R12, R11 ;  /* 0x0000000c0d0e7389 */ /* 0x00006400000c000b */
[----:B01----:R-:W-:Y:S01]  /*165c0*/  ENDCOLLECTIVE ;  /* 0x000000000000791b */ /* 0x003fe20003800000 */
.L_x_1234:
        /* <DEDUP_REMOVED lines=15> */
.L_x_1235:
[----:B------:R-:W-:Y:S02]  /*166c0*/  IMAD.MOV.U32 R13, RZ, RZ, R7 ;  /* 0x000000ffff0d7224 */ /* 0x000fe400078e0007 */
[----:B------:R-:W-:Y:S02]  /*166d0*/  IMAD.MOV.U32 R12, RZ, RZ, 0x3 ;  /* 0x00000003ff0c7424 */ /* 0x000fe400078e00ff */
[----:B------:R-:W-:-:S07]  /*166e0*/  IMAD.MOV.U32 R4, RZ, RZ, R14 ;  /* 0x000000ffff047224 */ /* 0x000fce00078e000e */
[----:B------:R-:W-:Y:S05]  /*166f0*/  WARPSYNC.COLLECTIVE R15, `(.L_x_1236) ;  /* 0x000000000f087348 */ /* 0x000fea0003c00000 */
[----:B------:R0:W1:Y:S02]  /*16700*/  SHFL.IDX P6, R14, R13, R12, R11 ;  /* 0x0000000c0d0e7389 */ /* 0x00006400000c000b */
[----:B01----:R-:W-:Y:S01]  /*16710*/  ENDCOLLECTIVE ;  /* 0x000000000000791b */ /* 0x003fe20003800000 */
.L_x_1236:
        /* <DEDUP_REMOVED lines=13> */
.L_x_1237:
[----:B------:R-:W-:Y:S02]  /*167f0*/  IMAD.MOV.U32 R5, RZ, RZ, R10 ;  /* 0x000000ffff057224 */ /* 0x000fe400078e000a */
[----:B------:R-:W-:Y:S02]  /*16800*/  IMAD.MOV.U32 R13, RZ, RZ, R7 ;  /* 0x000000ffff0d7224 */ /* 0x000fe400078e0007 */
[----:B------:R-:W-:Y:S02]  /*16810*/  IMAD.MOV.U32 R12, RZ, RZ, 0x4 ;  /* 0x00000004ff0c7424 */ /* 0x000fe400078e00ff */
[----:B------:R-:W-:-:S07]  /*16820*/  IMAD.MOV.U32 R4, RZ, RZ, R14 ;  /* 0x000000ffff047224 */ /* 0x000fce00078e000e */
[----:B------:R-:W-:Y:S05]  /*16830*/  WARPSYNC.COLLECTIVE R15, `(.L_x_1238) ;  /* 0x000000000f087348 */ /* 0x000fea0003c00000 */
[----:B------:R0:W1:Y:S02]  /*16840*/  SHFL.IDX P6, R14, R13, R12, R11 ;  /* 0x0000000c0d0e7389 */ /* 0x00006400000c000b */
[----:B01----:R-:W-:Y:S01]  /*16850*/  ENDCOLLECTIVE ;  /* 0x000000000000791b */ /* 0x003fe20003800000 */
.L_x_1238:
        /* <DEDUP_REMOVED lines=8> */
[----:B------:R-:W-:Y:S01]  /*168e0*/  IMAD.MOV.U32 R13, RZ, RZ, R6 ;  /* 0x000000ffff0d7224 */ /* 0x000fe200078e0006 */
[----:B0-----:R-:W-:Y:S01]  /*168f0*/  IADD3 R9, R3, 0x50, RZ ;  /* 0x0000005003097810 */ /* 0x001fe20007ffe0ff */
[----:B------:R-:W-:-:S10]  /*16900*/  IMAD.MOV.U32 R5, RZ, RZ, R14 ;  /* 0x000000ffff057224 */ /* 0x000fd400078e000e */
[----:B------:R-:W-:-:S07]  /*16910*/  @!P2 LEA R21, R19, UR46, 0x1 ;  /* 0x0000002e1315ac11 */ /* 0x000fce000f8e08ff */
[----:B------:R-:W-:Y:S05]  /*16920*/  WARPSYNC.COLLECTIVE R15, `(.L_x_1239) ;  /* 0x000000000f087348 */ /* 0x000fea0003c00000 */
[----:B------:R0:W1:Y:S02]  /*16930*/  SHFL.IDX P6, R14, R13, R12, R11 ;  /* 0x0000000c0d0e7389 */ /* 0x00006400000c000b */
[----:B01----:R-:W-:Y:S01]  /*16940*/  ENDCOLLECTIVE ;  /* 0x000000000000791b */ /* 0x003fe20003800000 */
.L_x_1239:
[----:B------:R-:W-:Y:S02]  /*16950*/  IMAD.MOV.U32 R13, RZ, RZ, R7 ;  /* 0x000000ffff0d7224 */ /* 0x000fe400078e0007 */
[----:B------:R-:W-:Y:S02]  /*16960*/  IMAD.MOV.U32 R12, RZ, RZ, 0x5 ;  /* 0x00000005ff0c7424 */ /* 0x000fe400078e00ff */
[----:B------:R-:W-:-:S07]  /*16970*/  IMAD.MOV.U32 R4, RZ, RZ, R14 ;  /* 0x000000ffff047224 */ /* 0x000fce00078e000e */
[----:B------:R-:W-:Y:S05]  /*16980*/  WARPSYNC.COLLECTIVE R15, `(.L_x_1240) ;  /* 0x000000000f087348 */ /* 0x000fea0003c00000 */
[----:B------:R0:W1:Y:S02]  /*16990*/  SHFL.IDX P6, R14, R13, R12, R11 ;  /* 0x0000000c0d0e7389 */ /* 0x00006400000c000b */
[----:B01----:R-:W-:Y:S01]  /*169a0*/  ENDCOLLECTIVE ;  /* 0x000000000000791b */ /* 0x003fe20003800000 */
.L_x_1240:
        /* <DEDUP_REMOVED lines=13> */
.L_x_1241:
[----:B------:R-:W-:Y:S02]  /*16a80*/  IMAD.MOV.U32 R5, RZ, RZ, R10 ;  /* 0x000000ffff057224 */ /* 0x000fe400078e000a */
[----:B------:R-:W-:Y:S01]  /*16a90*/  IMAD.MOV.U32 R13, RZ, RZ, R7 ;  /* 0x000000ffff0d7224 */ /* 0x000fe200078e0007 */
[----:B------:R-:W-:Y:S01]  /*16aa0*/  MOV R12, 0x6 ;  /* 0x00000006000c7802 */ /* 0x000fe20000000f00 */
[----:B------:R-:W-:-:S07]  /*16ab0*/  IMAD.MOV.U32 R4, RZ, RZ, R14 ;  /* 0x000000ffff047224 */ /* 0x000fce00078e000e */
[----:B------:R-:W-:Y:S05]  /*16ac0*/  WARPSYNC.COLLECTIVE R15, `(.L_x_1242) ;  /* 0x000000000f087348 */ /* 0x000fea0003c00000 */
[----:B------:R0:W1:Y:S02]  /*16ad0*/  SHFL.IDX P6, R14, R13, R12, R11 ;  /* 0x0000000c0d0e7389 */ /* 0x00006400000c000b */
[----:B01----:R-:W-:Y:S01]  /*16ae0*/  ENDCOLLECTIVE ;  /* 0x000000000000791b */ /* 0x003fe20003800000 */
.L_x_1242:
[----:B------:R-:W-:-:S04]  /*16af0*/  @!P2 IMAD.WIDE.U32 R8, R26, 0x2, R4 ;  /* 0x000000021a08a825 */ /* 0x000fc800078e0004 */
[----:B------:R-:W-:Y:S01]  /*16b00*/  VIADD R5, R3, 0x60 ;  /* 0x0000006003057836 */ /* 0x000fe20000000000 */
        /* <DEDUP_REMOVED lines=12> */
.L_x_1243:
[----:B------:R-:W-:Y:S02]  /*16bd0*/  IMAD.MOV.U32 R13, RZ, RZ, R7 ;  /* 0x000000ffff0d7224 */ /* 0x000fe400078e0007 */
[----:B------:R-:W-:Y:S02]  /*16be0*/  IMAD.MOV.U32 R12, RZ, RZ, 0x7 ;  /* 0x00000007ff0c7424 */ /* 0x000fe400078e00ff */
[----:B------:R-:W-:-:S07]  /*16bf0*/  IMAD.MOV.U32 R4, RZ, RZ, R14 ;  /* 0x000000ffff047224 */ /* 0x000fce00078e000e */
[----:B------:R-:W-:Y:S05]  /*16c00*/  WARPSYNC.COLLECTIVE R15, `(.L_x_1244) ;  /* 0x000000000f087348 */ /* 0x000fea0003c00000 */
[----:B------:R0:W1:Y:S02]  /*16c10*/  SHFL.IDX P6, R14, R13, R12, R11 ;  /* 0x0000000c0d0e7389 */ /* 0x00006400000c000b */
[----:B01----:R-:W-:Y:S01]  /*16c20*/  ENDCOLLECTIVE ;  /* 0x000000000000791b */ /* 0x003fe20003800000 */
.L_x_1244:
[----:B------:R-:W-:-:S05]  /*16c30*/  @!P2 IMAD.WIDE.U32 R4, R26, 0x2, R4 ;  /* 0x000000021a04a825 */ /* 0x000fca00078e0004 */
        /* <DEDUP_REMOVED lines=10> */
.L_x_1245:
[----:B------:R-:W-:Y:S05]  /*16ce0*/  BRA `(.L_x_1246) ;  /* 0xffffffc800e87947 */ /* 0x000fea000383ffff */
.L_x_1177:
[----:B0-----:R-:W-:-:S04]  /*16cf0*/  IMAD.U32 R3, RZ, RZ, UR46 ;  /* 0x0000002eff037e24 */ /* 0x001fc8000f8e00ff */
[----:B------:R0:W1:Y:S03]  /*16d00*/  SYNCS.PHASECHK.TRANS64.TRYWAIT P0, [R3+URZ+0x28820], R0 ;  /* 0x02882000030075a7 */ /* 0x000066000800017f */
[----:B-1----:R-:W-:Y:S05]  /*16d10*/  @!P0 NANOSLEEP.SYNCS 0x989680 ;  /* 0x009896800000895d */ /* 0x002fea0003900000 */
[----:B------:R-:W1:Y:S02]  /*16d20*/  @!P0 SYNCS.PHASECHK.TRANS64 P0, [R3+URZ+0x28820], R0 ;  /* 0x02882000030085a7 */ /* 0x000e64000800007f */
[----:B-1----:R-:W-:Y:S05]  /*16d30*/  @!P0 BRA `(.L_x_1177) ;  /* 0xfffffffc00ec8947 */ /* 0x002fea000383ffff */
[----:B------:R-:W-:Y:S05]  /*16d40*/  BRA `(.L_x_1247) ;  /* 0xffffffcc00347947 */ /* 0x000fea000383ffff */
.L_x_1181:
[----:B0-----:R0:W1:Y:S02]  /*16d50*/  SYNCS.PHASECHK.TRANS64.TRYWAIT P0, [R34+URZ+0x28840], R3 ;  /* 0x02884003220075a7 */ /* 0x001064000800017f */
[----:B-1----:R-:W-:Y:S05]  /*16d60*/  @!P0 NANOSLEEP.SYNCS 0x989680 ;  /* 0x009896800000895d */ /* 0x002fea0003900000 */
[----:B------:R-:W1:Y:S02]  /*16d70*/  @!P0 SYNCS.PHASECHK.TRANS64 P0, [R34+URZ+0x28840], R3 ;  /* 0x02884003220085a7 */ /* 0x000e64000800007f */
[----:B-1----:R-:W-:Y:S05]  /*16d80*/  @!P0 BRA `(.L_x_1181) ;  /* 0xfffffffc00f08947 */ /* 0x002fea000383ffff */
[----:B------:R-:W-:Y:S05]  /*16d90*/  BRA `(.L_x_1248) ;  /* 0xffffffcc00f87947 */ /* 0x000fea000383ffff */
.L_x_1182:
[----:B------:R-:W-:Y:S01]  /*16da0*/  BSSY B1, `(.L_x_1249) ;  /* 0x0000008000017945 */ /* 0x000fe20003800000 */
[----:B------:R-:W-:Y:S01]  /*16db0*/  MOV R13, R5 ;  /* 0x00000005000d7202 */ /* 0x000fe20000000f00 */
[----:B------:R-:W-:Y:S02]  /*16dc0*/  IMAD.MOV.U32 R12, RZ, RZ, RZ ;  /* 0x000000ffff0c7224 */ /* 0x000fe400078e00ff */
[----:B------:R-:W-:Y:S02]  /*16dd0*/  IMAD.MOV.U32 R11, RZ, RZ, 0x181f ;  /* 0x0000181fff0b7424 */ /* 0x000fe400078e00ff */
[----:B------:R-:W-:-:S07]  /*16de0*/  IMAD.MOV.U32 R15, RZ, RZ, -0x1 ;  /* 0xffffffffff0f7424 */ /* 0x000fce00078e00ff */
[----:B------:R-:W-:Y:S05]  /*16df0*/  WARPSYNC.COLLECTIVE R15, `(.L_x_1250) ;  /* 0x000000000f087348 */ /* 0x000fea0003c00000 */
[----:B------:R0:W1:Y:S02]  /*16e00*/  SHFL.IDX P6, R14, R13, R12, R11 ;  /* 0x0000000c0d0e7389 */ /* 0x00006400000c000b */
[----:B01----:R-:W-:Y:S01]  /*16e10*/  ENDCOLLECTIVE ;  /* 0x000000000000791b */ /* 0x003fe20003800000 */
.L_x_1250:
[----:B------:R-:W-:Y:S05]  /*16e20*/  BSYNC B1 ;  /* 0x0000000000017941 */ /* 0x000fea0003800000 */
.L_x_1249:
[----:B------:R-:W-:Y:S01]  /*16e30*/  IMAD.MOV.U32 R13, RZ, RZ, R6 ;  /* 0x000000ffff0d7224 */ /* 0x000fe200078e0006 */
[----:B------:R-:W-:Y:S01]  /*16e40*/  SHF.L.U32 R3, R26, 0x1, RZ ;  /* 0x000000011a037819 */ /* 0x000fe200000006ff */
[----:B------:R-:W-:Y:S01]  /*16e50*/  IMAD.MOV.U32 R12, RZ, RZ, RZ ;  /* 0x000000ffff0c7224 */ /* 0x000fe200078e00ff */
[----:B------:R-:W-:Y:S01]  /*16e60*/  LEA R4, R4, UR46, 0x1 ;  /* 0x0000002e04047c11 */ /* 0x000fe2000f8e08ff */
[----:B------:R-:W-:Y:S02]  /*16e70*/  IMAD.MOV.U32 R11, RZ, RZ, 0x181f ;  /* 0x0000181fff0b7424 */ /* 0x000fe400078e00ff */
[----:B------:R-:W-:Y:S02]  /*16e80*/  IMAD.MOV.U32 R15, RZ, RZ, -0x1 ;  /* 0xffffffffff0f7424 */ /* 0x000fe400078e00ff */
[----:B------:R-:W-:-:S07]  /*16e90*/  IMAD.MOV.U32 R0, RZ, RZ, R14 ;  /* 0x000000ffff007224 */ /* 0x000fce00078e000e */
[----:B------:R-:W-:Y:S05]  /*16ea0*/  WARPSYNC.COLLECTIVE R15, `(.L_x_1251) ;  /* 0x000000000f087348 */ /* 0x000fea0003c00000 */
[----:B------:R0:W1:Y:S02]  /*16eb0*/  SHFL.IDX P6, R14, R13, R12, R11 ;  /* 0x0000000c0d0e7389 */ /* 0x00006400000c000b */
[----:B01----:R-:W-:Y:S01]  /*16ec0*/  ENDCOLLECTIVE ;  /* 0x000000000000791b */ /* 0x003fe20003800000 */
.L_x_1251:
[----:B------:R-:W-:Y:S02]  /*16ed0*/  IMAD.MOV.U32 R13, RZ, RZ, R5 ;  /* 0x000000ffff0d7224 */ /* 0x000fe400078e0005 */
        /* <DEDUP_REMOVED lines=12> */
.L_x_1252:
[----:B------:R-:W-:Y:S02]  /*16fa0*/  IMAD.MOV.U32 R13, RZ, RZ, R6 ;  /* 0x000000ffff0d7224 */ /* 0x000fe400078e0006 */
[----:B------:R-:W-:-:S07]  /*16fb0*/  IMAD.MOV.U32 R0, RZ, RZ, R14 ;  /* 0x000000ffff007224 */ /* 0x000fce00078e000e */
[----:B------:R-:W-:Y:S05]  /*16fc0*/  WARPSYNC.COLLECTIVE R15, `(.L_x_1253) ;  /* 0x000000000f087348 */ /* 0x000fea0003c00000 */
[----:B------:R0:W1:Y:S02]  /*16fd0*/  SHFL.IDX P6, R14, R13, R12, R11 ;  /* 0x0000000c0d0e7389 */ /* 0x00006400000c000b */
[----:B01----:R-:W-:Y:S01]  /*16fe0*/  ENDCOLLECTIVE ;  /* 0x000000000000791b */ /* 0x003fe20003800000 */
.L_x_1253:
[----:B------:R-:W-:Y:S01]  /*16ff0*/  MOV R13, R5 ;  /* 0x00000005000d7202 */ /* 0x000fe20000000f00 */
[----:B------:R-:W-:Y:S02]  /*17000*/  IMAD.MOV.U32 R12, RZ, RZ, 0x2 ;  /* 0x00000002ff0c7424 */ /* 0x000fe400078e00ff */
[----:B------:R-:W-:-:S05]  /*17010*/  IMAD.MOV.U32 R37, RZ, RZ, R14 ;  /* 0x000000ffff257224 */ /* 0x000fca00078e000e */
        /* <DEDUP_REMOVED lines=11> */
.L_x_1254:
[----:B------:R-:W-:Y:S02]  /*170d0*/  IMAD.MOV.U32 R13, RZ, RZ, R6 ;  /* 0x000000ffff0d7224 */ /* 0x000fe400078e0006 */
[----:B------:R-:W-:-:S07]  /*170e0*/  IMAD.MOV.U32 R7, RZ, RZ, R14 ;  /* 0x000000ffff077224 */ /* 0x000fce00078e000e */
[----:B------:R-:W-:Y:S05]  /*170f0*/  WARPSYNC.COLLECTIVE R15, `(.L_x_1255) ;  /* 0x000000000f087348 */ /* 0x000fea0003c00000 */
[----:B------:R0:W1:Y:S02]  /*17100*/  SHFL.IDX P6, R14, R13, R12, R11 ;  /* 0x0000000c0d0e7389 */ /* 0x00006400000c000b */
[----:B01----:R-:W-:Y:S01]  /*17110*/  ENDCOLLECTIVE ;  /* 0x000000000000791b */ /* 0x003fe20003800000 */
.L_x_1255:
        /* <DEDUP_REMOVED lines=13> */
.L_x_1256:
[----:B------:R-:W-:Y:S01]  /*171f0*/  IMAD.MOV.U32 R13, RZ, RZ, R6 ;  /* 0x000000ffff0d7224 */ /* 0x000fe200078e0006 */
[----:B------:R-:W-:-:S07]  /*17200*/  MOV R0, R14 ;  /* 0x0000000e00007202 */ /* 0x000fce0000000f00 */
[----:B------:R-:W-:Y:S05]  /*17210*/  WARPSYNC.COLLECTIVE R15, `(.L_x_1257) ;  /* 0x000000000f087348 */ /* 0x000fea0003c00000 */
[----:B------:R0:W1:Y:S02]  /*17220*/  SHFL.IDX P6, R14, R13, R12, R11 ;  /* 0x0000000c0d0e7389 */ /* 0x00006400000c000b */
[----:B01----:R-:W-:Y:S01]  /*17230*/  ENDCOLLECTIVE ;  /* 0x000000000000791b */ /* 0x003fe20003800000 */
.L_x_1257:
[----:B------:R-:W-:Y:S02]  /*17240*/  IMAD.MOV.U32 R13, RZ, RZ, R5 ;  /* 0x000000ffff0d7224 */ /* 0x000fe400078e0005 */
        /* <DEDUP_REMOVED lines=13> */
.L_x_1258:
[----:B------:R-:W-:Y:S02]  /*17320*/  IMAD.MOV.U32 R13, RZ, RZ, R6 ;  /* 0x000000ffff0d7224 */ /* 0x000fe400078e0006 */
[----:B------:R-:W-:-:S07]  /*17330*/  IMAD.MOV.U32 R0, RZ, RZ, R14 ;  /* 0x000000ffff007224 */ /* 0x000fce00078e000e */
[----:B------:R-:W-:Y:S05]  /*17340*/  WARPSYNC.COLLECTIVE R15, `(.L_x_1259) ;  /* 0x000000000f087348 */ /* 0x000fea0003c00000 */
[----:B------:R0:W1:Y:S02]  /*17350*/  SHFL.IDX P6, R14, R13, R12, R11 ;  /* 0x0000000c0d0e7389 */ /* 0x00006400000c000b */
[----:B01----:R-:W-:Y:S01]  /*17360*/  ENDCOLLECTIVE ;  /* 0x000000000000791b */ /* 0x003fe20003800000 */
.L_x_1259:
[----:B------:R-:W-:Y:S02]  /*17370*/  IMAD.MOV.U32 R13, RZ, RZ, R5 ;  /* 0x000000ffff0d7224 */ /* 0x000fe400078e0005 */
        /* <DEDUP_REMOVED lines=13> */
.L_x_1260:
[----:B------:R-:W-:Y:S02]  /*17450*/  IMAD.MOV.U32 R13, RZ, RZ, R6 ;  /* 0x000000ffff0d7224 */ /* 0x000fe400078e0006 */
[----:B------:R-:W-:-:S07]  /*17460*/  IMAD.MOV.U32 R7, RZ, RZ, R14 ;  /* 0x000000ffff077224 */ /* 0x000fce00078e000e */
[----:B------:R-:W-:Y:S05]  /*17470*/  WARPSYNC.COLLECTIVE R15, `(.L_x_1261) ;  /* 0x000000000f087348 */ /* 0x000fea0003c00000 */
[----:B------:R0:W1:Y:S02]  /*17480*/  SHFL.IDX P6, R14, R13, R12, R11 ;  /* 0x0000000c0d0e7389 */ /* 0x00006400000c000b */
[----:B01----:R-:W-:Y:S01]  /*17490*/  ENDCOLLECTIVE ;  /* 0x000000000000791b */ /* 0x003fe20003800000 */
.L_x_1261:
[----:B------:R-:W-:Y:S01]  /*174a0*/  IMAD.MOV.U32 R13, RZ, RZ, R5 ;  /* 0x000000ffff0d7224 */ /* 0x000fe200078e0005 */
[----:B------:R-:W-:Y:S02]  /*174b0*/  MOV R12, 0x6 ;  /* 0x00000006000c7802 */ /* 0x000fe40000000f00 */
        /* <DEDUP_REMOVED lines=11> */
.L_x_1262:
[----:B------:R-:W-:Y:S02]  /*17570*/  IMAD.MOV.U32 R13, RZ, RZ, R6 ;  /* 0x000000ffff0d7224 */ /* 0x000fe400078e0006 */
[----:B------:R-:W-:-:S07]  /*17580*/  IMAD.MOV.U32 R0, RZ, RZ, R14 ;  /* 0x000000ffff007224 */ /* 0x000fce00078e000e */
[----:B------:R-:W-:Y:S05]  /*17590*/  WARPSYNC.COLLECTIVE R15, `(.L_x_1263) ;  /* 0x000000000f087348 */ /* 0x000fea0003c00000 */
[----:B------:R0:W1:Y:S02]  /*175a0*/  SHFL.IDX P6, R14, R13, R12, R11 ;  /* 0x0000000c0d0e7389 */ /* 0x00006400000c000b */
[----:B01----:R-:W-:Y:S01]  /*175b0*/  ENDCOLLECTIVE ;  /* 0x000000000000791b */ /* 0x003fe20003800000 */
.L_x_1263:
        /* <DEDUP_REMOVED lines=14> */
.L_x_1264:
[----:B------:R-:W-:Y:S01]  /*176a0*/  IMAD.MOV.U32 R13, RZ, RZ, R6 ;  /* 0x000000ffff0d7224 */ /* 0x000fe200078e0006 */
[----:B------:R-:W-:-:S07]  /*176b0*/  MOV R5, R14 ;  /* 0x0000000e00057202 */ /* 0x000fce0000000f00 */
[----:B------:R-:W-:Y:S05]  /*176c0*/  WARPSYNC.COLLECTIVE R15, `(.L_x_1265) ;  /* 0x000000000f087348 */ /* 0x000fea0003c00000 */
[----:B------:R0:W1:Y:S02]  /*176d0*/  SHFL.IDX P6, R14, R13, R12, R11 ;  /* 0x0000000c0d0e7389 */ /* 0x00006400000c000b */
[----:B01----:R-:W-:Y:S01]  /*176e0*/  ENDCOLLECTIVE ;  /* 0x000000000000791b */ /* 0x003fe20003800000 */
.L_x_1265:
[----:B------:R-:W-:Y:S01]  /*176f0*/  IMAD.MOV.U32 R6, RZ, RZ, R14 ;  /* 0x000000ffff067224 */ /* 0x000fe200078e000e */
[----:B------:R-:W-:Y:S06]  /*17700*/  BRA `(.L_x_1266) ;  /* 0xffffffc800cc7947 */ /* 0x000fec000383ffff */
.L_x_1187:
[----:B---3--:R3:W4:Y:S02]  /*17710*/  SYNCS.PHASECHK.TRANS64.TRYWAIT P0, [R0+URZ+0x28860], R5 ;  /* 0x02886005000075a7 */ /* 0x008724000800017f */
[----:B----4-:R-:W-:Y:S05]  /*17720*/  @!P0 NANOSLEEP.SYNCS 0x989680 ;  /* 0x009896800000895d */ /* 0x010fea0003900000 */
[----:B------:R-:W4:Y:S02]  /*17730*/  @!P0 SYNCS.PHASECHK.TRANS64 P0, [R0+URZ+0x28860], R5 ;  /* 0x02886005000085a7 */ /* 0x000f24000800007f */
[----:B----4-:R-:W-:Y:S05]  /*17740*/  @!P0 BRA `(.L_x_1187) ;  /* 0xfffffffc00f08947 */ /* 0x010fea000383ffff */
[----:B------:R-:W-:Y:S05]  /*17750*/  BRA `(.L_x_1267) ;  /* 0xffffffcc00247947 */ /* 0x000fea000383ffff */
.L_x_1188:
[----:B------:R-:W-:Y:S01]  /*17760*/  BSSY B1, `(.L_x_1268) ;  /* 0x0000008000017945 */ /* 0x000fe20003800000 */
[----:B0-----:R-:W-:Y:S02]  /*17770*/  IMAD.MOV.U32 R13, RZ, RZ, R2 ;  /* 0x000000ffff0d7224 */ /* 0x001fe400078e0002 */
[----:B------:R-:W-:Y:S02]  /*17780*/  IMAD.MOV.U32 R12, RZ, RZ, RZ ;  /* 0x000000ffff0c7224 */ /* 0x000fe400078e00ff */
[----:B------:R-:W-:Y:S02]  /*17790*/  IMAD.MOV.U32 R11, RZ, RZ, 0x181f ;  /* 0x0000181fff0b7424 */ /* 0x000fe400078e00ff */
[----:B------:R-:W-:-:S07]  /*177a0*/  IMAD.MOV.U32 R15, RZ, RZ, -0x1 ;  /* 0xffffffffff0f7424 */ /* 0x000fce00078e00ff */
[----:B--23--:R-:W-:Y:S05]  /*177b0*/  WARPSYNC.COLLECTIVE R15, `(.L_x_1269) ;  /* 0x000000000f087348 */ /* 0x00cfea0003c00000 */
[----:B------:R0:W1:Y:S02]  /*177c0*/  SHFL.IDX P6, R14, R13, R12, R11 ;  /* 0x0000000c0d0e7389 */ /* 0x00006400000c000b */
[----:B0123--:R-:W-:Y:S01]  /*177d0*/  ENDCOLLECTIVE ;  /* 0x000000000000791b */ /* 0x00ffe20003800000 */
.L_x_1269:
[----:B------:R-:W-:Y:S05]  /*177e0*/  BSYNC B1 ;  /* 0x0000000000017941 */ /* 0x000fea0003800000 */
.L_x_1268:
[----:B------:R-:W-:Y:S01]  /*177f0*/  IMAD.MOV.U32 R13, RZ, RZ, R16 ;  /* 0x000000ffff0d7224 */ /* 0x000fe200078e0010 */
[----:B------:R-:W-:Y:S01]  /*17800*/  MOV R12, RZ ;  /* 0x000000ff000c7202 */ /* 0x000fe20000000f00 */
[----:B------:R-:W-:Y:S01]  /*17810*/  IMAD.MOV.U32 R11, RZ, RZ, 0x181f ;  /* 0x0000181fff0b7424 */ /* 0x000fe200078e00ff */
[----:B------:R-:W-:Y:S01]  /*17820*/  LEA R7, R7, UR46, 0x1 ;  /* 0x0000002e07077c11 */ /* 0x000fe2000f8e08ff */
[----:B------:R-:W-:Y:S02]  /*17830*/  IMAD.MOV.U32 R15, RZ, RZ, -0x1 ;  /* 0xffffffffff0f7424 */ /* 0x000fe400078e00ff */
[----:B------:R-:W-:-:S07]  /*17840*/  IMAD.MOV.U32 R5, RZ, RZ, R14 ;  /* 0x000000ffff057224 */ /* 0x000fce00078e000e */
[----:B------:R-:W-:Y:S05]  /*17850*/  WARPSYNC.COLLECTIVE R15, `(.L_x_1270) ;  /* 0x000000000f087348 */ /* 0x000fea0003c00000 */
[----:B------:R0:W1:Y:S02]  /*17860*/  SHFL.IDX P6, R14, R13, R12, R11 ;  /* 0x0000000c0d0e7389 */ /* 0x00006400000c000b */
[----:B01----:R-:W-:Y:S01]  /*17870*/  ENDCOLLECTIVE ;  /* 0x000000000000791b */ /* 0x003fe20003800000 */
.L_x_1270:
[----:B------:R-:W-:Y:S02]  /*17880*/  IMAD.MOV.U32 R13, RZ, RZ, R2 ;  /* 0x000000ffff0d7224 */ /* 0x000fe400078e0002 */
[----:B------:R-:W-:Y:S01]  /*17890*/  IMAD.MOV.U32 R12, RZ, RZ, 0x1 ;  /* 0x00000001ff0c7424 */ /* 0x000fe200078e00ff */
[----:B------:R-:W-:-:S13]  /*178a0*/  IADD3 R4, P0, R14, R3, RZ ;  /* 0x000000030e047210 */ /* 0x000fda0007f1e0ff */
[----:B------:R-:W-:Y:S05]  /*178b0*/  WARPSYNC.COLLECTIVE R15, `(.L_x_1271) ;  /* 0x000000000f087348 */ /* 0x000fea0003c00000 */
[----:B------:R0:W1:Y:S02]  /*178c0*/  SHFL.IDX P6, R14, R13, R12, R11 ;  /* 0x0000000c0d0e7389 */ /* 0x00006400000c000b */
[----:B01----:R-:W-:Y:S01]  /*178d0*/  ENDCOLLECTIVE ;  /* 0x000000000000791b */ /* 0x003fe20003800000 */
.L_x_1271:
        /* <DEDUP_REMOVED lines=12> */
.L_x_1272:
        /* <DEDUP_REMOVED lines=10> */
.L_x_1273:
        /* <DEDUP_REMOVED lines=12> */
.L_x_1274:
[----:B------:R-:W-:Y:S01]  /*17b00*/  @!PT LDS RZ, [RZ] ;  /* 0x00000000fffff984 */ /* 0x000fe20000000800 */
[----:B------:R-:W-:Y:S01]  /*17b10*/  @!PT LDS RZ, [RZ] ;  /* 0x00000000fffff984 */ /* 0x000fe20000000800 */
[----:B------:R-:W-:Y:S01]  /*17b20*/  @!PT LDS RZ, [RZ] ;  /* 0x00000000fffff984 */ /* 0x000fe20000000800 */
[----:B------:R0:W-:Y:S01]  /*17b30*/  LDGSTS.E.BYPASS.LTC128B.128 [R7+0x4c00], desc[UR48][R4.64+0x80], !P0 ;  /* 0x04c0008004077fae */ /* 0x0001e2000c101d70 */
[----:B------:R-:W-:Y:S02]  /*17b40*/  IMAD.MOV.U32 R13, RZ, RZ, R2 ;  /* 0x000000ffff0d7224 */ /* 0x000fe400078e0002 */
[----:B------:R-:W-:Y:S01]  /*17b50*/  IMAD.MOV.U32 R12, RZ, RZ, 0x3 ;  /* 0x00000003ff0c7424 */ /* 0x000fe200078e00ff */
[----:B0-----:R-:W-:-:S13]  /*17b60*/  IADD3 R4, P0, R14, R3, RZ ;  /* 0x000000030e047210 */ /* 0x001fda0007f1e0ff */
[----:B------:R-:W-:Y:S05]  /*17b70*/  WARPSYNC.COLLECTIVE R15, `(.L_x_1275) ;  /* 0x000000000f087348 */ /* 0x000fea0003c00000 */
[----:B------:R0:W1:Y:S02]  /*17b80*/  SHFL.IDX P6, R14, R13, R12, R11 ;  /* 0x0000000c0d0e7389 */ /* 0x00006400000c000b */
[----:B01----:R-:W-:Y:S01]  /*17b90*/  ENDCOLLECTIVE ;  /* 0x000000000000791b */ /* 0x003fe20003800000 */
.L_x_1275:
        /* <DEDUP_REMOVED lines=12> */
.L_x_1276:
        /* <DEDUP_REMOVED lines=10> */
.L_x_1277:
[----:B------:R-:W-:Y:S02]  /*17d00*/  IADD3.X R5, RZ, R6, RZ, P0, !PT ;  /* 0x00000006ff057210 */ /* 0x000fe400007fe4ff */
        /* <DEDUP_REMOVED lines=11> */
.L_x_1278:
        /* <DEDUP_REMOVED lines=10> */
.L_x_1279:
[----:B------:R-:W-:Y:S01]  /*17e60*/  IMAD.X R5, RZ, RZ, R6, P0 ;  /* 0x000000ffff057224 */ /* 0x000fe200000e0606 */
        /* <DEDUP_REMOVED lines=11> */
.L_x_1280:
        /* <DEDUP_REMOVED lines=10> */
.L_x_1281:
        /* <DEDUP_REMOVED lines=12> */
.L_x_1282:
        /* <DEDUP_REMOVED lines=10> */
.L_x_1283:
        /* <DEDUP_REMOVED lines=12> */
.L_x_1284:
[----:B------:R-:W-:Y:S01]  /*181e0*/  @!PT LDS RZ, [RZ] ;  /* 0x00000000fffff984 */ /* 0x000fe20000000800 */
[----:B------:R-:W-:Y:S01]  /*181f0*/  @!PT LDS RZ, [RZ] ;  /* 0x00000000fffff984 */ /* 0x000fe20000000800 */
[----:B------:R-:W-:Y:S01]  /*18200*/  @!PT LDS RZ, [RZ] ;  /* 0x00000000fffff984 */ /* 0x000fe20000000800 */
[----:B------:R0:W-:Y:S01]  /*18210*/  LDGSTS.E.BYPASS.LTC128B.128 [R7+0x7400], desc[UR48][R4.64+0x80], !P0 ;  /* 0x0740008004077fae */ /* 0x0001e2000c101d70 */
[----:B------:R-:W-:Y:S05]  /*18220*/  BRA `(.L_x_1285) ;  /* 0xffffffc4006c7947 */ /* 0x000fea000383ffff */
.L_x_1194:
[----:B0-----:R0:W1:Y:S02]  /*18230*/  SYNCS.PHASECHK.TRANS64.TRYWAIT P0, [R0+URZ+0x28860], R5 ;  /* 0x02886005000075a7 */ /* 0x001064000800017f */
[----:B-1----:R-:W-:Y:S05]  /*18240*/  @!P0 NANOSLEEP.SYNCS 0x989680 ;  /* 0x009896800000895d */ /* 0x002fea0003900000 */
[----:B------:R-:W1:Y:S02]  /*18250*/  @!P0 SYNCS.PHASECHK.TRANS64 P0, [R0+URZ+0x28860], R5 ;  /* 0x02886005000085a7 */ /* 0x000e64000800007f */
[----:B-1----:R-:W-:Y:S05]  /*18260*/  @!P0 BRA `(.L_x_1194) ;  /* 0xfffffffc00f08947 */ /* 0x002fea000383ffff */
[----:B------:R-:W-:Y:S05]  /*18270*/  BRA `(.L_x_1286) ;  /* 0xffffffc800547947 */ /* 0x000fea000383ffff */
.L_x_1195:
[----:B------:R-:W-:Y:S01]  /*18280*/  BSSY B0, `(.L_x_1287) ;  /* 0x0000008000007945 */ /* 0x000fe20003800000 */
[----:B------:R-:W-:Y:S02]  /*18290*/  IMAD.MOV.U32 R13, RZ, RZ, R2 ;  /* 0x000000ffff0d7224 */ /* 0x000fe400078e0002 */
[----:B------:R-:W-:Y:S02]  /*182a0*/  IMAD.MOV.U32 R12, RZ, RZ, RZ ;  /* 0x000000ffff0c7224 */ /* 0x000fe400078e00ff */
[----:B------:R-:W-:Y:S02]  /*182b0*/  IMAD.MOV.U32 R11, RZ, RZ, 0x181f ;  /* 0x0000181fff0b7424 */ /* 0x000fe400078e00ff */
[----:B------:R-:W-:-:S07]  /*182c0*/  IMAD.MOV.U32 R15, RZ, RZ, -0x1 ;  /* 0xffffffffff0f7424 */ /* 0x000fce00078e00ff */
[----:B0-2---:R-:W-:Y:S05]  /*182d0*/  WARPSYNC.COLLECTIVE R15, `(.L_x_1288) ;  /* 0x000000000f087348 */ /* 0x005fea0003c00000 */
[----:B------:R1:W3:Y:S02]  /*182e0*/  SHFL.IDX P6, R14, R13, R12, R11 ;  /* 0x0000000c0d0e7389 */ /* 0x0002e400000c000b */
[----:B0123--:R-:W-:Y:S01]  /*182f0*/  ENDCOLLECTIVE ;  /* 0x000000000000791b */ /* 0x00ffe20003800000 */
.L_x_1288:
[----:B------:R-:W-:Y:S05]  /*18300*/  BSYNC B0 ;  /* 0x0000000000007941 */ /* 0x000fea0003800000 */
.L_x_1287:
[----:B------:R-:W-:Y:S01]  /*18310*/  IMAD.MOV.U32 R13, RZ, RZ, R16 ;  /* 0x000000ffff0d7224 */ /* 0x000fe200078e0010 */
[----:B------:R-:W-:Y:S01]  /*18320*/  MOV R11, 0x181f ;  /* 0x0000181f000b7802 */ /* 0x000fe20000000f00 */
[----:B------:R-:W-:Y:S01]  /*18330*/  IMAD.MOV.U32 R12, RZ, RZ, RZ ;  /* 0x000000ffff0c7224 */ /* 0x000fe200078e00ff */
[----:B------:R-:W-:Y:S01]  /*18340*/  LEA R3, R6, UR46, 0x1 ;  /* 0x0000002e06037c11 */ /* 0x000fe2000f8e08ff */
[----:B------:R-:W-:Y:S02]  /*18350*/  IMAD.MOV.U32 R15, RZ, RZ, -0x1 ;  /* 0xffffffffff0f7424 */ /* 0x000fe400078e00ff */
[----:B------:R-:W-:-:S07]  /*18360*/  IMAD.MOV.U32 R5, RZ, RZ, R14 ;  /* 0x000000ffff057224 */ /* 0x000fce00078e000e */
[----:B------:R-:W-:Y:S05]  /*18370*/  WARPSYNC.COLLECTIVE R15, `(.L_x_1289) ;  /* 0x000000000f087348 */ /* 0x000fea0003c00000 */
[----:B------:R0:W1:Y:S02]  /*18380*/  SHFL.IDX P6, R14, R13, R12, R11 ;  /* 0x0000000c0d0e7389 */ /* 0x00006400000c000b */
[----:B01----:R-:W-:Y:S01]  /*18390*/  ENDCOLLECTIVE ;  /* 0x000000000000791b */ /* 0x003fe20003800000 */
.L_x_1289:
[----:B------:R-:W-:Y:S02]  /*183a0*/  ULDC UR4, c[0x0][0x2f4] ;  /* 0x0000bd0000047ab9 */ /* 0x000fe40000000800 */
[----:B------:R-:W-:Y:S02]  /*183b0*/  ISETP.GE.AND P0, PT, R25, UR4, PT ;  /* 0x0000000419007c0c */ /* 0x000fe4000bf06270 */
[----:B------:R-:W-:Y:S02]  /*183c0*/  ISETP.GE.AND P1, PT, R26, UR4, PT ;  /* 0x000000041a007c0c */ /* 0x000fe4000bf26270 */
[C---:B------:R-:W-:Y:S02]  /*183d0*/  ISETP.LT.OR P3, PT, R28.reuse, 0x1, P0 ;  /* 0x000000011c00780c */ /* 0x040fe40000761670 */
[----:B------:R-:W-:Y:S01]  /*183e0*/  ISETP.LT.OR P2, PT, R28, 0x1, P1 ;  /* 0x000000011c00780c */ /* 0x000fe20000f41670 */
[----:B------:R-:W-:Y:S02]  /*183f0*/  IMAD.MOV.U32 R13, RZ, RZ, R2 ;  /* 0x000000ffff0d7224 */ /* 0x000fe400078e0002 */
[----:B------:R-:W-:-:S02]  /*18400*/  IMAD.MOV.U32 R12, RZ, RZ, 0x1 ;  /* 0x00000001ff0c7424 */ /* 0x000fc400078e00ff */
[----:B------:R-:W-:-:S08]  /*18410*/  IMAD.MOV.U32 R4, RZ, RZ, R14 ;  /* 0x000000ffff047224 */ /* 0x000fd000078e000e */
[----:B------:R-:W-:Y:S05]  /*18420*/  WARPSYNC.COLLECTIVE R15, `(.L_x_1290) ;  /* 0x000000000f087348 */ /* 0x000fea0003c00000 */
[----:B------:R0:W1:Y:S02]  /*18430*/  SHFL.IDX P6, R14, R13, R12, R11 ;  /* 0x0000000c0d0e7389 */ /* 0x00006400000c000b */
[----:B01----:R-:W-:Y:S01]  /*18440*/  ENDCOLLECTIVE ;  /* 0x000000000000791b */ /* 0x003fe20003800000 */
.L_x_1290:
        /* <DEDUP_REMOVED lines=13> */
.L_x_1291:
[----:B------:R-:W-:Y:S01]  /*18520*/  IMAD.MOV.U32 R5, RZ, RZ, R19 ;  /* 0x000000ffff057224 */ /* 0x000fe200078e0013 */
[----:B------:R-:W-:Y:S01]  /*18530*/  MOV R13, R2 ;  /* 0x00000002000d7202 */ /* 0x000fe20000000f00 */
[----:B------:R-:W-:Y:S02]  /*18540*/  IMAD.MOV.U32 R12, RZ, RZ, 0x2 ;  /* 0x00000002ff0c7424 */ /* 0x000fe400078e00ff */
[----:B------:R-:W-:-:S07]  /*18550*/  IMAD.MOV.U32 R4, RZ, RZ, R14 ;  /* 0x000000ffff047224 */ /* 0x000fce00078e000e */
[----:B------:R-:W-:Y:S05]  /*18560*/  WARPSYNC.COLLECTIVE R15, `(.L_x_1292) ;  /* 0x000000000f087348 */ /* 0x000fea0003c00000 */
[----:B------:R0:W1:Y:S02]  /*18570*/  SHFL.IDX P6, R14, R13, R12, R11 ;  /* 0x0000000c0d0e7389 */ /* 0x00006400000c000b */
[----:B01----:R-:W-:Y:S01]  /*18580*/  ENDCOLLECTIVE ;  /* 0x000000000000791b */ /* 0x003fe20003800000 */
.L_x_1292:
        /* <DEDUP_REMOVED lines=13> */
.L_x_1293:
[----:B------:R-:W-:Y:S02]  /*18660*/  IMAD.MOV.U32 R5, RZ, RZ, R23 ;  /* 0x000000ffff057224 */ /* 0x000fe400078e0017 */
[----:B------:R-:W-:Y:S02]  /*18670*/  IMAD.MOV.U32 R13, RZ, RZ, R2 ;  /* 0x000000ffff0d7224 */ /* 0x000fe400078e0002 */
[----:B------:R-:W-:Y:S02]  /*18680*/  IMAD.MOV.U32 R12, RZ, RZ, 0x3 ;  /* 0x00000003ff0c7424 */ /* 0x000fe400078e00ff */
[----:B------:R-:W-:-:S07]  /*18690*/  IMAD.MOV.U32 R22, RZ, RZ, R14 ;  /* 0x000000ffff167224 */ /* 0x000fce00078e000e */
[----:B------:R-:W-:Y:S05]  /*186a0*/  WARPSYNC.COLLECTIVE R15, `(.L_x_1294) ;  /* 0x000000000f087348 */ /* 0x000fea0003c00000 */
[----:B------:R0:W1:Y:S02]  /*186b0*/  SHFL.IDX P6, R14, R13, R12, R11 ;  /* 0x0000000c0d0e7389 */ /* 0x00006400000c000b */
[----:B01----:R-:W-:Y:S01]  /*186c0*/  ENDCOLLECTIVE ;  /* 0x000000000000791b */ /* 0x003fe20003800000 */
.L_x_1294:
[----:B------:R-:W-:-:S04]  /*186d0*/  IMAD.MOV.U32 R4, RZ, RZ, R22 ;  /* 0x000000ffff047224 */ /* 0x000fc800078e0016 */
[----:B------:R-:W-:-:S05]  /*186e0*/  IMAD.WIDE.U32 R4, R26, 0x2, R4 ;  /* 0x000000021a047825 */ /* 0x000fca00078e0004 */
[----:B------:R-:W-:Y:S01]  /*186f0*/  @!PT LDS RZ, [RZ] ;  /* 0x00000000fffff984 */ /* 0x000fe20000000800 */
[----:B------:R-:W-:Y:S01]  /*18700*/  @!PT LDS RZ, [RZ] ;  /* 0x00000000fffff984 */ /* 0x000fe20000000800 */
[----:B------:R-:W-:Y:S01]  /*18710*/  @!PT LDS RZ, [RZ] ;  /* 0x00000000fffff984 */ /* 0x000fe20000000800 */
[----:B------:R0:W-:Y:S01]  /*18720*/  LDGSTS.E.BYPASS.LTC128B.128 [R3+0x1400], desc[UR48][R4.64], !P2 ;  /* 0x0140000004037fae */ /* 0x0001e2000d101d70 */
[C---:B------:R-:W-:Y:S01]  /*18730*/  ISETP.LT.OR P2, PT, R28.reuse, 0x31, P1 ;  /* 0x000000311c00780c */ /* 0x040fe20000f41670 */
[----:B------:R-:W-:Y:S02]  /*18740*/  IMAD.MOV.U32 R13, RZ, RZ, R16 ;  /* 0x000000ffff0d7224 */ /* 0x000fe400078e0010 */
[----:B------:R0:W-:Y:S01]  /*18750*/  LDGSTS.E.BYPASS.LTC128B.128 [R3+0x5400], desc[UR48][R4.64+0x80], !P3 ;  /* 0x0540008004037fae */ /* 0x0001e2000d901d70 */
[----:B------:R-:W-:Y:S02]  /*18760*/  ISETP.LT.OR P3, PT, R28, 0x31, P0 ;  /* 0x000000311c00780c */ /* 0x000fe40000761670 */
[----:B------:R-:W-:-:S11]  /*18770*/  MOV R21, R14 ;  /* 0x0000000e00157202 */ /* 0x000fd60000000f00 */
[----:B0-----:R-:W-:Y:S05]  /*18780*/  WARPSYNC.COLLECTIVE R15, `(.L_x_1295) ;  /* 0x000000000f087348 */ /* 0x001fea0003c00000 */
[----:B------:R1:W2:Y:S02]  /*18790*/  SHFL.IDX P6, R14, R13, R12, R11 ;  /* 0x0000000c0d0e7389 */ /* 0x0002a400000c000b */
[----:B012---:R-:W-:Y:S01]  /*187a0*/  ENDCOLLECTIVE ;  /* 0x000000000000791b */ /* 0x007fe20003800000 */
.L_x_1295:
[----:B------:R-:W-:Y:S02]  /*187b0*/  IMAD.MOV.U32 R5, RZ, RZ, R21 ;  /* 0x000000ffff057224 */ /* 0x000fe400078e0015 */
[----:B------:R-:W-:Y:S02]  /*187c0*/  IMAD.MOV.U32 R13, RZ, RZ, R2 ;  /* 0x000000ffff0d7224 */ /* 0x000fe400078e0002 */
[----:B------:R-:W-:Y:S02]  /*187d0*/  IMAD.MOV.U32 R12, RZ, RZ, 0x4 ;  /* 0x00000004ff0c7424 */ /* 0x000fe400078e00ff */
[----:B------:R-:W-:-:S07]  /*187e0*/  IMAD.MOV.U32 R20, RZ, RZ, R14 ;  /* 0x000000ffff147224 */ /* 0x000fce00078e000e */
[----:B------:R-:W-:Y:S05]  /*187f0*/  WARPSYNC.COLLECTIVE R15, `(.L_x_1296) ;  /* 0x000000000f087348 */ /* 0x000fea0003c00000 */
[----:B------:R0:W1:Y:S02]  /*18800*/  SHFL.IDX P6, R14, R13, R12, R11 ;  /* 0x0000000c0d0e7389 */ /* 0x00006400000c000b */
[----:B01----:R-:W-:Y:S01]  /*18810*/  ENDCOLLECTIVE ;  /* 0x000000000000791b */ /* 0x003fe20003800000 */
.L_x_1296:
        /* <DEDUP_REMOVED lines=14> */
.L_x_1297:
[----:B------:R-:W-:Y:S02]  /*18900*/  IMAD.MOV.U32 R5, RZ, RZ, R9 ;  /* 0x000000ffff057224 */ /* 0x000fe400078e0009 */
[----:B------:R-:W-:Y:S02]  /*18910*/  IMAD.MOV.U32 R9, RZ, RZ, RZ ;  /* 0x000000ffff097224 */ /* 0x000fe400078e00ff */
[----:B------:R-:W-:Y:S02]  /*18920*/  IMAD.MOV.U32 R13, RZ, RZ, R2 ;  /* 0x000000ffff0d7224 */ /* 0x000fe400078e0002 */
[----:B------:R-:W-:Y:S01]  /*18930*/  IMAD.MOV.U32 R12, RZ, RZ, 0x5 ;  /* 0x00000005ff0c7424 */ /* 0x000fe200078e00ff */
[----:B------:R-:W-:-:S07]  /*18940*/  MOV R24, R14 ;  /* 0x0000000e00187202 */ /* 0x000fce0000000f00 */
[----:B------:R-:W-:Y:S05]  /*18950*/  WARPSYNC.COLLECTIVE R15, `(.L_x_1298) ;  /* 0x000000000f087348 */ /* 0x000fea0003c00000 */
[----:B------:R0:W1:Y:S02]  /*18960*/  SHFL.IDX P6, R14, R13, R12, R11 ;  /* 0x0000000c0d0e7389 */ /* 0x00006400000c000b */
[----:B01----:R-:W-:Y:S01]  /*18970*/  ENDCOLLECTIVE ;  /* 0x000000000000791b */ /* 0x003fe20003800000 */
.L_x_1298:
        /* <DEDUP_REMOVED lines=14> */
.L_x_1299:
[----:B------:R-:W-:Y:S01]  /*18a60*/  IMAD.MOV.U32 R5, RZ, RZ, R19 ;  /* 0x000000ffff057224 */ /* 0x000fe200078e0013 */
[----:B------:R-:W-:Y:S01]  /*18a70*/  MOV R13, R2 ;  /* 0x00000002000d7202 */ /* 0x000fe20000000f00 */
[----:B------:R-:W-:Y:S02]  /*18a80*/  IMAD.MOV.U32 R12, RZ, RZ, 0x6 ;  /* 0x00000006ff0c7424 */ /* 0x000fe400078e00ff */
[----:B------:R-:W-:-:S07]  /*18a90*/  IMAD.MOV.U32 R4, RZ, RZ, R14 ;  /* 0x000000ffff047224 */ /* 0x000fce00078e000e */
[----:B------:R-:W-:Y:S05]  /*18aa0*/  WARPSYNC.COLLECTIVE R15, `(.L_x_1300) ;  /* 0x000000000f087348 */ /* 0x000fea0003c00000 */
[----:B------:R0:W1:Y:S02]  /*18ab0*/  SHFL.IDX P6, R14, R13, R12, R11 ;  /* 0x0000000c0d0e7389 */ /* 0x00006400000c000b */
[----:B01----:R-:W-:Y:S01]  /*18ac0*/  ENDCOLLECTIVE ;  /* 0x000000000000791b */ /* 0x003fe20003800000 */
.L_x_1300:
        /* <DEDUP_REMOVED lines=13> */
.L_x_1301:
[----:B------:R-:W-:Y:S02]  /*18ba0*/  IMAD.MOV.U32 R5, RZ, RZ, R25 ;  /* 0x000000ffff057224 */ /* 0x000fe400078e0019 */
[----:B------:R-:W-:Y:S02]  /*18bb0*/  IMAD.MOV.U32 R13, RZ, RZ, R2 ;  /* 0x000000ffff0d7224 */ /* 0x000fe400078e0002 */
[----:B------:R-:W-:Y:S02]  /*18bc0*/  IMAD.MOV.U32 R12, RZ, RZ, 0x7 ;  /* 0x00000007ff0c7424 */ /* 0x000fe400078e00ff */
[----:B------:R-:W-:-:S07]  /*18bd0*/  IMAD.MOV.U32 R30, RZ, RZ, R14 ;  /* 0x000000ffff1e7224 */ /* 0x000fce00078e000e */
[----:B------:R-:W-:Y:S05]  /*18be0*/  WARPSYNC.COLLECTIVE R15, `(.L_x_1302) ;  /* 0x000000000f087348 */ /* 0x000fea0003c00000 */
[----:B------:R0:W1:Y:S02]  /*18bf0*/  SHFL.IDX P6, R14, R13, R12, R11 ;  /* 0x0000000c0d0e7389 */ /* 0x00006400000c000b */
[----:B01----:R-:W-:Y:S01]  /*18c00*/  ENDCOLLECTIVE ;  /* 0x000000000000791b */ /* 0x003fe20003800000 */
.L_x_1302:
[----:B------:R-:W-:-:S04]  /*18c10*/  IMAD.MOV.U32 R4, RZ, RZ, R30 ;  /* 0x000000ffff047224 */ /* 0x000fc800078e001e */
[----:B------:R-:W-:-:S05]  /*18c20*/  IMAD.WIDE.U32 R4, R26, 0x2, R4 ;  /* 0x000000021a047825 */ /* 0x000fca00078e0004 */
        /* <DEDUP_REMOVED lines=10> */
.L_x_1303:
[----:B------:R-:W-:Y:S05]  /*18cd0*/  BRA `(.L_x_1304) ;  /* 0xffffffc000d07947 */ /* 0x000fea000383ffff */
.L_x_1198:
[----:B0-----:R0:W1:Y:S02]  /*18ce0*/  SYNCS.PHASECHK.TRANS64.TRYWAIT P0, [R7+URZ+0x28820], R9 ;  /* 0x02882009070075a7 */ /* 0x001064000800017f */
[----:B-1----:R-:W-:Y:S05]  /*18cf0*/  @!P0 NANOSLEEP.SYNCS 0x989680 ;  /* 0x009896800000895d */ /* 0x002fea0003900000 */
[----:B------:R-:W1:Y:S02]  /*18d00*/  @!P0 SYNCS.PHASECHK.TRANS64 P0, [R7+URZ+0x28820], R9 ;  /* 0x02882009070085a7 */ /* 0x000e64000800007f */
[----:B-1----:R-:W-:Y:S05]  /*18d10*/  @!P0 BRA `(.L_x_1198) ;  /* 0xfffffffc00f08947 */ /* 0x002fea000383ffff */
[----:B------:R-:W-:Y:S05]  /*18d20*/  BRA `(.L_x_1305) ;  /* 0xffffffc400447947 */ /* 0x000fea000383ffff */
.L_x_1199:
[----:B------:R-:W-:Y:S01]  /*18d30*/  BSSY B0, `(.L_x_1306) ;  /* 0x0000008000007945 */ /* 0x000fe20003800000 */
[----:B------:R-:W-:Y:S02]  /*18d40*/  IMAD.MOV.U32 R13, RZ, RZ, R17 ;  /* 0x000000ffff0d7224 */ /* 0x000fe400078e0011 */
[----:B------:R-:W-:Y:S02]  /*18d50*/  IMAD.MOV.U32 R12, RZ, RZ, RZ ;  /* 0x000000ffff0c7224 */ /* 0x000fe400078e00ff */
[----:B------:R-:W-:Y:S02]  /*18d60*/  IMAD.MOV.U32 R11, RZ, RZ, 0x1f ;  /* 0x0000001fff0b7424 */ /* 0x000fe400078e00ff */
[----:B------:R-:W-:-:S07]  /*18d70*/  IMAD.MOV.U32 R15, RZ, RZ, -0x1 ;  /* 0xffffffffff0f7424 */ /* 0x000fce00078e00ff */
[----:B0-2--5:R-:W-:Y:S05]  /*18d80*/  WARPSYNC.COLLECTIVE R15, `(.L_x_1307) ;  /* 0x000000000f087348 */ /* 0x025fea0003c00000 */
[----:B------:R1:W3:Y:S02]  /*18d90*/  SHFL.IDX P6, R14, R13, R12, R11 ;  /* 0x0000000c0d0e7389 */ /* 0x0002e400000c000b */
[----:B0123-5:R-:W-:Y:S01]  /*18da0*/  ENDCOLLECTIVE ;  /* 0x000000000000791b */ /* 0x02ffe20003800000 */
.L_x_1307:
[----:B------:R-:W-:Y:S05]  /*18db0*/  BSYNC B0 ;  /* 0x0000000000007941 */ /* 0x000fea0003800000 */
.L_x_1306:
[----:B------:R-:W-:Y:S05]  /*18dc0*/  BRA `(.L_x_1308) ;  /* 0xffffffc400287947 */ /* 0x000fea000383ffff */
.L_x_1200:
[----:B------:R-:W-:Y:S01]  /*18dd0*/  BSSY B0, `(.L_x_1309) ;  /* 0x0000006000007945 */ /* 0x000fe20003800000 */
[----:B------:R-:W-:-:S07]  /*18de0*/  IMAD.MOV.U32 R15, RZ, RZ, -0x1 ;  /* 0xffffffffff0f7424 */ /* 0x000fce00078e00ff */
[----:B012--5:R-:W-:Y:S05]  /*18df0*/  WARPSYNC.COLLECTIVE R15, `(.L_x_1310) ;  /* 0x000000000f0c7348 */ /* 0x027fea0003c00000 */
[----:B------:R-:W-:Y:S02]  /*18e00*/  ELECT P6, UR62, PT ;  /* 0x00000000003e782f */ /* 0x000fe400038c0000 */
[----:B------:R-:W-:Y:S01]  /*18e10*/  MOV R14, UR62 ;  /* 0x0000003e000e7c02 */ /* 0x000fe20008000f00 */
[----:B012--5:R-:W-:Y:S10]  /*18e20*/  ENDCOLLECTIVE ;  /* 0x000000000000791b */ /* 0x027ff40003800000 */
.L_x_1310:
[----:B------:R-:W-:Y:S05]  /*18e30*/  BSYNC B0 ;  /* 0x0000000000007941 */ /* 0x000fea0003800000 */
.L_x_1309:
[----:B------:R-:W-:Y:S05]  /*18e40*/  BRA `(.L_x_1311) ;  /* 0xffffffc4001c7947 */ /* 0x000fea000383ffff */
.L_x_1202:
[----:B---3--:R3:W4:Y:S02]  /*18e50*/  SYNCS.PHASECHK.TRANS64.TRYWAIT P1, [R5+URZ+0x28840], R2 ;  /* 0x02884002050075a7 */ /* 0x008724000802017f */
[----:B----4-:R-:W-:Y:S05]  /*18e60*/  @!P1 NANOSLEEP.SYNCS 0x989680 ;  /* 0x009896800000995d */ /* 0x010fea0003900000 */
[----:B------:R-:W4:Y:S02]  /*18e70*/  @!P1 SYNCS.PHASECHK.TRANS64 P1, [R5+URZ+0x28840], R2 ;  /* 0x02884002050095a7 */ /* 0x000f24000802007f */
[----:B----4-:R-:W-:Y:S05]  /*18e80*/  @!P1 BRA `(.L_x_1202) ;  /* 0xfffffffc00f09947 */ /* 0x010fea000383ffff */
[----:B------:R-:W-:Y:S05]  /*18e90*/  BRA `(.L_x_1312) ;  /* 0xffffffc4003c7947 */ /* 0x000fea000383ffff */
.L_x_1204:
[----:B0-----:R0:W4:Y:S02]  /*18ea0*/  SYNCS.PHASECHK.TRANS64.TRYWAIT P1, [R7+URZ+0x28840], R0 ;  /* 0x02884000070075a7 */ /* 0x001124000802017f */
[----:B----4-:R-:W-:Y:S05]  /*18eb0*/  @!P1 NANOSLEEP.SYNCS 0x989680 ;  /* 0x009896800000995d */ /* 0x010fea0003900000 */
[----:B------:R-:W4:Y:S02]  /*18ec0*/  @!P1 SYNCS.PHASECHK.TRANS64 P1, [R7+URZ+0x28840], R0 ;  /* 0x02884000070095a7 */ /* 0x000f24000802007f */
[----:B----4-:R-:W-:Y:S05]  /*18ed0*/  @!P1 BRA `(.L_x_1204) ;  /* 0xfffffffc00f09947 */ /* 0x010fea000383ffff */
[----:B------:R-:W-:Y:S05]  /*18ee0*/  BRA `(.L_x_1313) ;  /* 0xffffffc400487947 */ /* 0x000fea000383ffff */
.L_x_1206:
[----:B----4-:R4:W0:Y:S02]  /*18ef0*/  SYNCS.PHASECHK.TRANS64.TRYWAIT P1, [R5+URZ+0x28860], R2 ;  /* 0x02886002050075a7 */ /* 0x010824000802017f */
[----:B0-----:R-:W-:Y:S05]  /*18f00*/  @!P1 NANOSLEEP.SYNCS 0x989680 ;  /* 0x009896800000995d */ /* 0x001fea0003900000 */
[----:B------:R-:W0:Y:S02]  /*18f10*/  @!P1 SYNCS.PHASECHK.TRANS64 P1, [R5+URZ+0x28860], R2 ;  /* 0x02886002050095a7 */ /* 0x000e24000802007f */
[----:B0-----:R-:W-:Y:S05]  /*18f20*/  @!P1 BRA `(.L_x_1206) ;  /* 0xfffffffc00f09947 */ /* 0x001fea000383ffff */
[----:B------:R-:W-:Y:S05]  /*18f30*/  BRA `(.L_x_1314) ;  /* 0xffffffc400447947 */ /* 0x000fea000383ffff */
.L_x_1315:
        /* <DEDUP_REMOVED lines=12> */
.L_x_3545:


//--------------------- .text._ZN7cutlass13device_kernelIN5flash11enable_sm90INS1_16FlashAttnFwdSm90INS1_25CollectiveMainloopFwdSm90ILi2EN4cute5tupleIJNS5_1CILi1EEES8_S8_EEENS6_IJNS7_ILi128EEESA_SA_EEELi128ENS_6half_tEfNS_4arch4Sm90ELb0ELb1ELb1ELb1ELb1ELb0ELb0ELb1ELb1ELb1ELb1ELb0EEENS1_21CollectiveEpilogueFwdISB_S9_SC_SE_Li256ELb1ELb1ELb1ELb0EEENS1_36VarlenDynamicPersistentTileSchedulerILi128ELi128ELi256ELi128ELb1ELb1ELb1ELb1ELb0ELb1EEEEEEEEEvNT_6ParamsE --------------------------
	.section	.text._ZN7cutlass13device_kernelIN5flash11enable_sm90INS1_16FlashAttnFwdSm90INS1_25CollectiveMainloopFwdSm90ILi2EN4cute5tupleIJNS5_1CILi1EEES8_S8_EEENS6_IJNS7_ILi128EEESA_SA_EEELi128ENS_6half_tEfNS_4arch4Sm90ELb0ELb1ELb1ELb1ELb1ELb0ELb0ELb1ELb1ELb1ELb1ELb0EEENS1_21CollectiveEpilogueFwdISB_S9_SC_SE_Li256ELb1ELb1ELb1ELb0EEENS1_36VarlenDynamicPersistentTileSchedulerILi128ELi128ELi256ELi128ELb1ELb1ELb1ELb1ELb0ELb1EEEEEEEEEvNT_6ParamsE,"ax",@progbits
	.align	128
.text._ZN7cutlass13device_kernelIN5flash11enable_sm90INS1_16FlashAttnFwdSm90INS1_25CollectiveMainloopFwdSm90ILi2EN4cute5tupleIJNS5_1CILi1EEES8_S8_EEENS6_IJNS7_ILi128EEESA_SA_EEELi128ENS_6half_tEfNS_4arch4Sm90ELb0ELb1ELb1ELb1ELb1ELb0ELb0ELb1ELb1ELb1ELb1ELb0EEENS1_21CollectiveEpilogueFwdISB_S9_SC_SE_Li256ELb1ELb1ELb1ELb0EEENS1_36VarlenDynamicPersistentTileSchedulerILi128ELi128ELi256ELi128ELb1ELb1ELb1ELb1ELb0ELb1EEEEEEEEEvNT_6ParamsE:
        .type           _ZN7cutlass13device_kernelIN5flash11enable_sm90INS1_16FlashAttnFwdSm90INS1_25CollectiveMainloopFwdSm90ILi2EN4cute5tupleIJNS5_1CILi1EEES8_S8_EEENS6_IJNS7_ILi128EEESA_SA_EEELi128ENS_6half_tEfNS_4arch4Sm90ELb0ELb1ELb1ELb1ELb1ELb0ELb0ELb1ELb1ELb1ELb1ELb0EEENS1_21CollectiveEpilogueFwdISB_S9_SC_SE_Li256ELb1ELb1ELb1ELb0EEENS1_36VarlenDynamicPersistentTileSchedulerILi128ELi128ELi256ELi128ELb1ELb1ELb1ELb1ELb0ELb1EEEEEEEEEvNT_6ParamsE,@function
        .size           _ZN7cutlass13device_kernelIN5flash11enable_sm90INS1_16FlashAttnFwdSm90INS1_25CollectiveMainloopFwdSm90ILi2EN4cute5tupleIJNS5_1CILi1EEES8_S8_EEENS6_IJNS7_ILi128EEESA_SA_EEELi128ENS_6half_tEfNS_4arch4Sm90ELb0ELb1ELb1ELb1ELb1ELb0ELb0ELb1ELb1ELb1ELb1ELb0EEENS1_21CollectiveEpilogueFwdISB_S9_SC_SE_Li256ELb1ELb1ELb1ELb0EEENS1_36VarlenDynamicPersistentTileSchedulerILi128ELi128ELi256ELi128ELb1ELb1ELb1ELb1ELb0ELb1EEEEEEEEEvNT_6ParamsE,(.L_x_3546 - _ZN7cutlass13device_kernelIN5flash11enable_sm90INS1_16FlashAttnFwdSm90INS1_25CollectiveMainloopFwdSm90ILi2EN4cute5tupleIJNS5_1CILi1EEES8_S8_EEENS6_IJNS7_ILi128EEESA_SA_EEELi128ENS_6half_tEfNS_4arch4Sm90ELb0ELb1ELb1ELb1ELb1ELb0ELb0ELb1ELb1ELb1ELb1ELb0EEENS1_21CollectiveEpilogueFwdISB_S9_SC_SE_Li256ELb1ELb1ELb1ELb0EEENS1_36VarlenDynamicPersistentTileSchedulerILi128ELi128ELi256ELi128ELb1ELb1ELb1ELb1ELb0ELb1EEEEEEEEEvNT_6ParamsE)
        .other          _ZN7cutlass13device_kernelIN5flash11enable_sm90INS1_16FlashAttnFwdSm90INS1_25CollectiveMainloopFwdSm90ILi2EN4cute5tupleIJNS5_1CILi1EEES8_S8_EEENS6_IJNS7_ILi128EEESA_SA_EEELi128ENS_6half_tEfNS_4arch4Sm90ELb0ELb1ELb1ELb1ELb1ELb0ELb0ELb1ELb1ELb1ELb1ELb0EEENS1_21CollectiveEpilogueFwdISB_S9_SC_SE_Li256ELb1ELb1ELb1ELb0EEENS1_36VarlenDynamicPersistentTileSchedulerILi128ELi128ELi256ELi128ELb1ELb1ELb1ELb1ELb0ELb1EEEEEEEEEvNT_6ParamsE,@"STO_CUDA_ENTRY STV_DEFAULT"
_ZN7cutlass13device_kernelIN5flash11enable_sm90INS1_16FlashAttnFwdSm90INS1_25CollectiveMainloopFwdSm90ILi2EN4cute5tupleIJNS5_1CILi1EEES8_S8_EEENS6_IJNS7_ILi128EEESA_SA_EEELi128ENS_6half_tEfNS_4arch4Sm90ELb0ELb1ELb1ELb1ELb1ELb0ELb0ELb1ELb1ELb1ELb1ELb0EEENS1_21CollectiveEpilogueFwdISB_S9_SC_SE_Li256ELb1ELb1ELb1ELb0EEENS1_36VarlenDynamicPersistentTileSchedulerILi128ELi128ELi256ELi128ELb1ELb1ELb1ELb1ELb0ELb1EEEEEEEEEvNT_6ParamsE:
        /* <DEDUP_REMOVED lines=8> */
[----:B------:R-:W0:Y:S04]  /*0080*/  SHFL.IDX PT, R3, R2, RZ, 0x1f ;  /* 0x00001fff02037589 */ /* 0x000e2800000e0000 */
[----:B------:R-:W1:Y:S01]  /*0090*/  SHFL.IDX PT, R4, R4, RZ, 0x1f ;  /* 0x00001fff04047589 */ /* 0x000e6200000e0000 */
[C---:B0-----:R-:W-:Y:S02]  /*00a0*/  ISETP.NE.OR P0, PT, R3.reuse, RZ, !P0 ;  /* 0x000000ff0300720c */ /* 0x041fe40004705670 */
[----:B------:R-:W-:-:S11]  /*00b0*/  ISETP.NE.AND P1, PT, R3, RZ, PT ;  /* 0x000000ff0300720c */ /* 0x000fd60003f25270 */
[----:B------:R-:W-:Y:S01]  /*00c0*/  VOTEU.ALL UP0, P0 ;  /* 0x00000000003f7886 */ /* 0x000fe20000000000 */
[----:B------:R-:W-:-:S04]  /*00d0*/  VOTEU.ALL UP1, P0 ;  /* 0x00000000003f7886 */ /* 0x000fc80000020000 */
[----:B------:R-:W0:Y:S01]  /*00e0*/  @!UP0 S2UR UR8, SR_CgaCtaId ;  /* 0x00000000000889c3 */ /* 0x000e220000008800 */
[----:B------:R-:W-:Y:S01]  /*00f0*/  @!UP0 UMOV UR6, 0x400 ;  /* 0x0000040000068882 */ /* 0x000fe20000000000 */
[----:B------:R-:W-:-:S04]  /*0100*/  @!UP0 UIADD3 UR4, -UR4, 0x100000, URZ ;  /* 0x0010000004048890 */ /* 0x000fc8000fffe13f */
[----:B------:R-:W-:Y:S02]  /*0110*/  @!UP0 USHF.L.U32 UR5, UR4, 0xb, URZ ;  /* 0x0000000b04058899 */ /* 0x000fe4000800063f */
[----:B------:R-:W-:Y:S02]  /*0120*/  @!UP0 USHF.L.U32 UR4, UR4, 0x1, URZ ;  /* 0x0000000104048899 */ /* 0x000fe4000800063f */
[----:B0-----:R-:W-:Y:S02]  /*0130*/  @!UP0 ULEA UR8, UR8, UR6, 0x18 ;  /* 0x0000000608088291 */ /* 0x001fe4000f8ec03f */
        /* <DEDUP_REMOVED lines=25> */
.L_x_1316:
        /* <DEDUP_REMOVED lines=22> */
.L_x_1317:
        /* <DEDUP_REMOVED lines=18> */
.L_x_1318:
        /* <DEDUP_REMOVED lines=22> */
.L_x_1319:
        /* <DEDUP_REMOVED lines=23> */
.L_x_1320:
[----:B------:R-:W-:Y:S01]  /*0820*/  UISETP.NE.AND UP0, UPT, UR9, URZ, UPT ;  /* 0x0000003f0900728c */ /* 0x000fe2000bf05270 */
[----:B------:R-:W-:Y:S01]  /*0830*/  NOP ;  /* 0x0000000000007918 */ /* 0x000fe20000000000 */
[----:B0-----:R-:W-:Y:S01]  /*0840*/  UMOV UR4, 0x1 ;  /* 0x0000000100047882 */ /* 0x001fe20000000000 */
[----:B------:R-:W-:Y:S01]  /*0850*/  ULDC.64 UR36, c[0x0][0x208] ;  /* 0x0000820000247ab9 */ /* 0x000fe20000000a00 */
[----:B------:R-:W-:Y:S01]  /*0860*/  USEL UR4, UR4, 0x2, !UP0 ;  /* 0x0000000204047887 */ /* 0x000fe2000c000000 */
[----:B-1234-:R-:W-:Y:S01]  /*0870*/  BAR.SYNC.DEFER_BLOCKING 0x0 ;  /* 0x0000000000007b1d */ /* 0x01efe20000010000 */
[----:B------:R-:W-:-:S04]  /*0880*/  PLOP3.LUT P0, PT, PT, PT, UP0, 0x80, 0x0 ;  /* 0x000000000000781c */ /* 0x000fc80003f0f008 */
[----:B------:R-:W-:-:S05]  /*0890*/  IMAD.U32 R3, RZ, RZ, UR4 ;  /* 0x00000004ff037e24 */ /* 0x000fca000f8e00ff */
[----:B------:R0:W-:Y:S04]  /*08a0*/  STL [R1+0x18], R3 ;  /* 0x0000180301007387 */ /* 0x0001e80000100800 */
[----:B------:R-:W-:Y:S05]  /*08b0*/  @!P0 BRA `(.L_x_1321) ;  /* 0x0000012800b08947 */ /* 0x000fea0003800000 */
.L_x_1322:
[----:B------:R-:W-:-:S08]  /*08c0*/  NOP ;  /* 0x0000000000007918 */ /* 0x000fd00000000000 */
[----:B------:R-:W1:Y:S02]  /*08d0*/  USETMAXREG.TRY_ALLOC.CTAPOOL UP0, 0xe8 ;  /* 0x000000e8000079c8 */ /* 0x000e640008000600 */
[----:B-1----:R-:W-:-:S13]  /*08e0*/  PLOP3.LUT P0, PT, PT, PT, UP0, 0x80, 0x0 ;  /* 0x000000000000781c */ /* 0x002fda0003f0f008 */
[----:B------:R-:W-:Y:S05]  /*08f0*/  @!P0 BRA `(.L_x_1322) ;  /* 0xfffffffc00f08947 */ /* 0x000fea000383ffff */
[----:B------:R-:W-:Y:S01]  /*0900*/  LOP3.LUT R2, R0, 0xffffff80, RZ, 0xc0, !PT ;  /* 0xffffff8000027812 */ /* 0x000fe200078ec0ff */
[----:B------:R-:W1:Y:S08]  /*0910*/  S2UR UR5, SR_CgaCtaId ;  /* 0x00000000000579c3 */ /* 0x000e700000008800 */
[----:B------:R-:W-:Y:S06]  /*0920*/  BAR.ARV 0x8, 0x180 ;  /* 0x0206000000007b1d */ /* 0x000fec0000002000 */
[----:B------:R-:W-:Y:S01]  /*0930*/  ISETP.NE.AND P0, PT, R2, 0x80, PT ;  /* 0x000000800200780c */ /* 0x000fe20003f05270 */
[----:B------:R-:W-:-:S12]  /*0940*/  UMOV UR4, 0x400 ;  /* 0x0000040000047882 */ /* 0x000fd80000000000 */
[----:B------:R-:W-:Y:S06]  /*0950*/  @!P0 BAR.ARV 0x9, 0x100 ;  /* 0x0244000000008b1d */ /* 0x000fec0000002000 */
[----:B-1----:R-:W-:Y:S02]  /*0960*/  ULEA UR4, UR5, UR4, 0x18 ;  /* 0x0000000405047291 */ /* 0x002fe4000f8ec03f */
[----:B------:R-:W-:Y:S07]  /*0970*/  BAR.SYNC.DEFER_BLOCKING 0x5, 0x180 ;  /* 0x0146000000007b1d */ /* 0x000fee0000010000 */
[----:B------:R-:W1:Y:S01]  /*0980*/  LDS.128 R12, [UR4+0x288d0] ;  /* 0x0288d004ff0c7984 */ /* 0x000e620008000c00 */
[----:B------:R-:W-:Y:S01]  /*0990*/  ULDC UR4, c[0x0][0xc3c] ;  /* 0x00030f0000047ab9 */ /* 0x000fe20000000800 */
[----:B------:R-:W-:Y:S06]  /*09a0*/  BAR.ARV 0x4, 0x180 ;  /* 0x0106000000007b1d */ /* 0x000fec0000002000 */
[----:B-1----:R-:W-:-:S13]  /*09b0*/  ISETP.GE.AND P0, PT, R15, UR4, PT ;  /* 0x000000040f007c0c */ /* 0x002fda000bf06270 */
[----:B------:R-:W-:Y:S05]  /*09c0*/  @P0 EXIT ;  /* 0x000000000000094d */ /* 0x000fea0003800000 */
[----:B0-----:R-:W2:Y:S01]  /*09d0*/  LDL R3, [R1+0x18] ;  /* 0x0000180001037983 */ /* 0x001ea20000100800 */
[----:B------:R-:W-:Y:S01]  /*09e0*/  VIADD R223, R0, 0xffffff80 ;  /* 0xffffff8000df7836 */ /* 0x000fe20000000000 */
[----:B------:R-:W-:Y:S01]  /*09f0*/  R2UR UR6, R13 ;  /* 0x000000000d0672ca */ /* 0x000fe200000e0000 */
[----:B------:R-:W-:Y:S01]  /*0a00*/  UMOV UR39, URZ ;  /* 0x0000003f00277c82 */ /* 0x000fe20008000000 */
[----:B------:R-:W-:Y:S01]  /*0a10*/  R2UR UR5, R14 ;  /* 0x000000000e0572ca */ /* 0x000fe200000e0000 */
[----:B------:R-:W-:Y:S01]  /*0a20*/  UMOV UR38, URZ ;  /* 0x0000003f00267c82 */ /* 0x000fe20008000000 */
[----:B------:R-:W-:Y:S02]  /*0a30*/  SHF.R.S32.HI R0, RZ, 0x1f, R223 ;  /* 0x0000001fff007819 */ /* 0x000fe400000114df */
[----:B------:R-:W-:Y:S02]  /*0a40*/  R2UR UR7, R15 ;  /* 0x000000000f0772ca */ /* 0x000fe400000e0000 */
[----:B------:R-:W-:-:S02]  /*0a50*/  LEA.HI R2, R0, R223, RZ, 0x7 ;  /* 0x000000df00027211 */ /* 0x000fc400078f38ff */
[----:B------:R-:W-:Y:S02]  /*0a60*/  LEA.HI R4, R0, R223, RZ, 0x5 ;  /* 0x000000df00047211 */ /* 0x000fe400078f28ff */
[----:B------:R-:W-:Y:S02]  /*0a70*/  LOP3.LUT R200, R2, 0xffffff80, RZ, 0xc0, !PT ;  /* 0xffffff8002c87812 */ /* 0x000fe400078ec0ff */
[----:B------:R-:W-:Y:S01]  /*0a80*/  SHF.R.S32.HI R217, RZ, 0x7, R2 ;  /* 0x00000007ffd97819 */ /* 0x000fe20000011402 */
[----:B------:R-:W-:Y:S02]  /*0a90*/  IMAD.SHL.U32 R5, R4, 0x20, RZ ;  /* 0x0000002004057824 */ /* 0x000fe400078e00ff */
[----:B------:R-:W-:Y:S01]  /*0aa0*/  IMAD.IADD R200, R223, 0x1, -R200 ;  /* 0x00000001dfc87824 */ /* 0x000fe200078e0ac8 */
[----:B------:R-:W-:Y:S02]  /*0ab0*/  LEA.HI R2, R2, R217, RZ, 0x1 ;  /* 0x000000d902027211 */ /* 0x000fe400078f08ff */
[----:B------:R-:W-:-:S02]  /*0ac0*/  LOP3.LUT R5, R5, 0xfffffc00, RZ, 0xc0, !PT ;  /* 0xfffffc0005057812 */ /* 0x000fc400078ec0ff */
[----:B------:R-:W-:Y:S02]  /*0ad0*/  SHF.R.S32.HI R7, RZ, 0x1f, R200 ;  /* 0x0000001fff077819 */ /* 0x000fe400000114c8 */
[----:B------:R-:W-:Y:S02]  /*0ae0*/  LOP3.LUT R2, R2, 0x3fffffe, RZ, 0xc0, !PT ;  /* 0x03fffffe02027812 */ /* 0x000fe400078ec0ff */
[CC--:B------:R-:W-:Y:S02]  /*0af0*/  LEA.HI R8, R7.reuse, R200.reuse, RZ, 0x2 ;  /* 0x000000c807087211 */ /* 0x0c0fe400078f10ff */
[----:B------:R-:W-:Y:S01]  /*0b00*/  LEA.HI R7, R7, R200, RZ, 0x5 ;  /* 0x000000c807077211 */ /* 0x000fe200078f28ff */
[----:B------:R-:W-:Y:S01]  /*0b10*/  IMAD.IADD R2, R217, 0x1, -R2 ;  /* 0x00000001d9027824 */ /* 0x000fe200078e0a02 */
[--C-:B------:R-:W-:Y:S02]  /*0b20*/  SHF.R.S32.HI R9, RZ, 0x2, R8.reuse ;  /* 0x00000002ff097819 */ /* 0x100fe40000011408 */
[----:B------:R-:W-:-:S02]  /*0b30*/  SHF.R.S32.HI R10, RZ, 0x1f, R8 ;  /* 0x0000001fff0a7819 */ /* 0x000fc40000011408 */
[----:B------:R-:W-:Y:S02]  /*0b40*/  SHF.R.S32.HI R7, RZ, 0x5, R7 ;  /* 0x00000005ff077819 */ /* 0x000fe40000011407 */
[----:B------:R-:W-:-:S04]  /*0b50*/  LEA.HI R10, R10, R9, RZ, 0x3 ;  /* 0x000000090a0a7211 */ /* 0x000fc800078f18ff */
[----:B------:R-:W-:-:S05]  /*0b60*/  LOP3.LUT R10, R10, 0xfffffff8, RZ, 0xc0, !PT ;  /* 0xfffffff80a0a7812 */ /* 0x000fca00078ec0ff */
[----:B------:R-:W-:-:S04]  /*0b70*/  IMAD.IADD R10, R9, 0x1, -R10 ;  /* 0x00000001090a7824 */ /* 0x000fc800078e0a0a */
[----:B------:R-:W-:-:S04]  /*0b80*/  IMAD R7, R7, 0x10, R10 ;  /* 0x0000001007077824 */ /* 0x000fc800078e020a */
[----:B------:R-:W-:Y:S01]  /*0b90*/  IMAD R218, R2, 0x40, R7 ;  /* 0x0000004002da7824 */ /* 0x000fe200078e0207 */
[----:B--2---:R-:W-:Y:S02]  /*0ba0*/  R2UR UR4, R3 ;  /* 0x00000000030472ca */ /* 0x004fe400000e0000 */
[----:B------:R-:W-:-:S04]  /*0bb0*/  LEA.HI R3, R0, R223, RZ, 0x4 ;  /* 0x000000df00037211 */ /* 0x000fc800078f20ff */
[----:B------:R-:W-:Y:S02]  /*0bc0*/  SHF.R.S32.HI R6, RZ, 0x4, R3 ;  /* 0x00000004ff067819 */ /* 0x000fe40000011403 */
[C---:B------:R-:W-:Y:S02]  /*0bd0*/  LOP3.LUT R4, R3.reuse, 0x3fffff0, RZ, 0xc0, !PT ;  /* 0x03fffff003047812 */ /* 0x040fe400078ec0ff */
[----:B------:R-:W-:-:S03]  /*0be0*/  LEA.HI R3, R3, R6, RZ, 0x1 ;  /* 0x0000000603037211 */ /* 0x000fc600078f08ff */
[----:B------:R-:W-:Y:S01]  /*0bf0*/  IMAD.IADD R4, R223, 0x1, -R4 ;  /* 0x00000001df047824 */ /* 0x000fe200078e0a04 */
[----:B------:R-:W-:Y:S01]  /*0c00*/  LOP3.LUT R3, R3, 0x1ffffffe, RZ, 0xc0, !PT ;  /* 0x1ffffffe03037812 */ /* 0x000fe200078ec0ff */
[----:B------:R-:W-:Y:S02]  /*0c10*/  ULOP3.LUT UR8, UR4, 0x1, URZ, 0xfc, !UPT ;  /* 0x0000000104087892 */ /* 0x000fe4000f8efc3f */
[----:B------:R-:W-:Y:S01]  /*0c20*/  IMAD R4, R4, 0x40, R5 ;  /* 0x0000004004047824 */ /* 0x000fe200078e0205 */
[-C--:B------:R-:W-:Y:S01]  /*0c30*/  LEA.HI R5, R0, R223.reuse, RZ, 0x2 ;  /* 0x000000df00057211 */ /* 0x080fe200078f10ff */
[----:B------:R-:W-:Y:S01]  /*0c40*/  IMAD.IADD R3, R6, 0x1, -R3 ;  /* 0x0000000106037824 */ /* 0x000fe200078e0a03 */
[----:B------:R-:W-:Y:S01]  /*0c50*/  LEA.HI R0, R0, R223, RZ, 0x3 ;  /* 0x000000df00007211 */ /* 0x000fe200078f18ff */
[----:B------:R-:W-:Y:S01]  /*0c60*/  UMOV UR4, URZ ;  /* 0x0000003f00047c82 */ /* 0x000fe20008000000 */
[----:B------:R-:W-:Y:S02]  /*0c70*/  IMAD.U32 R220, RZ, RZ, UR8 ;  /* 0x00000008ffdc7e24 */ /* 0x000fe4000f8e00ff */
[----:B------:R-:W-:Y:S01]  /*0c80*/  IMAD R219, R3, 0x8, R4 ;  /* 0x0000000803db7824 */ /* 0x000fe200078e0204 */
[----:B------:R-:W-:Y:S01]  /*0c90*/  LOP3.LUT R4, R5, 0xfffffffc, RZ, 0xc0, !PT ;  /* 0xfffffffc05047812 */ /* 0x000fe200078ec0ff */
[----:B------:R-:W-:Y:S01]  /*0ca0*/  IMAD.U32 R199, RZ, RZ, UR4 ;  /* 0x00000004ffc77e24 */ /* 0x000fe2000f8e00ff */
[----:B------:R-:W-:-:S02]  /*0cb0*/  LOP3.LUT R22, R0, 0xfffffff8, RZ, 0xc0, !PT ;  /* 0xfffffff800167812 */ /* 0x000fc400078ec0ff */
[----:B------:R-:W-:Y:S01]  /*0cc0*/  LOP3.LUT R5, R8, 0x7ffffffc, RZ, 0xc0, !PT ;  /* 0x7ffffffc08057812 */ /* 0x000fe200078ec0ff */
[C---:B------:R-:W-:Y:S01]  /*0cd0*/  IMAD.IADD R4, R223.reuse, 0x1, -R4 ;  /* 0x00000001df047824 */ /* 0x040fe200078e0a04 */
[----:B------:R-:W-:Y:S01]  /*0ce0*/  SHF.R.S32.HI R198, RZ, 0x3, R0 ;  /* 0x00000003ffc67819 */ /* 0x000fe20000011400 */
[----:B------:R-:W-:Y:S02]  /*0cf0*/  IMAD.IADD R22, R223, 0x1, -R22 ;  /* 0x00000001df167824 */ /* 0x000fe400078e0a16 */
[----:B------:R-:W-:Y:S01]  /*0d00*/  IMAD.IADD R5, R200, 0x1, -R5 ;  /* 0x00000001c8057824 */ /* 0x000fe200078e0a05 */
[----:B------:R-:W-:Y:S01]  /*0d10*/  LEA.HI R3, R4, R4, RZ, 0x1 ;  /* 0x0000000404037211 */ /* 0x000fe200078f08ff */
[----:B------:R-:W-:Y:S02]  /*0d20*/  IMAD.SHL.U32 R18, R22, 0x8, RZ ;  /* 0x0000000816127824 */ /* 0x000fe400078e00ff */
[----:B------:R-:W-:Y:S01]  /*0d30*/  IMAD.SHL.U32 R16, R5, 0x2, RZ ;  /* 0x0000000205107824 */ /* 0x000fe200078e00ff */
[----:B------:R-:W-:Y:S01]  /*0d40*/  LOP3.LUT R3, R3, 0x1ffffffe, RZ, 0xc0, !PT ;  /* 0x1ffffffe03037812 */ /* 0x000fe200078ec0ff */
[----:B------:R-:W-:Y:S01]  /*0d50*/  VIADD R19, R18, 0x40 ;  /* 0x0000004012137836 */ /* 0x000fe20000000000 */
[----:B------:R-:W-:Y:S01]  /*0d60*/  SHF.R.S32.HI R222, RZ, 0x1f, R18 ;  /* 0x0000001fffde7819 */ /* 0x000fe20000011412 */
[C---:B------:R-:W-:Y:S01]  /*0d70*/  VIADD R197, R16.reuse, 0x8 ;  /* 0x0000000810c57836 */ /* 0x040fe20000000000 */
        /* <DEDUP_REMOVED lines=27> */
[----:B------:R-:W-:Y:S01]  /*0f30*/  VIADD R23, R16, 0x78 ;  /* 0x0000007810177836 */ /* 0x000fe20000000000 */
[----:B------:R-:W-:Y:S01]  /*0f40*/  SHF.R.S32.HI R203, RZ, 0x1f, R185 ;  /* 0x0000001fffcb7819 */ /* 0x000fe200000114b9 */
[----:B------:R-:W-:Y:S01]  /*0f50*/  IMAD.IADD R3, R4, 0x1, -R3 ;  /* 0x0000000104037824 */ /* 0x000fe200078e0a03 */
[----:B------:R-:W-:-:S02]  /*0f60*/  SHF.R.S32.HI R202, RZ, 0x1f, R184 ;  /* 0x0000001fffca7819 */ /* 0x000fc400000114b8 */
[----:B------:R-:W-:Y:S01]  /*0f70*/  SHF.R.S32.HI R201, RZ, 0x1f, R23 ;  /* 0x0000001fffc97819 */ /* 0x000fe20000011417 */
[----:B------:R-:W-:-:S07]  /*0f80*/  IMAD R17, R3, 0x8, R218 ;  /* 0x0000000803117824 */ /* 0x000fce00078e02da */
.L_x_1434:
[----:B------:R-:W-:Y:S01]  /*0f90*/  ULDC.64 UR8, c[0x0][0xa28] ;  /* 0x00028a0000087ab9 */ /* 0x000fe20000000a00 */
[----:B------:R-:W-:Y:S01]  /*0fa0*/  ULDC UR4, c[0x0][0x424] ;  /* 0x0001090000047ab9 */ /* 0x000fe20000000800 */
[----:B------:R-:W-:-:S04]  /*0fb0*/  UISETP.NE.U32.AND UP0, UPT, UR8, URZ, UPT ;  /* 0x0000003f0800728c */ /* 0x000fc8000bf05070 */
[----:B------:R-:W-:-:S03]  /*0fc0*/  UISETP.NE.AND.EX UP0, UPT, UR9, URZ, UPT, UP0 ;  /* 0x0000003f0900728c */ /* 0x000fc6000bf05300 */
[----:B------:R-:W-:Y:S02]  /*0fd0*/  ULDC.64 UR8, c[0x0][0xa18] ;  /* 0x0002860000087ab9 */ /* 0x000fe40000000a00 */
[----:B------:R-:W-:Y:S01]  /*0fe0*/  UISETP.NE.U32.AND UP1, UPT, UR8, URZ, UPT ;  /* 0x0000003f0800728c */ /* 0x000fe2000bf25070 */
[----:B------:R-:W-:-:S03]  /*0ff0*/  PLOP3.LUT P0, PT, PT, PT, UP0, 0x80, 0x0 ;  /* 0x000000000000781c */ /* 0x000fc60003f0f008 */
[----:B------:R-:W-:-:S03]  /*1000*/  UISETP.NE.AND.EX UP1, UPT, UR9, URZ, UPT, UP1 ;  /* 0x0000003f0900728c */ /* 0x000fc6000bf25310 */
[----:B------:R-:W-:Y:S02]  /*1010*/  @UP0 ULDC.64 UR8, c[0x0][0xa28] ;  /* 0x00028a0000080ab9 */ /* 0x000fe40000000a00 */
[----:B------:R-:W-:Y:S01]  /*1020*/  @UP0 UIMAD.WIDE UR8, UR7, 0x4, UR8 ;  /* 0x00000004070808a5 */ /* 0x000fe2000f8e0208 */
[----:B------:R-:W-:-:S05]  /*1030*/  PLOP3.LUT P2, PT, PT, PT, UP1, 0x80, 0x0 ;  /* 0x000000000000781c */ /* 0x000fca0003f4f018 */
[----:B0-23--:R-:W-:Y:S02]  /*1040*/  IMAD.U32 R2, RZ, RZ, UR8 ;  /* 0x00000008ff027e24 */ /* 0x00dfe4000f8e00ff */
[----:B------:R-:W-:Y:S01]  /*1050*/  IMAD.U32 R3, RZ, RZ, UR9 ;  /* 0x00000009ff037e24 */ /* 0x000fe2000f8e00ff */
[----:B------:R-:W-:Y:S02]  /*1060*/  @UP1 ULDC.64 UR8, c[0x0][0xa18] ;  /* 0x0002860000081ab9 */ /* 0x000fe40000000a00 */
[----:B------:R-:W-:Y:S02]  /*1070*/  @UP1 UIMAD.WIDE UR8, UR7, 0x4, UR8 ;  /* 0x00000004070818a5 */ /* 0x000fe4000f8e0208 */
[----:B------:R-:W2:Y:S04]  /*1080*/  @P0 LDG.E R2, desc[UR36][R2.64] ;  /* 0x0000002402020981 */ /* 0x000ea8000c1e1900 */
[----:B------:R-:W-:-:S02]  /*1090*/  IMAD.U32 R4, RZ, RZ, UR8 ;  /* 0x00000008ff047e24 */ /* 0x000fc4000f8e00ff */
[----:B----4-:R-:W-:Y:S01]  /*10a0*/  IMAD.U32 R5, RZ, RZ, UR9 ;  /* 0x00000009ff057e24 */ /* 0x010fe2000f8e00ff */
[----:B------:R-:W-:-:S04]  /*10b0*/  ULDC.64 UR8, c[0x0][0x418] ;  /* 0x0001060000087ab9 */ /* 0x000fc80000000a00 */
[----:B------:R-:W3:Y:S01]  /*10c0*/  @P2 LDG.E R4, desc[UR36][R4.64] ;  /* 0x0000002404042981 */ /* 0x000ee2000c1e1900 */
[----:B------:R-:W-:Y:S01]  /*10d0*/  UISETP.NE.U32.AND UP0, UPT, UR8, URZ, UPT ;  /* 0x0000003f0800728c */ /* 0x000fe2000bf05070 */
[----:B------:R-:W-:Y:S01]  /*10e0*/  UMOV UR41, URZ ;  /* 0x0000003f00297c82 */ /* 0x000fe20008000000 */
[----:B------:R-:W-:Y:S02]  /*10f0*/  ULOP3.LUT UR56, UR5, 0xffff, URZ, 0xc0, !UPT ;  /* 0x0000ffff05387892 */ /* 0x000fe4000f8ec03f */
[----:B------:R-:W-:-:S03]  /*1100*/  UISETP.NE.AND.EX UP0, UPT, UR9, URZ, UPT, UP0 ;  /* 0x0000003f0900728c */ /* 0x000fc6000bf05300 */
[----:B------:R-:W-:Y:S01]  /*1110*/  ULDC.64 UR8, c[0x0][0xa20] ;  /* 0x0002880000087ab9 */ /* 0x000fe20000000a00 */
[----:B------:R-:W-:Y:S01]  /*1120*/  USEL UR4, UR4, 0x1, UP0 ;  /* 0x0000000104047887 */ /* 0x000fe20008000000 */
[----:B------:R-:W-:Y:S01]  /*1130*/  ISETP.NE.U32.AND P1, PT, RZ, UR8, PT ;  /* 0x00000008ff007c0c */ /* 0x000fe2000bf25070 */
[----:B------:R-:W-:Y:S02]  /*1140*/  ULDC UR8, c[0x0][0x2f0] ;  /* 0x0000bc0000087ab9 */ /* 0x000fe40000000800 */
[----:B------:R-:W-:Y:S01]  /*1150*/  UIMAD UR4, UR4, UR8, URZ ;  /* 0x00000008040472a4 */ /* 0x000fe2000f8e023f */
[----:B------:R-:W-:Y:S02]  /*1160*/  ISETP.NE.AND.EX P1, PT, RZ, UR9, PT, P1 ;  /* 0x00000009ff007c0c */ /* 0x000fe4000bf25310 */
[----:B--2---:R-:W-:Y:S02]  /*1170*/  @P0 R2UR UR41, R2 ;  /* 0x00000000022902ca */ /* 0x004fe400000e0000 */
[----:B---3--:R-:W-:Y:S01]  /*1180*/  @P2 R2UR UR42, R4 ;  /* 0x00000000042a22ca */ /* 0x008fe200000e0000 */
[----:B-1---5:R-:W-:-:S14]  /*1190*/  @P2 BRA `(.L_x_1323) ;  /* 0x0000000000382947 */ /* 0x022fdc0003800000 */
[----:B------:R-:W-:Y:S01]  /*11a0*/  ULDC.64 UR8, c[0x0][0xa00] ;  /* 0x0002800000087ab9 */ /* 0x000fe20000000a00 */
[----:B------:R-:W-:Y:S01]  /*11b0*/  ULDC UR42, c[0x0][0x288] ;  /* 0x0000a200002a7ab9 */ /* 0x000fe20000000800 */
[----:B------:R-:W-:-:S04]  /*11c0*/  ISETP.NE.U32.AND P0, PT, RZ, UR8, PT ;  /* 0x00000008ff007c0c */ /* 0x000fc8000bf05070 */
[----:B------:R-:W-:-:S13]  /*11d0*/  ISETP.NE.AND.EX P0, PT, RZ, UR9, PT, P0 ;  /* 0x00000009ff007c0c */ /* 0x000fda000bf05300 */
[----:B------:R-:W-:Y:S05]  /*11e0*/  @!P0 BRA `(.L_x_1323) ;  /* 0x0000000000248947 */ /* 0x000fea0003800000 */
[----:B------:R-:W-:Y:S02]  /*11f0*/  ULDC.64 UR8, c[0x0][0xa00] ;  /* 0x0002800000087ab9 */ /* 0x000fe40000000a00 */
[----:B------:R-:W-:-:S06]  /*1200*/  UIMAD.WIDE UR8, UR7, 0x4, UR8 ;  /* 0x00000004070878a5 */ /* 0x000fcc000f8e0208 */
[----:B------:R-:W-:Y:S02]  /*1210*/  IMAD.U32 R2, RZ, RZ, UR8 ;  /* 0x00000008ff027e24 */ /* 0x000fe4000f8e00ff */
[----:B------:R-:W-:-:S05]  /*1220*/  IMAD.U32 R3, RZ, RZ, UR9 ;  /* 0x00000009ff037e24 */ /* 0x000fca000f8e00ff */
[----:B------:R-:W2:Y:S04]  /*1230*/  LDG.E R4, desc[UR36][R2.64] ;  /* 0x0000002402047981 */ /* 0x000ea8000c1e1900 */
[----:B------:R-:W3:Y:S01]  /*1240*/  LDG.E R0, desc[UR36][R2.64+0x4] ;  /* 0x0000042402007981 */ /* 0x000ee2000c1e1900 */
[----:B--2---:R-:W-:Y:S02]  /*1250*/  R2UR UR42, R4 ;  /* 0x00000000042a72ca */ /* 0x004fe400000e0000 */
[----:B---3--:R-:W-:-:S13]  /*1260*/  R2UR UR8, R0 ;  /* 0x00000000000872ca */ /* 0x008fda00000e0000 */
[----:B------:R-:W-:-:S12]  /*1270*/  UIADD3 UR42, -UR42, UR8, URZ ;  /* 0x000000082a2a7290 */ /* 0x000fd8000fffe13f */
.L_x_1323:
[----:B------:R-:W-:Y:S01]  /*1280*/  UMOV UR58, UR7 ;  /* 0x00000007003a7c82 */ /* 0x000fe20008000000 */
[----:B------:R-:W-:Y:S05]  /*1290*/  @!P1 BRA `(.L_x_1324) ;  /* 0x00000000001c9947 */ /* 0x000fea0003800000 */
[----:B------:R-:W-:Y:S02]  /*12a0*/  ULDC.64 UR8, c[0x0][0xa20] ;  /* 0x0002880000087ab9 */ /* 0x000fe40000000a00 */
[----:B------:R-:W-:-:S06]  /*12b0*/  UIMAD.WIDE UR8, UR7, 0x4, UR8 ;  /* 0x00000004070878a5 */ /* 0x000fcc000f8e0208 */
[----:B------:R-:W-:Y:S02]  /*12c0*/  IMAD.U32 R2, RZ, RZ, UR8 ;  /* 0x00000008ff027e24 */ /* 0x000fe4000f8e00ff */
[----:B------:R-:W-:-:S05]  /*12d0*/  IMAD.U32 R3, RZ, RZ, UR9 ;  /* 0x00000009ff037e24 */ /* 0x000fca000f8e00ff */
[----:B------:R-:W2:Y:S02]  /*12e0*/  LDG.E R2, desc[UR36][R2.64] ;  /* 0x0000002402027981 */ /* 0x000ea4000c1e1900 */
[----:B--2---:R-:W-:Y:S01]  /*12f0*/  R2UR UR4, R2 ;  /* 0x00000000020472ca */ /* 0x004fe200000e0000 */
[----:B------:R-:W-:-:S14]  /*1300*/  BRA `(.L_x_1325) ;  /* 0x0000000000347947 */ /* 0x000fdc0003800000 */
.L_x_1324:
[----:B------:R-:W-:Y:S02]  /*1310*/  ULDC.64 UR8, c[0x0][0xa08] ;  /* 0x0002820000087ab9 */ /* 0x000fe40000000a00 */
        /* <DEDUP_REMOVED lines=12> */
.L_x_1325:
[----:B------:R-:W-:Y:S01]  /*13e0*/  ULDC UR7, c[0x0][0x448] ;  /* 0x0001120000077ab9 */ /* 0x000fe20000000800 */
[----:B------:R-:W-:Y:S02]  /*13f0*/  USHF.L.U32 UR47, UR6, 0x7, URZ ;  /* 0x00000007062f7899 */ /* 0x000fe4000800063f */
[----:B------:R-:W-:Y:S02]  /*1400*/  UISETP.NE.AND UP0, UPT, UR7, 0x1, UPT ;  /* 0x000000010700788c */ /* 0x000fe4000bf05270 */
[----:B------:R-:W-:Y:S01]  /*1410*/  UIADD3 UR10, UR47, 0x7f, URZ ;  /* 0x0000007f2f0a7890 */ /* 0x000fe2000fffe03f */
[----:B------:R-:W-:Y:S01]  /*1420*/  ULDC.64 UR6, c[0x0][0x9e0] ;  /* 0x0002780000067ab9 */ /* 0x000fe20000000a00 */
[----:B------:R-:W-:Y:S02]  /*1430*/  UP2UR UR51, UPR, URZ, 0x1 ;  /* 0x000000013f337883 */ /* 0x000fe40008000000 */
[----:B------:R-:W-:-:S05]  /*1440*/  UIADD3 UR41, -UR41, UR4, URZ ;  /* 0x0000000429297290 */ /* 0x000fca000fffe13f */
[----:B------:R-:W-:Y:S01]  /*1450*/  @UP0 ULDC UR8, c[0x0][0x44c] ;  /* 0x0001130000080ab9 */ /* 0x000fe20000000800 */
[----:B------:R-:W-:Y:S01]  /*1460*/  @UP0 ULDC UR11, c[0x0][0x450] ;  /* 0x00011400000b0ab9 */ /* 0x000fe20000000800 */
[----:B------:R-:W-:Y:S02]  /*1470*/  UIMAD.WIDE.U32 UR8, UR10, UR8, URZ ;  /* 0x000000080a0872a5 */ /* 0x000fe4000f8e003f */
[----:B------:R-:W-:Y:S02]  /*1480*/  UIADD3 UR4, UR41, 0x1, -UR42 ;  /* 0x0000000129047890 */ /* 0x000fe4000fffe82a */
[----:B------:R-:W-:Y:S02]  /*1490*/  @UP0 USHF.R.U32.HI UR10, URZ, UR11, UR9 ;  /* 0x0000000b3f0a0299 */ /* 0x000fe40008011609 */
[----:B------:R-:W-:Y:S02]  /*14a0*/  UISETP.GE.AND UP0, UPT, UR7, 0x1, UPT ;  /* 0x000000010700788c */ /* 0x000fe4000bf06270 */
[----:B------:R-:W-:-:S02]  /*14b0*/  UIADD3 UR10, UR4, UR10, URZ ;  /* 0x0000000a040a7290 */ /* 0x000fc4000fffe03f */
[----:B------:R-:W-:Y:S02]  /*14c0*/  UP2UR UR46, UPR, URZ, 0x1 ;  /* 0x000000013f2e7883 */ /* 0x000fe40008000000 */
[----:B------:R-:W-:Y:S01]  /*14d0*/  PLOP3.LUT P0, PT, PT, PT, UP0, 0x40, 0x0 ;  /* 0x000000000000781c */ /* 0x000fe20003f0e808 */
[----:B------:R-:W-:-:S12]  /*14e0*/  UIADD3 UR6, UR10, UR6, URZ ;  /* 0x000000060a067290 */ /* 0x000fd8000fffe03f */
[----:B------:R-:W-:Y:S05]  /*14f0*/  @P0 BRA `(.L_x_1326) ;  /* 0x0000000000440947 */ /* 0x000fea0003800000 */
        /* <DEDUP_REMOVED lines=10> */
.L_x_1327:
[----:B------:R-:W-:-:S11]  /*15a0*/  UISETP.NE.AND UP0, UPT, UR7, 0x1, UPT ;  /* 0x000000010700788c */ /* 0x000fd6000bf05270 */
[----:B------:R-:W-:Y:S02]  /*15b0*/  @UP0 ULDC.64 UR10, c[0x0][0x9e8] ;  /* 0x00027a00000a0ab9 */ /* 0x000fe40000000a00 */
[----:B------:R-:W-:-:S04]  /*15c0*/  UIMAD.WIDE.U32 UR8, UR4, UR10, URZ ;  /* 0x0000000a040872a5 */ /* 0x000fc8000f8e003f */
[----:B------:R-:W-:-:S12]  /*15d0*/  @UP0 USHF.R.U32.HI UR4, URZ, UR11, UR9 ;  /* 0x0000000b3f040299 */ /* 0x000fd80008011609 */
.L_x_1328:
[----:B------:R-:W-:-:S04]  /*15e0*/  UIMAD UR4, UR4, UR7, UR7 ;  /* 0x00000007040472a4 */ /* 0x000fc8000f8e0207 */
[----:B------:R-:W-:-:S04]  /*15f0*/  UISETP.LT.AND UP0, UPT, UR6, UR4, UPT ;  /* 0x000000040600728c */ /* 0x000fc8000bf01270 */
[----:B------:R-:W-:-:S12]  /*1600*/  USEL UR6, UR6, UR4, UP0 ;  /* 0x0000000406067287 */ /* 0x000fd80008000000 */
.L_x_1326:
[----:B------:R-:W-:Y:S02]  /*1610*/  UISETP.NE.AND UP0, UPT, UR51, URZ, UPT ;  /* 0x0000003f3300728c */ /* 0x000fe4000bf05270 */
[----:B------:R-:W-:Y:S02]  /*1620*/  UIADD3 UR4, UR41, 0x7f, URZ ;  /* 0x0000007f29047890 */ /* 0x000fe4000fffe03f */
[----:B------:R-:W-:Y:S02]  /*1630*/  UIADD3 UR10, UR6, 0x7f, URZ ;  /* 0x0000007f060a7890 */ /* 0x000fe4000fffe03f */
[----:B------:R-:W-:Y:S02]  /*1640*/  UISETP.GE.AND UP1, UPT, UR7, 0x1, UPT ;  /* 0x000000010700788c */ /* 0x000fe4000bf26270 */
[----:B------:R-:W-:Y:S02]  /*1650*/  USHF.R.S32.HI UR6, URZ, 0x1f, UR4 ;  /* 0x0000001f3f067899 */ /* 0x000fe40008011404 */
[----:B------:R-:W-:Y:S01]  /*1660*/  USHF.R.S32.HI UR11, URZ, 0x1f, UR10 ;  /* 0x0000001f3f0b7899 */ /* 0x000fe2000801140a */
[----:B------:R-:W-:Y:S01]  /*1670*/  @UP0 ULDC UR8, c[0x0][0x44c] ;  /* 0x0001130000080ab9 */ /* 0x000fe20000000800 */
[----:B------:R-:W-:Y:S01]  /*1680*/  ULEA.HI UR6, UR6, UR4, URZ, 0x7 ;  /* 0x0000000406067291 */ /* 0x000fe2000f8f383f */
[----:B------:R-:W-:Y:S01]  /*1690*/  PLOP3.LUT P0, PT, PT, PT, UP1, 0x40, 0x0 ;  /* 0x000000000000781c */ /* 0x000fe20003f0e818 */
[----:B------:R-:W-:-:S02]  /*16a0*/  UIMAD.WIDE.U32 UR8, UR47, UR8, URZ ;  /* 0x000000082f0872a5 */ /* 0x000fc4000f8e003f */
[----:B------:R-:W-:Y:S01]  /*16b0*/  ULEA.HI UR11, UR11, UR10, URZ, 0x7 ;  /* 0x0000000a0b0b7291 */ /* 0x000fe2000f8f383f */
[----:B------:R-:W-:Y:S01]  /*16c0*/  @UP0 ULDC UR13, c[0x0][0x450] ;  /* 0x00011400000d0ab9 */ /* 0x000fe20000000800 */
[----:B------:R-:W-:Y:S01]  /*16d0*/  UMOV UR12, UR47 ;  /* 0x0000002f000c7c82 */ /* 0x000fe20008000000 */
[----:B------:R-:W-:Y:S02]  /*16e0*/  UIADD3 UR43, UR41, -UR42, URZ ;  /* 0x8000002a292b7290 */ /* 0x000fe4000fffe03f */
[----:B------:R-:W-:Y:S02]  /*16f0*/  USHF.R.S32.HI UR6, URZ, 0x7, UR6 ;  /* 0x000000073f067899 */ /* 0x000fe40008011406 */
[----:B------:R-:W-:Y:S02]  /*1700*/  USHF.R.S32.HI UR11, URZ, 0x7, UR11 ;  /* 0x000000073f0b7899 */ /* 0x000fe4000801140b */
[----:B------:R-:W-:Y:S02]  /*1710*/  @UP0 USHF.R.U32.HI UR12, URZ, UR13, UR9 ;  /* 0x0000000d3f0c0299 */ /* 0x000fe40008011609 */
[----:B------:R-:W-:-:S02]  /*1720*/  UISETP.LT.AND UP0, UPT, UR6, UR11, UPT ;  /* 0x0000000b0600728c */ /* 0x000fc4000bf01270 */
[----:B------:R-:W-:Y:S01]  /*1730*/  UIADD3 UR4, UR43, UR12, URZ ;  /* 0x0000000c2b047290 */ /* 0x000fe2000fffe03f */
[----:B------:R-:W-:Y:S01]  /*1740*/  ULDC UR10, c[0x0][0x9dc] ;  /* 0x00027700000a7ab9 */ /* 0x000fe20000000800 */
[----:B------:R-:W-:Y:S02]  /*1750*/  USEL UR6, UR6, UR11, UP0 ;  /* 0x0000000b06067287 */ /* 0x000fe40008000000 */
[----:B------:R-:W-:Y:S01]  /*1760*/  UIADD3 UR10, UR4, -UR10, URZ ;  /* 0x8000000a040a7290 */ /* 0x000fe2000fffe03f */
[----:B------:R-:W-:Y:S11]  /*1770*/  @P0 BRA `(.L_x_1329) ;  /* 0x0000000000440947 */ /* 0x000ff60003800000 */
        /* <DEDUP_REMOVED lines=10> */
.L_x_1330:
[----:B------:R-:W-:-:S11]  /*1820*/  UISETP.NE.AND UP0, UPT, UR7, 0x1, UPT ;  /* 0x000000010700788c */ /* 0x000fd6000bf05270 */
[----:B------:R-:W-:Y:S02]  /*1830*/  @UP0 ULDC.64 UR12, c[0x0][0x9e8] ;  /* 0x00027a00000c0ab9 */ /* 0x000fe40000000a00 */
[----:B------:R-:W-:-:S04]  /*1840*/  UIMAD.WIDE.U32 UR8, UR4, UR12, URZ ;  /* 0x0000000c040872a5 */ /* 0x000fc8000f8e003f */
[----:B------:R-:W-:-:S12]  /*1850*/  @UP0 USHF.R.U32.HI UR4, URZ, UR13, UR9 ;  /* 0x0000000d3f040299 */ /* 0x000fd80008011609 */
.L_x_1331:
[----:B------:R-:W-:-:S04]  /*1860*/  UIMAD UR4, UR4, UR7, URZ ;  /* 0x00000007040472a4 */ /* 0x000fc8000f8e023f */
[----:B------:R-:W-:-:S04]  /*1870*/  UISETP.LT.AND UP0, UPT, UR10, UR4, UPT ;  /* 0x000000040a00728c */ /* 0x000fc8000bf01270 */
[----:B------:R-:W-:-:S12]  /*1880*/  USEL UR10, UR10, UR4, !UP0 ;  /* 0x000000040a0a7287 */ /* 0x000fd8000c000000 */
.L_x_1329:
[----:B------:R-:W-:-:S04]  /*1890*/  USHF.R.S32.HI UR4, URZ, 0x1f, UR10 ;  /* 0x0000001f3f047899 */ /* 0x000fc8000801140a */
[----:B------:R-:W-:-:S04]  /*18a0*/  ULEA.HI UR4, UR4, UR10, URZ, 0x7 ;  /* 0x0000000a04047291 */ /* 0x000fc8000f8f383f */
[----:B------:R-:W-:Y:S02]  /*18b0*/  USHF.R.S32.HI UR7, URZ, 0x7, UR4 ;  /* 0x000000073f077899 */ /* 0x000fe40008011404 */
[----:B------:R-:W-:Y:S02]  /*18c0*/  ULOP3.LUT UR4, UR5, 0xff000000, URZ, 0xc0, !UPT ;  /* 0xff00000005047892 */ /* 0x000fe4000f8ec03f */
[----:B------:R-:W-:Y:S02]  /*18d0*/  UISETP.LT.AND UP0, UPT, URZ, UR7, UPT ;  /* 0x000000073f00728c */ /* 0x000fe4000bf01270 */
[----:B------:R-:W-:Y:S02]  /*18e0*/  ULOP3.LUT UR5, UR5, 0xff0000, URZ, 0xc0, !UPT ;  /* 0x00ff000005057892 */ /* 0x000fe4000f8ec03f */
[----:B------:R-:W-:Y:S02]  /*18f0*/  USEL UR53, URZ, UR7, !UP0 ;  /* 0x000000073f357287 */ /* 0x000fe4000c000000 */
[----:B------:R-:W-:-:S02]  /*1900*/  USHF.R.U32.HI UR4, URZ, 0x8, UR4 ;  /* 0x000000083f047899 */ /* 0x000fc40008011604 */
[----:B------:R-:W-:Y:S02]  /*1910*/  UISETP.GT.AND UP0, UPT, UR6, UR53, UPT ;  /* 0x000000350600728c */ /* 0x000fe4000bf04270 */
[----:B------:R-:W-:-:S03]  /*1920*/  ULEA.HI UR5, UR5, UR4, URZ, 0x10 ;  /* 0x0000000405057291 */ /* 0x000fc6000f8f803f */
[----:B------:R-:W-:Y:S01]  /*1930*/  UMOV UR4, URZ ;  /* 0x0000003f00047c82 */ /* 0x000fe20008000000 */
[----:B------:R-:W-:Y:S01]  /*1940*/  PLOP3.LUT P0, PT, PT, PT, UP0, 0x80, 0x0 ;  /* 0x000000000000781c */ /* 0x000fe20003f0f008 */
[----:B------:R-:W-:Y:S02]  /*1950*/  ULOP3.LUT UR57, UR5, 0xff, URZ, 0xc0, !UPT ;  /* 0x000000ff05397892 */ /* 0x000fe4000f8ec03f */
[----:B------:R-:W-:-:S10]  /*1960*/  USHF.R.U32.HI UR55, URZ, 0x10, UR5 ;  /* 0x000000103f377899 */ /* 0x000fd40008011605 */
[----:B------:R-:W-:Y:S05]  /*1970*/  @!P0 BRA `(.L_x_1332) ;  /* 0x0000000000948947 */ /* 0x000fea0003800000 */
[----:B------:R-:W-:Y:S01]  /*1980*/  UISETP.NE.AND UP0, UPT, UR55, URZ, UPT ;  /* 0x0000003f3700728c */ /* 0x000fe2000bf05270 */
[----:B------:R-:W-:-:S03]  /*1990*/  ULDC UR4, c[0x0][0x9f0] ;  /* 0x00027c0000047ab9 */ /* 0x000fc60000000800 */
[----:B------:R-:W-:-:S04]  /*19a0*/  USEL UR10, UR55, UR4, UP0 ;  /* 0x00000004370a7287 */ /* 0x000fc80008000000 */
[----:B------:R-:W-:Y:S02]  /*19b0*/  UIADD3 UR4, UR10, -0x1, UR6 ;  /* 0xffffffff0a047890 */ /* 0x000fe4000fffe006 */
[----:B------:R-:W-:Y:S02]  /*19c0*/  IMAD.U32 R3, RZ, RZ, UR10 ;  /* 0x0000000aff037e24 */ /* 0x000fe4000f8e00ff */
[----:B------:R-:W-:-:S03]  /*19d0*/  UIADD3 UR7, -UR53, UR4, URZ ;  /* 0x0000000435077290 */ /* 0x000fc6000fffe13f */
[-C--:B------:R-:W-:Y:S01]  /*19e0*/  IABS R0, R3.reuse ;  /* 0x0000000300007213 */ /* 0x080fe20000000000 */
[----:B------:R-:W-:Y:S01]  /*19f0*/  UMOV UR4, URZ ;  /* 0x0000003f00047c82 */ /* 0x000fe20008000000 */
[----:B------:R-:W-:Y:S01]  /*1a00*/  IABS R5, R3 ;  /* 0x0000000300057213 */ /* 0x000fe20000000000 */
[----:B------:R-:W-:Y:S01]  /*1a10*/  IMAD.U32 R4, RZ, RZ, UR7 ;  /* 0x00000007ff047e24 */ /* 0x000fe2000f8e00ff */
[----:B------:R-:W-:Y:S01]  /*1a20*/  R2UR UR11, R0 ;  /* 0x00000000000b72ca */ /* 0x000fe200000e0000 */
[----:B------:R-:W-:-:S03]  /*1a30*/  ULOP3.LUT UR7, UR7, UR10, URZ, 0x3c, !UPT ;  /* 0x0000000a07077292 */ /* 0x000fc6000f8e3c3f */
[----:B------:R-:W-:-:S05]  /*1a40*/  IABS R4, R4 ;  /* 0x0000000400047213 */ /* 0x000fca0000000000 */
[----:B------:R-:W-:-:S04]  /*1a50*/  IMAD.MOV.U32 R3, RZ, RZ, R4 ;  /* 0x000000ffff037224 */ /* 0x000fc800078e0004 */
[----:B------:R-:W0:Y:S01]  /*1a60*/  I2F.RP R0, UR11 ;  /* 0x0000000b00007d06 */ /* 0x000e220008209400 */
[----:B------:R-:W-:-:S07]  /*1a70*/  R2UR UR9, R3 ;  /* 0x00000000030972ca */ /* 0x000fce00000e0000 */
[----:B0-----:R-:W0:Y:S02]  /*1a80*/  MUFU.RCP R0, R0 ;  /* 0x0000000000007308 */ /* 0x001e240000001000 */
[----:B0-----:R-:W-:Y:S02]  /*1a90*/  VIADD R2, R0, 0xffffffe ;  /* 0x0ffffffe00027836 */ /* 0x001fe40000000000 */
        /* <DEDUP_REMOVED lines=19> */
.L_x_1332:
[----:B------:R-:W-:Y:S01]  /*1bd0*/  UIMAD UR53, UR57, UR4, UR53 ;  /* 0x00000004393572a4 */ /* 0x000fe2000f8e0235 */
[----:B------:R-:W-:Y:S01]  /*1be0*/  IMAD.U32 R90, RZ, RZ, UR6 ;  /* 0x00000006ff5a7e24 */ /* 0x000fe2000f8e00ff */
[----:B------:R-:W-:Y:S01]  /*1bf0*/  PLOP3.LUT P0, PT, PT, PT, PT, 0x80, 0x0 ;  /* 0x000000000000781c */ /* 0x000fe20003f0f070 */
[----:B------:R-:W-:Y:S01]  /*1c00*/  IMAD.U32 R3, RZ, RZ, UR4 ;  /* 0x00000004ff037e24 */ /* 0x000fe2000f8e00ff */
[----:B------:R-:W-:Y:S01]  /*1c10*/  CS2R R150, SRZ ;  /* 0x0000000000967805 */ /* 0x000fe2000001ff00 */
[----:B------:R-:W-:Y:S01]  /*1c20*/  IMAD.MOV.U32 R0, RZ, RZ, RZ ;  /* 0x000000ffff007224 */ /* 0x000fe200078e00ff */
[----:B------:R-:W-:Y:S01]  /*1c30*/  CS2R R148, SRZ ;  /* 0x0000000000947805 */ /* 0x000fe2000001ff00 */
[----:B------:R-:W-:Y:S01]  /*1c40*/  IMAD.MOV.U32 R20, RZ, RZ, RZ ;  /* 0x000000ffff147224 */ /* 0x000fe200078e00ff */
        /* <DEDUP_REMOVED lines=55> */
[----:B------:R-:W-:Y:S02]  /*1fc0*/  IMAD.U32 R10, RZ, RZ, UR6 ;  /* 0x00000006ff0a7e24 */ /* 0x000fe4000f8e00ff */
        /* <DEDUP_REMOVED lines=8> */
.L_x_1334:
[----:B------:R-:W-:Y:S02]  /*2050*/  R2UR UR6, R199 ;  /* 0x00000000c70672ca */ /* 0x000fe400000e0000 */
[----:B------:R-:W-:-:S11]  /*2060*/  R2UR UR5, R220 ;  /* 0x00000000dc0572ca */ /* 0x000fd600000e0000 */
[----:B------:R-:W-:Y:S02]  /*2070*/  ULEA.HI UR4, UR6, UR6, URZ, 0x1 ;  /* 0x0000000606047291 */ /* 0x000fe4000f8f083f */
[----:B------:R-:W-:Y:S02]  /*2080*/  IMAD.U32 R2, RZ, RZ, UR5 ;  /* 0x00000005ff027e24 */ /* 0x000fe4000f8e00ff */
[----:B------:R-:W-:-:S03]  /*2090*/  ULOP3.LUT UR4, UR4, 0xfffffffe, URZ, 0xc0, !UPT ;  /* 0xfffffffe04047892 */ /* 0x000fc6000f8ec03f */
[----:B------:R-:W-:Y:S01]  /*20a0*/  ISETP.NE.AND P0, PT, R2, 0x3, PT ;  /* 0x000000030200780c */ /* 0x000fe20003f05270 */
[----:B------:R-:W-:-:S06]  /*20b0*/  UIADD3 UR4, UR6, -UR4, URZ ;  /* 0x8000000406047290 */ /* 0x000fcc000fffe03f */
[----:B------:R-:W-:-:S05]  /*20c0*/  IMAD.U32 R0, RZ, RZ, UR4 ;  /* 0x00000004ff007e24 */ /* 0x000fca000f8e00ff */
[----:B------:R-:W-:-:S04]  /*20d0*/  SHF.L.U32 R0, R0, 0x1f, RZ ;  /* 0x0000001f00007819 */ /* 0x000fc800000006ff */
[----:B------:R-:W0:Y:S02]  /*20e0*/  SYNCS.PHASECHK.TRANS64.TRYWAIT P1, [UR40+0x28800], R0 ;  /* 0x02880000ff0075a7 */ /* 0x000e240008020168 */
[----:B0-----:R-:W-:Y:S05]  /*20f0*/  @!P1 BRA `(.L_x_1335) ;  /* 0x0000017800449947 */ /* 0x001fea0003800000 */
.L_x_1531:
[----:B------:R-:W-:Y:S05]  /*2100*/  @!P0 BRA `(.L_x_1336) ;  /* 0x0000000000048947 */ /* 0x000fea0003800000 */
[----:B------:R-:W-:Y:S01]  /*2110*/  BPT.TRAP 0x1 ;  /* 0x000000040000795c */ /* 0x000fe20000300000 */
.L_x_1336:
[----:B------:R-:W-:Y:S02]  /*2120*/  IMAD.U32 R89, RZ, RZ, UR38 ;  /* 0x00000026ff597e24 */ /* 0x000fe4000f8e00ff */
[----:B0-----:R-:W-:-:S03]  /*2130*/  IMAD.U32 R0, RZ, RZ, UR39 ;  /* 0x00000027ff007e24 */ /* 0x001fc6000f8e00ff */
[----:B------:R-:W-:Y:S02]  /*2140*/  LEA R89, R89, UR40, 0x3 ;  /* 0x0000002859597c11 */ /* 0x000fe4000f8e18ff */
[----:B------:R-:W-:-:S04]  /*2150*/  SHF.L.U32 R0, R0, 0x1f, RZ ;  /* 0x0000001f00007819 */ /* 0x000fc800000006ff */
[----:B------:R0:W1:Y:S01]  /*2160*/  SYNCS.PHASECHK.TRANS64.TRYWAIT P1, [R89+URZ+0x28830], R0 ;  /* 0x02883000590075a7 */ /* 0x000062000802017f */
[----:B------:R-:W-:Y:S05]  /*2170*/  @!P0 BRA `(.L_x_1337) ;  /* 0x0000000000048947 */ /* 0x000fea0003800000 */
[----:B------:R-:W-:Y:S01]  /*2180*/  BPT.TRAP 0x1 ;  /* 0x000000040000795c */ /* 0x000fe20000300000 */
.L_x_1337:
[----:B-1----:R-:W-:Y:S05]  /*2190*/  @P1 BRA `(.L_x_1338) ;  /* 0x0000000000081947 */ /* 0x002fea0003800000 */
[----:B------:R-:W1:Y:S02]  /*21a0*/  SYNCS.PHASECHK.TRANS64.TRYWAIT P1, [R89+URZ+0x28830], R0 ;  /* 0x02883000590075a7 */ /* 0x000e64000802017f */
[----:B-1----:R-:W-:Y:S05]  /*21b0*/  @!P1 BRA `(.L_x_1339) ;  /* 0x00000178002c9947 */ /* 0x002fea0003800000 */
.L_x_1338:
        /* <DEDUP_REMOVED lines=63> */
.L_x_1340:
[----:B------:R-:W-:Y:S01]  /*25b0*/  UISETP.NE.AND UP1, UPT, UR51, URZ, UPT ;  /* 0x0000003f3300728c */ /* 0x000fe2000bf25270 */
[----:B------:R-:W-:Y:S01]  /*25c0*/  R2UR UR6, R89 ;  /* 0x00000000590672ca */ /* 0x000fe200000e0000 */
[----:B------:R-:W-:Y:S01]  /*25d0*/  ULDC UR7, c[0x0][0x9d8] ;  /* 0x0002760000077ab9 */ /* 0x000fe20000000800 */
[----:B------:R-:W-:Y:S01]  /*25e0*/  UISETP.NE.AND UP0, UPT, UR46, URZ, UPT ;  /* 0x0000003f2e00728c */ /* 0x000fe2000bf05270 */
[----:B------:R-:W-:Y:S01]  /*25f0*/  FMUL.FTZ R7, R34, UR7 ;  /* 0x0000000722077c20 */ /* 0x000fe20008410000 */
[----:B------:R-:W-:Y:S01]  /*2600*/  VIADD R34, R17, UR47 ;  /* 0x0000002f11227c36 */ /* 0x000fe20008000000 */
[----:B------:R-:W-:Y:S01]  /*2610*/  PLOP3.LUT P1, PT, PT, PT, UP1, 0x80, 0x0 ;  /* 0x000000000000781c */ /* 0x000fe20003f2f018 */
[----:B------:R-:W-:Y:S01]  /*2620*/  FMUL.FTZ R8, R35, UR7 ;  /* 0x0000000723087c20 */ /* 0x000fe20008410000 */
[----:B------:R-:W-:Y:S01]  /*2630*/  PLOP3.LUT P2, PT, PT, PT, UP1, 0x80, 0x0 ;  /* 0x000000000000781c */ /* 0x000fe20003f4f018 */
[----:B------:R-:W-:Y:S01]  /*2640*/  FMUL.FTZ R73, R73, UR7 ;  /* 0x0000000749497c20 */ /* 0x000fe20008410000 */
[----:B------:R-:W-:Y:S01]  /*2650*/  FMUL.FTZ R21, R28, UR7 ;  /* 0x000000071c157c20 */ /* 0x000fe20008410000 */
[----:B------:R-:W-:Y:S01]  /*2660*/  @UP1 ULDC UR10, c[0x0][0x44c] ;  /* 0x00011300000a1ab9 */ /* 0x000fe20000000800 */
[----:B------:R-:W-:Y:S01]  /*2670*/  FMUL.FTZ R28, R58, UR7 ;  /* 0x000000073a1c7c20 */ /* 0x000fe20008410000 */
[----:B------:R2:W3:Y:S01]  /*2680*/  MUFU.TANH R98, R73 ;  /* 0x0000004900627308 */ /* 0x0004e20000002400 */
[----:B------:R-:W-:Y:S01]  /*2690*/  FMUL.FTZ R10, R39, UR7 ;  /* 0x00000007270a7c20 */ /* 0x000fe20008410000 */
[----:B------:R-:W-:Y:S01]  /*26a0*/  UIADD3 UR6, UR6, 0x28840, URZ ;  /* 0x0002884006067890 */ /* 0x000fe2000fffe03f */
[----:B------:R-:W-:-:S02]  /*26b0*/  IMAD.MOV.U32 R39, RZ, RZ, -0x80 ;  /* 0xffffff80ff277424 */ /* 0x000fc400078e00ff */
[----:B------:R-:W-:Y:S01]  /*26c0*/  FMUL.FTZ R20, R51, UR7 ;  /* 0x0000000733147c20 */ /* 0x000fe20008410000 */
[----:B01----:R-:W-:Y:S01]  /*26d0*/  FMUL.FTZ R0, R26, UR7 ;  /* 0x000000071a007c20 */ /* 0x003fe20008410000 */
[----:B------:R-:W-:Y:S01]  /*26e0*/  @P1 IMAD.HI.U32 R35, R34, UR10, RZ ;  /* 0x0000000a22231c27 */ /* 0x000fe2000f8e00ff */
[----:B------:R-:W-:-:S03]  /*26f0*/  @UP1 ULDC UR10, c[0x0][0x450] ;  /* 0x00011400000a1ab9 */ /* 0x000fc60000000800 */
[----:B------:R-:W-:Y:S01]  /*2700*/  FMUL.FTZ R11, R42, UR7 ;  /* 0x000000072a0b7c20 */ /* 0x000fe20008410000 */
[----:B------:R-:W-:Y:S01]  /*2710*/  FMUL.FTZ R12, R43, UR7 ;  /* 0x000000072b0c7c20 */ /* 0x000fe20008410000 */
[----:B--2---:R-:W-:Y:S01]  /*2720*/  IMAD.MOV.U32 R73, RZ, RZ, R34 ;  /* 0x000000ffff497224 */ /* 0x004fe200078e0022 */
[----:B------:R-:W-:Y:S01]  /*2730*/  @P2 SHF.R.U32.HI R73, RZ, UR10, R35 ;  /* 0x0000000aff492c19 */ /* 0x000fe20008011623 */
[----:B------:R-:W-:Y:S01]  /*2740*/  FMUL.FTZ R51, R57, UR7 ;  /* 0x0000000739337c20 */ /* 0x000fe20008410000 */
[----:B------:R-:W-:Y:S01]  /*2750*/  FMUL.FTZ R2, R24, UR7 ;  /* 0x0000000718027c20 */ /* 0x000fe20008410000 */
[----:B------:R-:W-:Y:S01]  /*2760*/  FMUL.FTZ R3, R25, UR7 ;  /* 0x0000000719037c20 */ /* 0x000fe20008410000 */
[----:B------:R-:W-:Y:S01]  /*2770*/  FMUL.FTZ R4, R27, UR7 ;  /* 0x000000071b047c20 */ /* 0x000fe20008410000 */
[----:B------:R-:W0:Y:S01]  /*2780*/  SHFL.IDX PT, R58, R73, RZ, 0x1c1f ;  /* 0x001c1fff493a7589 */ /* 0x000e2200000e0000 */
[----:B------:R-:W-:Y:S01]  /*2790*/  FMUL.FTZ R42, R44, UR7 ;  /* 0x000000072c2a7c20 */ /* 0x000fe20008410000 */
[----:B------:R-:W-:Y:S01]  /*27a0*/  FMUL.FTZ R43, R45, UR7 ;  /* 0x000000072d2b7c20 */ /* 0x000fe20008410000 */
[----:B------:R-:W-:Y:S01]  /*27b0*/  FMUL.FTZ R13, R46, UR7 ;  /* 0x000000072e0d7c20 */ /* 0x000fe20008410000 */
[----:B------:R-:W-:Y:S01]  /*27c0*/  FMUL.FTZ R14, R47, UR7 ;  /* 0x000000072f0e7c20 */ /* 0x000fe20008410000 */
[----:B------:R-:W-:Y:S01]  /*27d0*/  FMUL.FTZ R26, R55, UR7 ;  /* 0x00000007371a7c20 */ /* 0x000fe20008410000 */
[----:B------:R-:W-:Y:S01]  /*27e0*/  FMUL.FTZ R57, R75, UR7 ;  /* 0x000000074b397c20 */ /* 0x000fe20008410000 */
[----:B------:R-:W-:Y:S01]  /*27f0*/  UPRMT UR6, UR54, 0x654, UR6 ;  /* 0x0000065436067896 */ /* 0x000fe20008000006 */
        /* <DEDUP_REMOVED lines=12> */
[----:B------:R-:W-:-:S02]  /*28c0*/  IMAD R75, R90, R39, 0x80 ;  /* 0x000000805a4b7424 */ /* 0x000fc400078e0227 */
        /* <DEDUP_REMOVED lines=31> */
[----:B------:R-:W-:Y:S01]  /*2ac0*/  IMAD.U32 R39, RZ, RZ, UR42 ;  /* 0x0000002aff277e24 */ /* 0x000fe2000f8e00ff */
[----:B------:R-:W-:Y:S01]  /*2ad0*/  PLOP3.LUT P1, PT, PT, PT, UP0, 0x40, 0x0 ;  /* 0x000000000000781c */ /* 0x000fe20003f2e808 */
[----:B------:R-:W-:Y:S01]  /*2ae0*/  FMUL.FTZ R61, R61, UR7 ;  /* 0x000000073d3d7c20 */ /* 0x000fe20008410000 */
[C-C-:B------:R-:W-:Y:S01]  /*2af0*/  IADD3 R38, -R16.reuse, 0x1, R75.reuse ;  /* 0x0000000110267810 */ /* 0x140fe20007ffe14b */
[----:B------:R-:W1:Y:S01]  /*2b00*/  MUFU.TANH R2, R2 ;  /* 0x0000000200027308 */ /* 0x000e620000002400 */
[----:B------:R-:W-:Y:S01]  /*2b10*/  ULDC UR7, c[0x0][0x9dc] ;  /* 0x0002770000077ab9 */ /* 0x000fe20000000800 */
[----:B------:R-:W-:Y:S01]  /*2b20*/  SYNCS.ARRIVE.TRANS64.RED.A1T0 RZ, [UR6], RZ ;  /* 0x000000ffffff79a7 */ /* 0x000fe20008100406 */
[----:B------:R-:W-:Y:S01]  /*2b30*/  ULOP3.LUT UR6, URZ, UR7, URZ, 0x33, !UPT ;  /* 0x000000073f067292 */ /* 0x000fe2000f8e333f */
[----:B------:R-:W-:Y:S01]  /*2b40*/  IADD3 R38, -R39, UR41, R38 ;  /* 0x0000002927267c10 */ /* 0x000fe2000fffe126 */
[----:B------:R-:W-:Y:S01]  /*2b50*/  ULDC UR18, c[0x0][0x9e0] ;  /* 0x0002780000127ab9 */ /* 0x000fe20000000800 */
[----:B------:R-:W-:-:S02]  /*2b60*/  IADD3 R79, -R16, UR41, R75 ;  /* 0x00000029104f7c10 */ /* 0x000fc4000fffe14b */
[----:B------:R-:W2:Y:S01]  /*2b70*/  MUFU.TANH R3, R3 ;  /* 0x0000000300037308 */ /* 0x000ea20000002400 */
[----:B------:R-:W-:Y:S01]  /*2b80*/  VIADD R82, R38, UR18 ;  /* 0x0000001226527c36 */ /* 0x000fe20008000000 */
[----:B------:R-:W-:Y:S01]  /*2b90*/  LEA R78, R90, 0xffffff80, 0x7 ;  /* 0xffffff805a4e7811 */ /* 0x000fe200078e38ff */
[----:B------:R-:W-:-:S04]  /*2ba0*/  VIADD R83, R38, UR6 ;  /* 0x0000000626537c36 */ /* 0x000fc80008000000 */
[----:B0-----:R-:W-:Y:S01]  /*2bb0*/  IMAD.IADD R74, R83, 0x1, R58 ;  /* 0x00000001534a7824 */ /* 0x001fe200078e023a */
[----:B------:R-:W0:Y:S08]  /*2bc0*/  MUFU.TANH R0, R0 ;  /* 0x0000000000007308 */ /* 0x000e300000002400 */
        /* <DEDUP_REMOVED lines=59> */
[----:B------:R5:W0:Y:S02]  /*2f80*/  MUFU.TANH R92, R61 ;  /* 0x0000003d005c7308 */ /* 0x000a240000002400 */
[----:B-----5:R-:W-:Y:S01]  /*2f90*/  VIADDMNMX R61, R58, R82, R79, PT ;  /* 0x000000523a3d7246 */ /* 0x020fe2000380014f */
[----:B-1234-:R-:W-:Y:S06]  /*2fa0*/  @P1 BRA `(.L_x_1341) ;  /* 0x0000000000641947 */ /* 0x01efec0003800000 */
[----:B------:R-:W-:Y:S01]  /*2fb0*/  IMAD.U32 R59, RZ, RZ, UR42 ;  /* 0x0000002aff3b7e24 */ /* 0x000fe2000f8e00ff */
[----:B------:R-:W-:Y:S04]  /*2fc0*/  BSSY B0, `(.L_x_1342) ;  /* 0x0000013000007945 */ /* 0x000fe80003800000 */
[----:B------:R-:W-:-:S04]  /*2fd0*/  IADD3 R59, -R59, UR41, R58 ;  /* 0x000000293b3b7c10 */ /* 0x000fc8000fffe13a */
[----:B------:R-:W-:-:S13]  /*2fe0*/  ISETP.GT.AND P1, PT, R59, -0x1, PT ;  /* 0xffffffff3b00780c */ /* 0x000fda0003f24270 */
[----:B------:R-:W-:Y:S05]  /*2ff0*/  @P1 BRA `(.L_x_1343) ;  /* 0x0000000000241947 */ /* 0x000fea0003800000 */
[----:B------:R-:W-:Y:S01]  /*3000*/  ULDC UR6, c[0x0][0x9e4] ;  /* 0x0002790000067ab9 */ /* 0x000fe20000000800 */
[----:B------:R-:W-:Y:S01]  /*3010*/  LOP3.LUT R59, RZ, R59, RZ, 0x33, !PT ;  /* 0x0000003bff3b7212 */ /* 0x000fe200078e33ff */
[----:B------:R-:W-:-:S05]  /*3020*/  IMAD.U32 R58, RZ, RZ, UR6 ;  /* 0x00000006ff3a7e24 */ /* 0x000fca000f8e00ff */
[----:B------:R-:W-:-:S13]  /*3030*/  ISETP.NE.AND P1, PT, R58, 0x1, PT ;  /* 0x000000013a00780c */ /* 0x000fda0003f25270 */
[----:B------:R-:W1:Y:S02]  /*3040*/  @P1 LDC.64 R38, c[0x0][0x9e8] ;  /* 0x00027a00ff261b82 */ /* 0x000e640000000a00 */
[----:B-1----:R-:W-:-:S05]  /*3050*/  @P1 IMAD.HI.U32 R38, R59, R38, RZ ;  /* 0x000000263b261227 */ /* 0x002fca00078e00ff */
[----:B------:R-:W-:-:S04]  /*3060*/  @P1 SHF.R.U32.HI R59, RZ, R39, R38 ;  /* 0x00000027ff3b1219 */ /* 0x000fc80000011626 */
[----:B------:R-:W-:Y:S01]  /*3070*/  LOP3.LUT R59, RZ, R59, RZ, 0x33, !PT ;  /* 0x0000003bff3b7212 */ /* 0x000fe200078e33ff */
[----:B------:R-:W-:Y:S06]  /*3080*/  BRA `(.L_x_1344) ;  /* 0x0000000000187947 */ /* 0x000fec0003800000 */
.L_x_1343:
[----:B------:R-:W-:Y:S02]  /*3090*/  ULDC UR6, c[0x0][0x9e4] ;  /* 0x0002790000067ab9 */ /* 0x000fe40000000800 */
[----:B------:R-:W-:-:S05]  /*30a0*/  IMAD.U32 R58, RZ, RZ, UR6 ;  /* 0x00000006ff3a7e24 */ /* 0x000fca000f8e00ff */
[----:B------:R-:W-:-:S13]  /*30b0*/  ISETP.NE.AND P1, PT, R58, 0x1, PT ;  /* 0x000000013a00780c */ /* 0x000fda0003f25270 */
[----:B------:R-:W1:Y:S02]  /*30c0*/  @P1 LDC.64 R38, c[0x0][0x9e8] ;  /* 0x00027a00ff261b82 */ /* 0x000e640000000a00 */
[----:B-1----:R-:W-:-:S05]  /*30d0*/  @P1 IMAD.HI.U32 R38, R59, R38, RZ ;  /* 0x000000263b261227 */ /* 0x002fca00078e00ff */
[----:B------:R-:W-:-:S07]  /*30e0*/  @P1 SHF.R.U32.HI R59, RZ, R39, R38 ;  /* 0x00000027ff3b1219 */ /* 0x000fce0000011626 */
.L_x_1344:
[----:B------:R-:W-:Y:S05]  /*30f0*/  BSYNC B0 ;  /* 0x0000000000007941 */ /* 0x000fea0003800000 */
.L_x_1342:
[----:B------:R-:W-:-:S04]  /*3100*/  IMAD R59, R59, R58, -R78 ;  /* 0x0000003a3b3b7224 */ /* 0x000fc800078e0a4e */
[----:B------:R-:W-:-:S05]  /*3110*/  IMAD.IADD R59, R59, 0x1, -R16 ;  /* 0x000000013b3b7824 */ /* 0x000fca00078e0a10 */
[----:B------:R-:W-:Y:S02]  /*3120*/  VIADDMNMX R61, R59, R58, R61, PT ;  /* 0x0000003a3b3d7246 */ /* 0x000fe4000380013d */
[----:B------:R-:W-:-:S07]  /*3130*/  VIMNMX R74, R74, R59, !PT ;  /* 0x0000003b4a4a7248 */ /* 0x000fce0007fe0100 */
.L_x_1341:
[C---:B------:R-:W-:Y:S01]  /*3140*/  ISETP.GE.AND P2, PT, R75.reuse, 0x9, PT ;  /* 0x000000094b00780c */ /* 0x040fe20003f46270 */
[----:B------:R-:W-:Y:S01]  /*3150*/  UISETP.NE.AND UP0, UPT, UR46, URZ, UPT ;  /* 0x0000003f2e00728c */ /* 0x000fe2000bf05270 */
[----:B------:R-:W-:Y:S02]  /*3160*/  ISETP.GE.AND P1, PT, R75, 0x2, PT ;  /* 0x000000024b00780c */ /* 0x000fe40003f26270 */
        /* <DEDUP_REMOVED lines=11> */
[C---:B------:R-:W-:Y:S02]  /*3220*/  ISETP.GT.AND P4, PT, R74.reuse, 0x9, !P6 ;  /* 0x000000094a00780c */ /* 0x040fe40007784270 */
        /* <DEDUP_REMOVED lines=58> */
[C---:B------:R-:W-:Y:S02]  /*35d0*/  ISETP.GT.AND P3, PT, R74.reuse, 0x40, !P4 ;  /* 0x000000404a00780c */ /* 0x040fe40006764270 */
        /* <DEDUP_REMOVED lines=101> */
.L_x_1347:
[----:B------:R-:W-:Y:S02]  /*3c30*/  ULDC UR6, c[0x0][0x9e4] ;  /* 0x0002790000067ab9 */ /* 0x000fe40000000800 */
[----:B------:R-:W-:-:S05]  /*3c40*/  IMAD.U32 R74, RZ, RZ, UR6 ;  /* 0x00000006ff4a7e24 */ /* 0x000fca000f8e00ff */
[----:B------:R-:W-:-:S13]  /*3c50*/  ISETP.NE.AND P6, PT, R74, 0x1, PT ;  /* 0x000000014a00780c */ /* 0x000fda0003fc5270 */
[----:B------:R-:W0:Y:S02]  /*3c60*/  @P6 LDC.64 R2, c[0x0][0x9e8] ;  /* 0x00027a00ff026b82 */ /* 0x000e240000000a00 */
[----:B0-----:R-:W-:-:S05]  /*3c70*/  @P6 IMAD.HI.U32 R2, R73, R2, RZ ;  /* 0x0000000249026227 */ /* 0x001fca00078e00ff */
[----:B------:R-:W-:-:S07]  /*3c80*/  @P6 SHF.R.U32.HI R73, RZ, R3, R2 ;  /* 0x00000003ff496219 */ /* 0x000fce0000011602 */
.L_x_1348:
[----:B------:R-:W-:Y:S05]  /*3c90*/  BSYNC B0 ;  /* 0x0000000000007941 */ /* 0x000fea0003800000 */
.L_x_1346:
[----:B------:R-:W-:-:S04]  /*3ca0*/  IMAD R73, R73, R74, -R78 ;  /* 0x0000004a49497224 */ /* 0x000fc800078e0a4e */
[----:B------:R-:W-:-:S05]  /*3cb0*/  IMAD.IADD R2, R73, 0x1, -R16 ;  /* 0x0000000149027824 */ /* 0x000fca00078e0a10 */
[----:B------:R-:W-:Y:S02]  /*3cc0*/  VIADDMNMX R51, R2, R74, R51, PT ;  /* 0x0000004a02337246 */ /* 0x000fe40003800133 */
[----:B------:R-:W-:-:S07]  /*3cd0*/  VIMNMX R61, R61, R2, !PT ;  /* 0x000000023d3d7248 */ /* 0x000fce0007fe0100 */
.L_x_1345:
[----:B------:R-:W-:Y:S01]  /*3ce0*/  ISETP.GT.AND P1, PT, R61, 0x1, !P1 ;  /* 0x000000013d00780c */ /* 0x000fe20004f24270 */
[----:B------:R-:W-:Y:S01]  /*3cf0*/  ULDC UR6, c[0x0][0x988] ;  /* 0x0002620000067ab9 */ /* 0x000fe20000000800 */
[----:B------:R-:W-:Y:S01]  /*3d00*/  ISETP.NE.AND P6, PT, R87, RZ, PT ;  /* 0x000000ff5700720c */ /* 0x000fe20003fc5270 */
[----:B------:R-:W-:Y:S01]  /*3d10*/  UISETP.NE.AND UP1, UPT, UR51, URZ, UPT ;  /* 0x0000003f3300728c */ /* 0x000fe2000bf25270 */
[----:B------:R-:W-:Y:S01]  /*3d20*/  ISETP.LT.OR P1, PT, R51, 0x2, P1 ;  /* 0x000000023300780c */ /* 0x000fe20000f21670 */
[----:B------:R-:W-:Y:S01]  /*3d30*/  UISETP.NE.AND UP0, UPT, UR46, URZ, UPT ;  /* 0x0000003f2e00728c */ /* 0x000fe2000bf05270 */
[C---:B------:R-:W-:Y:S01]  /*3d40*/  ISETP.GT.AND P2, PT, R61.reuse, 0x8, !P2 ;  /* 0x000000083d00780c */ /* 0x040fe20005744270 */
[----:B------:R-:W-:Y:S01]  /*3d50*/  UMOV UR14, UR47 ;  /* 0x0000002f000e7c82 */ /* 0x000fe20008000000 */
[----:B------:R-:W-:Y:S02]  /*3d60*/  FSEL R4, R4, -INF , !P1 ;  /* 0xff80000004047808 */ /* 0x000fe40004800000 */
[----:B------:R-:W-:-:S02]  /*3d70*/  ISETP.GT.AND P1, PT, R61, 0x9, !P6 ;  /* 0x000000093d00780c */ /* 0x000fc40007724270 */
[C---:B------:R-:W-:Y:S02]  /*3d80*/  ISETP.LT.OR P2, PT, R51.reuse, 0x9, P2 ;  /* 0x000000093300780c */ /* 0x040fe40001741670 */
[----:B------:R-:W-:Y:S01]  /*3d90*/  ISETP.LT.OR P1, PT, R51, 0xa, P1 ;  /* 0x0000000a3300780c */ /* 0x000fe20000f21670 */
[----:B------:R-:W-:Y:S01]  /*3da0*/  @UP1 ULDC UR10, c[0x0][0x44c] ;  /* 0x00011300000a1ab9 */ /* 0x000fe20000000800 */
[----:B------:R-:W-:Y:S01]  /*3db0*/  FSEL R5, R5, -INF , !P2 ;  /* 0xff80000005057808 */ /* 0x000fe20005000000 */
[----:B------:R-:W-:Y:S01]  /*3dc0*/  UIMAD.WIDE.U32 UR10, UR47, UR10, URZ ;  /* 0x0000000a2f0a72a5 */ /* 0x000fe2000f8e003f */
[----:B------:R-:W-:Y:S01]  /*3dd0*/  FSEL R3, R6, -INF , !P1 ;  /* 0xff80000006037808 */ /* 0x000fe20004800000 */
[----:B------:R-:W-:Y:S01]  /*3de0*/  @UP1 ULDC UR15, c[0x0][0x450] ;  /* 0x00011400000f1ab9 */ /* 0x000fe20000000800 */
[----:B------:R-:W-:Y:S01]  /*3df0*/  ISETP.NE.AND P1, PT, R89, RZ, PT ;  /* 0x000000ff5900720c */ /* 0x000fe20003f25270 */
[----:B------:R-:W-:Y:S01]  /*3e00*/  @UP1 USHF.R.U32.HI UR14, URZ, UR15, UR11 ;  /* 0x0000000f3f0e1299 */ /* 0x000fe2000801160b */
[----:B------:R-:W-:-:S02]  /*3e10*/  ISETP.NE.AND P2, PT, R107, RZ, PT ;  /* 0x000000ff6b00720c */ /* 0x000fc40003f45270 */
[----:B------:R-:W-:Y:S01]  /*3e20*/  ISETP.GT.AND P1, PT, R61, 0x10, !P1 ;  /* 0x000000103d00780c */ /* 0x000fe20004f24270 */
[----:B------:R-:W-:Y:S01]  /*3e30*/  UIADD3 UR43, UR43, UR14, URZ ;  /* 0x0000000e2b2b7290 */ /* 0x000fe2000fffe03f */
[----:B------:R-:W-:Y:S02]  /*3e40*/  ISETP.NE.AND P6, PT, R108, RZ, PT ;  /* 0x000000ff6c00720c */ /* 0x000fe40003fc5270 */
[----:B------:R-:W-:Y:S01]  /*3e50*/  ISETP.LT.OR P1, PT, R51, 0x11, P1 ;  /* 0x000000113300780c */ /* 0x000fe20000f21670 */
[----:B------:R-:W-:Y:S01]  /*3e60*/  UIADD3 UR18, UR43, UR18, URZ ;  /* 0x000000122b127290 */ /* 0x000fe2000fffe03f */
[----:B------:R-:W-:Y:S02]  /*3e70*/  ISETP.GT.AND P3, PT, R61, 0x70, !P3 ;  /* 0x000000703d00780c */ /* 0x000fe40005f64270 */
        /* <DEDUP_REMOVED lines=15> */
[----:B------:R-:W-:Y:S02]  /*3f70*/  ISETP.NE.AND P1, PT, R101, RZ, PT ;  /* 0x000000ff6500720c */ /* 0x000fe40003f25270 */
[----:B------:R-:W-:Y:S02]  /*3f80*/  FMNMX.FTZ R7, R70, R7, !PT ;  /* 0x0000000746077209 */ /* 0x000fe40007810000 */
[----:B------:R-:W-:Y:S02]  /*3f90*/  ISETP.GT.AND P1, PT, R61, 0x19, !P1 ;  /* 0x000000193d00780c */ /* 0x000fe40004f24270 */
[----:B------:R-:W-:Y:S02]  /*3fa0*/  FMNMX.FTZ R7, R68, R7, !PT ;  /* 0x0000000744077209 */ /* 0x000fe40007810000 */
        /* <DEDUP_REMOVED lines=39> */
[----:B------:R-:W-:Y:S02]  /*4220*/  FMNMX.FTZ R7, R39, R6, !PT ;  /* 0x0000000627077209 */ /* 0x000fe40007810000 */
[----:B------:R-:W-:Y:S02]  /*4230*/  ISETP.LT.OR P1, PT, R51, 0x32, P1 ;  /* 0x000000323300780c */ /* 0x000fe40000f21670 */
[----:B------:R-:W-:Y:S02]  /*4240*/  FMNMX.FTZ R6, R38, R7, !PT ;  /* 0x0000000726067209 */ /* 0x000fe40007810000 */
[----:B------:R-:W-:-:S02]  /*4250*/  FSEL R20, R20, -INF , !P1 ;  /* 0xff80000014147808 */ /* 0x000fc40004800000 */
        /* <DEDUP_REMOVED lines=12> */
[----:B------:R-:W-:Y:S01]  /*4320*/  ISETP.NE.AND P1, PT, R110, RZ, PT ;  /* 0x000000ff6e00720c */ /* 0x000fe20003f25270 */
[----:B------:R-:W0:Y:S01]  /*4330*/  SHFL.BFLY PT, R6, R7, 0x2, 0x1f ;  /* 0x0c401f0007067f89 */ /* 0x000e2200000e0000 */
[----:B------:R-:W-:Y:S02]  /*4340*/  ISETP.NE.AND P2, PT, R96, RZ, PT ;  /* 0x000000ff6000720c */ /* 0x000fe40003f45270 */
[----:B------:R-:W-:Y:S02]  /*4350*/  ISETP.GT.AND P1, PT, R61, 0x40, !P1 ;  /* 0x000000403d00780c */ /* 0x000fe40004f24270 */
[----:B------:R-:W-:Y:S02]  /*4360*/  ISETP.NE.AND P6, PT, R97, RZ, PT ;  /* 0x000000ff6100720c */ /* 0x000fe40003fc5270 */
        /* <DEDUP_REMOVED lines=11> */
[----:B0-----:R-:W-:Y:S02]  /*4420*/  FMNMX.FTZ R73, R7, R6, !PT ;  /* 0x0000000607497209 */ /* 0x001fe40007810000 */
[----:B------:R-:W-:Y:S02]  /*4430*/  ISETP.GT.AND P1, PT, R61, 0x48, !P1 ;  /* 0x000000483d00780c */ /* 0x000fe40004f24270 */
[----:B------:R-:W-:Y:S01]  /*4440*/  FSEL R32, R32, -INF , !P3 ;  /* 0xff80000020207808 */ /* 0x000fe20005800000 */
[----:B------:R-:W0:Y:S01]  /*4450*/  SHFL.BFLY PT, R6, R73, 0x1, 0x1f ;  /* 0x0c201f0049067f89 */ /* 0x000e2200000e0000 */
[----:B------:R-:W-:-:S02]  /*4460*/  ISETP.LT.OR P1, PT, R51, 0x49, P1 ;  /* 0x000000493300780c */ /* 0x000fc40000f21670 */
[----:B------:R-:W-:Y:S02]  /*4470*/  ISETP.LT.OR P5, PT, R51, 0x79, P5 ;  /* 0x000000793300780c */ /* 0x000fe40002fa1670 */
[----:B------:R-:W-:Y:S02]  /*4480*/  FSEL R48, R48, -INF , !P1 ;  /* 0xff80000030307808 */ /* 0x000fe40004800000 */
[----:B------:R-:W-:-:S04]  /*4490*/  ISETP.NE.AND P1, PT, R91, RZ, PT ;  /* 0x000000ff5b00720c */ /* 0x000fc80003f25270 */
[----:B------:R-:W-:-:S04]  /*44a0*/  ISETP.GT.AND P1, PT, R61, 0x49, !P1 ;  /* 0x000000493d00780c */ /* 0x000fc80004f24270 */
[----:B------:R-:W-:-:S04]  /*44b0*/  ISETP.LT.OR P1, PT, R51, 0x4a, P1 ;  /* 0x0000004a3300780c */ /* 0x000fc80000f21670 */
[----:B------:R-:W-:Y:S02]  /*44c0*/  FSEL R49, R49, -INF , !P1 ;  /* 0xff80000031317808 */ /* 0x000fe40004800000 */
[----:B------:R-:W-:Y:S02]  /*44d0*/  ISETP.NE.AND P1, PT, R92, RZ, PT ;  /* 0x000000ff5c00720c */ /* 0x000fe40003f25270 */
[----:B0-----:R-:W-:Y:S02]  /*44e0*/  FMNMX.FTZ R6, R73, R6, !PT ;  /* 0x0000000649067209 */ /* 0x001fe40007810000 */
[----:B------:R-:W-:-:S03]  /*44f0*/  ISETP.GT.AND P1, PT, R61, 0x50, !P1 ;  /* 0x000000503d00780c */ /* 0x000fc60004f24270 */
[----:B------:R-:W-:Y:S01]  /*4500*/  FMUL.FTZ R74, R6, UR6 ;  /* 0x00000006064a7c20 */ /* 0x000fe20008410000 */
        /* <DEDUP_REMOVED lines=24> */
[----:B------:R-:W-:-:S02]  /*4690*/  FSETP.NEU.FTZ.AND P1, PT, R6, -INF , PT ;  /* 0xff8000000600780b */ /* 0x000fc40003f3d000 */
[----:B------:R-:W-:Y:S02]  /*46a0*/  FSEL R30, R30, -INF , !P2 ;  /* 0xff8000001e1e7808 */ /* 0x000fe40005000000 */
[----:B------:R-:W-:Y:S02]  /*46b0*/  FSEL R79, R74, RZ, P1 ;  /* 0x000000ff4a4f7208 */ /* 0x000fe40000800000 */
[----:B------:R-:W-:Y:S02]  /*46c0*/  ISETP.GT.AND P1, PT, R61, RZ, !P6 ;  /* 0x000000ff3d00720c */ /* 0x000fe40007724270 */
[----:B------:R-:W-:Y:S01]  /*46d0*/  ISETP.NE.AND P6, PT, R75, RZ, PT ;  /* 0x000000ff4b00720c */ /* 0x000fe20003fc5270 */
[--C-:B------:R-:W-:Y:S01]  /*46e0*/  FFMA.FTZ R170, R59, UR6, -R79.reuse ;  /* 0x000000063baa7c23 */ /* 0x100fe2000801084f */
[----:B------:R-:W-:Y:S01]  /*46f0*/  ISETP.LT.OR P1, PT, R51, 0x1, P1 ;  /* 0x000000013300780c */ /* 0x000fe20000f21670 */
[--C-:B------:R-:W-:Y:S01]  /*4700*/  FFMA.FTZ R59, R58, UR6, -R79.reuse ;  /* 0x000000063a3b7c23 */ /* 0x100fe2000801084f */
[--C-:B------:R-:W-:Y:S01]  /*4710*/  FFMA.FTZ R164, R55, UR6, -R79.reuse ;  /* 0x0000000637a47c23 */ /* 0x100fe2000801084f */
[----:B------:R-:W-:Y:S01]  /*4720*/  ISETP.GT.AND P6, PT, R61, 0x79, !P6 ;  /* 0x000000793d00780c */ /* 0x000fe200077c4270 */
[--C-:B------:R-:W-:Y:S01]  /*4730*/  FFMA.FTZ R166, R46, UR6, -R79.reuse ;  /* 0x000000062ea67c23 */ /* 0x100fe2000801084f */
[----:B------:R-:W-:Y:S01]  /*4740*/  FSEL R77, R0, -INF , !P1 ;  /* 0xff800000004d7808 */ /* 0x000fe20004800000 */
[--C-:B------:R-:W-:Y:S01]  /*4750*/  FFMA.FTZ R180, R180, UR6, -R79.reuse ;  /* 0x00000006b4b47c23 */ /* 0x100fe2000801084f */
[----:B------:R-:W-:Y:S01]  /*4760*/  ISETP.NE.AND P1, PT, R86, RZ, PT ;  /* 0x000000ff5600720c */ /* 0x000fe20003f25270 */
[--C-:B------:R-:W-:Y:S01]  /*4770*/  FFMA.FTZ R65, R65, UR6, -R79.reuse ;  /* 0x0000000641417c23 */ /* 0x100fe2000801084f */
[----:B------:R-:W-:Y:S01]  /*4780*/  FMNMX.FTZ R0, R77, R4, !PT ;  /* 0x000000044d007209 */ /* 0x000fe20007810000 */
[--C-:B------:R-:W-:Y:S01]  /*4790*/  FFMA.FTZ R182, R72, UR6, -R79.reuse ;  /* 0x0000000648b67c23 */ /* 0x100fe2000801084f */
[----:B------:R-:W-:Y:S01]  /*47a0*/  ISETP.GT.AND P1, PT, R61, 0x68, !P1 ;  /* 0x000000683d00780c */ /* 0x000fe20004f24270 */
[----:B------:R-:W-:Y:S01]  /*47b0*/  MUFU.EX2 R180, R180 ;  /* 0x000000b400b47308 */ /* 0x000fe20000000800 */
[----:B------:R-:W-:Y:S01]  /*47c0*/  FMNMX.FTZ R0, R5, R0, !PT ;  /* 0x0000000005007209 */ /* 0x000fe20007810000 */
[--C-:B------:R-:W-:Y:S01]  /*47d0*/  FFMA.FTZ R67, R67, UR6, -R79.reuse ;  /* 0x0000000643437c23 */ /* 0x100fe2000801084f */
[----:B------:R-:W-:Y:S01]  /*47e0*/  ISETP.LT.OR P1, PT, R51, 0x69, P1 ;  /* 0x000000693300780c */ /* 0x000fe20000f21670 */
[--C-:B------:R-:W-:Y:S01]  /*47f0*/  FFMA.FTZ R152, R36, UR6, -R79.reuse ;  /* 0x0000000624987c23 */ /* 0x100fe2000801084f */
[----:B------:R-:W-:Y:S01]  /*4800*/  FMNMX.FTZ R7, R3, R0, !PT ;  /* 0x0000000003077209 */ /* 0x000fe20007810000 */
[--C-:B------:R-:W-:Y:S01]  /*4810*/  FFMA.FTZ R176, R69, UR6, -R79.reuse ;  /* 0x0000000645b07c23 */ /* 0x100fe2000801084f */
[----:B------:R-:W-:Y:S01]  /*4820*/  FSEL R55, R33, -INF , !P4 ;  /* 0xff80000021377808 */ /* 0x000fe20006000000 */
[--C-:B------:R-:W-:Y:S01]  /*4830*/  FFMA.FTZ R33, R47, UR6, -R79.reuse ;  /* 0x000000062f217c23 */ /* 0x100fe2000801084f */
[----:B------:R-:W-:Y:S01]  /*4840*/  FMNMX.FTZ R7, R2, R7, !PT ;  /* 0x0000000702077209 */ /* 0x000fe20007810000 */
[----:B------:R-:W0:Y:S01]  /*4850*/  MUFU.EX2 R65, R65 ;  /* 0x0000004100417308 */ /* 0x000e220000000800 */
[----:B------:R-:W-:Y:S01]  /*4860*/  ISETP.LT.OR P6, PT, R51, 0x7a, P6 ;  /* 0x0000007a3300780c */ /* 0x000fe200037c1670 */
[--C-:B------:R-:W-:Y:S01]  /*4870*/  FFMA.FTZ R69, R88, UR6, -R79.reuse ;  /* 0x0000000658457c23 */ /* 0x100fe2000801084f */
[----:B------:R-:W-:Y:S01]  /*4880*/  FMNMX.FTZ R0, R8, R7, !PT ;  /* 0x0000000708007209 */ /* 0x000fe20007810000 */
[--C-:B------:R-:W-:Y:S01]  /*4890*/  FFMA.FTZ R178, R71, UR6, -R79.reuse ;  /* 0x0000000647b27c23 */ /* 0x100fe2000801084f */
[----:B------:R-:W-:Y:S01]  /*48a0*/  FSEL R47, R35, -INF , !P5 ;  /* 0xff800000232f7808 */ /* 0x000fe20006800000 */
[--C-:B------:R-:W-:Y:S01]  /*48b0*/  FFMA.FTZ R35, R45, UR6, -R79.reuse ;  /* 0x000000062d237c23 */ /* 0x100fe2000801084f */
[----:B------:R-:W-:Y:S01]  /*48c0*/  FMNMX.FTZ R7, R9, R0, !PT ;  /* 0x0000000009077209 */ /* 0x000fe20007810000 */
[----:B------:R-:W1:Y:S01]  /*48d0*/  MUFU.EX2 R182, R182 ;  /* 0x000000b600b67308 */ /* 0x000e620000000800 */
[----:B------:R-:W-:Y:S01]  /*48e0*/  FSEL R34, R34, -INF , !P6 ;  /* 0xff80000022227808 */ /* 0x000fe20007000000 */
[--C-:B------:R-:W-:Y:S01]  /*48f0*/  FFMA.FTZ R154, R21, UR6, -R79.reuse ;  /* 0x00000006159a7c23 */ /* 0x100fe2000801084f */
[----:B------:R-:W-:Y:S01]  /*4900*/  FMNMX.FTZ R0, R10, R7, !PT ;  /* 0x000000070a007209 */ /* 0x000fe20007810000 */
[--C-:B------:R-:W-:Y:S01]  /*4910*/  FFMA.FTZ R21, R24, UR6, -R79.reuse ;  /* 0x0000000618157c23 */ /* 0x100fe2000801084f */
[--C-:B------:R-:W-:Y:S01]  /*4920*/  FFMA.FTZ R71, R70, UR6, -R79.reuse ;  /* 0x0000000646477c23 */ /* 0x100fe2000801084f */
[--C-:B------:R-:W-:Y:S01]  /*4930*/  FFMA.FTZ R172, R68, UR6, -R79.reuse ;  /* 0x0000000644ac7c23 */ /* 0x100fe2000801084f */
[----:B------:R-:W-:Y:S01]  /*4940*/  FMNMX.FTZ R7, R11, R0, !PT ;  /* 0x000000000b077209 */ /* 0x000fe20007810000 */
[----:B------:R-:W2:Y:S01]  /*4950*/  MUFU.EX2 R67, R67 ;  /* 0x0000004300437308 */ /* 0x000ea20000000800 */
[--C-:B------:R-:W-:Y:S01]  /*4960*/  FFMA.FTZ R73, R66, UR6, -R79.reuse ;  /* 0x0000000642497c23 */ /* 0x100fe2000801084f */
[--C-:B------:R-:W-:Y:S01]  /*4970*/  FFMA.FTZ R174, R64, UR6, -R79.reuse ;  /* 0x0000000640ae7c23 */ /* 0x100fe2000801084f */
[----:B------:R-:W-:Y:S01]  /*4980*/  FMNMX.FTZ R0, R12, R7, !PT ;  /* 0x000000070c007209 */ /* 0x000fe20007810000 */
[--C-:B------:R-:W-:Y:S01]  /*4990*/  FFMA.FTZ R63, R63, UR6, -R79.reuse ;  /* 0x000000063f3f7c23 */ /* 0x100fe2000801084f */
[--C-:B------:R-:W-:Y:S01]  /*49a0*/  FFMA.FTZ R168, R62, UR6, -R79.reuse ;  /* 0x000000063ea87c23 */ /* 0x100fe2000801084f */
[--C-:B------:R-:W-:Y:S01]  /*49b0*/  FFMA.FTZ R75, R60, UR6, -R79.reuse ;  /* 0x000000063c4b7c23 */ /* 0x100fe2000801084f */
[----:B------:R-:W-:Y:S01]  /*49c0*/  FMNMX.FTZ R7, R13, R0, !PT ;  /* 0x000000000d077209 */ /* 0x000fe20007810000 */
[----:B------:R-:W3:Y:S01]  /*49d0*/  MUFU.EX2 R176, R176 ;  /* 0x000000b000b07308 */ /* 0x000ee20000000800 */
[--C-:B------:R-:W-:Y:S01]  /*49e0*/  FFMA.FTZ R160, R44, UR6, -R79.reuse ;  /* 0x000000062ca07c23 */ /* 0x100fe2000801084f */
[--C-:B------:R-:W-:Y:S01]  /*49f0*/  FFMA.FTZ R43, R43, UR6, -R79.reuse ;  /* 0x000000062b2b7c23 */ /* 0x100fe2000801084f */
[----:B------:R-:W-:Y:S01]  /*4a00*/  FMNMX.FTZ R0, R14, R7, !PT ;  /* 0x000000070e007209 */ /* 0x000fe20007810000 */
[--C-:B------:R-:W-:Y:S01]  /*4a10*/  FFMA.FTZ R162, R42, UR6, -R79.reuse ;  /* 0x000000062aa27c23 */ /* 0x100fe2000801084f */
[--C-:B------:R-:W-:Y:S01]  /*4a20*/  FFMA.FTZ R41, R41, UR6, -R79.reuse ;  /* 0x0000000629297c23 */ /* 0x100fe2000801084f */
[--C-:B------:R-:W-:Y:S01]  /*4a30*/  FFMA.FTZ R156, R40, UR6, -R79.reuse ;  /* 0x00000006289c7c23 */ /* 0x100fe2000801084f */
[----:B------:R-:W-:Y:S01]  /*4a40*/  FMNMX.FTZ R7, R15, R0, !PT ;  /* 0x000000000f077209 */ /* 0x000fe20007810000 */
[----:B------:R-:W4:Y:S01]  /*4a50*/  MUFU.EX2 R69, R69 ;  /* 0x0000004500457308 */ /* 0x000f220000000800 */
[--C-:B------:R-:W-:Y:S01]  /*4a60*/  FFMA.FTZ R39, R39, UR6, -R79.reuse ;  /* 0x0000000627277c23 */ /* 0x100fe2000801084f */
[--C-:B------:R-:W-:Y:S01]  /*4a70*/  FFMA.FTZ R158, R38, UR6, -R79.reuse ;  /* 0x00000006269e7c23 */ /* 0x100fe2000801084f */
[----:B------:R-:W-:Y:S01]  /*4a80*/  FMNMX.FTZ R0, R20, R7, !PT ;  /* 0x0000000714007209 */ /* 0x000fe20007810000 */
[--C-:B------:R-:W-:Y:S01]  /*4a90*/  FFMA.FTZ R37, R37, UR6, -R79.reuse ;  /* 0x0000000625257c23 */ /* 0x100fe2000801084f */
[----:B------:R-:W-:-:S02]  /*4aa0*/  FFMA.FTZ R27, R27, UR6, -R79 ;  /* 0x000000061b1b7c23 */ /* 0x000fc4000801084f */
[----:B------:R-:W-:Y:S01]  /*4ab0*/  FMNMX.FTZ R7, R25, R0, !PT ;  /* 0x0000000019077209 */ /* 0x000fe20007810000 */
[----:B------:R-:W5:Y:S03]  /*4ac0*/  MUFU.EX2 R178, R178 ;  /* 0x000000b200b27308 */ /* 0x000f660000000800 */
[----:B------:R-:W-:-:S04]  /*4ad0*/  FMNMX.FTZ R7, R26, R7, !PT ;  /* 0x000000071a077209 */ /* 0x000fc80007810000 */
        /* <DEDUP_REMOVED lines=10> */
[----:B------:R-:W5:Y:S01]  /*4b80*/  MUFU.EX2 R174, R174 ;  /* 0x000000ae00ae7308 */ /* 0x000f620000000800 */
[----:B------:R-:W-:Y:S02]  /*4b90*/  FSEL R0, R31, -INF , !P1 ;  /* 0xff8000001f007808 */ /* 0x000fe40004800000 */
[----:B------:R-:W-:-:S04]  /*4ba0*/  FMNMX.FTZ R7, R54, R7, !PT ;  /* 0x0000000736077209 */ /* 0x000fc80007810000 */
[----:B------:R-:W-:Y:S01]  /*4bb0*/  FMNMX.FTZ R58, R56, R7, !PT ;  /* 0x00000007383a7209 */ /* 0x000fe20007810000 */
[----:B------:R-:W-:Y:S03]  /*4bc0*/  MUFU.EX2 R63, R63 ;  /* 0x0000003f003f7308 */ /* 0x000fe60000000800 */
        /* <DEDUP_REMOVED lines=9> */
[----:B------:R-:W-:-:S05]  /*4c60*/  FMNMX.FTZ R7, R34, R7, !PT ;  /* 0x0000000722077209 */ /* 0x000fca0007810000 */
[----:B------:R-:W0:Y:S01]  /*4c70*/  SHFL.BFLY PT, R46, R7, 0x2, 0x1f ;  /* 0x0c401f00072e7f89 */ /* 0x000e2200000e0000 */
[----:B------:R-:W-:Y:S08]  /*4c80*/  MUFU.EX2 R31, R59 ;  /* 0x0000003b001f7308 */ /* 0x000ff00000000800 */
[----:B------:R-:W-:Y:S08]  /*4c90*/  MUFU.EX2 R164, R164 ;  /* 0x000000a400a47308 */ /* 0x000ff00000000800 */
[----:B------:R-:W-:Y:S01]  /*4ca0*/  MUFU.EX2 R33, R33 ;  /* 0x0000002100217308 */ /* 0x000fe20000000800 */
[----:B0-----:R-:W-:-:S07]  /*4cb0*/  FMNMX.FTZ R46, R7, R46, !PT ;  /* 0x0000002e072e7209 */ /* 0x001fce0007810000 */
[----:B------:R-:W-:Y:S01]  /*4cc0*/  MUFU.EX2 R166, R166 ;  /* 0x000000a600a67308 */ /* 0x000fe20000000800 */
[----:B------:R-:W0:Y:S07]  /*4cd0*/  SHFL.BFLY PT, R7, R46, 0x1, 0x1f ;  /* 0x0c201f002e077f89 */ /* 0x000e2e00000e0000 */
[----:B------:R-:W-:Y:S08]  /*4ce0*/  MUFU.EX2 R35, R35 ;  /* 0x0000002300237308 */ /* 0x000ff00000000800 */
[----:B------:R-:W-:Y:S08]  /*4cf0*/  MUFU.EX2 R160, R160 ;  /* 0x000000a000a07308 */ /* 0x000ff00000000800 */
[----:B------:R-:W-:Y:S01]  /*4d00*/  MUFU.EX2 R43, R43 ;  /* 0x0000002b002b7308 */ /* 0x000fe20000000800 */
[----:B0-----:R-:W-:-:S04]  /*4d10*/  FMNMX.FTZ R7, R46, R7, !PT ;  /* 0x000000072e077209 */ /* 0x001fc80007810000 */
[C---:B------:R-:W-:Y:S01]  /*4d20*/  FSETP.NEU.FTZ.AND P1, PT, R7.reuse, -INF , PT ;  /* 0xff8000000700780b */ /* 0x040fe20003f3d000 */
[----:B------:R-:W-:Y:S02]  /*4d30*/  FMUL.FTZ R36, R7, UR6 ;  /* 0x0000000607247c20 */ /* 0x000fe40008410000 */
[----:B------:R-:W-:Y:S03]  /*4d40*/  MUFU.EX2 R162, R162 ;  /* 0x000000a200a27308 */ /* 0x000fe60000000800 */
[----:B------:R-:W-:Y:S02]  /*4d50*/  FSEL R45, R36, RZ, P1 ;  /* 0x000000ff242d7208 */ /* 0x000fe40000800000 */
[----:B------:R-:W-:-:S03]  /*4d60*/  PLOP3.LUT P1, PT, PT, PT, UP0, 0x40, 0x0 ;  /* 0x000000000000781c */ /* 0x000fc60003f2e808 */
[----:B------:R-:W-:Y:S01]  /*4d70*/  MUFU.EX2 R41, R41 ;  /* 0x0000002900297308 */ /* 0x000fe20000000800 */
[----:B------:R-:W-:Y:S01]  /*4d80*/  FFMA.FTZ R24, R3, UR6, -R45 ;  /* 0x0000000603187c23 */ /* 0x000fe2000801082d */
[----:B------:R-:W-:Y:S01]  /*4d90*/  FADD.FTZ R3, R180, R65 ;  /* 0x00000041b4037221 */ /* 0x000fe20000010000 */
[--C-:B------:R-:W-:Y:S01]  /*4da0*/  FFMA.FTZ R177, R2, UR6, -R45.reuse ;  /* 0x0000000602b17c23 */ /* 0x100fe2000801082d */
[--C-:B------:R-:W-:Y:S01]  /*4db0*/  FFMA.FTZ R181, R77, UR6, -R45.reuse ;  /* 0x000000064db57c23 */ /* 0x100fe2000801082d */
[----:B------:R-:W-:Y:S01]  /*4dc0*/  FFMA.FTZ R4, R4, UR6, -R45 ;  /* 0x0000000604047c23 */ /* 0x000fe2000801082d */
[----:B-1----:R-:W-:Y:S01]  /*4dd0*/  FADD.FTZ R2, R182, R3 ;  /* 0x00000003b6027221 */ /* 0x002fe20000010000 */
[--C-:B------:R-:W-:Y:S01]  /*4de0*/  FFMA.FTZ R183, R5, UR6, -R45.reuse ;  /* 0x0000000605b77c23 */ /* 0x100fe2000801082d */
[----:B------:R-:W-:Y:S01]  /*4df0*/  MUFU.EX2 R24, R24 ;  /* 0x0000001800187308 */ /* 0x000fe20000000800 */
[--C-:B------:R-:W-:Y:S01]  /*4e00*/  FFMA.FTZ R8, R8, UR6, -R45.reuse ;  /* 0x0000000608087c23 */ /* 0x100fe2000801082d */
[----:B--2---:R-:W-:Y:S01]  /*4e10*/  FADD.FTZ R3, R67, R2 ;  /* 0x0000000243037221 */ /* 0x004fe20000010000 */
[--C-:B------:R-:W-:Y:S01]  /*4e20*/  FFMA.FTZ R179, R9, UR6, -R45.reuse ;  /* 0x0000000609b37c23 */ /* 0x100fe2000801082d */
[--C-:B------:R-:W-:Y:S01]  /*4e30*/  FFMA.FTZ R10, R10, UR6, -R45.reuse ;  /* 0x000000060a0a7c23 */ /* 0x100fe2000801082d */
[----:B------:R-:W-:Y:S01]  /*4e40*/  FFMA.FTZ R173, R11, UR6, -R45 ;  /* 0x000000060bad7c23 */ /* 0x000fe2000801082d */
[----:B---3--:R-:W-:Y:S01]  /*4e50*/  FADD.FTZ R2, R176, R3 ;  /* 0x00000003b0027221 */ /* 0x008fe20000010000 */
[--C-:B------:R-:W-:Y:S01]  /*4e60*/  FFMA.FTZ R12, R12, UR6, -R45.reuse ;  /* 0x000000060c0c7c23 */ /* 0x100fe2000801082d */
[----:B------:R-:W-:Y:S01]  /*4e70*/  MUFU.EX2 R181, R181 ;  /* 0x000000b500b57308 */ /* 0x000fe20000000800 */
[--C-:B------:R-:W-:Y:S01]  /*4e80*/  FFMA.FTZ R175, R13, UR6, -R45.reuse ;  /* 0x000000060daf7c23 */ /* 0x100fe2000801082d */
[----:B----4-:R-:W-:Y:S01]  /*4e90*/  FADD.FTZ R3, R69, R2 ;  /* 0x0000000245037221 */ /* 0x010fe20000010000 */
[--C-:B------:R-:W-:Y:S01]  /*4ea0*/  FFMA.FTZ R14, R14, UR6, -R45.reuse ;  /* 0x000000060e0e7c23 */ /* 0x100fe2000801082d */
[--C-:B------:R-:W-:Y:S01]  /*4eb0*/  FFMA.FTZ R15, R15, UR6, -R45.reuse ;  /* 0x000000060f0f7c23 */ /* 0x100fe2000801082d */
[----:B------:R-:W-:Y:S01]  /*4ec0*/  FFMA.FTZ R20, R20, UR6, -R45 ;  /* 0x0000000614147c23 */ /* 0x000fe2000801082d */
[----:B-----5:R-:W-:Y:S01]  /*4ed0*/  FADD.FTZ R2, R178, R3 ;  /* 0x00000003b2027221 */ /* 0x020fe20000010000 */
[--C-:B------:R-:W-:Y:S01]  /*4ee0*/  FFMA.FTZ R25, R25, UR6, -R45.reuse ;  /* 0x0000000619197c23 */ /* 0x100fe2000801082d */
[----:B------:R-:W0:Y:S01]  /*4ef0*/  MUFU.EX2 R4, R4 ;  /* 0x0000000400047308 */ /* 0x000e220000000800 */
[--C-:B------:R-:W-:Y:S01]  /*4f00*/  FFMA.FTZ R26, R26, UR6, -R45.reuse ;  /* 0x000000061a1a7c23 */ /* 0x100fe2000801082d */
[----:B------:R-:W-:Y:S01]  /*4f10*/  FADD.FTZ R3, R71, R2 ;  /* 0x0000000247037221 */ /* 0x000fe20000010000 */
[--C-:B------:R-:W-:Y:S01]  /*4f20*/  FFMA.FTZ R28, R28, UR6, -R45.reuse ;  /* 0x000000061c1c7c23 */ /* 0x100fe2000801082d */
[--C-:B------:R-:W-:Y:S01]  /*4f30*/  FFMA.FTZ R29, R29, UR6, -R45.reuse ;  /* 0x000000061d1d7c23 */ /* 0x100fe2000801082d */
[----:B------:R-:W-:Y:S01]  /*4f40*/  FFMA.FTZ R48, R48, UR6, -R45 ;  /* 0x0000000630307c23 */ /* 0x000fe2000801082d */
[----:B------:R-:W-:Y:S01]  /*4f50*/  FADD.FTZ R2, R172, R3 ;  /* 0x00000003ac027221 */ /* 0x000fe20000010000 */
[--C-:B------:R-:W-:Y:S01]  /*4f60*/  FFMA.FTZ R49, R49, UR6, -R45.reuse ;  /* 0x0000000631317c23 */ /* 0x100fe2000801082d */
[----:B------:R-:W1:Y:S01]  /*4f70*/  MUFU.EX2 R183, R183 ;  /* 0x000000b700b77308 */ /* 0x000e620000000800 */
[--C-:B------:R-:W-:Y:S01]  /*4f80*/  FFMA.FTZ R50, R50, UR6, -R45.reuse ;  /* 0x0000000632327c23 */ /* 0x100fe2000801082d */
[----:B------:R-:W-:Y:S01]  /*4f90*/  FADD.FTZ R3, R73, R2 ;  /* 0x0000000249037221 */ /* 0x000fe20000010000 */
[--C-:B------:R-:W-:Y:S01]  /*4fa0*/  FFMA.FTZ R52, R52, UR6, -R45.reuse ;  /* 0x0000000634347c23 */ /* 0x100fe2000801082d */
[--C-:B------:R-:W-:Y:S01]  /*4fb0*/  FFMA.FTZ R53, R53, UR6, -R45.reuse ;  /* 0x0000000635357c23 */ /* 0x100fe2000801082d */
[----:B------:R-:W-:Y:S01]  /*4fc0*/  FFMA.FTZ R54, R54, UR6, -R45 ;  /* 0x0000000636367c23 */ /* 0x000fe2000801082d */
[----:B------:R-:W-:Y:S01]  /*4fd0*/  FADD.FTZ R36, R174, R3 ;  /* 0x00000003ae247221 */ /* 0x000fe20000010000 */
[--C-:B------:R-:W-:Y:S01]  /*4fe0*/  FFMA.FTZ R56, R56, UR6, -R45.reuse ;  /* 0x0000000638387c23 */ /* 0x100fe2000801082d */
[----:B------:R-:W2:Y:S01]  /*4ff0*/  MUFU.EX2 R177, R177 ;  /* 0x000000b100b17308 */ /* 0x000ea20000000800 */
[----:B0-----:R-:W-:Y:S01]  /*5000*/  FADD.FTZ R2, R181, R4 ;  /* 0x00000004b5027221 */ /* 0x001fe20000010000 */
[----:B------:R-:W-:Y:S01]  /*5010*/  FADD.FTZ R5, R63, R36 ;  /* 0x000000243f057221 */ /* 0x000fe20000010000 */
[--C-:B------:R-:W-:Y:S01]  /*5020*/  FFMA.FTZ R57, R57, UR6, -R45.reuse ;  /* 0x0000000639397c23 */ /* 0x100fe2000801082d */
[--C-:B------:R-:W-:Y:S01]  /*5030*/  FFMA.FTZ R0, R0, UR6, -R45.reuse ;  /* 0x0000000600007c23 */ /* 0x100fe2000801082d */
[----:B------:R-:W-:Y:S01]  /*5040*/  FFMA.FTZ R30, R30, UR6, -R45 ;  /* 0x000000061e1e7c23 */ /* 0x000fe2000801082d */
[----:B------:R-:W-:Y:S01]  /*5050*/  FADD.FTZ R36, R168, R5 ;  /* 0x00000005a8247221 */ /* 0x000fe20000010000 */
[--C-:B------:R-:W-:Y:S01]  /*5060*/  FFMA.FTZ R32, R32, UR6, -R45.reuse ;  /* 0x0000000620207c23 */ /* 0x100fe2000801082d */
[----:B------:R-:W0:Y:S01]  /*5070*/  MUFU.EX2 R8, R8 ;  /* 0x0000000800087308 */ /* 0x000e220000000800 */
[----:B-1----:R-:W-:Y:S01]  /*5080*/  FADD.FTZ R3, R183, R2 ;  /* 0x00000002b7037221 */ /* 0x002fe20000010000 */
[----:B------:R-:W-:Y:S01]  /*5090*/  FADD.FTZ R5, R75, R36 ;  /* 0x000000244b057221 */ /* 0x000fe20000010000 */
[----:B------:R-:W-:Y:S01]  /*50a0*/  FFMA.FTZ R55, R55, UR6, -R45 ;  /* 0x0000000637377c23 */ /* 0x000fe2000801082d */
[----:B------:R-:W-:Y:S01]  /*50b0*/  F2FP.F16.F32.PACK_AB R181, R4, R181 ;  /* 0x000000b504b5723e */ /* 0x000fe200000000ff */
[----:B------:R-:W-:Y:S01]  /*50c0*/  FADD.FTZ R2, R24, R3 ;  /* 0x0000000318027221 */ /* 0x000fe20000010000 */
[----:B------:R-:W-:Y:S01]  /*50d0*/  FADD.FTZ R36, R170, R5 ;  /* 0x00000005aa247221 */ /* 0x000fe20000010000 */
[--C-:B------:R-:W-:Y:S01]  /*50e0*/  FFMA.FTZ R47, R47, UR6, -R45.reuse ;  /* 0x000000062f2f7c23 */ /* 0x100fe2000801082d */
[----:B------:R-:W1:Y:S01]  /*50f0*/  MUFU.EX2 R179, R179 ;  /* 0x000000b300b37308 */ /* 0x000e620000000800 */
[----:B--2---:R-:W-:Y:S01]  /*5100*/  FADD.FTZ R3, R177, R2 ;  /* 0x00000002b1037221 */ /* 0x004fe20000010000 */
[----:B------:R-:W-:Y:S01]  /*5110*/  FADD.FTZ R5, R31, R36 ;  /* 0x000000241f057221 */ /* 0x000fe20000010000 */
[----:B------:R-:W-:Y:S01]  /*5120*/  FFMA.FTZ R34, R34, UR6, -R45 ;  /* 0x0000000622227c23 */ /* 0x000fe2000801082d */
[----:B------:R-:W-:-:S02]  /*5130*/  F2FP.F16.F32.PACK_AB R180, R65, R180 ;  /* 0x000000b441b4723e */ /* 0x000fc400000000ff */
        /* <DEDUP_REMOVED lines=11> */
[----:B------:R-:W-:Y:S01]  /*51f0*/  FADD.FTZ R5, R35, R36 ;  /* 0x0000002423057221 */ /* 0x000fe20000010000 */
[----:B------:R-:W-:-:S02]  /*5200*/  F2FP.F16.F32.PACK_AB R174, R63, R174 ;  /* 0x000000ae3fae723e */ /* 0x000fc400000000ff */
[----:B------:R-:W-:Y:S01]  /*5210*/  F2FP.F16.F32.PACK_AB R168, R75, R168 ;  /* 0x000000a84ba8723e */ /* 0x000fe200000000ff */
[----:B------:R-:W-:Y:S01]  /*5220*/  FADD.FTZ R36, R160, R5 ;  /* 0x00000005a0247221 */ /* 0x000fe20000010000 */
[----:B------:R-:W-:Y:S01]  /*5230*/  F2FP.F16.F32.PACK_AB R170, R31, R170 ;  /* 0x000000aa1faa723e */ /* 0x000fe200000000ff */
[----:B------:R-:W1:Y:S01]  /*5240*/  MUFU.EX2 R12, R12 ;  /* 0x0000000c000c7308 */ /* 0x000e620000000800 */
[----:B--2---:R-:W-:Y:S01]  /*5250*/  FADD.FTZ R2, R10, R3 ;  /* 0x000000030a027221 */ /* 0x004fe20000010000 */
[----:B------:R-:W-:Y:S01]  /*5260*/  FADD.FTZ R5, R43, R36 ;  /* 0x000000242b057221 */ /* 0x000fe20000010000 */
[----:B------:R-:W-:Y:S02]  /*5270*/  F2FP.F16.F32.PACK_AB R164, R33, R164 ;  /* 0x000000a421a4723e */ /* 0x000fe400000000ff */
[----:B------:R-:W-:Y:S01]  /*5280*/  F2FP.F16.F32.PACK_AB R166, R35, R166 ;  /* 0x000000a623a6723e */ /* 0x000fe200000000ff */
[----:B------:R-:W-:Y:S01]  /*5290*/  FADD.FTZ R36, R162, R5 ;  /* 0x00000005a2247221 */ /* 0x000fe20000010000 */
[----:B------:R-:W-:Y:S01]  /*52a0*/  F2FP.F16.F32.PACK_AB R160, R43, R160 ;  /* 0x000000a02ba0723e */ /* 0x000fe200000000ff */
[----:B------:R-:W2:Y:S01]  /*52b0*/  MUFU.EX2 R175, R175 ;  /* 0x000000af00af7308 */ /* 0x000ea20000000800 */
[----:B0-----:R-:W-:Y:S01]  /*52c0*/  FADD.FTZ R3, R173, R2 ;  /* 0x00000002ad037221 */ /* 0x001fe20000010000 */
[C---:B------:R-:W-:Y:S01]  /*52d0*/  FADD.FTZ R5, R41.reuse, R36 ;  /* 0x0000002429057221 */ /* 0x040fe20000010000 */
[----:B------:R-:W-:-:S02]  /*52e0*/  F2FP.F16.F32.PACK_AB R162, R41, R162 ;  /* 0x000000a229a2723e */ /* 0x000fc400000000ff */
[----:B------:R-:W-:Y:S02]  /*52f0*/  F2FP.F16.F32.PACK_AB R183, R24, R183 ;  /* 0x000000b718b7723e */ /* 0x000fe400000000ff */
[----:B------:R-:W-:Y:S01]  /*5300*/  F2FP.F16.F32.PACK_AB R177, R8, R177 ;  /* 0x000000b108b1723e */ /* 0x000fe200000000ff */
[----:B------:R-:W0:Y:S01]  /*5310*/  MUFU.EX2 R14, R14 ;  /* 0x0000000e000e7308 */ /* 0x000e220000000800 */
[----:B-1----:R-:W-:Y:S01]  /*5320*/  FADD.FTZ R2, R12, R3 ;  /* 0x000000030c027221 */ /* 0x002fe20000010000 */
[----:B------:R-:W-:Y:S02]  /*5330*/  F2FP.F16.F32.PACK_AB R179, R10, R179 ;  /* 0x000000b30ab3723e */ /* 0x000fe400000000ff */
[----:B------:R-:W-:-:S04]  /*5340*/  F2FP.F16.F32.PACK_AB R173, R12, R173 ;  /* 0x000000ad0cad723e */ /* 0x000fc800000000ff */
        /* <DEDUP_REMOVED lines=66> */
[----:B-1----:R-:W-:Y:S01]  /*5770*/  FADD.FTZ R38, R154, R5 ;  /* 0x000000059a267221 */ /* 0x002fe20000010000 */
[----:B------:R-:W-:-:S06]  /*5780*/  VIADD R5, R90, 0xfffffffe ;  /* 0xfffffffe5a057836 */ /* 0x000fcc0000000000 */
[----:B------:R-:W1:Y:S01]  /*5790*/  MUFU.EX2 R34, R34 ;  /* 0x0000002200227308 */ /* 0x000e620000000800 */
[----:B--2---:R-:W-:Y:S01]  /*57a0*/  FADD.FTZ R3, R47, R4 ;  /* 0x000000042f037221 */ /* 0x004fe20000010000 */
[C---:B0-----:R-:W-:Y:S01]  /*57b0*/  FADD.FTZ R2, R21.reuse, R38 ;  /* 0x0000002615027221 */ /* 0x041fe20000010000 */
[----:B------:R-:W-:Y:S02]  /*57c0*/  F2FP.F16.F32.PACK_AB R154, R21, R154 ;  /* 0x0000009a159a723e */ /* 0x000fe400000000ff */
[C---:B-1----:R-:W-:Y:S01]  /*57d0*/  FADD.FTZ R0, R34.reuse, R3 ;  /* 0x0000000322007221 */ /* 0x042fe20000010000 */
        /* <DEDUP_REMOVED lines=13> */
.L_x_1350:
[----:B------:R-:W-:Y:S02]  /*58b0*/  ULDC UR22, c[0x0][0x9e4] ;  /* 0x0002790000167ab9 */ /* 0x000fe40000000800 */
[----:B------:R-:W-:-:S11]  /*58c0*/  UISETP.NE.AND UP0, UPT, UR22, 0x1, UPT ;  /* 0x000000011600788c */ /* 0x000fd6000bf05270 */
[----:B------:R-:W-:Y:S02]  /*58d0*/  @UP0 ULDC.64 UR10, c[0x0][0x9e8] ;  /* 0x00027a00000a0ab9 */ /* 0x000fe40000000a00 */
[----:B------:R-:W-:-:S04]  /*58e0*/  UIMAD.WIDE.U32 UR14, UR19, UR10, URZ ;  /* 0x0000000a130e72a5 */ /* 0x000fc8000f8e003f */
[----:B------:R-:W-:-:S12]  /*58f0*/  @UP0 USHF.R.U32.HI UR19, URZ, UR11, UR15 ;  /* 0x0000000b3f130299 */ /* 0x000fd8000801160f */
.L_x_1351:
[----:B------:R-:W-:-:S04]  /*5900*/  UIMAD UR19, UR19, UR22, UR22 ;  /* 0x00000016131372a4 */ /* 0x000fc8000f8e0216 */
[----:B------:R-:W-:-:S04]  /*5910*/  UISETP.LT.AND UP0, UPT, UR18, UR19, UPT ;  /* 0x000000131200728c */ /* 0x000fc8000bf01270 */
[----:B------:R-:W-:-:S12]  /*5920*/  USEL UR18, UR18, UR19, UP0 ;  /* 0x0000001312127287 */ /* 0x000fd80008000000 */
.L_x_1349:
[----:B------:R-:W-:Y:S01]  /*5930*/  USHF.R.S32.HI UR10, URZ, 0x1f, UR18 ;  /* 0x0000001f3f0a7899 */ /* 0x000fe20008011412 */
[----:B------:R-:W-:Y:S02]  /*5940*/  CS2R R150, SRZ ;  /* 0x0000000000967805 */ /* 0x000fe4000001ff00 */
[----:B------:R-:W-:Y:S02]  /*5950*/  CS2R R148, SRZ ;  /* 0x0000000000947805 */ /* 0x000fe4000001ff00 */
[----:B------:R-:W-:Y:S01]  /*5960*/  CS2R R146, SRZ ;  /* 0x0000000000927805 */ /* 0x000fe2000001ff00 */
        /* <DEDUP_REMOVED lines=34> */
[----:B------:R-:W-:Y:S06]  /*5b90*/  @!P1 BRA `(.L_x_1352) ;  /* 0x00000038007c9947 */ /* 0x000fec0003800000 */
[----:B------:R-:W-:Y:S01]  /*5ba0*/  IMAD.MOV.U32 R4, RZ, RZ, R7 ;  /* 0x000000ffff047224 */ /* 0x000fe200078e0007 */
[----:B------:R-:W-:Y:S01]  /*5bb0*/  UMOV UR43, UR39 ;  /* 0x00000027002b7c82 */ /* 0x000fe20008000000 */
[----:B------:R-:W-:Y:S01]  /*5bc0*/  IMAD.MOV.U32 R3, RZ, RZ, R6 ;  /* 0x000000ffff037224 */ /* 0x000fe200078e0006 */
[----:B------:R-:W-:Y:S01]  /*5bd0*/  UMOV UR44, UR38 ;  /* 0x00000026002c7c82 */ /* 0x000fe20008000000 */
[----:B------:R-:W-:Y:S01]  /*5be0*/  IMAD.MOV.U32 R151, RZ, RZ, RZ ;  /* 0x000000ffff977224 */ /* 0x000fe200078e00ff */
[----:B------:R-:W-:Y:S01]  /*5bf0*/  ULDC UR52, c[0x0][0x9e4] ;  /* 0x0002790000347ab9 */ /* 0x000fe20000000800 */
[----:B------:R-:W-:Y:S01]  /*5c00*/  ULDC UR60, c[0x0][0x9dc] ;  /* 0x00027700003c7ab9 */ /* 0x000fe20000000800 */
[----:B------:R-:W-:Y:S01]  /*5c10*/  ULDC UR45, c[0x0][0x9d8] ;  /* 0x00027600002d7ab9 */ /* 0x000fe20000000800 */
[----:B------:R-:W-:Y:S01]  /*5c20*/  ULDC UR59, c[0x0][0x988] ;  /* 0x00026200003b7ab9 */ /* 0x000fe20000000800 */
[----:B------:R-:W-:-:S05]  /*5c30*/  ULDC UR61, c[0x0][0x9e0] ;  /* 0x00027800003d7ab9 */ /* 0x000fca0000000800 */
.L_x_1371:
[----:B------:R-:W-:Y:S01]  /*5c40*/  ISETP.NE.AND P2, PT, RZ, UR50, PT ;  /* 0x00000032ff007c0c */ /* 0x000fe2000bf45270 */
[----:B------:R-:W-:-:S04]  /*5c50*/  UISETP.NE.AND UP0, UPT, UR44, 0x1, UPT ;  /* 0x000000012c00788c */ /* 0x000fc8000bf05270 */
[----:B------:R-:W-:-:S04]  /*5c60*/  USEL UR39, URZ, 0x1, UP0 ;  /* 0x000000013f277887 */ /* 0x000fc80008000000 */
[----:B------:R-:W-:-:S04]  /*5c70*/  ULOP3.LUT UR39, UR43, UR39, URZ, 0x3c, !UPT ;  /* 0x000000272b277292 */ /* 0x000fc8000f8e3c3f */
[----:B------:R-:W-:Y:S08]  /*5c80*/  @P2 BRA `(.L_x_1353) ;  /* 0x0000000000382947 */ /* 0x000ff00003800000 */
[----:B------:R-:W-:Y:S05]  /*5c90*/  @!P0 BRA `(.L_x_1354) ;  /* 0x0000000000048947 */ /* 0x000fea0003800000 */
[----:B------:R-:W-:Y:S01]  /*5ca0*/  BPT.TRAP 0x1 ;  /* 0x000000040000795c */ /* 0x000fe20000300000 */
.L_x_1354:
        /* <DEDUP_REMOVED lines=9> */
.L_x_1355:
[----:B-1----:R-:W-:Y:S05]  /*5d40*/  @P1 BRA `(.L_x_1353) ;  /* 0x0000000000081947 */ /* 0x002fea0003800000 */
[----:B------:R-:W1:Y:S02]  /*5d50*/  SYNCS.PHASECHK.TRANS64.TRYWAIT P1, [UR6+0x28830], R6 ;  /* 0x02883006ff0075a7 */ /* 0x000e640008020146 */
[----:B-1----:R-:W-:Y:S05]  /*5d60*/  @!P1 BRA `(.L_x_1356) ;  /* 0x0000013c00549947 */ /* 0x002fea0003800000 */
.L_x_1353:
        /* <DEDUP_REMOVED lines=15> */
[----:B------:R-:W-:Y:S01]  /*5e60*/  UMOV UR34, UR30 ;  /* 0x0000001e00227c82 */ /* 0x000fe20008000000 */
[----:B------:R-:W-:Y:S02]  /*5e70*/  UIADD3 UR14, UR30, 0x6, URZ ;  /* 0x000000061e0e7890 */ /* 0x000fe4000fffe03f */
[----:B------:R-:W-:-:S02]  /*5e80*/  UIADD3 UR18, UR30, 0x400, URZ ;  /* 0x000004001e127890 */ /* 0x000fc4000fffe03f */
[----:B------:R-:W-:Y:S02]  /*5e90*/  UIADD3 UR22, UR30, 0x402, URZ ;  /* 0x000004021e167890 */ /* 0x000fe4000fffe03f */
[----:B------:R-:W-:Y:S02]  /*5ea0*/  UIADD3 UR26, UR30, 0x404, URZ ;  /* 0x000004041e1a7890 */ /* 0x000fe4000fffe03f */
[----:B------:R-:W-:Y:S01]  /*5eb0*/  UIADD3 UR30, UR30, 0x406, URZ ;  /* 0x000004061e1e7890 */ /* 0x000fe2000fffe03f */
[----:B-1----:R-:W-:-:S05]  /*5ec0*/  SHF.R.U32.HI R7, RZ, 0x7, R7 ;  /* 0x00000007ff077819 */ /* 0x002fca0000011607 */
[----:B0-----:R-:W-:-:S05]  /*5ed0*/  VIADD R6, R7, 0x8 ;  /* 0x0000000807067836 */ /* 0x001fca0000000000 */
        /* <DEDUP_REMOVED lines=28> */
.L_x_1358:
[----:B------:R-:W-:Y:S01]  /*60a0*/  ULEA UR6, UR44, UR40, 0x3 ;  /* 0x000000282c067291 */ /* 0x000fe2000f8e183f */
[----:B------:R-:W-:-:S05]  /*60b0*/  IMAD.U32 R6, RZ, RZ, UR43 ;  /* 0x0000002bff067e24 */ /* 0x000fca000f8e00ff */
[----:B------:R-:W-:-:S04]  /*60c0*/  SHF.L.U32 R6, R6, 0x1f, RZ ;  /* 0x0000001f06067819 */ /* 0x000fc800000006ff */
[----:B------:R0:W1:Y:S01]  /*60d0*/  SYNCS.PHASECHK.TRANS64.TRYWAIT P1, [UR6+0x28850], R6 ;  /* 0x02885006ff0075a7 */ /* 0x0000620008020146 */
[----:B------:R-:W-:Y:S05]  /*60e0*/  @!P0 BRA `(.L_x_1359) ;  /* 0x0000000000048947 */ /* 0x000fea0003800000 */
[----:B------:R-:W-:Y:S01]  /*60f0*/  BPT.TRAP 0x1 ;  /* 0x000000040000795c */ /* 0x000fe20000300000 */
.L_x_1359:
[----:B-1----:R-:W-:Y:S05]  /*6100*/  @P1 BRA `(.L_x_1357) ;  /* 0x0000000000081947 */ /* 0x002fea0003800000 */
[----:B------:R-:W1:Y:S02]  /*6110*/  SYNCS.PHASECHK.TRANS64.TRYWAIT P1, [UR6+0x28850], R6 ;  /* 0x02885006ff0075a7 */ /* 0x000e640008020146 */
[----:B-1----:R-:W-:Y:S05]  /*6120*/  @!P1 BRA `(.L_x_1360) ;  /* 0x00000138007c9947 */ /* 0x002fea0003800000 */
.L_x_1357:
[----:B------:R-:W-:Y:S01]  /*6130*/  UIADD3 UR6, UR40, 0x400, URZ ;  /* 0x0000040028067890 */ /* 0x000fe2000fffe03f */
[----:B------:R-:W-:Y:S01]  /*6140*/  WARPGROUP.ARRIVE ;  /* 0x00000000000079c5 */ /* 0x000fe20000000000 */
[----:B------:R-:W-:-:S05]  /*6150*/  UMOV UR7, 0x40000040 ;  /* 0x4000004000077882 */ /* 0x000fca0000000000 */
[----:B-1----:R-:W1:Y:S01]  /*6160*/  S2R R7, SR_TID.X ;  /* 0x0000000000077919 */ /* 0x002e620000002100 */
        /* <DEDUP_REMOVED lines=8> */
[----:B-1----:R-:W-:-:S04]  /*61f0*/  SHF.R.U32.HI R7, RZ, 0x7, R7 ;  /* 0x00000007ff077819 */ /* 0x002fc80000011607 */
[----:B0-----:R-:W-:Y:S01]  /*6200*/  IADD3 R6, -R7, 0xb, RZ ;  /* 0x0000000b07067810 */ /* 0x001fe20007ffe1ff */
[----:B------:R-:W-:Y:S02]  /*6210*/  WARPGROUP.DEPBAR.LE gsb0, 0x0 ;  /* 0x00008000000079c5 */ /* 0x000fe40000010000 */
[----:B------:R-:W-:-:S06]  /*6220*/  WARPGROUP.ARRIVE ;  /* 0x00000000000079c5 */ /* 0x000fcc0000000000 */
        /* <DEDUP_REMOVED lines=35> */
.L_x_1361:
[----:B------:R-:W-:Y:S01]  /*6460*/  UISETP.NE.AND UP1, UPT, UR51, URZ, UPT ;  /* 0x0000003f3300728c */ /* 0x000fe2000bf25270 */
[----:B------:R-:W-:Y:S01]  /*6470*/  FMUL.FTZ R13, R34, UR45 ;  /* 0x0000002d220d7c20 */ /* 0x000fe20008410000 */
[----:B------:R-:W-:Y:S01]  /*6480*/  FMUL.FTZ R34, R66, UR45 ;  /* 0x0000002d42227c20 */ /* 0x000fe20008410000 */
[----:B------:R-:W-:Y:S02]  /*6490*/  VIADD R66, R17, UR47 ;  /* 0x0000002f11427c36 */ /* 0x000fe40008000000 */
[----:B------:R-:W-:Y:S01]  /*64a0*/  FMUL.FTZ R152, R24, UR45 ;  /* 0x0000002d18987c20 */ /* 0x000fe20008410000 */
[----:B------:R-:W-:Y:S01]  /*64b0*/  FMUL.FTZ R24, R47, UR45 ;  /* 0x0000002d2f187c20 */ /* 0x000fe20008410000 */
[----:B------:R-:W-:Y:S01]  /*64c0*/  PLOP3.LUT P1, PT, PT, PT, UP1, 0x80, 0x0 ;  /* 0x000000000000781c */ /* 0x000fe20003f2f018 */
[----:B------:R-:W-:Y:S01]  /*64d0*/  FMUL.FTZ R47, R48, UR45 ;  /* 0x0000002d302f7c20 */ /* 0x000fe20008410000 */
[----:B------:R-:W-:Y:S01]  /*64e0*/  PLOP3.LUT P2, PT, PT, PT, UP1, 0x80, 0x0 ;  /* 0x000000000000781c */ /* 0x000fe20003f4f018 */
[----:B------:R-:W-:Y:S01]  /*64f0*/  ULEA UR6, UR38, UR40, 0x3 ;  /* 0x0000002826067291 */ /* 0x000fe2000f8e183f */
[----:B------:R-:W-:Y:S01]  /*6500*/  FMUL.FTZ R48, R53, UR45 ;  /* 0x0000002d35307c20 */ /* 0x000fe20008410000 */
[----:B------:R-:W-:Y:S01]  /*6510*/  @UP1 ULDC UR7, c[0x0][0x44c] ;  /* 0x0001130000071ab9 */ /* 0x000fe20000000800 */
[----:B------:R-:W-:Y:S01]  /*6520*/  FMUL.FTZ R53, R60, UR45 ;  /* 0x0000002d3c357c20 */ /* 0x000fe20008410000 */
[----:B------:R-:W-:Y:S01]  /*6530*/  FMUL.FTZ R60, R68, UR45 ;  /* 0x0000002d443c7c20 */ /* 0x000fe20008410000 */
[----:B------:R-:W-:Y:S01]  /*6540*/  UIADD3 UR6, UR6, 0x28840, URZ ;  /* 0x0002884006067890 */ /* 0x000fe2000fffe03f */
[----:B------:R-:W-:Y:S01]  /*6550*/  FMUL.FTZ R153, R25, UR45 ;  /* 0x0000002d19997c20 */ /* 0x000fe20008410000 */
[----:B------:R-:W-:Y:S01]  /*6560*/  UISETP.NE.AND UP0, UPT, UR46, URZ, UPT ;  /* 0x0000003f2e00728c */ /* 0x000fe2000bf05270 */
[----:B------:R-:W-:Y:S01]  /*6570*/  FMUL.FTZ R8, R26, UR45 ;  /* 0x0000002d1a087c20 */ /* 0x000fe20008410000 */
[----:B------:R-:W-:Y:S01]  /*6580*/  FMUL.FTZ R9, R27, UR45 ;  /* 0x0000002d1b097c20 */ /* 0x000fe20008410000 */
[----:B0-----:R-:W-:Y:S01]  /*6590*/  @P1 IMAD.HI.U32 R6, R66, UR7, RZ ;  /* 0x0000000742061c27 */ /* 0x001fe2000f8e00ff */
[----:B------:R-:W-:-:S03]  /*65a0*/  @UP1 ULDC UR7, c[0x0][0x450] ;  /* 0x0001140000071ab9 */ /* 0x000fc60000000800 */
[----:B------:R-:W-:Y:S01]  /*65b0*/  FMUL.FTZ R11, R30, UR45 ;  /* 0x0000002d1e0b7c20 */ /* 0x000fe20008410000 */
[----:B------:R-:W-:Y:S01]  /*65c0*/  FMUL.FTZ R156, R33, UR45 ;  /* 0x0000002d219c7c20 */ /* 0x000fe20008410000 */
[----:B------:R-:W-:Y:S01]  /*65d0*/  FMUL.FTZ R25, R46, UR45 ;  /* 0x0000002d2e197c20 */ /* 0x000fe20008410000 */
        /* <DEDUP_REMOVED lines=52> */
[----:B------:R-:W-:-:S02]  /*6920*/  IMAD.SHL.U32 R65, R5, 0x80, RZ ;  /* 0x0000008005417824 */ /* 0x000fc400078e00ff */
[----:B------:R-:W-:Y:S01]  /*6930*/  FMUL.FTZ R45, R87, UR45 ;  /* 0x0000002d572d7c20 */ /* 0x000fe20008410000 */
[----:B------:R-:W-:Y:S01]  /*6940*/  PLOP3.LUT P1, PT, PT, PT, UP0, 0x40, 0x0 ;  /* 0x000000000000781c */ /* 0x000fe20003f2e808 */
[----:B------:R-:W-:Y:S01]  /*6950*/  IMAD.U32 R7, RZ, RZ, UR42 ;  /* 0x0000002aff077e24 */ /* 0x000fe2000f8e00ff */
[----:B------:R-:W1:Y:S01]  /*6960*/  MUFU.TANH R152, R152 ;  /* 0x0000009800987308 */ /* 0x000e620000002400 */
[----:B------:R-:W-:Y:S01]  /*6970*/  IADD3 R6, -R16, 0x1, -R65 ;  /* 0x0000000110067810 */ /* 0x000fe20007ffe941 */
[----:B------:R-:W-:Y:S01]  /*6980*/  UMOV UR7, UR60 ;  /* 0x0000003c00077c82 */ /* 0x000fe20008000000 */
[----:B------:R-:W-:Y:S01]  /*6990*/  SYNCS.ARRIVE.TRANS64.RED.A1T0 RZ, [UR6], RZ ;  /* 0x000000ffffff79a7 */ /* 0x000fe20008100406 */
[----:B------:R-:W-:Y:S01]  /*69a0*/  ULOP3.LUT UR6, URZ, UR7, URZ, 0x33, !UPT ;  /* 0x000000073f067292 */ /* 0x000fe2000f8e333f */
[----:B------:R-:W-:-:S03]  /*69b0*/  IADD3 R6, -R7, UR41, R6 ;  /* 0x0000002907067c10 */ /* 0x000fc6000fffe106 */
[----:B------:R-:W2:Y:S02]  /*69c0*/  MUFU.TANH R153, R153 ;  /* 0x0000009900997308 */ /* 0x000ea40000002400 */
[C---:B------:R-:W-:Y:S02]  /*69d0*/  VIADD R61, R6.reuse, UR61 ;  /* 0x0000003d063d7c36 */ /* 0x040fe40008000000 */
[----:B------:R-:W-:Y:S02]  /*69e0*/  VIADD R71, R6, UR6 ;  /* 0x0000000606477c36 */ /* 0x000fe40008000000 */
[--C-:B0-----:R-:W-:Y:S02]  /*69f0*/  IMAD.IADD R73, R61, 0x1, R68.reuse ;  /* 0x000000013d497824 */ /* 0x101fe400078e0244 */
[----:B------:R-:W0:Y:S01]  /*6a00*/  MUFU.TANH R8, R8 ;  /* 0x0000000800087308 */ /* 0x000e220000002400 */
[----:B------:R-:W-:-:S07]  /*6a10*/  IMAD.IADD R75, R71, 0x1, R68 ;  /* 0x00000001474b7824 */ /* 0x000fce00078e0244 */
[----:B------:R-:W3:Y:S08]  /*6a20*/  MUFU.TANH R9, R9 ;  /* 0x0000000900097308 */ /* 0x000ef00000002400 */
        /* <DEDUP_REMOVED lines=61> */
[----:B------:R-:W-:Y:S01]  /*6e00*/  IMAD.U32 R7, RZ, RZ, UR42 ;  /* 0x0000002aff077e24 */ /* 0x000fe2000f8e00ff */
[----:B------:R-:W-:Y:S04]  /*6e10*/  BSSY B0, `(.L_x_1363) ;  /* 0x0000011000007945 */ /* 0x000fe80003800000 */
[----:B------:R-:W-:-:S04]  /*6e20*/  IADD3 R68, -R7, UR41, R68 ;  /* 0x0000002907447c10 */ /* 0x000fc8000fffe144 */
        /* <DEDUP_REMOVED lines=10> */
.L_x_1364:
[----:B------:R-:W-:-:S05]  /*6ed0*/  IMAD.U32 R70, RZ, RZ, UR52 ;  /* 0x00000034ff467e24 */ /* 0x000fca000f8e00ff */
[----:B------:R-:W-:-:S13]  /*6ee0*/  ISETP.NE.AND P1, PT, R70, 0x1, PT ;  /* 0x000000014600780c */ /* 0x000fda0003f25270 */
[----:B------:R-:W1:Y:S02]  /*6ef0*/  @P1 LDC.64 R6, c[0x0][0x9e8] ;  /* 0x00027a00ff061b82 */ /* 0x000e640000000a00 */
[----:B-1----:R-:W-:-:S05]  /*6f00*/  @P1 IMAD.HI.U32 R6, R68, R6, RZ ;  /* 0x0000000644061227 */ /* 0x002fca00078e00ff */
[----:B------:R-:W-:-:S07]  /*6f10*/  @P1 SHF.R.U32.HI R68, RZ, R7, R6 ;  /* 0x00000007ff441219 */ /* 0x000fce0000011606 */
.L_x_1365:
[----:B------:R-:W-:Y:S05]  /*6f20*/  BSYNC B0 ;  /* 0x0000000000007941 */ /* 0x000fea0003800000 */
.L_x_1363:
[----:B------:R-:W-:-:S04]  /*6f30*/  IMAD R7, R68, R70, -R65 ;  /* 0x0000004644077224 */ /* 0x000fc800078e0a41 */
[----:B------:R-:W-:-:S05]  /*6f40*/  IMAD.IADD R6, R7, 0x1, -R16 ;  /* 0x0000000107067824 */ /* 0x000fca00078e0a10 */
[----:B------:R-:W-:Y:S02]  /*6f50*/  VIADDMNMX R73, R6, R70, R73, PT ;  /* 0x0000004606497246 */ /* 0x000fe40003800149 */
[----:B------:R-:W-:-:S07]  /*6f60*/  VIMNMX R75, R75, R6, !PT ;  /* 0x000000064b4b7248 */ /* 0x000fce0007fe0100 */
.L_x_1362:
[----:B------:R-:W-:Y:S01]  /*6f70*/  ISETP.GT.AND P1, PT, R5, -0x1, PT ;  /* 0xffffffff0500780c */ /* 0x000fe20003f24270 */
[----:B------:R1:W2:Y:S01]  /*6f80*/  SHFL.IDX PT, R6, R66, 0x1, 0x1c1f ;  /* 0x003c1f0042067f89 */ /* 0x0002a200000e0000 */
[----:B------:R-:W-:Y:S02]  /*6f90*/  UISETP.NE.AND UP0, UPT, UR46, URZ, UPT ;  /* 0x0000003f2e00728c */ /* 0x000fe4000bf05270 */
[C---:B------:R-:W-:Y:S02]  /*6fa0*/  ISETP.GT.AND P3, PT, R75.reuse, 0x8, P1 ;  /* 0x000000084b00780c */ /* 0x040fe40000f64270 */
[----:B------:R-:W-:Y:S02]  /*6fb0*/  ISETP.GT.AND P6, PT, R75, RZ, P1 ;  /* 0x000000ff4b00720c */ /* 0x000fe40000fc4270 */
[----:B------:R-:W-:Y:S02]  /*6fc0*/  ISETP.LT.OR P3, PT, R73, 0x9, P3 ;  /* 0x000000094900780c */ /* 0x000fe40001f61670 */
[----:B------:R-:W-:-:S02]  /*6fd0*/  ISETP.GT.AND P2, PT, R75, 0x1, P1 ;  /* 0x000000014b00780c */ /* 0x000fc40000f44270 */
[----:B------:R-:W-:Y:S02]  /*6fe0*/  FSEL R166, R154, -INF , !P3 ;  /* 0xff8000009aa67808 */ /* 0x000fe40005800000 */
        /* <DEDUP_REMOVED lines=10> */
[----:B0-----:R-:W-:-:S02]  /*7090*/  FSEL R158, R158, -INF , !P3 ;  /* 0xff8000009e9e7808 */ /* 0x001fc40005800000 */
[----:B------:R-:W-:Y:S02]  /*70a0*/  ISETP.GT.AND P3, PT, R75, 0x30, P1 ;  /* 0x000000304b00780c */ /* 0x000fe40000f64270 */
[C---:B------:R-:W-:Y:S02]  /*70b0*/  ISETP.LT.OR P5, PT, R73.reuse, 0xa, P5 ;  /* 0x0000000a4900780c */ /* 0x040fe40002fa1670 */
[C---:B------:R-:W-:Y:S02]  /*70c0*/  ISETP.LT.OR P4, PT, R73.reuse, 0x11, P4 ;  /* 0x000000114900780c */ /* 0x040fe40002781670 */
[C---:B------:R-:W-:Y:S02]  /*70d0*/  ISETP.LT.OR P6, PT, R73.reuse, 0x12, P6 ;  /* 0x000000124900780c */ /* 0x040fe400037c1670 */
[C---:B------:R-:W-:Y:S02]  /*70e0*/  ISETP.LT.OR P2, PT, R73.reuse, 0x19, P2 ;  /* 0x000000194900780c */ /* 0x040fe40001741670 */
[----:B------:R-:W-:-:S02]  /*70f0*/  ISETP.LT.OR P3, PT, R73, 0x31, P3 ;  /* 0x000000314900780c */ /* 0x000fc40001f61670 */
[----:B------:R-:W-:Y:S02]  /*7100*/  FSEL R164, R155, -INF , !P5 ;  /* 0xff8000009ba47808 */ /* 0x000fe40006800000 */
[----:B------:R-:W-:Y:S02]  /*7110*/  FSEL R154, R157, -INF , !P4 ;  /* 0xff8000009d9a7808 */ /* 0x000fe40006000000 */
[----:B------:R-:W-:Y:S02]  /*7120*/  FSEL R156, R156, -INF , !P6 ;  /* 0xff8000009c9c7808 */ /* 0x000fe40007000000 */
[----:B------:R-:W-:Y:S02]  /*7130*/  FSEL R152, R159, -INF , !P2 ;  /* 0xff8000009f987808 */ /* 0x000fe40005000000 */
[C---:B------:R-:W-:Y:S02]  /*7140*/  ISETP.GT.AND P5, PT, R75.reuse, 0x20, P1 ;  /* 0x000000204b00780c */ /* 0x040fe40000fa4270 */
[----:B------:R-:W-:-:S02]  /*7150*/  ISETP.GT.AND P4, PT, R75, 0x21, P1 ;  /* 0x000000214b00780c */ /* 0x000fc40000f84270 */
[C---:B------:R-:W-:Y:S02]  /*7160*/  ISETP.GT.AND P6, PT, R75.reuse, 0x28, P1 ;  /* 0x000000284b00780c */ /* 0x040fe40000fc4270 */
[----:B------:R-:W-:Y:S02]  /*7170*/  ISETP.GT.AND P2, PT, R75, 0x29, P1 ;  /* 0x000000294b00780c */ /* 0x000fe40000f44270 */
[----:B------:R-:W-:Y:S02]  /*7180*/  FSEL R80, R47, -INF , !P3 ;  /* 0xff8000002f507808 */ /* 0x000fe40005800000 */
[----:B------:R-:W-:Y:S02]  /*7190*/  ISETP.GT.AND P3, PT, R75, 0x41, P1 ;  /* 0x000000414b00780c */ /* 0x000fe40000f64270 */
[C---:B------:R-:W-:Y:S02]  /*71a0*/  ISETP.LT.OR P5, PT, R73.reuse, 0x21, P5 ;  /* 0x000000214900780c */ /* 0x040fe40002fa1670 */
        /* <DEDUP_REMOVED lines=12> */
[----:B------:R-:W-:-:S02]  /*7270*/  FSEL R70, R50, -INF , !P3 ;  /* 0xff80000032467808 */ /* 0x000fc40005800000 */
        /* <DEDUP_REMOVED lines=13> */
[C---:B------:R-:W-:Y:S02]  /*7350*/  ISETP.GT.AND P2, PT, R75.reuse, 0x51, P1 ;  /* 0x000000514b00780c */ /* 0x040fe40000f44270 */
[----:B------:R-:W-:Y:S02]  /*7360*/  FSEL R60, R60, -INF , !P3 ;  /* 0xff8000003c3c7808 */ /* 0x000fe40005800000 */
[----:B------:R-:W-:Y:S02]  /*7370*/  ISETP.GT.AND P3, PT, R75, 0x69, P1 ;  /* 0x000000694b00780c */ /* 0x000fe40000f64270 */
[C---:B------:R-:W-:Y:S02]  /*7380*/  ISETP.LT.OR P5, PT, R73.reuse, 0x49, P5 ;  /* 0x000000494900780c */ /* 0x040fe40002fa1670 */
[----:B------:R-:W-:-:S02]  /*7390*/  ISETP.LT.OR P4, PT, R73, 0x4a, P4 ;  /* 0x0000004a4900780c */ /* 0x000fc40002781670 */
[C---:B------:R-:W-:Y:S02]  /*73a0*/  ISETP.LT.OR P6, PT, R73.reuse, 0x51, P6 ;  /* 0x000000514900780c */ /* 0x040fe400037c1670 */
[C---:B------:R-:W-:Y:S02]  /*73b0*/  ISETP.LT.OR P2, PT, R73.reuse, 0x52, P2 ;  /* 0x000000524900780c */ /* 0x040fe40001741670 */
[----:B------:R-:W-:Y:S02]  /*73c0*/  ISETP.LT.OR P3, PT, R73, 0x6a, P3 ;  /* 0x0000006a4900780c */ /* 0x000fe40001f61670 */
[----:B-1----:R-:W-:Y:S02]  /*73d0*/  FSEL R66, R53, -INF , !P5 ;  /* 0xff80000035427808 */ /* 0x002fe40006800000 */
[----:B------:R-:W-:Y:S02]  /*73e0*/  FSEL R68, R52, -INF , !P4 ;  /* 0xff80000034447808 */ /* 0x000fe40006000000 */
[----:B------:R-:W-:-:S02]  /*73f0*/  FSEL R64, R64, -INF , !P6 ;  /* 0xff80000040407808 */ /* 0x000fc40007000000 */
[----:B------:R-:W-:Y:S02]  /*7400*/  FSEL R62, R62, -INF , !P2 ;  /* 0xff8000003e3e7808 */ /* 0x000fe40005000000 */
[C---:B------:R-:W-:Y:S02]  /*7410*/  ISETP.GT.AND P5, PT, R75.reuse, 0x59, P1 ;  /* 0x000000594b00780c */ /* 0x040fe40000fa4270 */
[C---:B------:R-:W-:Y:S02]  /*7420*/  ISETP.GT.AND P4, PT, R75.reuse, 0x60, P1 ;  /* 0x000000604b00780c */ /* 0x040fe40000f84270 */
[C---:B------:R-:W-:Y:S02]  /*7430*/  ISETP.GT.AND P6, PT, R75.reuse, 0x61, P1 ;  /* 0x000000614b00780c */ /* 0x040fe40000fc4270 */
[----:B------:R-:W-:Y:S02]  /*7440*/  ISETP.GT.AND P2, PT, R75, 0x68, P1 ;  /* 0x000000684b00780c */ /* 0x000fe40000f44270 */
[----:B------:R-:W-:Y:S01]  /*7450*/  FSEL R49, R57, -INF , !P3 ;  /* 0xff80000039317808 */ /* 0x000fe20005800000 */
[--C-:B--2---:R-:W-:Y:S01]  /*7460*/  IMAD.IADD R57, R61, 0x1, R6.reuse ;  /* 0x000000013d397824 */ /* 0x104fe200078e0206 */
[----:B------:R-:W-:Y:S01]  /*7470*/  PLOP3.LUT P3, PT, PT, PT, UP0, 0x40, 0x0 ;  /* 0x000000000000781c */ /* 0x000fe20003f6e808 */
[----:B------:R-:W-:Y:S01]  /*7480*/  IMAD.IADD R61, R71, 0x1, R6 ;  /* 0x00000001473d7824 */ /* 0x000fe200078e0206 */
        /* <DEDUP_REMOVED lines=34> */
.L_x_1368:
[----:B------:R-:W-:-:S05]  /*76b0*/  IMAD.U32 R162, RZ, RZ, UR52 ;  /* 0x00000034ffa27e24 */ /* 0x000fca000f8e00ff */
[----:B------:R-:W-:-:S13]  /*76c0*/  ISETP.NE.AND P2, PT, R162, 0x1, PT ;  /* 0x00000001a200780c */ /* 0x000fda0003f45270 */
[----:B------:R-:W0:Y:S02]  /*76d0*/  @P2 LDC.64 R6, c[0x0][0x9e8] ;  /* 0x00027a00ff062b82 */ /* 0x000e240000000a00 */
[----:B0-----:R-:W-:-:S05]  /*76e0*/  @P2 IMAD.HI.U32 R6, R51, R6, RZ ;  /* 0x0000000633062227 */ /* 0x001fca00078e00ff */
[----:B------:R-:W-:-:S07]  /*76f0*/  @P2 SHF.R.U32.HI R51, RZ, R7, R6 ;  /* 0x00000007ff332219 */ /* 0x000fce0000011606 */
.L_x_1369:
[----:B------:R-:W-:Y:S05]  /*7700*/  BSYNC B0 ;  /* 0x0000000000007941 */ /* 0x000fea0003800000 */
.L_x_1367:
[----:B------:R-:W-:-:S04]  /*7710*/  IMAD R51, R51, R162, -R65 ;  /* 0x000000a233337224 */ /* 0x000fc800078e0a41 */
[----:B------:R-:W-:-:S05]  /*7720*/  IMAD.IADD R6, R51, 0x1, -R16 ;  /* 0x0000000133067824 */ /* 0x000fca00078e0a10 */
[----:B------:R-:W-:Y:S02]  /*7730*/  VIADDMNMX R57, R6, R162, R57, PT ;  /* 0x000000a206397246 */ /* 0x000fe40003800139 */
[----:B------:R-:W-:-:S07]  /*7740*/  VIMNMX R61, R61, R6, !PT ;  /* 0x000000063d3d7248 */ /* 0x000fce0007fe0100 */
.L_x_1366:
[----:B------:R-:W-:Y:S01]  /*7750*/  FMNMX.FTZ R7, R170, R3, !PT ;  /* 0x00000003aa077209 */ /* 0x000fe20007810000 */
[----:B------:R-:W-:Y:S01]  /*7760*/  UMOV UR6, UR59 ;  /* 0x0000003b00067c82 */ /* 0x000fe20008000000 */
[----:B------:R-:W-:Y:S02]  /*7770*/  ISETP.GT.AND P5, PT, R61, 0x10, P1 ;  /* 0x000000103d00780c */ /* 0x000fe40000fa4270 */
[----:B------:R-:W-:Y:S02]  /*7780*/  FMNMX.FTZ R7, R168, R7, !PT ;  /* 0x00000007a8077209 */ /* 0x000fe40007810000 */
[----:B------:R-:W-:Y:S02]  /*7790*/  ISETP.LT.OR P5, PT, R57, 0x11, P5 ;  /* 0x000000113900780c */ /* 0x000fe40002fa1670 */
[----:B------:R-:W-:Y:S02]  /*77a0*/  FMNMX.FTZ R7, R166, R7, !PT ;  /* 0x00000007a6077209 */ /* 0x000fe40007810000 */
[----:B------:R-:W-:-:S02]  /*77b0*/  FSEL R13, R13, -INF , !P5 ;  /* 0xff8000000d0d7808 */ /* 0x000fc40006800000 */
        /* <DEDUP_REMOVED lines=13> */
[C---:B------:R-:W-:Y:S02]  /*7890*/  ISETP.GT.AND P5, PT, R61.reuse, RZ, P1 ;  /* 0x000000ff3d00720c */ /* 0x040fe40000fa4270 */
[----:B------:R-:W-:Y:S02]  /*78a0*/  FMNMX.FTZ R7, R84, R7, !PT ;  /* 0x0000000754077209 */ /* 0x000fe40007810000 */
[----:B------:R-:W-:Y:S02]  /*78b0*/  ISETP.GT.AND P2, PT, R61, 0x11, P1 ;  /* 0x000000113d00780c */ /* 0x000fe40000f44270 */
[----:B------:R-:W-:Y:S02]  /*78c0*/  FMNMX.FTZ R7, R82, R7, !PT ;  /* 0x0000000752077209 */ /* 0x000fe40007810000 */
[----:B------:R-:W-:-:S02]  /*78d0*/  ISETP.LT.OR P5, PT, R57, 0x1, P5 ;  /* 0x000000013900780c */ /* 0x000fc40002fa1670 */
[----:B------:R-:W-:Y:S02]  /*78e0*/  FMNMX.FTZ R7, R80, R7, !PT ;  /* 0x0000000750077209 */ /* 0x000fe40007810000 */
[----:B------:R-:W-:Y:S02]  /*78f0*/  ISETP.LT.OR P2, PT, R57, 0x12, P2 ;  /* 0x000000123900780c */ /* 0x000fe40001741670 */
[----:B------:R-:W-:Y:S02]  /*7900*/  FMNMX.FTZ R7, R78, R7, !PT ;  /* 0x000000074e077209 */ /* 0x000fe40007810000 */
[C---:B------:R-:W-:Y:S02]  /*7910*/  ISETP.GT.AND P3, PT, R61.reuse, 0x8, P1 ;  /* 0x000000083d00780c */ /* 0x040fe40000f64270 */
[----:B------:R-:W-:Y:S02]  /*7920*/  FMNMX.FTZ R7, R76, R7, !PT ;  /* 0x000000074c077209 */ /* 0x000fe40007810000 */
[----:B------:R-:W-:-:S02]  /*7930*/  ISETP.GT.AND P4, PT, R61, 0x9, P1 ;  /* 0x000000093d00780c */ /* 0x000fc40000f84270 */
[----:B------:R-:W-:Y:S02]  /*7940*/  FMNMX.FTZ R7, R74, R7, !PT ;  /* 0x000000074a077209 */ /* 0x000fe40007810000 */
[----:B------:R-:W-:Y:S02]  /*7950*/  FSEL R59, R8, -INF , !P5 ;  /* 0xff800000083b7808 */ /* 0x000fe40006800000 */
        /* <DEDUP_REMOVED lines=8> */
[----:B------:R-:W-:Y:S02]  /*79e0*/  FMNMX.FTZ R7, R64, R7, !PT ;  /* 0x0000000740077209 */ /* 0x000fe40007810000 */
[----:B------:R-:W-:-:S02]  /*79f0*/  FMNMX.FTZ R8, R59, R4, !PT ;  /* 0x000000043b087209 */ /* 0x000fc40007810000 */
[----:B------:R-:W-:Y:S02]  /*7a00*/  FMNMX.FTZ R7, R62, R7, !PT ;  /* 0x000000073e077209 */ /* 0x000fe40007810000 */
[----:B------:R-:W-:Y:S02]  /*7a10*/  ISETP.LT.OR P2, PT, R57, 0x22, P2 ;  /* 0x000000223900780c */ /* 0x000fe40001741670 */
[----:B------:R-:W-:Y:S02]  /*7a20*/  FMNMX.FTZ R7, R60, R7, !PT ;  /* 0x000000073c077209 */ /* 0x000fe40007810000 */
[----:B------:R-:W-:Y:S02]  /*7a30*/  FSEL R11, R11, -INF , !P3 ;  /* 0xff8000000b0b7808 */ /* 0x000fe40005800000 */
[----:B------:R-:W-:Y:S02]  /*7a40*/  FMNMX.FTZ R7, R58, R7, !PT ;  /* 0x000000073a077209 */ /* 0x000fe40007810000 */
[----:B------:R-:W-:-:S02]  /*7a50*/  FSEL R10, R10, -INF , !P4 ;  /* 0xff8000000a0a7808 */ /* 0x000fc40006000000 */
[----:B------:R-:W-:Y:S02]  /*7a60*/  FMNMX.FTZ R7, R56, R7, !PT ;  /* 0x0000000738077209 */ /* 0x000fe40007810000 */
[----:B------:R-:W-:Y:S02]  /*7a70*/  FMNMX.FTZ R8, R9, R8, !PT ;  /* 0x0000000809087209 */ /* 0x000fe40007810000 */
[----:B------:R-:W-:Y:S02]  /*7a80*/  FMNMX.FTZ R7, R54, R7, !PT ;  /* 0x0000000736077209 */ /* 0x000fe40007810000 */
[----:B------:R-:W-:Y:S02]  /*7a90*/  ISETP.GT.AND P4, PT, R61, 0x19, P1 ;  /* 0x000000193d00780c */ /* 0x000fe40000f84270 */
[----:B------:R-:W-:Y:S02]  /*7aa0*/  FMNMX.FTZ R6, R52, R7, !PT ;  /* 0x0000000734067209 */ /* 0x000fe40007810000 */
[----:B------:R-:W-:-:S02]  /*7ab0*/  FSEL R14, R14, -INF , !P2 ;  /* 0xff8000000e0e7808 */ /* 0x000fc40005000000 */
[----:B------:R-:W-:Y:S02]  /*7ac0*/  FMNMX.FTZ R7, R49, R6, !PT ;  /* 0x0000000631077209 */ /* 0x000fe40007810000 */
[C---:B------:R-:W-:Y:S02]  /*7ad0*/  ISETP.GT.AND P2, PT, R61.reuse, 0x30, P1 ;  /* 0x000000303d00780c */ /* 0x040fe40000f44270 */
[----:B------:R-:W-:Y:S02]  /*7ae0*/  FMNMX.FTZ R7, R50, R7, !PT ;  /* 0x0000000732077209 */ /* 0x000fe40007810000 */
[----:B------:R-:W-:Y:S02]  /*7af0*/  ISETP.GT.AND P3, PT, R61, 0x18, P1 ;  /* 0x000000183d00780c */ /* 0x000fe40000f64270 */
[----:B------:R-:W-:Y:S02]  /*7b00*/  FMNMX.FTZ R6, R48, R7, !PT ;  /* 0x0000000730067209 */ /* 0x000fe40007810000 */
[----:B------:R-:W-:-:S02]  /*7b10*/  FMNMX.FTZ R63, R11, R8, !PT ;  /* 0x000000080b3f7209 */ /* 0x000fc40007810000 */
[----:B------:R-:W-:Y:S02]  /*7b20*/  FMNMX.FTZ R7, R47, R6, !PT ;  /* 0x000000062f077209 */ /* 0x000fe40007810000 */
[C---:B------:R-:W-:Y:S02]  /*7b30*/  ISETP.LT.OR P4, PT, R57.reuse, 0x1a, P4 ;  /* 0x0000001a3900780c */ /* 0x040fe40002781670 */
[----:B------:R-:W-:Y:S02]  /*7b40*/  FMNMX.FTZ R7, R46, R7, !PT ;  /* 0x000000072e077209 */ /* 0x000fe40007810000 */
[C---:B------:R-:W-:Y:S02]  /*7b50*/  ISETP.LT.OR P2, PT, R57.reuse, 0x31, P2 ;  /* 0x000000313900780c */ /* 0x040fe40001741670 */
[----:B------:R-:W-:Y:S01]  /*7b60*/  ISETP.LT.OR P3, PT, R57, 0x19, P3 ;  /* 0x000000193900780c */ /* 0x000fe20001f61670 */
[----:B------:R-:W0:Y:S01]  /*7b70*/  SHFL.BFLY PT, R6, R7, 0x2, 0x1f ;  /* 0x0c401f0007067f89 */ /* 0x000e2200000e0000 */
[----:B------:R-:W-:-:S02]  /*7b80*/  FSEL R8, R27, -INF , !P2 ;  /* 0xff8000001b087808 */ /* 0x000fc40005000000 */
[----:B------:R-:W-:Y:S02]  /*7b90*/  FSEL R20, R20, -INF , !P3 ;  /* 0xff80000014147808 */ /* 0x000fe40005800000 */
[C---:B------:R-:W-:Y:S02]  /*7ba0*/  ISETP.GT.AND P3, PT, R61.reuse, 0x28, P1 ;  /* 0x000000283d00780c */ /* 0x040fe40000f64270 */
[----:B------:R-:W-:Y:S02]  /*7bb0*/  ISETP.GT.AND P5, PT, R61, 0x38, P1 ;  /* 0x000000383d00780c */ /* 0x000fe40000fa4270 */
[C---:B------:R-:W-:Y:S02]  /*7bc0*/  ISETP.LT.OR P3, PT, R57.reuse, 0x29, P3 ;  /* 0x000000293900780c */ /* 0x040fe40001f61670 */
[----:B------:R-:W-:Y:S02]  /*7bd0*/  ISETP.LT.OR P5, PT, R57, 0x39, P5 ;  /* 0x000000393900780c */ /* 0x000fe40002fa1670 */
[----:B------:R-:W-:-:S02]  /*7be0*/  FSEL R55, R25, -INF , !P3 ;  /* 0xff80000019377808 */ /* 0x000fc40005800000 */
[----:B------:R-:W-:Y:S02]  /*7bf0*/  ISETP.GT.AND P3, PT, R61, 0x31, P1 ;  /* 0x000000313d00780c */ /* 0x000fe40000f64270 */
[----:B------:R-:W-:Y:S02]  /*7c00*/  FSEL R28, R28, -INF , !P5 ;  /* 0xff8000001c1c7808 */ /* 0x000fe40006800000 */
[----:B------:R-:W-:Y:S02]  /*7c10*/  ISETP.LT.OR P3, PT, R57, 0x32, P3 ;  /* 0x000000323900780c */ /* 0x000fe40001f61670 */
[----:B------:R-:W-:Y:S02]  /*7c20*/  ISETP.GT.AND P5, PT, R61, 0x48, P1 ;  /* 0x000000483d00780c */ /* 0x000fe40000fa4270 */
[----:B------:R-:W-:Y:S02]  /*7c30*/  FSEL R26, R26, -INF , !P3 ;  /* 0xff8000001a1a7808 */ /* 0x000fe40005800000 */
[----:B0-----:R-:W-:-:S02]  /*7c40*/  FMNMX.FTZ R51, R7, R6, !PT ;  /* 0x0000000607337209 */ /* 0x001fc40007810000 */
[----:B------:R-:W-:Y:S02]  /*7c50*/  ISETP.GT.AND P3, PT, R61, 0x41, P1 ;  /* 0x000000413d00780c */ /* 0x000fe40000f64270 */
[C---:B------:R-:W-:Y:S01]  /*7c60*/  ISETP.LT.OR P5, PT, R57.reuse, 0x49, P5 ;  /* 0x000000493900780c */ /* 0x040fe20002fa1670 */
[----:B------:R-:W0:Y:S01]  /*7c70*/  SHFL.BFLY PT, R6, R51, 0x1, 0x1f ;  /* 0x0c201f0033067f89 */ /* 0x000e2200000e0000 */
[----:B------:R-:W-:Y:S02]  /*7c80*/  ISETP.LT.OR P3, PT, R57, 0x42, P3 ;  /* 0x000000423900780c */ /* 0x000fe40001f61670 */
[----:B------:R-:W-:Y:S02]  /*7c90*/  ISETP.GT.AND P2, PT, R61, 0x40, P1 ;  /* 0x000000403d00780c */ /* 0x000fe40000f44270 */
[----:B------:R-:W-:Y:S02]  /*7ca0*/  FSEL R65, R31, -INF , !P3 ;  /* 0xff8000001f417808 */ /* 0x000fe40005800000 */
[----:B------:R-:W-:-:S02]  /*7cb0*/  ISETP.LT.OR P2, PT, R57, 0x41, P2 ;  /* 0x000000413900780c */ /* 0x000fc40001741670 */
[----:B------:R-:W-:Y:S02]  /*7cc0*/  ISETP.GT.AND P3, PT, R61, 0x51, P1 ;  /* 0x000000513d00780c */ /* 0x000fe40000f64270 */
[----:B------:R-:W-:Y:S02]  /*7cd0*/  FSEL R30, R30, -INF , !P2 ;  /* 0xff8000001e1e7808 */ /* 0x000fe40005000000 */
[----:B------:R-:W-:Y:S02]  /*7ce0*/  ISETP.LT.OR P3, PT, R57, 0x52, P3 ;  /* 0x000000523900780c */ /* 0x000fe40001f61670 */
[----:B------:R-:W-:Y:S02]  /*7cf0*/  ISETP.GT.AND P2, PT, R61, 0x50, P1 ;  /* 0x000000503d00780c */ /* 0x000fe40000f44270 */
[----:B------:R-:W-:Y:S02]  /*7d00*/  FSEL R69, R35, -INF , !P3 ;  /* 0xff80000023457808 */ /* 0x000fe40005800000 */
[----:B------:R-:W-:-:S02]  /*7d10*/  ISETP.LT.OR P2, PT, R57, 0x51, P2 ;  /* 0x000000513900780c */ /* 0x000fc40001741670 */
[----:B------:R-:W-:Y:S02]  /*7d20*/  ISETP.GT.AND P3, PT, R61, 0x61, P1 ;  /* 0x000000613d00780c */ /* 0x000fe40000f64270 */
[----:B------:R-:W-:Y:S02]  /*7d30*/  FSEL R34, R34, -INF , !P2 ;  /* 0xff80000022227808 */ /* 0x000fe40005000000 */
[----:B0-----:R-:W-:Y:S02]  /*7d40*/  FMNMX.FTZ R6, R51, R6, !PT ;  /* 0x0000000633067209 */ /* 0x001fe40007810000 */
[----:B------:R-:W-:Y:S02]  /*7d50*/  ISETP.GT.AND P2, PT, R61, 0x60, P1 ;  /* 0x000000603d00780c */ /* 0x000fe40000f44270 */
[C---:B------:R-:W-:Y:S01]  /*7d60*/  FSETP.NEU.FTZ.AND P6, PT, R6.reuse, -INF , PT ;  /* 0xff8000000600780b */ /* 0x040fe20003fdd000 */
[----:B------:R-:W-:Y:S01]  /*7d70*/  FMUL.FTZ R53, R6, UR6 ;  /* 0x0000000606357c20 */ /* 0x000fe20008410000 */
[----:B------:R-:W-:-:S02]  /*7d80*/  ISETP.LT.OR P2, PT, R57, 0x61, P2 ;  /* 0x000000613900780c */ /* 0x000fc40001741670 */
[----:B------:R-:W-:Y:S02]  /*7d90*/  ISETP.LT.OR P3, PT, R57, 0x62, P3 ;  /* 0x000000623900780c */ /* 0x000fe40001f61670 */
[----:B------:R-:W-:Y:S02]  /*7da0*/  FSEL R7, R53, RZ, P6 ;  /* 0x000000ff35077208 */ /* 0x000fe40003000000 */
[----:B------:R-:W-:Y:S02]  /*7db0*/  FSEL R53, R15, -INF , !P4 ;  /* 0xff8000000f357808 */ /* 0x000fe40006000000 */
[----:B------:R-:W-:Y:S01]  /*7dc0*/  ISETP.GT.AND P4, PT, R61, 0x29, P1 ;  /* 0x000000293d00780c */ /* 0x000fe20000f84270 */
[--C-:B------:R-:W-:Y:S01]  /*7dd0*/  FFMA.FTZ R178, R152, UR6, -R7.reuse ;  /* 0x0000000698b27c23 */ /* 0x100fe20008010807 */
        /* <DEDUP_REMOVED lines=9> */
[--C-:B------:R-:W-:Y:S01]  /*7e70*/  FFMA.FTZ R182, R166, UR6, -R7.reuse ;  /* 0x00000006a6b67c23 */ /* 0x100fe20008010807 */
        /* <DEDUP_REMOVED lines=15> */
[----:B------:R0:W-:Y:S01]  /*7f70*/  MUFU.EX2 R27, R158 ;  /* 0x0000009e001b7308 */ /* 0x0001e20000000800 */
[----:B------:R-:W-:Y:S01]  /*7f80*/  ISETP.LT.OR P4, PT, R57, 0x4a, P4 ;  /* 0x0000004a3900780c */ /* 0x000fe20002781670 */
[--C-:B------:R-:W-:Y:S01]  /*7f90*/  FFMA.FTZ R174, R84, UR6, -R7.reuse ;  /* 0x0000000654ae7c23 */ /* 0x100fe20008010807 */
[----:B------:R-:W-:Y:S01]  /*7fa0*/  FMNMX.FTZ R67, R55, R86, !PT ;  /* 0x0000005637437209 */ /* 0x000fe20007810000 */
[--C-:B------:R-:W-:Y:S01]  /*7fb0*/  FFMA.FTZ R170, R76, UR6, -R7.reuse ;  /* 0x000000064caa7c23 */ /* 0x100fe20008010807 */
[----:B------:R-:W-:Y:S01]  /*7fc0*/  FSEL R32, R32, -INF , !P4 ;  /* 0xff80000020207808 */ /* 0x000fe20006000000 */
[--C-:B------:R-:W-:Y:S01]  /*7fd0*/  FFMA.FTZ R164, R72, UR6, -R7.reuse ;  /* 0x0000000648a47c23 */ /* 0x100fe20008010807 */
[----:B------:R-:W-:Y:S01]  /*7fe0*/  FMNMX.FTZ R31, R24, R67, !PT ;  /* 0x00000043181f7209 */ /* 0x000fe20007810000 */
[----:B------:R1:W-:Y:S01]  /*7ff0*/  MUFU.EX2 R29, R160 ;  /* 0x000000a0001d7308 */ /* 0x0003e20000000800 */
[----:B------:R-:W-:Y:S01]  /*8000*/  FSEL R67, R33, -INF , !P5 ;  /* 0xff80000021437808 */ /* 0x000fe20006800000 */
[--C-:B------:R-:W-:Y:S01]  /*8010*/  FFMA.FTZ R162, R60, UR6, -R7.reuse ;  /* 0x000000063ca27c23 */ /* 0x100fe20008010807 */
[----:B------:R-:W-:Y:S01]  /*8020*/  FMNMX.FTZ R31, R8, R31, !PT ;  /* 0x0000001f081f7209 */ /* 0x000fe20007810000 */
[--C-:B------:R-:W-:Y:S01]  /*8030*/  FFMA.FTZ R156, R56, UR6, -R7.reuse ;  /* 0x00000006389c7c23 */ /* 0x100fe20008010807 */
[----:B------:R-:W-:Y:S01]  /*8040*/  ISETP.GT.AND P5, PT, R61, 0x58, P1 ;  /* 0x000000583d00780c */ /* 0x000fe20000fa4270 */
[--C-:B0-----:R-:W-:Y:S01]  /*8050*/  FFMA.FTZ R158, R52, UR6, -R7.reuse ;  /* 0x00000006349e7c23 */ /* 0x101fe20008010807 */
[----:B------:R-:W-:Y:S01]  /*8060*/  FMNMX.FTZ R33, R26, R31, !PT ;  /* 0x0000001f1a217209 */ /* 0x000fe20007810000 */
[--C-:B------:R-:W-:Y:S01]  /*8070*/  FFMA.FTZ R152, R50, UR6, -R7.reuse ;  /* 0x0000000632987c23 */ /* 0x100fe20008010807 */
[----:B------:R-:W-:Y:S01]  /*8080*/  ISETP.LT.OR P5, PT, R57, 0x59, P5 ;  /* 0x000000593900780c */ /* 0x000fe20002fa1670 */
[----:B------:R0:W-:Y:S01]  /*8090*/  MUFU.EX2 R31, R71 ;  /* 0x00000047001f7308 */ /* 0x0001e20000000800 */
[----:B------:R-:W-:Y:S01]  /*80a0*/  FMNMX.FTZ R82, R28, R33, !PT ;  /* 0x000000211c527209 */ /* 0x000fe20007810000 */
[--C-:B-1----:R-:W-:Y:S01]  /*80b0*/  FFMA.FTZ R160, R64, UR6, -R7.reuse ;  /* 0x0000000640a07c23 */ /* 0x102fe20008010807 */
[----:B------:R-:W-:Y:S01]  /*80c0*/  ISETP.GT.AND P4, PT, R61, 0x59, P1 ;  /* 0x000000593d00780c */ /* 0x000fe20000f84270 */
[----:B------:R-:W-:Y:S01]  /*80d0*/  FFMA.FTZ R154, R47, UR6, -R7 ;  /* 0x000000062f9a7c23 */ /* 0x000fe20008010807 */
[----:B------:R-:W-:-:S02]  /*80e0*/  FMNMX.FTZ R33, R63, R82, !PT ;  /* 0x000000523f217209 */ /* 0x000fc40007810000 */
[----:B------:R-:W-:Y:S01]  /*80f0*/  ISETP.LT.OR P4, PT, R57, 0x5a, P4 ;  /* 0x0000005a3900780c */ /* 0x000fe20002781670 */
[----:B------:R-:W-:Y:S01]  /*8100*/  MUFU.EX2 R51, R51 ;  /* 0x0000003300337308 */ /* 0x000fe20000000800 */
[----:B------:R-:W-:Y:S01]  /*8110*/  FMNMX.FTZ R80, R30, R33, !PT ;  /* 0x000000211e507209 */ /* 0x000fe20007810000 */
[----:B------:R-:W-:Y:S01]  /*8120*/  FFMA.FTZ R33, R78, UR6, -R7 ;  /* 0x000000064e217c23 */ /* 0x000fe20008010807 */
[----:B0-----:R-:W-:Y:S02]  /*8130*/  FSEL R71, R36, -INF , !P5 ;  /* 0xff80000024477808 */ /* 0x001fe40006800000 */
[----:B------:R-:W-:Y:S02]  /*8140*/  FMNMX.FTZ R80, R65, R80, !PT ;  /* 0x0000005041507209 */ /* 0x000fe40007810000 */
[----:B------:R-:W-:Y:S01]  /*8150*/  FSEL R73, R37, -INF , !P4 ;  /* 0xff80000025497808 */ /* 0x000fe20006000000 */
[----:B------:R-:W-:Y:S01]  /*8160*/  MUFU.EX2 R180, R180 ;  /* 0x000000b400b47308 */ /* 0x000fe20000000800 */
[----:B------:R-:W-:-:S02]  /*8170*/  FMNMX.FTZ R35, R67, R80, !PT ;  /* 0x0000005043237209 */ /* 0x000fc40007810000 */
[C---:B------:R-:W-:Y:S02]  /*8180*/  ISETP.GT.AND P5, PT, R61.reuse, 0x68, P1 ;  /* 0x000000683d00780c */ /* 0x040fe40000fa4270 */
[----:B------:R-:W-:Y:S02]  /*8190*/  FMNMX.FTZ R35, R32, R35, !PT ;  /* 0x0000002320237209 */ /* 0x000fe40007810000 */
[----:B------:R-:W-:Y:S01]  /*81a0*/  FSEL R38, R38, -INF , !P2 ;  /* 0xff80000026267808 */ /* 0x000fe20005000000 */
[----:B------:R-:W-:Y:S01]  /*81b0*/  MUFU.EX2 R182, R182 ;  /* 0x000000b600b67308 */ /* 0x000fe20000000800 */
[----:B------:R-:W-:Y:S01]  /*81c0*/  FMNMX.FTZ R36, R34, R35, !PT ;  /* 0x0000002322247209 */ /* 0x000fe20007810000 */
[----:B------:R-:W-:Y:S01]  /*81d0*/  FFMA.FTZ R35, R74, UR6, -R7 ;  /* 0x000000064a237c23 */ /* 0x000fe20008010807 */
[----:B------:R-:W-:Y:S02]  /*81e0*/  ISETP.GT.AND P4, PT, R61, 0x69, P1 ;  /* 0x000000693d00780c */ /* 0x000fe40000f84270 */
[----:B------:R-:W-:-:S02]  /*81f0*/  FMNMX.FTZ R36, R69, R36, !PT ;  /* 0x0000002445247209 */ /* 0x000fc40007810000 */
[----:B------:R-:W-:Y:S01]  /*8200*/  ISETP.LT.OR P5, PT, R57, 0x69, P5 ;  /* 0x000000693900780c */ /* 0x000fe20002fa1670 */
[----:B------:R-:W-:Y:S01]  /*8210*/  MUFU.EX2 R15, R15 ;  /* 0x0000000f000f7308 */ /* 0x000fe20000000800 */
[----:B------:R-:W-:Y:S02]  /*8220*/  FMNMX.FTZ R36, R71, R36, !PT ;  /* 0x0000002447247209 */ /* 0x000fe40007810000 */
[----:B------:R-:W-:Y:S02]  /*8230*/  FSEL R74, R39, -INF , !P3 ;  /* 0xff800000274a7808 */ /* 0x000fe40005800000 */
[----:B------:R-:W-:Y:S01]  /*8240*/  FMNMX.FTZ R37, R73, R36, !PT ;  /* 0x0000002449257209 */ /* 0x000fe20007810000 */
[----:B------:R-:W-:Y:S01]  /*8250*/  FFMA.FTZ R36, R70, UR6, -R7 ;  /* 0x0000000646247c23 */ /* 0x000fe20008010807 */
[----:B------:R-:W-:Y:S01]  /*8260*/  ISETP.GT.AND P2, PT, R61, 0x70, P1 ;  /* 0x000000703d00780c */ /* 0x000fe20000f44270 */
[----:B------:R-:W-:Y:S01]  /*8270*/  MUFU.EX2 R176, R176 ;  /* 0x000000b000b07308 */ /* 0x000fe20000000800 */
[----:B------:R-:W-:-:S02]  /*8280*/  FMNMX.FTZ R37, R38, R37, !PT ;  /* 0x0000002526257209 */ /* 0x000fc40007810000 */
[----:B------:R-:W-:Y:S02]  /*8290*/  FSEL R40, R40, -INF , !P5 ;  /* 0xff80000028287808 */ /* 0x000fe40006800000 */
[----:B------:R-:W-:Y:S02]  /*82a0*/  ISETP.LT.OR P4, PT, R57, 0x6a, P4 ;  /* 0x0000006a3900780c */ /* 0x000fe40002781670 */
[----:B------:R-:W-:Y:S01]  /*82b0*/  FMNMX.FTZ R39, R74, R37, !PT ;  /* 0x000000254a277209 */ /* 0x000fe20007810000 */
[----:B------:R-:W-:Y:S01]  /*82c0*/  MUFU.EX2 R25, R25 ;  /* 0x0000001900197308 */ /* 0x000fe20000000800 */
[----:B------:R-:W-:Y:S02]  /*82d0*/  ISETP.GT.AND P3, PT, R61, 0x71, P1 ;  /* 0x000000713d00780c */ /* 0x000fe40000f64270 */
[----:B------:R-:W-:Y:S02]  /*82e0*/  ISETP.LT.OR P2, PT, R57, 0x71, P2 ;  /* 0x000000713900780c */ /* 0x000fe40001741670 */
[----:B------:R-:W-:Y:S01]  /*82f0*/  FSEL R70, R41, -INF , !P4 ;  /* 0xff80000029467808 */ /* 0x000fe20006000000 */
[--C-:B------:R-:W-:Y:S01]  /*8300*/  FFMA.FTZ R41, R49, UR6, -R7.reuse ;  /* 0x0000000631297c23 */ /* 0x100fe20008010807 */
[----:B------:R-:W-:Y:S01]  /*8310*/  FMNMX.FTZ R39, R40, R39, !PT ;  /* 0x0000002728277209 */ /* 0x000fe20007810000 */
[----:B------:R0:W-:Y:S01]  /*8320*/  MUFU.EX2 R37, R36 ;  /* 0x0000002400257308 */ /* 0x0001e20000000800 */
[----:B------:R-:W-:Y:S01]  /*8330*/  ISETP.GT.AND P5, PT, R61, 0x78, P1 ;  /* 0x000000783d00780c */ /* 0x000fe20000fa4270 */
[----:B------:R-:W-:Y:S01]  /*8340*/  FFMA.FTZ R49, R46, UR6, -R7 ;  /* 0x000000062e317c23 */ /* 0x000fe20008010807 */
[----:B------:R-:W-:-:S02]  /*8350*/  ISETP.LT.OR P3, PT, R57, 0x72, P3 ;  /* 0x000000723900780c */ /* 0x000fc40001f61670 */
[----:B------:R-:W-:Y:S02]  /*8360*/  FSEL R42, R42, -INF , !P2 ;  /* 0xff8000002a2a7808 */ /* 0x000fe40005000000 */
[----:B------:R-:W-:Y:S01]  /*8370*/  FMNMX.FTZ R39, R70, R39, !PT ;  /* 0x0000002746277209 */ /* 0x000fe20007810000 */
[----:B------:R-:W-:Y:S01]  /*8380*/  MUFU.EX2 R178, R178 ;  /* 0x000000b200b27308 */ /* 0x000fe20000000800 */
[----:B------:R-:W-:Y:S01]  /*8390*/  ISETP.GT.AND P1, PT, R61, 0x79, P1 ;  /* 0x000000793d00780c */ /* 0x000fe20000f24270 */
[--C-:B------:R-:W-:Y:S01]  /*83a0*/  FFMA.FTZ R61, R68, UR6, -R7.reuse ;  /* 0x00000006443d7c23 */ /* 0x100fe20008010807 */
[----:B------:R-:W-:Y:S02]  /*83b0*/  ISETP.LT.OR P5, PT, R57, 0x79, P5 ;  /* 0x000000793900780c */ /* 0x000fe40002fa1670 */
[----:B------:R-:W-:Y:S01]  /*83c0*/  FSEL R66, R43, -INF , !P3 ;  /* 0xff8000002b427808 */ /* 0x000fe20005800000 */
[--C-:B------:R-:W-:Y:S01]  /*83d0*/  FFMA.FTZ R43, R54, UR6, -R7.reuse ;  /* 0x00000006362b7c23 */ /* 0x100fe20008010807 */
[----:B------:R-:W-:Y:S01]  /*83e0*/  FMNMX.FTZ R39, R42, R39, !PT ;  /* 0x000000272a277209 */ /* 0x000fe20007810000 */
[----:B------:R-:W-:Y:S01]  /*83f0*/  MUFU.EX2 R172, R172 ;  /* 0x000000ac00ac7308 */ /* 0x000fe20000000800 */
[----:B------:R-:W-:Y:S01]  /*8400*/  ISETP.LT.OR P1, PT, R57, 0x7a, P1 ;  /* 0x0000007a3900780c */ /* 0x000fe20000f21670 */
[----:B------:R-:W-:Y:S01]  /*8410*/  FFMA.FTZ R57, R62, UR6, -R7 ;  /* 0x000000063e397c23 */ /* 0x000fe20008010807 */
[----:B------:R-:W-:-:S02]  /*8420*/  FSEL R44, R44, -INF , !P5 ;  /* 0xff8000002c2c7808 */ /* 0x000fc40006800000 */
[----:B------:R-:W-:Y:S02]  /*8430*/  FMNMX.FTZ R39, R66, R39, !PT ;  /* 0x0000002742277209 */ /* 0x000fe40007810000 */
[----:B------:R-:W-:Y:S01]  /*8440*/  FSEL R68, R45, -INF , !P1 ;  /* 0xff8000002d447808 */ /* 0x000fe20004800000 */
[----:B------:R-:W-:Y:S01]  /*8450*/  FFMA.FTZ R45, R58, UR6, -R7 ;  /* 0x000000063a2d7c23 */ /* 0x000fe20008010807 */
[----:B------:R-:W-:Y:S01]  /*8460*/  FMNMX.FTZ R39, R44, R39, !PT ;  /* 0x000000272c277209 */ /* 0x000fe20007810000 */
[----:B------:R-:W-:Y:S03]  /*8470*/  MUFU.EX2 R174, R174 ;  /* 0x000000ae00ae7308 */ /* 0x000fe60000000800 */
[----:B------:R-:W-:-:S05]  /*8480*/  FMNMX.FTZ R39, R68, R39, !PT ;  /* 0x0000002744277209 */ /* 0x000fca0007810000 */
[----:B0-----:R-:W0:Y:S01]  /*8490*/  SHFL.BFLY PT, R36, R39, 0x2, 0x1f ;  /* 0x0c401f0027247f89 */ /* 0x001e2200000e0000 */
[----:B------:R-:W-:Y:S08]  /*84a0*/  MUFU.EX2 R168, R168 ;  /* 0x000000a800a87308 */ /* 0x000ff00000000800 */
[----:B------:R-:W-:Y:S08]  /*84b0*/  MUFU.EX2 R33, R33 ;  /* 0x0000002100217308 */ /* 0x000ff00000000800 */
[----:B------:R-:W-:Y:S01]  /*84c0*/  MUFU.EX2 R170, R170 ;  /* 0x000000aa00aa7308 */ /* 0x000fe20000000800 */
[----:B0-----:R-:W-:Y:S01]  /*84d0*/  FMNMX.FTZ R36, R39, R36, !PT ;  /* 0x0000002427247209 */ /* 0x001fe20007810000 */
[----:B------:R-:W-:Y:S01]  /*84e0*/  FFMA.FTZ R39, R48, UR6, -R7 ;  /* 0x0000000630277c23 */ /* 0x000fe20008010807 */
[----:B------:R-:W-:-:S05]  /*84f0*/  FSEL R48, R6, RZ, P6 ;  /* 0x000000ff06307208 */ /* 0x000fca0003000000 */
[----:B------:R-:W-:Y:S01]  /*8500*/  MUFU.EX2 R35, R35 ;  /* 0x0000002300237308 */ /* 0x000fe20000000800 */
[----:B------:R-:W0:Y:S01]  /*8510*/  SHFL.BFLY PT, R75, R36, 0x1, 0x1f ;  /* 0x0c201f00244b7f89 */ /* 0x000e2200000e0000 */
[----:B------:R-:W-:-:S06]  /*8520*/  FADD.FTZ R48, -R48, R3 ;  /* 0x0000000330307221 */ /* 0x000fcc0000010100 */
[----:B------:R-:W-:Y:S08]  /*8530*/  MUFU.EX2 R164, R164 ;  /* 0x000000a400a47308 */ /* 0x000ff00000000800 */
[----:B------:R-:W-:Y:S08]  /*8540*/  MUFU.EX2 R166, R166 ;  /* 0x000000a600a67308 */ /* 0x000ff00000000800 */
[----:B------:R-:W-:Y:S01]  /*8550*/  MUFU.EX2 R61, R61 ;  /* 0x0000003d003d7308 */ /* 0x000fe20000000800 */
[----:B0-----:R-:W-:Y:S01]  /*8560*/  FMNMX.FTZ R7, R36, R75, !PT ;  /* 0x0000004b24077209 */ /* 0x001fe20007810000 */
[----:B------:R-:W-:-:S03]  /*8570*/  FMUL.FTZ R36, R48, UR6 ;  /* 0x0000000630247c20 */ /* 0x000fc60008410000 */
[C---:B------:R-:W-:Y:S01]  /*8580*/  FSETP.NEU.FTZ.AND P1, PT, R7.reuse, -INF , PT ;  /* 0xff8000000700780b */ /* 0x040fe20003f3d000 */
[----:B------:R-:W-:Y:S02]  /*8590*/  FMUL.FTZ R47, R7, UR6 ;  /* 0x00000006072f7c20 */ /* 0x000fe40008410000 */
[----:B------:R-:W-:Y:S03]  /*85a0*/  MUFU.EX2 R160, R160 ;  /* 0x000000a000a07308 */ /* 0x000fe60000000800 */
[----:B------:R-:W-:-:S05]  /*85b0*/  FSEL R47, R47, RZ, P1 ;  /* 0x000000ff2f2f7208 */ /* 0x000fca0000800000 */
[----:B------:R-:W0:Y:S01]  /*85c0*/  MUFU.EX2 R36, R36 ;  /* 0x0000002400247308 */ /* 0x000e220000000800 */
[--C-:B------:R-:W-:Y:S01]  /*85d0*/  FFMA.FTZ R181, R9, UR6, -R47.reuse ;  /* 0x0000000609b57c23 */ /* 0x100fe2000801082f */
[----:B------:R-:W-:Y:S01]  /*85e0*/  FSEL R9, R7, RZ, P1 ;  /* 0x000000ff07097208 */ /* 0x000fe20000800000 */
[--C-:B------:R-:W-:Y:S01]  /*85f0*/  FFMA.FTZ R46, R59, UR6, -R47.reuse ;  /* 0x000000063b2e7c23 */ /* 0x100fe2000801082f */
[--C-:B------:R-:W-:Y:S01]  /*8600*/  FFMA.FTZ R183, R11, UR6, -R47.reuse ;  /* 0x000000060bb77c23 */ /* 0x100fe2000801082f */
[--C-:B------:R-:W-:Y:S01]  /*8610*/  FFMA.FTZ R10, R10, UR6, -R47.reuse ;  /* 0x000000060a0a7c23 */ /* 0x100fe2000801082f */
[--C-:B------:R-:W-:Y:S01]  /*8620*/  FFMA.FTZ R177, R13, UR6, -R47.reuse ;  /* 0x000000060db17c23 */ /* 0x100fe2000801082f */
[----:B------:R-:W-:Y:S01]  /*8630*/  FADD.FTZ R9, -R9, R4 ;  /* 0x0000000409097221 */ /* 0x000fe20000010100 */
[----:B------:R-:W-:Y:S01]  /*8640*/  MUFU.EX2 R181, R181 ;  /* 0x000000b500b57308 */ /* 0x000fe20000000800 */
[--C-:B------:R-:W-:Y:S01]  /*8650*/  FFMA.FTZ R12, R12, UR6, -R47.reuse ;  /* 0x000000060c0c7c23 */ /* 0x100fe2000801082f */
[--C-:B------:R-:W-:Y:S01]  /*8660*/  FFMA.FTZ R179, R20, UR6, -R47.reuse ;  /* 0x0000000614b37c23 */ /* 0x100fe2000801082f */
[----:B------:R-:W-:Y:S01]  /*8670*/  FMUL.FTZ R9, R9, UR6 ;  /* 0x0000000609097c20 */ /* 0x000fe20008410000 */
[--C-:B------:R-:W-:Y:S01]  /*8680*/  FFMA.FTZ R20, R53, UR6, -R47.reuse ;  /* 0x0000000635147c23 */ /* 0x100fe2000801082f */
[--C-:B------:R-:W-:Y:S01]  /*8690*/  FFMA.FTZ R173, R21, UR6, -R47.reuse ;  /* 0x0000000615ad7c23 */ /* 0x100fe2000801082f */
[--C-:B------:R-:W-:Y:S01]  /*86a0*/  FFMA.FTZ R14, R14, UR6, -R47.reuse ;  /* 0x000000060e0e7c23 */ /* 0x100fe2000801082f */
[----:B------:R-:W-:Y:S01]  /*86b0*/  FFMA.FTZ R175, R55, UR6, -R47 ;  /* 0x0000000637af7c23 */ /* 0x000fe2000801082f */
[----:B------:R-:W-:Y:S01]  /*86c0*/  MUFU.EX2 R46, R46 ;  /* 0x0000002e002e7308 */ /* 0x000fe20000000800 */
[----:B0-----:R-:W-:Y:S01]  /*86d0*/  FFMA.FTZ R11, R36, R2, R51 ;  /* 0x00000002240b7223 */ /* 0x001fe20000010033 */
[--C-:B------:R-:W-:Y:S01]  /*86e0*/  FFMA.FTZ R24, R24, UR6, -R47.reuse ;  /* 0x0000000618187c23 */ /* 0x100fe2000801082f */
[--C-:B------:R-:W-:Y:S01]  /*86f0*/  FFMA.FTZ R169, R8, UR6, -R47.reuse ;  /* 0x0000000608a97c23 */ /* 0x100fe2000801082f */
[----:B------:R-:W-:Y:S01]  /*8700*/  FFMA.FTZ R8, R26, UR6, -R47 ;  /* 0x000000061a087c23 */ /* 0x000fe2000801082f */
[----:B------:R-:W-:Y:S01]  /*8710*/  FADD.FTZ R11, R180, R11 ;  /* 0x0000000bb40b7221 */ /* 0x000fe20000010000 */
[--C-:B------:R-:W-:Y:S01]  /*8720*/  FFMA.FTZ R171, R28, UR6, -R47.reuse ;  /* 0x000000061cab7c23 */ /* 0x100fe2000801082f */
[----:B------:R-:W-:Y:S01]  /*8730*/  FFMA.FTZ R4, R63, UR6, -R47 ;  /* 0x000000063f047c23 */ /* 0x000fe2000801082f */
[----:B------:R-:W0:Y:S01]  /*8740*/  MUFU.EX2 R9, R9 ;  /* 0x0000000900097308 */ /* 0x000e220000000800 */
[----:B------:R-:W-:Y:S01]  /*8750*/  FADD.FTZ R2, R182, R11 ;  /* 0x0000000bb6027221 */ /* 0x000fe20000010000 */
[--C-:B------:R-:W-:Y:S01]  /*8760*/  FFMA.FTZ R165, R30, UR6, -R47.reuse ;  /* 0x000000061ea57c23 */ /* 0x100fe2000801082f */
[--C-:B------:R-:W-:Y:S01]  /*8770*/  FFMA.FTZ R26, R65, UR6, -R47.reuse ;  /* 0x00000006411a7c23 */ /* 0x100fe2000801082f */
[--C-:B------:R-:W-:Y:S01]  /*8780*/  FFMA.FTZ R167, R67, UR6, -R47.reuse ;  /* 0x0000000643a77c23 */ /* 0x100fe2000801082f */
[----:B------:R-:W-:Y:S01]  /*8790*/  FADD.FTZ R13, R15, R2 ;  /* 0x000000020f0d7221 */ /* 0x000fe20000010000 */
[--C-:B------:R-:W-:Y:S01]  /*87a0*/  FFMA.FTZ R28, R32, UR6, -R47.reuse ;  /* 0x00000006201c7c23 */ /* 0x100fe2000801082f */
[----:B------:R-:W-:Y:S01]  /*87b0*/  FFMA.FTZ R161, R34, UR6, -R47 ;  /* 0x0000000622a17c23 */ /* 0x000fe2000801082f */
[----:B------:R-:W1:Y:S01]  /*87c0*/  MUFU.EX2 R183, R183 ;  /* 0x000000b700b77308 */ /* 0x000e620000000800 */
[----:B------:R-:W-:Y:S01]  /*87d0*/  FADD.FTZ R2, R176, R13 ;  /* 0x0000000db0027221 */ /* 0x000fe20000010000 */
[--C-:B------:R-:W-:Y:S01]  /*87e0*/  FFMA.FTZ R30, R69, UR6, -R47.reuse ;  /* 0x00000006451e7c23 */ /* 0x100fe2000801082f */
[--C-:B------:R-:W-:Y:S01]  /*87f0*/  FFMA.FTZ R163, R71, UR6, -R47.reuse ;  /* 0x0000000647a37c23 */ /* 0x100fe2000801082f */
[--C-:B------:R-:W-:Y:S01]  /*8800*/  FFMA.FTZ R32, R73, UR6, -R47.reuse ;  /* 0x0000000649207c23 */ /* 0x100fe2000801082f */
[----:B------:R-:W-:Y:S01]  /*8810*/  FADD.FTZ R13, R25, R2 ;  /* 0x00000002190d7221 */ /* 0x000fe20000010000 */
[--C-:B------:R-:W-:Y:S01]  /*8820*/  FFMA.FTZ R157, R38, UR6, -R47.reuse ;  /* 0x00000006269d7c23 */ /* 0x100fe2000801082f */
[----:B------:R-:W-:Y:S01]  /*8830*/  FFMA.FTZ R34, R74, UR6, -R47 ;  /* 0x000000064a227c23 */ /* 0x000fe2000801082f */
[----:B------:R-:W2:Y:S01]  /*8840*/  MUFU.EX2 R10, R10 ;  /* 0x0000000a000a7308 */ /* 0x000ea20000000800 */
[----:B0-----:R-:W-:Y:S01]  /*8850*/  FFMA.FTZ R0, R9, R0, R46 ;  /* 0x0000000009007223 */ /* 0x001fe2000001002e */
[----:B------:R-:W-:Y:S01]  /*8860*/  FADD.FTZ R2, R178, R13 ;  /* 0x0000000db2027221 */ /* 0x000fe20000010000 */
[--C-:B------:R-:W-:Y:S01]  /*8870*/  FFMA.FTZ R159, R40, UR6, -R47.reuse ;  /* 0x00000006289f7c23 */ /* 0x100fe2000801082f */
[--C-:B------:R-:W-:Y:S01]  /*8880*/  FFMA.FTZ R38, R70, UR6, -R47.reuse ;  /* 0x0000000646267c23 */ /* 0x100fe2000801082f */
[----:B------:R-:W-:Y:S01]  /*8890*/  FADD.FTZ R0, R181, R0 ;  /* 0x00000000b5007221 */ /* 0x000fe20000010000 */
[----:B------:R-:W-:Y:S01]  /*88a0*/  FADD.FTZ R13, R27, R2 ;  /* 0x000000021b0d7221 */ /* 0x000fe20000010000 */
[----:B------:R-:W-:Y:S01]  /*88b0*/  FFMA.FTZ R153, R42, UR6, -R47 ;  /* 0x000000062a997c23 */ /* 0x000fe2000801082f */
[----:B------:R-:W0:Y:S01]  /*88c0*/  MUFU.EX2 R177, R177 ;  /* 0x000000b100b17308 */ /* 0x000e220000000800 */
[----:B-1----:R-:W-:Y:S01]  /*88d0*/  FADD.FTZ R11, R183, R0 ;  /* 0x00000000b70b7221 */ /* 0x002fe20000010000 */
[----:B------:R-:W-:Y:S01]  /*88e0*/  FADD.FTZ R2, R172, R13 ;  /* 0x0000000dac027221 */ /* 0x000fe20000010000 */
[--C-:B------:R-:W-:Y:S01]  /*88f0*/  FFMA.FTZ R40, R66, UR6, -R47.reuse ;  /* 0x0000000642287c23 */ /* 0x100fe2000801082f */
[--C-:B------:R-:W-:Y:S01]  /*8900*/  FFMA.FTZ R155, R44, UR6, -R47.reuse ;  /* 0x000000062c9b7c23 */ /* 0x100fe2000801082f */
[----:B------:R-:W-:Y:S01]  /*8910*/  FFMA.FTZ R47, R68, UR6, -R47 ;  /* 0x00000006442f7c23 */ /* 0x000fe2000801082f */
[----:B------:R-:W-:-:S02]  /*8920*/  FADD.FTZ R13, R29, R2 ;  /* 0x000000021d0d7221 */ /* 0x000fc40000010000 */
        /* <DEDUP_REMOVED lines=22> */
[----:B------:R-:W-:-:S06]  /*8a90*/  FADD.FTZ R2, R160, R13 ;  /* 0x0000000da0027221 */ /* 0x000fcc0000010000 */
        /* <DEDUP_REMOVED lines=68> */
.L_x_1370:
        /* <DEDUP_REMOVED lines=15> */
[----:B------:R-:W-:Y:S01]  /*8fd0*/  F2FP.F16.F32.PACK_AB R183, R10, R183 ;  /* 0x000000b70ab7723e */ /* 0x000fe200000000ff */
[----:B------:R-:W-:Y:S01]  /*8fe0*/  FMUL.FTZ R96, R96, R36 ;  /* 0x0000002460607220 */ /* 0x000fe20000410000 */
[----:B------:R-:W-:Y:S01]  /*8ff0*/  SYNCS.ARRIVE.TRANS64.RED.A1T0 RZ, [UR10], RZ ;  /* 0x000000ffffff79a7 */ /* 0x000fe2000810040a */
        /* <DEDUP_REMOVED lines=52> */
[----:B------:R-:W-:Y:S01]  /*9340*/  FMUL.FTZ R149, R149, R36 ;  /* 0x0000002495957220 */ /* 0x000fe20000410000 */
[----:B------:R-:W-:-:S02]  /*9350*/  VIADD R5, R5, 0xffffffff ;  /* 0xffffffff05057836 */ /* 0x000fc40000000000 */
        /* <DEDUP_REMOVED lines=32> */
[----:B------:R-:W-:-:S02]  /*9560*/  IMAD.MOV.U32 R4, RZ, RZ, R7 ;  /* 0x000000ffff047224 */ /* 0x000fc400078e0007 */
[----:B------:R-:W-:Y:S01]  /*9570*/  IMAD.MOV.U32 R3, RZ, RZ, R6 ;  /* 0x000000ffff037224 */ /* 0x000fe200078e0006 */
[----:B------:R-:W-:Y:S06]  /*9580*/  @P1 BRA `(.L_x_1371) ;  /* 0xffffffc400ac1947 */ /* 0x000fec000383ffff */
.L_x_1352:
[----:B------:R-:W-:Y:S02]  /*9590*/  UISETP.NE.AND UP1, UPT, UR51, URZ, UPT ;  /* 0x0000003f3300728c */ /* 0x000fe4000bf25270 */
[----:B------:R-:W-:Y:S02]  /*95a0*/  UISETP.NE.AND UP0, UPT, UR46, URZ, UPT ;  /* 0x0000003f2e00728c */ /* 0x000fe4000bf05270 */
[----:B------:R-:W-:Y:S02]  /*95b0*/  UIADD3 UR14, UR47, 0x7f, URZ ;  /* 0x0000007f2f0e7890 */ /* 0x000fe4000fffe03f */
[----:B------:R-:W-:Y:S02]  /*95c0*/  UIADD3 UR15, UR41, 0x1, -UR42 ;  /* 0x00000001290f7890 */ /* 0x000fe4000fffe82a */
[----:B------:R-:W-:-:S03]  /*95d0*/  PLOP3.LUT P1, PT, PT, PT, UP0, 0x40, 0x0 ;  /* 0x000000000000781c */ /* 0x000fc60003f2e808 */
[----:B------:R-:W-:Y:S01]  /*95e0*/  @UP1 ULDC UR10, c[0x0][0x44c] ;  /* 0x00011300000a1ab9 */ /* 0x000fe20000000800 */
[----:B------:R-:W-:Y:S01]  /*95f0*/  @UP1 ULDC UR18, c[0x0][0x450] ;  /* 0x0001140000121ab9 */ /* 0x000fe20000000800 */
[----:B------:R-:W-:-:S04]  /*9600*/  UIMAD.WIDE.U32 UR10, UR14, UR10, URZ ;  /* 0x0000000a0e0a72a5 */ /* 0x000fc8000f8e003f */
[----:B------:R-:W-:-:S04]  /*9610*/  @UP1 USHF.R.U32.HI UR14, URZ, UR18, UR11 ;  /* 0x000000123f0e1299 */ /* 0x000fc8000801160b */
[----:B------:R-:W-:-:S04]  /*9620*/  UIADD3 UR14, UR15, UR14, URZ ;  /* 0x0000000e0f0e7290 */ /* 0x000fc8000fffe03f */
[----:B------:R-:W-:Y:S01]  /*9630*/  UIADD3 UR18, UR14, -UR7, URZ ;  /* 0x800000070e127290 */ /* 0x000fe2000fffe03f */
[----:B------:R-:W-:Y:S11]  /*9640*/  @P1 BRA `(.L_x_1372) ;  /* 0x0000000000501947 */ /* 0x000ff60003800000 */
[----:B------:R-:W-:Y:S02]  /*9650*/  UMOV UR7, UR14 ;  /* 0x0000000e00077c82 */ /* 0x000fe40008000000 */
        /* <DEDUP_REMOVED lines=11> */
.L_x_1373:
[----:B------:R-:W-:Y:S02]  /*9710*/  ULDC UR19, c[0x0][0x9e4] ;  /* 0x0002790000137ab9 */ /* 0x000fe40000000800 */
[----:B------:R-:W-:-:S11]  /*9720*/  UISETP.NE.AND UP0, UPT, UR19, 0x1, UPT ;  /* 0x000000011300788c */ /* 0x000fd6000bf05270 */
[----:B------:R-:W-:Y:S02]  /*9730*/  @UP0 ULDC.64 UR10, c[0x0][0x9e8] ;  /* 0x00027a00000a0ab9 */ /* 0x000fe40000000a00 */
[----:B------:R-:W-:-:S04]  /*9740*/  UIMAD.WIDE.U32 UR14, UR7, UR10, URZ ;  /* 0x0000000a070e72a5 */ /* 0x000fc8000f8e003f */
[----:B------:R-:W-:-:S12]  /*9750*/  @UP0 USHF.R.U32.HI UR7, URZ, UR11, UR15 ;  /* 0x0000000b3f070299 */ /* 0x000fd8000801160f */
.L_x_1374:
[----:B------:R-:W-:-:S04]  /*9760*/  UIMAD UR7, UR7, UR19, URZ ;  /* 0x00000013070772a4 */ /* 0x000fc8000f8e023f */
[----:B------:R-:W-:-:S04]  /*9770*/  UISETP.LT.AND UP0, UPT, UR18, UR7, UPT ;  /* 0x000000071200728c */ /* 0x000fc8000bf01270 */
[----:B------:R-:W-:-:S12]  /*9780*/  USEL UR18, UR18, UR7, !UP0 ;  /* 0x0000000712127287 */ /* 0x000fd8000c000000 */
.L_x_1372:
        /* <DEDUP_REMOVED lines=12> */
[----:B------:R-:W-:Y:S01]  /*9850*/  ULDC UR45, c[0x0][0x9d8] ;  /* 0x00027600002d7ab9 */ /* 0x000fe20000000800 */
[----:B------:R-:W-:-:S05]  /*9860*/  ULDC UR52, c[0x0][0x988] ;  /* 0x0002620000347ab9 */ /* 0x000fca0000000800 */
.L_x_1386:
[----:B------:R-:W-:Y:S01]  /*9870*/  ISETP.NE.AND P2, PT, RZ, UR50, PT ;  /* 0x00000032ff007c0c */ /* 0x000fe2000bf45270 */
[----:B------:R-:W-:-:S04]  /*9880*/  UISETP.NE.AND UP0, UPT, UR44, 0x1, UPT ;  /* 0x000000012c00788c */ /* 0x000fc8000bf05270 */
[----:B------:R-:W-:-:S04]  /*9890*/  USEL UR39, URZ, 0x1, UP0 ;  /* 0x000000013f277887 */ /* 0x000fc80008000000 */
[----:B------:R-:W-:-:S04]  /*98a0*/  ULOP3.LUT UR39, UR43, UR39, URZ, 0x3c, !UPT ;  /* 0x000000272b277292 */ /* 0x000fc8000f8e3c3f */
[----:B------:R-:W-:Y:S08]  /*98b0*/  @P2 BRA `(.L_x_1376) ;  /* 0x0000000000382947 */ /* 0x000ff00003800000 */
[----:B------:R-:W-:Y:S05]  /*98c0*/  @!P0 BRA `(.L_x_1377) ;  /* 0x0000000000048947 */ /* 0x000fea0003800000 */
[----:B------:R-:W-:Y:S01]  /*98d0*/  BPT.TRAP 0x1 ;  /* 0x000000040000795c */ /* 0x000fe20000300000 */
.L_x_1377:
        /* <DEDUP_REMOVED lines=9> */
.L_x_1378:
[----:B-1----:R-:W-:Y:S05]  /*9970*/  @P1 BRA `(.L_x_1376) ;  /* 0x0000000000081947 */ /* 0x002fea0003800000 */
[----:B------:R-:W1:Y:S02]  /*9980*/  SYNCS.PHASECHK.TRANS64.TRYWAIT P1, [UR6+0x28830], R6 ;  /* 0x02883006ff0075a7 */ /* 0x000e640008020146 */
[----:B-1----:R-:W-:Y:S05]  /*9990*/  @!P1 BRA `(.L_x_1379) ;  /* 0x0000010000789947 */ /* 0x002fea0003800000 */
.L_x_1376:
        /* <DEDUP_REMOVED lines=51> */
.L_x_1381:
[----:B------:R-:W-:Y:S01]  /*9cd0*/  ULEA UR6, UR44, UR40, 0x3 ;  /* 0x000000282c067291 */ /* 0x000fe2000f8e183f */
[----:B------:R-:W-:-:S05]  /*9ce0*/  IMAD.U32 R6, RZ, RZ, UR43 ;  /* 0x0000002bff067e24 */ /* 0x000fca000f8e00ff */
[----:B------:R-:W-:-:S04]  /*9cf0*/  SHF.L.U32 R6, R6, 0x1f, RZ ;  /* 0x0000001f06067819 */ /* 0x000fc800000006ff */
[----:B------:R0:W1:Y:S01]  /*9d00*/  SYNCS.PHASECHK.TRANS64.TRYWAIT P1, [UR6+0x28850], R6 ;  /* 0x02885006ff0075a7 */ /* 0x0000620008020146 */
[----:B------:R-:W-:Y:S05]  /*9d10*/  @!P0 BRA `(.L_x_1382) ;  /* 0x0000000000048947 */ /* 0x000fea0003800000 */
[----:B------:R-:W-:Y:S01]  /*9d20*/  BPT.TRAP 0x1 ;  /* 0x000000040000795c */ /* 0x000fe20000300000 */
.L_x_1382:
[----:B-1----:R-:W-:Y:S05]  /*9d30*/  @P1 BRA `(.L_x_1380) ;  /* 0x0000000000081947 */ /* 0x002fea0003800000 */
[----:B------:R-:W1:Y:S02]  /*9d40*/  SYNCS.PHASECHK.TRANS64.TRYWAIT P1, [UR6+0x28850], R6 ;  /* 0x02885006ff0075a7 */ /* 0x000e640008020146 */
[----:B-1----:R-:W-:Y:S05]  /*9d50*/  @!P1 BRA `(.L_x_1383) ;  /* 0x000000fc00a09947 */ /* 0x002fea0003800000 */
.L_x_1380:
        /* <DEDUP_REMOVED lines=51> */
.L_x_1384:
        /* <DEDUP_REMOVED lines=73> */
[----:B------:R-:W-:Y:S01]  /*a520*/  UMOV UR6, UR52 ;  /* 0x0000003400067c82 */ /* 0x000fe20008000000 */
[----:B------:R-:W-:-:S04]  /*a530*/  ULEA UR7, UR38, UR40, 0x3 ;  /* 0x0000002826077291 */ /* 0x000fc8000f8e183f */
[----:B------:R-:W0:Y:S01]  /*a540*/  MUFU.TANH R20, R20 ;  /* 0x0000001400147308 */ /* 0x000e220000002400 */
[----:B-1----:R-:W-:Y:S01]  /*a550*/  FMNMX.FTZ R37, R15, R58, !PT ;  /* 0x0000003a0f257209 */ /* 0x002fe20007810000 */
[----:B------:R-:W-:-:S04]  /*a560*/  UIADD3 UR7, UR7, 0x28840, URZ ;  /* 0x0002884007077890 */ /* 0x000fc8000fffe03f */
[----:B------:R-:W-:Y:S02]  /*a570*/  UPRMT UR7, UR54, 0x654, UR7 ;  /* 0x0000065436077896 */ /* 0x000fe40008000007 */
[----:B------:R-:W1:Y:S01]  /*a580*/  MUFU.TANH R29, R29 ;  /* 0x0000001d001d7308 */ /* 0x000e620000002400 */
[----:B--2---:R-:W-:-:S06]  /*a590*/  FMNMX.FTZ R6, R28, R7, !PT ;  /* 0x000000071c067209 */ /* 0x004fcc0007810000 */
[----:B------:R-:W-:Y:S01]  /*a5a0*/  SYNCS.ARRIVE.TRANS64.RED.A1T0 RZ, [UR7], RZ ;  /* 0x000000ffffff79a7 */ /* 0x000fe20008100407 */
        /* <DEDUP_REMOVED lines=15> */
[----:B------:R-:W-:Y:S01]  /*a6a0*/  FMUL.FTZ R78, R80, UR45 ;  /* 0x0000002d504e7c20 */ /* 0x000fe20008410000 */
[----:B------:R-:W-:Y:S01]  /*a6b0*/  FMUL.FTZ R80, R81, UR45 ;  /* 0x0000002d51507c20 */ /* 0x000fe20008410000 */
[----:B------:R-:W-:-:S03]  /*a6c0*/  FMUL.FTZ R81, R84, UR45 ;  /* 0x0000002d54517c20 */ /* 0x000fc60008410000 */
        /* <DEDUP_REMOVED lines=32> */
[----:B------:R-:W-:Y:S01]  /*a8d0*/  FMUL.FTZ R60, R82, UR45 ;  /* 0x0000002d523c7c20 */ /* 0x000fe20008410000 */
[----:B------:R-:W-:-:S05]  /*a8e0*/  FMUL.FTZ R82, R85, UR45 ;  /* 0x0000002d55527c20 */ /* 0x000fca0008410000 */
        /* <DEDUP_REMOVED lines=62> */
[----:B0-----:R-:W-:-:S03]  /*acd0*/  FMNMX.FTZ R65, R63, R6, !PT ;  /* 0x000000063f417209 */ /* 0x001fc60007810000 */
[----:B------:R-:W0:Y:S04]  /*ace0*/  SHFL.BFLY PT, R6, R37, 0x2, 0x1f ;  /* 0x0c401f0025067f89 */ /* 0x000e2800000e0000 */
[----:B------:R-:W1:Y:S01]  /*acf0*/  SHFL.BFLY PT, R84, R65, 0x2, 0x1f ;  /* 0x0c401f0041547f89 */ /* 0x000e6200000e0000 */
[----:B0-----:R-:W-:Y:S02]  /*ad00*/  FMNMX.FTZ R67, R37, R6, !PT ;  /* 0x0000000625437209 */ /* 0x001fe40007810000 */
[----:B-1----:R-:W-:-:S03]  /*ad10*/  FMNMX.FTZ R84, R65, R84, !PT ;  /* 0x0000005441547209 */ /* 0x002fc60007810000 */
[----:B------:R-:W0:Y:S04]  /*ad20*/  SHFL.BFLY PT, R6, R67, 0x1, 0x1f ;  /* 0x0c201f0043067f89 */ /* 0x000e2800000e0000 */
[----:B------:R-:W1:Y:S01]  /*ad30*/  SHFL.BFLY PT, R7, R84, 0x1, 0x1f ;  /* 0x0c201f0054077f89 */ /* 0x000e6200000e0000 */
[----:B0-----:R-:W-:Y:S02]  /*ad40*/  FMNMX.FTZ R6, R67, R6, !PT ;  /* 0x0000000643067209 */ /* 0x001fe40007810000 */
[----:B-1----:R-:W-:-:S03]  /*ad50*/  FMNMX.FTZ R7, R84, R7, !PT ;  /* 0x0000000754077209 */ /* 0x002fc60007810000 */
[C---:B------:R-:W-:Y:S01]  /*ad60*/  FMUL.FTZ R83, R6.reuse, UR6 ;  /* 0x0000000606537c20 */ /* 0x040fe20008410000 */
[----:B------:R-:W-:-:S03]  /*ad70*/  FADD.FTZ R3, -R6, R3 ;  /* 0x0000000306037221 */ /* 0x000fc60000010100 */
[--C-:B------:R-:W-:Y:S01]  /*ad80*/  FFMA.FTZ R67, R47, UR6, -R83.reuse ;  /* 0x000000062f437c23 */ /* 0x100fe20008010853 */
[----:B------:R-:W-:Y:S01]  /*ad90*/  FMUL.FTZ R69, R3, UR6 ;  /* 0x0000000603457c20 */ /* 0x000fe20008410000 */
[--C-:B------:R-:W-:Y:S01]  /*ada0*/  FFMA.FTZ R47, R55, UR6, -R83.reuse ;  /* 0x00000006372f7c23 */ /* 0x100fe20008010853 */
[C---:B------:R-:W-:Y:S01]  /*adb0*/  FADD.FTZ R3, -R7.reuse, R4 ;  /* 0x0000000407037221 */ /* 0x040fe20000010100 */
[----:B------:R-:W-:Y:S01]  /*adc0*/  FMUL.FTZ R55, R7, UR6 ;  /* 0x0000000607377c20 */ /* 0x000fe20008410000 */
[--C-:B------:R-:W-:Y:S01]  /*add0*/  FFMA.FTZ R180, R8, UR6, -R83.reuse ;  /* 0x0000000608b47c23 */ /* 0x100fe20008010853 */
[----:B------:R-:W-:Y:S01]  /*ade0*/  FFMA.FTZ R79, R9, UR6, -R83 ;  /* 0x00000006094f7c23 */ /* 0x000fe20008010853 */
[----:B------:R-:W-:Y:S01]  /*adf0*/  FMUL.FTZ R3, R3, UR6 ;  /* 0x0000000603037c20 */ /* 0x000fe20008410000 */
[--C-:B------:R-:W-:Y:S01]  /*ae00*/  FFMA.FTZ R4, R11, UR6, -R55.reuse ;  /* 0x000000060b047c23 */ /* 0x100fe20008010837 */
[----:B------:R-:W-:Y:S01]  /*ae10*/  FFMA.FTZ R181, R10, UR6, -R55 ;  /* 0x000000060ab57c23 */ /* 0x000fe20008010837 */
[----:B------:R0:W-:Y:S01]  /*ae20*/  MUFU.EX2 R37, R69 ;  /* 0x0000004500257308 */ /* 0x0001e20000000800 */
[----:B------:R-:W-:Y:S01]  /*ae30*/  FFMA.FTZ R182, R12, UR6, -R83 ;  /* 0x000000060cb67c23 */ /* 0x000fe20008010853 */
[----:B------:R-:W-:Y:S01]  /*ae40*/  FFMA.FTZ R183, R14, UR6, -R55 ;  /* 0x000000060eb77c23 */ /* 0x000fe20008010837 */
[----:B------:R-:W-:Y:S01]  /*ae50*/  FFMA.FTZ R77, R13, UR6, -R83 ;  /* 0x000000060d4d7c23 */ /* 0x000fe20008010853 */
[----:B------:R-:W-:Y:S01]  /*ae60*/  FFMA.FTZ R8, R15, UR6, -R55 ;  /* 0x000000060f087c23 */ /* 0x000fe20008010837 */
[----:B------:R-:W-:Y:S01]  /*ae70*/  FFMA.FTZ R176, R28, UR6, -R83 ;  /* 0x000000061cb07c23 */ /* 0x000fe20008010853 */
[----:B------:R-:W-:Y:S01]  /*ae80*/  FFMA.FTZ R177, R20, UR6, -R55 ;  /* 0x0000000614b17c23 */ /* 0x000fe20008010837 */
[----:B------:R-:W-:Y:S01]  /*ae90*/  FFMA.FTZ R75, R29, UR6, -R83 ;  /* 0x000000061d4b7c23 */ /* 0x000fe20008010853 */
[----:B------:R-:W1:Y:S01]  /*aea0*/  MUFU.EX2 R180, R180 ;  /* 0x000000b400b47308 */ /* 0x000e620000000800 */
[----:B------:R-:W-:Y:S01]  /*aeb0*/  FFMA.FTZ R10, R21, UR6, -R55 ;  /* 0x00000006150a7c23 */ /* 0x000fe20008010837 */
[----:B------:R-:W-:Y:S01]  /*aec0*/  FFMA.FTZ R178, R152, UR6, -R83 ;  /* 0x0000000698b27c23 */ /* 0x000fe20008010853 */
[----:B------:R-:W-:Y:S01]  /*aed0*/  FFMA.FTZ R179, R24, UR6, -R55 ;  /* 0x0000000618b37c23 */ /* 0x000fe20008010837 */
[----:B------:R-:W-:Y:S01]  /*aee0*/  FFMA.FTZ R73, R153, UR6, -R83 ;  /* 0x0000000699497c23 */ /* 0x000fe20008010853 */
[----:B------:R-:W-:Y:S01]  /*aef0*/  FFMA.FTZ R12, R25, UR6, -R55 ;  /* 0x00000006190c7c23 */ /* 0x000fe20008010837 */
[----:B------:R-:W-:Y:S01]  /*af00*/  FFMA.FTZ R172, R154, UR6, -R83 ;  /* 0x000000069aac7c23 */ /* 0x000fe20008010853 */
[----:B------:R-:W-:Y:S01]  /*af10*/  FFMA.FTZ R173, R26, UR6, -R55 ;  /* 0x000000061aad7c23 */ /* 0x000fe20008010837 */
[----:B------:R-:W-:Y:S01]  /*af20*/  MUFU.EX2 R3, R3 ;  /* 0x0000000300037308 */ /* 0x000fe20000000800 */
[----:B------:R-:W-:Y:S01]  /*af30*/  FFMA.FTZ R71, R41, UR6, -R83 ;  /* 0x0000000629477c23 */ /* 0x000fe20008010853 */
[----:B------:R-:W-:Y:S01]  /*af40*/  FFMA.FTZ R14, R27, UR6, -R55 ;  /* 0x000000061b0e7c23 */ /* 0x000fe20008010837 */
[----:B------:R-:W-:Y:S01]  /*af50*/  FFMA.FTZ R174, R42, UR6, -R83 ;  /* 0x000000062aae7c23 */ /* 0x000fe20008010853 */
[----:B------:R-:W-:Y:S01]  /*af60*/  FFMA.FTZ R175, R30, UR6, -R55 ;  /* 0x000000061eaf7c23 */ /* 0x000fe20008010837 */
[----:B0-----:R-:W-:Y:S01]  /*af70*/  FFMA.FTZ R69, R43, UR6, -R83 ;  /* 0x000000062b457c23 */ /* 0x001fe20008010853 */
[----:B------:R-:W-:Y:S01]  /*af80*/  FFMA.FTZ R20, R31, UR6, -R55 ;  /* 0x000000061f147c23 */ /* 0x000fe20008010837 */
[----:B------:R-:W-:Y:S01]  /*af90*/  FFMA.FTZ R168, R46, UR6, -R83 ;  /* 0x000000062ea87c23 */ /* 0x000fe20008010853 */
[----:B------:R-:W0:Y:S01]  /*afa0*/  MUFU.EX2 R4, R4 ;  /* 0x0000000400047308 */ /* 0x000e220000000800 */
[----:B-1----:R-:W-:Y:S01]  /*afb0*/  FFMA.FTZ R2, R37, R2, R180 ;  /* 0x0000000225027223 */ /* 0x002fe200000100b4 */
[--C-:B------:R-:W-:Y:S01]  /*afc0*/  FFMA.FTZ R169, R32, UR6, -R55.reuse ;  /* 0x0000000620a97c23 */ /* 0x100fe20008010837 */
        /* <DEDUP_REMOVED lines=11> */
[--C-:B------:R-:W-:Y:S01]  /*b080*/  FFMA.FTZ R167, R39, UR6, -R55.reuse ;  /* 0x0000000627a77c23 */ /* 0x100fe20008010837 */
[----:B------:R-:W-:Y:S01]  /*b090*/  FFMA.FTZ R30, R40, UR6, -R55 ;  /* 0x00000006281e7c23 */ /* 0x000fe20008010837 */
[----:B------:R-:W2:Y:S01]  /*b0a0*/  MUFU.EX2 R181, R181 ;  /* 0x000000b500b57308 */ /* 0x000ea20000000800 */
[----:B0-----:R-:W-:Y:S01]  /*b0b0*/  FFMA.FTZ R0, R3, R0, R4 ;  /* 0x0000000003007223 */ /* 0x001fe20000010004 */
[----:B------:R-:W-:Y:S01]  /*b0c0*/  FFMA.FTZ R160, R64, UR6, -R83 ;  /* 0x0000000640a07c23 */ /* 0x000fe20008010853 */
[----:B------:R-:W-:Y:S01]  /*b0d0*/  FFMA.FTZ R161, R44, UR6, -R55 ;  /* 0x000000062ca17c23 */ /* 0x000fe20008010837 */
[----:B------:R-:W-:Y:S01]  /*b0e0*/  FFMA.FTZ R43, R155, UR6, -R83 ;  /* 0x000000069b2b7c23 */ /* 0x000fe20008010853 */
[----:B------:R-:W-:Y:S01]  /*b0f0*/  FFMA.FTZ R32, R45, UR6, -R55 ;  /* 0x000000062d207c23 */ /* 0x000fe20008010837 */
[----:B------:R-:W-:Y:S01]  /*b100*/  FFMA.FTZ R162, R66, UR6, -R83 ;  /* 0x0000000642a27c23 */ /* 0x000fe20008010853 */
[----:B------:R-:W-:Y:S01]  /*b110*/  FFMA.FTZ R163, R50, UR6, -R55 ;  /* 0x0000000632a37c23 */ /* 0x000fe20008010837 */
[----:B------:R-:W0:Y:S01]  /*b120*/  MUFU.EX2 R182, R182 ;  /* 0x000000b600b67308 */ /* 0x000e220000000800 */
[----:B-1----:R-:W-:Y:S01]  /*b130*/  FADD.FTZ R11, R79, R2 ;  /* 0x000000024f0b7221 */ /* 0x002fe20000010000 */
[----:B------:R-:W-:Y:S01]  /*b140*/  FFMA.FTZ R41, R68, UR6, -R83 ;  /* 0x0000000644297c23 */ /* 0x000fe20008010853 */
[----:B------:R-:W-:Y:S01]  /*b150*/  FFMA.FTZ R34, R51, UR6, -R55 ;  /* 0x0000000633227c23 */ /* 0x000fe20008010837 */
[----:B------:R-:W-:Y:S01]  /*b160*/  FFMA.FTZ R156, R70, UR6, -R83 ;  /* 0x00000006469c7c23 */ /* 0x000fe20008010853 */
[----:B------:R-:W-:Y:S01]  /*b170*/  FFMA.FTZ R157, R56, UR6, -R55 ;  /* 0x00000006389d7c23 */ /* 0x000fe20008010837 */
[----:B------:R-:W-:Y:S01]  /*b180*/  FFMA.FTZ R29, R72, UR6, -R83 ;  /* 0x00000006481d7c23 */ /* 0x000fe20008010853 */
[----:B------:R-:W-:Y:S01]  /*b190*/  FFMA.FTZ R36, R57, UR6, -R55 ;  /* 0x0000000639247c23 */ /* 0x000fe20008010837 */
[----:B------:R-:W1:Y:S01]  /*b1a0*/  MUFU.EX2 R183, R183 ;  /* 0x000000b700b77308 */ /* 0x000e620000000800 */
[----:B--2---:R-:W-:Y:S01]  /*b1b0*/  FADD.FTZ R0, R181, R0 ;  /* 0x00000000b5007221 */ /* 0x004fe20000010000 */
[----:B------:R-:W-:Y:S01]  /*b1c0*/  FFMA.FTZ R158, R74, UR6, -R83 ;  /* 0x000000064a9e7c23 */ /* 0x000fe20008010853 */
[----:B------:R-:W-:Y:S01]  /*b1d0*/  FFMA.FTZ R159, R58, UR6, -R55 ;  /* 0x000000063a9f7c23 */ /* 0x000fe20008010837 */
[----:B------:R-:W-:Y:S01]  /*b1e0*/  FFMA.FTZ R13, R76, UR6, -R83 ;  /* 0x000000064c0d7c23 */ /* 0x000fe20008010853 */
[----:B------:R-:W-:Y:S01]  /*b1f0*/  FFMA.FTZ R38, R59, UR6, -R55 ;  /* 0x000000063b267c23 */ /* 0x000fe20008010837 */
[----:B------:R-:W-:Y:S01]  /*b200*/  FFMA.FTZ R152, R78, UR6, -R83 ;  /* 0x000000064e987c23 */ /* 0x000fe20008010853 */
[----:B------:R-:W-:Y:S01]  /*b210*/  FFMA.FTZ R153, R60, UR6, -R55 ;  /* 0x000000063c997c23 */ /* 0x000fe20008010837 */
[----:B------:R-:W2:Y:S01]  /*b220*/  MUFU.EX2 R77, R77 ;  /* 0x0000004d004d7308 */ /* 0x000ea20000000800 */
        /* <DEDUP_REMOVED lines=125> */
.L_x_1385:
[----:B------:R-:W-:Y:S01]  /*ba00*/  ULEA UR7, UR44, UR40, 0x3 ;  /* 0x000000282c077291 */ /* 0x000fe2000f8e183f */
[----:B------:R-:W-:Y:S01]  /*ba10*/  ISETP.GT.AND P1, PT, R5, UR49, PT ;  /* 0x0000003105007c0c */ /* 0x000fe2000bf24270 */
[----:B------:R-:W-:Y:S01]  /*ba20*/  UMOV UR43, UR39 ;  /* 0x00000027002b7c82 */ /* 0x000fe20008000000 */
[----:B------:R-:W-:Y:S01]  /*ba30*/  UMOV UR44, UR38 ;  /* 0x00000026002c7c82 */ /* 0x000fe20008000000 */
[----:B------:R-:W-:Y:S01]  /*ba40*/  UIADD3 UR7, UR7, 0x28860, URZ ;  /* 0x0002886007077890 */ /* 0x000fe2000fffe03f */
[----:B------:R-:W-:Y:S01]  /*ba50*/  F2FP.F16.F32.PACK_AB R181, R181, R4 ;  /* 0x00000004b5b5723e */ /* 0x000fe200000000ff */
        /* <DEDUP_REMOVED lines=96> */
[----:B------:R-:W-:Y:S01]  /*c060*/  FMUL.FTZ R149, R149, R37 ;  /* 0x0000002595957220 */ /* 0x000fe20000410000 */
[----:B------:R-:W-:-:S02]  /*c070*/  VIADD R5, R5, 0xffffffff ;  /* 0xffffffff05057836 */ /* 0x000fc40000000000 */
[----:B------:R-:W-:Y:S02]  /*c080*/  IMAD.MOV.U32 R4, RZ, RZ, R7 ;  /* 0x000000ffff047224 */ /* 0x000fe400078e0007 */
[----:B------:R-:W-:Y:S01]  /*c090*/  IMAD.MOV.U32 R3, RZ, RZ, R6 ;  /* 0x000000ffff037224 */ /* 0x000fe200078e0006 */
[----:B------:R-:W-:Y:S06]  /*c0a0*/  @P1 BRA `(.L_x_1386) ;  /* 0xffffffd400f01947 */ /* 0x000fec000383ffff */
.L_x_1375:
[----:B------:R-:W-:-:S13]  /*c0b0*/  ISETP.GE.AND P1, PT, R5, UR53, PT ;  /* 0x0000003505007c0c */ /* 0x000fda000bf26270 */
[----:B------:R-:W-:Y:S05]  /*c0c0*/  @!P1 BRA `(.L_x_1387) ;  /* 0x0000003800649947 */ /* 0x000fea0003800000 */
        /* <DEDUP_REMOVED lines=9> */
.L_x_1406:
[----:B------:R-:W-:Y:S01]  /*c160*/  UIADD3 UR38, UR44, 0x1, URZ ;  /* 0x000000012c267890 */ /* 0x000fe2000fffe03f */
[----:B------:R-:W-:-:S03]  /*c170*/  ISETP.NE.AND P2, PT, RZ, UR50, PT ;  /* 0x00000032ff007c0c */ /* 0x000fc6000bf45270 */
[----:B------:R-:W-:-:S04]  /*c180*/  UISETP.NE.AND UP0, UPT, UR38, 0x2, UPT ;  /* 0x000000022600788c */ /* 0x000fc8000bf05270 */
[----:B------:R-:W-:Y:S02]  /*c190*/  USEL UR39, URZ, 0x1, UP0 ;  /* 0x000000013f277887 */ /* 0x000fe40008000000 */
[----:B------:R-:W-:Y:S02]  /*c1a0*/  USEL UR38, UR38, URZ, UP0 ;  /* 0x0000003f26267287 */ /* 0x000fe40008000000 */
[----:B------:R-:W-:Y:S02]  /*c1b0*/  ULOP3.LUT UR39, UR43, UR39, URZ, 0x3c, !UPT ;  /* 0x000000272b277292 */ /* 0x000fe4000f8e3c3f */
[----:B------:R-:W-:Y:S10]  /*c1c0*/  @P2 BRA `(.L_x_1388) ;  /* 0x00000000002c2947 */ /* 0x000ff40003800000 */
[----:B------:R-:W-:Y:S05]  /*c1d0*/  @!P0 BRA `(.L_x_1389) ;  /* 0x0000000000048947 */ /* 0x000fea0003800000 */
[----:B------:R-:W-:Y:S01]  /*c1e0*/  BPT.TRAP 0x1 ;  /* 0x000000040000795c */ /* 0x000fe20000300000 */
.L_x_1389:
[----:B------:R-:W-:Y:S01]  /*c1f0*/  ULEA UR6, UR38, UR40, 0x3 ;  /* 0x0000002826067291 */ /* 0x000fe2000f8e183f */
[----:B------:R-:W-:-:S05]  /*c200*/  IMAD.U32 R6, RZ, RZ, UR39 ;  /* 0x00000027ff067e24 */ /* 0x000fca000f8e00ff */
[----:B------:R-:W-:-:S04]  /*c210*/  SHF.L.U32 R6, R6, 0x1f, RZ ;  /* 0x0000001f06067819 */ /* 0x000fc800000006ff */
[----:B------:R0:W1:Y:S01]  /*c220*/  SYNCS.PHASECHK.TRANS64.TRYWAIT P1, [UR6+0x28830], R6 ;  /* 0x02883006ff0075a7 */ /* 0x0000620008020146 */
[----:B------:R-:W-:Y:S05]  /*c230*/  @!P0 BRA `(.L_x_1390) ;  /* 0x0000000000048947 */ /* 0x000fea0003800000 */
[----:B------:R-:W-:Y:S01]  /*c240*/  BPT.TRAP 0x1 ;  /* 0x000000040000795c */ /* 0x000fe20000300000 */
.L_x_1390:
[----:B-1----:R-:W-:Y:S05]  /*c250*/  @P1 BRA `(.L_x_1388) ;  /* 0x0000000000081947 */ /* 0x002fea0003800000 */
[----:B------:R-:W1:Y:S02]  /*c260*/  SYNCS.PHASECHK.TRANS64.TRYWAIT P1, [UR6+0x28830], R6 ;  /* 0x02883006ff0075a7 */ /* 0x000e640008020146 */
[----:B-1----:R-:W-:Y:S05]  /*c270*/  @!P1 BRA `(.L_x_1391) ;  /* 0x000000d800709947 */ /* 0x002fea0003800000 */
.L_x_1388:
[----:B-1----:R-:W1:Y:S01]  /*c280*/  S2R R7, SR_TID.X ;  /* 0x0000000000077919 */ /* 0x002e620000002100 */
[----:B------:R-:W-:Y:S01]  /*c290*/  ULEA UR30, UR38, UR48, 0xb ;  /* 0x00000030261e7291 */ /* 0x000fe2000f8e583f */
[----:B------:R-:W-:Y:S01]  /*c2a0*/  UMOV UR35, 0x40000040 ;  /* 0x4000004000237882 */ /* 0x000fe20000000000 */
[----:B------:R-:W-:Y:S02]  /*c2b0*/  UMOV UR7, 0x40000040 ;  /* 0x4000004000077882 */ /* 0x000fe40000000000 */
[----:B------:R-:W-:Y:S02]  /*c2c0*/  UIADD3 UR6, UR30, 0x2, URZ ;  /* 0x000000021e067890 */ /* 0x000fe4000fffe03f */
[----:B------:R-:W-:Y:S02]  /*c2d0*/  UIADD3 UR10, UR30, 0x4, URZ ;  /* 0x000000041e0a7890 */ /* 0x000fe4000fffe03f */
[----:B------:R-:W-:Y:S01]  /*c2e0*/  UMOV UR34, UR30 ;  /* 0x0000001e00227c82 */ /* 0x000fe20008000000 */
        /* <DEDUP_REMOVED lines=41> */
.L_x_1393:
[----:B------:R-:W-:Y:S01]  /*c580*/  ULEA UR6, UR44, UR40, 0x3 ;  /* 0x000000282c067291 */ /* 0x000fe2000f8e183f */
[----:B------:R-:W-:-:S05]  /*c590*/  IMAD.U32 R6, RZ, RZ, UR43 ;  /* 0x0000002bff067e24 */ /* 0x000fca000f8e00ff */
[----:B------:R-:W-:-:S04]  /*c5a0*/  SHF.L.U32 R6, R6, 0x1f, RZ ;  /* 0x0000001f06067819 */ /* 0x000fc800000006ff */
[----:B------:R0:W1:Y:S01]  /*c5b0*/  SYNCS.PHASECHK.TRANS64.TRYWAIT P1, [UR6+0x28850], R6 ;  /* 0x02885006ff0075a7 */ /* 0x0000620008020146 */
[----:B------:R-:W-:Y:S05]  /*c5c0*/  @!P0 BRA `(.L_x_1394) ;  /* 0x0000000000048947 */ /* 0x000fea0003800000 */
[----:B------:R-:W-:Y:S01]  /*c5d0*/  BPT.TRAP 0x1 ;  /* 0x000000040000795c */ /* 0x000fe20000300000 */
.L_x_1394:
[----:B-1----:R-:W-:Y:S05]  /*c5e0*/  @P1 BRA `(.L_x_1392) ;  /* 0x0000000000081947 */ /* 0x002fea0003800000 */
[----:B------:R-:W1:Y:S02]  /*c5f0*/  SYNCS.PHASECHK.TRANS64.TRYWAIT P1, [UR6+0x28850], R6 ;  /* 0x02885006ff0075a7 */ /* 0x000e640008020146 */
[----:B-1----:R-:W-:Y:S05]  /*c600*/  @!P1 BRA `(.L_x_1395) ;  /* 0x000000d400a49947 */ /* 0x002fea0003800000 */
.L_x_1392:
        /* <DEDUP_REMOVED lines=51> */
.L_x_1396:
        /* <DEDUP_REMOVED lines=82> */
[----:B------:R-:W-:Y:S01]  /*ce60*/  SYNCS.ARRIVE.TRANS64.RED.A1T0 RZ, [UR6], RZ ;  /* 0x000000ffffff79a7 */ /* 0x000fe20008100406 */
[----:B------:R-:W-:Y:S02]  /*ce70*/  ULOP3.LUT UR6, URZ, UR52, URZ, 0x33, !UPT ;  /* 0x000000343f067292 */ /* 0x000fe4000f8e333f */
        /* <DEDUP_REMOVED lines=82> */
.L_x_1399:
[----:B------:R-:W-:-:S05]  /*d3a0*/  IMAD.U32 R70, RZ, RZ, UR49 ;  /* 0x00000031ff467e24 */ /* 0x000fca000f8e00ff */
[----:B------:R-:W-:-:S13]  /*d3b0*/  ISETP.NE.AND P1, PT, R70, 0x1, PT ;  /* 0x000000014600780c */ /* 0x000fda0003f25270 */
[----:B------:R-:W1:Y:S02]  /*d3c0*/  @P1 LDC.64 R6, c[0x0][0x9e8] ;  /* 0x00027a00ff061b82 */ /* 0x000e640000000a00 */
[----:B-1----:R-:W-:-:S05]  /*d3d0*/  @P1 IMAD.HI.U32 R6, R68, R6, RZ ;  /* 0x0000000644061227 */ /* 0x002fca00078e00ff */
[----:B------:R-:W-:-:S07]  /*d3e0*/  @P1 SHF.R.U32.HI R68, RZ, R7, R6 ;  /* 0x00000007ff441219 */ /* 0x000fce0000011606 */
.L_x_1400:
[----:B------:R-:W-:Y:S05]  /*d3f0*/  BSYNC B0 ;  /* 0x0000000000007941 */ /* 0x000fea0003800000 */
.L_x_1398:
[----:B------:R-:W-:-:S04]  /*d400*/  IMAD R7, R68, R70, -R65 ;  /* 0x0000004644077224 */ /* 0x000fc800078e0a41 */
[----:B------:R-:W-:-:S05]  /*d410*/  IMAD.IADD R6, R7, 0x1, -R16 ;  /* 0x0000000107067824 */ /* 0x000fca00078e0a10 */
[----:B------:R-:W-:Y:S02]  /*d420*/  VIADDMNMX R73, R6, R70, R73, PT ;  /* 0x0000004606497246 */ /* 0x000fe40003800149 */
[----:B------:R-:W-:-:S07]  /*d430*/  VIMNMX R75, R75, R6, !PT ;  /* 0x000000064b4b7248 */ /* 0x000fce0007fe0100 */
.L_x_1397:
        /* <DEDUP_REMOVED lines=116> */
.L_x_1403:
[----:B------:R-:W-:-:S05]  /*db80*/  IMAD.U32 R162, RZ, RZ, UR49 ;  /* 0x00000031ffa27e24 */ /* 0x000fca000f8e00ff */
[----:B------:R-:W-:-:S13]  /*db90*/  ISETP.NE.AND P2, PT, R162, 0x1, PT ;  /* 0x00000001a200780c */ /* 0x000fda0003f45270 */
[----:B------:R-:W0:Y:S02]  /*dba0*/  @P2 LDC.64 R6, c[0x0][0x9e8] ;  /* 0x00027a00ff062b82 */ /* 0x000e240000000a00 */
[----:B0-----:R-:W-:-:S05]  /*dbb0*/  @P2 IMAD.HI.U32 R6, R51, R6, RZ ;  /* 0x0000000633062227 */ /* 0x001fca00078e00ff */
[----:B------:R-:W-:-:S07]  /*dbc0*/  @P2 SHF.R.U32.HI R51, RZ, R7, R6 ;  /* 0x00000007ff332219 */ /* 0x000fce0000011606 */
.L_x_1404:
[----:B------:R-:W-:Y:S05]  /*dbd0*/  BSYNC B0 ;  /* 0x0000000000007941 */ /* 0x000fea0003800000 */
.L_x_1402:
[----:B------:R-:W-:-:S04]  /*dbe0*/  IMAD R51, R51, R162, -R65 ;  /* 0x000000a233337224 */ /* 0x000fc800078e0a41 */
[----:B------:R-:W-:-:S05]  /*dbf0*/  IMAD.IADD R6, R51, 0x1, -R16 ;  /* 0x0000000133067824 */ /* 0x000fca00078e0a10 */
[----:B------:R-:W-:Y:S02]  /*dc00*/  VIADDMNMX R57, R6, R162, R57, PT ;  /* 0x000000a206397246 */ /* 0x000fe40003800139 */
[----:B------:R-:W-:-:S07]  /*dc10*/  VIMNMX R61, R61, R6, !PT ;  /* 0x000000063d3d7248 */ /* 0x000fce0007fe0100 */
.L_x_1401:
        /* <DEDUP_REMOVED lines=377> */
.L_x_1405:
        /* <DEDUP_REMOVED lines=107> */
.L_x_1387:
[----:B------:R-:W-:Y:S06]  /*fa60*/  BAR.ARV 0x8, 0x180 ;  /* 0x0206000000007b1d */ /* 0x000fec0000002000 */
[----:B------:R-:W-:Y:S05]  /*fa70*/  @!P0 BRA `(.L_x_1407) ;  /* 0x0000000000048947 */ /* 0x000fea0003800000 */
[----:B------:R-:W-:Y:S01]  /*fa80*/  BPT.TRAP 0x1 ;  /* 0x000000040000795c */ /* 0x000fe20000300000 */
.L_x_1407:
[----:B------:R-:W-:Y:S01]  /*fa90*/  ULEA UR5, UR38, UR40, 0x3 ;  /* 0x0000002826057291 */ /* 0x000fe2000f8e183f */
[----:B------:R-:W-:-:S05]  /*faa0*/  IMAD.U32 R3, RZ, RZ, UR39 ;  /* 0x00000027ff037e24 */ /* 0x000fca000f8e00ff */
[----:B------:R-:W-:-:S04]  /*fab0*/  SHF.L.U32 R3, R3, 0x1f, RZ ;  /* 0x0000001f03037819 */ /* 0x000fc800000006ff */
[----:B------:R0:W1:Y:S01]  /*fac0*/  SYNCS.PHASECHK.TRANS64.TRYWAIT P1, [UR5+0x28850], R3 ;  /* 0x02885003ff0075a7 */ /* 0x0000620008020145 */
[----:B------:R-:W-:Y:S05]  /*fad0*/  @!P0 BRA `(.L_x_1408) ;  /* 0x0000000000048947 */ /* 0x000fea0003800000 */
[----:B------:R-:W-:Y:S01]  /*fae0*/  BPT.TRAP 0x1 ;  /* 0x000000040000795c */ /* 0x000fe20000300000 */
.L_x_1408:
[----:B-1----:R-:W-:Y:S05]  /*faf0*/  @P1 BRA `(.L_x_1409) ;  /* 0x0000000000081947 */ /* 0x002fea0003800000 */
[----:B------:R-:W1:Y:S02]  /*fb00*/  SYNCS.PHASECHK.TRANS64.TRYWAIT P1, [UR5+0x28850], R3 ;  /* 0x02885003ff0075a7 */ /* 0x000e640008020145 */
[----:B-1----:R-:W-:Y:S05]  /*fb10*/  @!P1 BRA `(.L_x_1410) ;  /* 0x000000a000789947 */ /* 0x002fea0003800000 */
.L_x_1409:
[----:B------:R-:W-:Y:S01]  /*fb20*/  UIADD3 UR40, UR40, 0x400, URZ ;  /* 0x0000040028287890 */ /* 0x000fe2000fffe03f */
[----:B------:R-:W-:Y:S01]  /*fb30*/  WARPGROUP.ARRIVE ;  /* 0x00000000000079c5 */ /* 0x000fe20000000000 */
[----:B------:R-:W-:Y:S01]  /*fb40*/  UMOV UR11, 0x40000040 ;  /* 0x40000040000b7882 */ /* 0x000fe20000000000 */
[----:B01----:R-:W0:Y:S01]  /*fb50*/  SHFL.BFLY PT, R3, R2, 0x2, 0x1f ;  /* 0x0c401f0002037f89 */ /* 0x003e2200000e0000 */
[----:B------:R-:W-:Y:S01]  /*fb60*/  USHF.R.U32.HI UR40, URZ, 0x4, UR40 ;  /* 0x000000043f287899 */ /* 0x000fe20008011628 */
[----:B------:R-:W-:Y:S02]  /*fb70*/  IMAD.MOV.U32 R20, RZ, RZ, -0x800000 ;  /* 0xff800000ff147424 */ /* 0x000fe400078e00ff */
[----:B------:R-:W1:Y:S01]  /*fb80*/  SHFL.BFLY PT, R5, R0, 0x2, 0x1f ;  /* 0x0c401f0000057f89 */ /* 0x000e6200000e0000 */
[----:B------:R-:W-:-:S04]  /*fb90*/  ULOP3.LUT UR40, UR40, 0x3fff, URZ, 0xc0, !UPT ;  /* 0x00003fff28287892 */ /* 0x000fc8000f8ec03f */
[----:B------:R-:W-:-:S04]  /*fba0*/  ULOP3.LUT UR4, UR40, 0x4000000, URZ, 0xfc, !UPT ;  /* 0x0400000028047892 */ /* 0x000fc8000f8efc3f */
[----:B------:R-:W-:-:S07]  /*fbb0*/  ULEA UR4, UR38, UR4, 0xb ;  /* 0x0000000426047291 */ /* 0x000fce000f8e583f */
[----:B------:R-:W-:Y:S02]  /*fbc0*/  UMOV UR10, UR4 ;  /* 0x00000004000a7c82 */ /* 0x000fe40008000000 */
[----:B------:R-:W-:Y:S01]  /*fbd0*/  HGMMA.64x128x16.F32 R88, R180, gdesc[UR8].tnspB, R88, gsb0 ;  /* 0x41e00008b4587df0 */ /* 0x000fe20008000858 */
[----:B------:R-:W-:Y:S01]  /*fbe0*/  UIADD3 UR10, UR4, 0x80, URZ ;  /* 0x00000080040a7890 */ /* 0x000fe2000fffe03f */
[----:B0-----:R-:W-:Y:S01]  /*fbf0*/  FADD.FTZ R3, R3, R2 ;  /* 0x0000000203037221 */ /* 0x001fe20000010000 */
[----:B------:R-:W-:Y:S01]  /*fc00*/  UMOV UR11, 0x40000040 ;  /* 0x40000040000b7882 */ /* 0x000fe20000000000 */
[----:B------:R-:W-:Y:S02]  /*fc10*/  IMAD.MOV.U32 R2, RZ, RZ, RZ ;  /* 0x000000ffff027224 */ /* 0x000fe400078e00ff */
[----:B-1----:R-:W-:Y:S01]  /*fc20*/  FADD.FTZ R5, R5, R0 ;  /* 0x0000000005057221 */ /* 0x002fe20000010000 */
[----:B------:R-:W0:Y:S01]  /*fc30*/  SHFL.BFLY PT, R4, R3, 0x1, 0x1f ;  /* 0x0c201f0003047f89 */ /* 0x000e2200000e0000 */
[----:B------:R-:W-:-:S03]  /*fc40*/  IMAD.MOV.U32 R0, RZ, RZ, -0x800000 ;  /* 0xff800000ff007424 */ /* 0x000fc600078e00ff */
[----:B------:R-:W1:Y:S01]  /*fc50*/  SHFL.BFLY PT, R8, R5, 0x1, 0x1f ;  /* 0x0c201f0005087f89 */ /* 0x000e6200000e0000 */
[----:B0-----:R-:W-:Y:S01]  /*fc60*/  FADD.FTZ R11, R3, R4 ;  /* 0x00000004030b7221 */ /* 0x001fe20000010000 */
[----:B------:R-:W-:Y:S02]  /*fc70*/  IMAD.U32 R3, RZ, RZ, UR6 ;  /* 0x00000006ff037e24 */ /* 0x000fe4000f8e00ff */
[----:B-1----:R-:W-:Y:S02]  /*fc80*/  FADD.FTZ R12, R5, R8 ;  /* 0x00000008050c7221 */ /* 0x002fe40000010000 */
[----:B------:R-:W-:Y:S01]  /*fc90*/  FSETP.NE.FTZ.AND P1, PT, R11, RZ, PT ;  /* 0x000000ff0b00720b */ /* 0x000fe20003f35000 */
[----:B------:R-:W-:Y:S02]  /*fca0*/  IMAD.MOV.U32 R8, RZ, RZ, RZ ;  /* 0x000000ffff087224 */ /* 0x000fe400078e00ff */
[----:B------:R-:W-:Y:S01]  /*fcb0*/  IMAD.U32 R5, RZ, RZ, UR6 ;  /* 0x00000006ff057e24 */ /* 0x000fe2000f8e00ff */
        /* <DEDUP_REMOVED lines=48> */
.L_x_1411:
[----:B------:R-:W-:Y:S01]  /*ffc0*/  R2UR UR6, R199 ;  /* 0x00000000c70672ca */ /* 0x000fe200000e0000 */
        /* <DEDUP_REMOVED lines=12> */
[----:B------:R-:W-:Y:S01]  /*10090*/  UIADD3 UR6, UR6, 0x1, URZ ;  /* 0x0000000106067890 */ /* 0x000fe2000fffe03f */
        /* <DEDUP_REMOVED lines=25> */
[----:B------:R-:W-:Y:S01]  /*10230*/  USEL UR4, URZ, 0x1, UP0 ;  /* 0x000000013f047887 */ /* 0x000fe20008000000 */
[----:B------:R-:W-:Y:S01]  /*10240*/  PLOP3.LUT P0, PT, PT, PT, PT, 0x8, 0x0 ;  /* 0x000000000000781c */ /* 0x000fe20003f0e170 */
[-C--:B------:R-:W-:Y:S01]  /*10250*/  FMUL.FTZ R2, R90, R8.reuse ;  /* 0x000000085a027220 */ /* 0x080fe20000410000 */
[----:B------:R-:W-:Y:S01]  /*10260*/  FMUL.FTZ R3, R91, R8 ;  /* 0x000000085b037220 */ /* 0x000fe20000410000 */
[----:B------:R-:W-:-:S02]  /*10270*/  IMAD.U32 R199, RZ, RZ, UR6 ;  /* 0x00000006ffc77e24 */ /* 0x000fc4000f8e00ff */
        /* <DEDUP_REMOVED lines=30> */
[----:B------:R-:W-:-:S02]  /*10460*/  USEL UR38, UR38, URZ, UP0 ;  /* 0x0000003f26267287 */ /* 0x000fc40008000000 */
[----:B------:R-:W-:-:S12]  /*10470*/  ULOP3.LUT UR39, UR39, UR4, URZ, 0x3c, !UPT ;  /* 0x0000000427277292 */ /* 0x000fd8000f8e3c3f */
.L_x_1333:
[----:B------:R-:W0:Y:S01]  /*10480*/  S2R R4, SR_CgaCtaId ;  /* 0x0000000000047919 */ /* 0x000e220000008800 */
[----:B------:R-:W-:Y:S01]  /*10490*/  MOV R21, 0x400 ;  /* 0x0000040000157802 */ /* 0x000fe20000000f00 */
[----:B------:R-:W-:Y:S01]  /*104a0*/  BSSY B0, `(.L_x_1412) ;  /* 0x00002e8000007945 */ /* 0x000fe20003800000 */
[----:B------:R-:W-:Y:S02]  /*104b0*/  BAR.SYNC.DEFER_BLOCKING 0x5, 0x180 ;  /* 0x0146000000007b1d */ /* 0x000fe40000010000 */
[----:B0-----:R-:W-:-:S05]  /*104c0*/  LEA R21, R4, R21, 0x18 ;  /* 0x0000001504157211 */ /* 0x001fca00078ec0ff */
[----:B------:R-:W0:Y:S02]  /*104d0*/  LDS.128 R4, [R21+0x288d0] ;  /* 0x0288d00015047984 */ /* 0x000e240000000c00 */
[----:B0-----:R-:W-:Y:S02]  /*104e0*/  R2UR UR6, R5 ;  /* 0x00000000050672ca */ /* 0x001fe400000e0000 */
[----:B------:R-:W-:Y:S02]  /*104f0*/  R2UR UR5, R6 ;  /* 0x00000000060572ca */ /* 0x000fe400000e0000 */
[----:B------:R-:W-:Y:S01]  /*10500*/  R2UR UR7, R7 ;  /* 0x00000000070772ca */ /* 0x000fe200000e0000 */
[----:B------:R-:W-:Y:S06]  /*10510*/  BAR.ARV 0x4, 0x180 ;  /* 0x0106000000007b1d */ /* 0x000fec0000002000 */
[----:B------:R-:W-:Y:S08]  /*10520*/  @P0 BRA `(.L_x_1413) ;  /* 0x0000002000640947 */ /* 0x000ff00003800000 */
[----:B------:R-:W0:Y:S01]  /*10530*/  S2R R4, SR_SWINHI ;  /* 0x0000000000047919 */ /* 0x000e220000002f00 */
[----:B------:R-:W-:Y:S01]  /*10540*/  ULDC.64 UR10, c[0x0][0xc00] ;  /* 0x00030000000a7ab9 */ /* 0x000fe20000000a00 */
[----:B------:R-:W-:Y:S01]  /*10550*/  ULDC.64 UR8, c[0x0][0xc00] ;  /* 0x0003000000087ab9 */ /* 0x000fe20000000a00 */
[----:B------:R-:W1:Y:S01]  /*10560*/  LDC R45, c[0x0][0xbe8] ;  /* 0x0002fa00ff2d7b82 */ /* 0x000e620000000800 */
[----:B------:R-:W-:Y:S01]  /*10570*/  UIMAD.WIDE UR8, UR58, 0x4, UR8 ;  /* 0x000000043a0878a5 */ /* 0x000fe2000f8e0208 */
[----:B------:R-:W-:Y:S02]  /*10580*/  MOV R32, R21 ;  /* 0x0000001500207202 */ /* 0x000fe40000000f00 */
[----:B0-----:R-:W-:-:S03]  /*10590*/  MOV R33, R4 ;  /* 0x0000000400217202 */ /* 0x001fc60000000f00 */
[----:B------:R-:W-:-:S03]  /*105a0*/  IMAD.WIDE R4, R219, 0x2, R32 ;  /* 0x00000002db047825 */ /* 0x000fc600078e0220 */
[C---:B------:R-:W-:Y:S02]  /*105b0*/  LOP3.LUT R7, R4.reuse, 0x380, RZ, 0xc0, !PT ;  /* 0x0000038004077812 */ /* 0x040fe400078ec0ff */
[C---:B------:R-:W-:Y:S02]  /*105c0*/  IADD3 R8, P5, R4.reuse, 0x40, RZ ;  /* 0x0000004004087810 */ /* 0x040fe40007fbe0ff */
[----:B------:R-:W-:Y:S02]  /*105d0*/  SHF.R.U64 R7, R7, 0x3, RZ ;  /* 0x0000000307077819 */ /* 0x000fe400000012ff */
[C---:B------:R-:W-:Y:S01]  /*105e0*/  IADD3 R31, P6, R4.reuse, 0x20, RZ ;  /* 0x00000020041f7810 */ /* 0x040fe20007fde0ff */
[--C-:B------:R-:W-:Y:S01]  /*105f0*/  IMAD.X R27, RZ, RZ, R5.reuse, P5 ;  /* 0x000000ffff1b7224 */ /* 0x100fe200028e0605 */
[C---:B------:R-:W-:Y:S02]  /*10600*/  IADD3 R35, P4, R4.reuse, 0x60, RZ ;  /* 0x0000006004237810 */ /* 0x040fe40007f9e0ff */
[C---:B------:R-:W-:Y:S01]  /*10610*/  IADD3 R37, P3, R4.reuse, 0x4000, RZ ;  /* 0x0000400004257810 */ /* 0x040fe20007f7e0ff */
[--C-:B------:R-:W-:Y:S01]  /*10620*/  IMAD.X R29, RZ, RZ, R5.reuse, P6 ;  /* 0x000000ffff1d7224 */ /* 0x100fe200030e0605 */
[C---:B------:R-:W-:Y:S01]  /*10630*/  IADD3 R39, P2, R4.reuse, 0x4020, RZ ;  /* 0x0000402004277810 */ /* 0x040fe20007f5e0ff */
[--C-:B------:R-:W-:Y:S01]  /*10640*/  IMAD.X R25, RZ, RZ, R5.reuse, P4 ;  /* 0x000000ffff197224 */ /* 0x100fe200020e0605 */
[C---:B------:R-:W-:Y:S01]  /*10650*/  IADD3 R41, P1, R4.reuse, 0x4040, RZ ;  /* 0x0000404004297810 */ /* 0x040fe20007f3e0ff */
[--C-:B------:R-:W-:Y:S01]  /*10660*/  IMAD.X R15, RZ, RZ, R5.reuse, P3 ;  /* 0x000000ffff0f7224 */ /* 0x100fe200018e0605 */
[----:B------:R-:W-:Y:S01]  /*10670*/  IADD3 R34, P0, R4, 0x4060, RZ ;  /* 0x0000406004227810 */ /* 0x000fe20007f1e0ff */
[--C-:B------:R-:W-:Y:S01]  /*10680*/  IMAD.X R13, RZ, RZ, R5.reuse, P2 ;  /* 0x000000ffff0d7224 */ /* 0x100fe200010e0605 */
[----:B------:R-:W-:Y:S01]  /*10690*/  LOP3.LUT R4, R7, R4, RZ, 0x3c, !PT ;  /* 0x0000000407047212 */ /* 0x000fe200078e3cff */
[--C-:B------:R-:W-:Y:S01]  /*106a0*/  IMAD.X R11, RZ, RZ, R5.reuse, P1 ;  /* 0x000000ffff0b7224 */ /* 0x100fe200008e0605 */
[----:B------:R-:W-:Y:S01]  /*106b0*/  LOP3.LUT R7, R8, 0x380, RZ, 0xc0, !PT ;  /* 0x0000038008077812 */ /* 0x000fe200078ec0ff */
[----:B------:R-:W-:Y:S01]  /*106c0*/  IMAD.X R9, RZ, RZ, R5, P0 ;  /* 0x000000ffff097224 */ /* 0x000fe200000e0605 */
[----:B------:R-:W-:-:S02]  /*106d0*/  LOP3.LUT R6, R31, 0x380, RZ, 0xc0, !PT ;  /* 0x000003801f067812 */ /* 0x000fc400078ec0ff */
[----:B------:R-:W-:Y:S02]  /*106e0*/  SHF.R.U64 R7, R7, 0x3, RZ ;  /* 0x0000000307077819 */ /* 0x000fe400000012ff */
[----:B------:R-:W-:Y:S02]  /*106f0*/  LOP3.LUT R10, R35, 0x380, RZ, 0xc0, !PT ;  /* 0x00000380230a7812 */ /* 0x000fe400078ec0ff */
[----:B------:R-:W-:Y:S02]  /*10700*/  LOP3.LUT R12, R37, 0x380, RZ, 0xc0, !PT ;  /* 0x00000380250c7812 */ /* 0x000fe400078ec0ff */
[----:B------:R-:W-:Y:S02]  /*10710*/  LOP3.LUT R26, R7, R8, RZ, 0x3c, !PT ;  /* 0x00000008071a7212 */ /* 0x000fe400078e3cff */
[----:B------:R-:W-:Y:S02]  /*10720*/  SHF.R.U64 R6, R6, 0x3, RZ ;  /* 0x0000000306067819 */ /* 0x000fe400000012ff */
[----:B------:R-:W-:-:S02]  /*10730*/  SHF.R.U64 R10, R10, 0x3, RZ ;  /* 0x000000030a0a7819 */ /* 0x000fc400000012ff */
[----:B------:R-:W-:Y:S02]  /*10740*/  LOP3.LUT R8, R39, 0x380, RZ, 0xc0, !PT ;  /* 0x0000038027087812 */ /* 0x000fe400078ec0ff */
[----:B------:R-:W-:Y:S02]  /*10750*/  SHF.R.U64 R12, R12, 0x3, RZ ;  /* 0x000000030c0c7819 */ /* 0x000fe400000012ff */
[----:B------:R-:W-:Y:S02]  /*10760*/  LOP3.LUT R28, R6, R31, RZ, 0x3c, !PT ;  /* 0x0000001f061c7212 */ /* 0x000fe400078e3cff */
[----:B------:R-:W-:Y:S02]  /*10770*/  LOP3.LUT R24, R10, R35, RZ, 0x3c, !PT ;  /* 0x000000230a187212 */ /* 0x000fe400078e3cff */
[----:B------:R-:W-:Y:S02]  /*10780*/  SHF.R.U64 R8, R8, 0x3, RZ ;  /* 0x0000000308087819 */ /* 0x000fe400000012ff */
[----:B------:R-:W-:-:S02]  /*10790*/  LOP3.LUT R10, R41, 0x380, RZ, 0xc0, !PT ;  /* 0x00000380290a7812 */ /* 0x000fc400078ec0ff */
[----:B------:R-:W-:Y:S02]  /*107a0*/  LOP3.LUT R31, R34, 0x380, RZ, 0xc0, !PT ;  /* 0x00000380221f7812 */ /* 0x000fe400078ec0ff */
[----:B------:R-:W-:Y:S02]  /*107b0*/  LOP3.LUT R14, R12, R37, RZ, 0x3c, !PT ;  /* 0x000000250c0e7212 */ /* 0x000fe400078e3cff */
[----:B------:R-:W-:Y:S02]  /*107c0*/  LOP3.LUT R12, R8, R39, RZ, 0x3c, !PT ;  /* 0x00000027080c7212 */ /* 0x000fe400078e3cff */
[----:B------:R-:W-:Y:S02]  /*107d0*/  MOV R30, R4 ;  /* 0x00000004001e7202 */ /* 0x000fe40000000f00 */
[----:B------:R-:W-:Y:S02]  /*107e0*/  SHF.R.U64 R10, R10, 0x3, RZ ;  /* 0x000000030a0a7819 */ /* 0x000fe400000012ff */
[----:B------:R-:W-:-:S02]  /*107f0*/  SHF.R.U64 R31, R31, 0x3, RZ ;  /* 0x000000031f1f7819 */ /* 0x000fc400000012ff */
[----:B------:R-:W-:Y:S02]  /*10800*/  F2FP.F16.F32.PACK_AB R4, R89, R88 ;  /* 0x000000585904723e */ /* 0x000fe400000000ff */
[----:B------:R-:W-:Y:S02]  /*10810*/  F2FP.F16.F32.PACK_AB R5, R3, R2 ;  /* 0x000000020305723e */ /* 0x000fe400000000ff */
[----:B------:R-:W-:Y:S02]  /*10820*/  F2FP.F16.F32.PACK_AB R6, R93, R92 ;  /* 0x0000005c5d06723e */ /* 0x000fe400000000ff */
[----:B------:R-:W-:Y:S01]  /*10830*/  F2FP.F16.F32.PACK_AB R7, R95, R94 ;  /* 0x0000005e5f07723e */ /* 0x000fe200000000ff */
[----:B------:R-:W-:Y:S01]  /*10840*/  BAR.SYNC.DEFER_BLOCKING 0x1, 0x100 ;  /* 0x0044000000007b1d */ /* 0x000fe20000010000 */
[----:B------:R-:W-:Y:S02]  /*10850*/  MOV R37, R14 ;  /* 0x0000000e00257202 */ /* 0x000fe40000000f00 */
[----:B------:R-:W-:-:S02]  /*10860*/  MOV R36, R12 ;  /* 0x0000000c00247202 */ /* 0x000fc40000000f00 */
[----:B------:R-:W-:Y:S02]  /*10870*/  LOP3.LUT R10, R10, R41, RZ, 0x3c, !PT ;  /* 0x000000290a0a7212 */ /* 0x000fe400078e3cff */
[----:B------:R-:W-:Y:S02]  /*10880*/  LOP3.LUT R8, R31, R34, RZ, 0x3c, !PT ;  /* 0x000000221f087212 */ /* 0x000fe400078e3cff */
[----:B------:R-:W-:Y:S02]  /*10890*/  MOV R40, R28 ;  /* 0x0000001c00287202 */ /* 0x000fe40000000f00 */
[----:B------:R-:W-:Y:S02]  /*108a0*/  MOV R39, R26 ;  /* 0x0000001a00277202 */ /* 0x000fe40000000f00 */
[----:B------:R-:W-:Y:S02]  /*108b0*/  MOV R38, R24 ;  /* 0x0000001800267202 */ /* 0x000fe40000000f00 */
[----:B------:R-:W-:-:S02]  /*108c0*/  F2FP.F16.F32.PACK_AB R12, R97, R96 ;  /* 0x00000060610c723e */ /* 0x000fc400000000ff */
[----:B------:R-:W-:Y:S02]  /*108d0*/  F2FP.F16.F32.PACK_AB R13, R99, R98 ;  /* 0x00000062630d723e */ /* 0x000fe400000000ff */
[----:B------:R-:W-:Y:S02]  /*108e0*/  F2FP.F16.F32.PACK_AB R14, R101, R100 ;  /* 0x00000064650e723e */ /* 0x000fe400000000ff */
[----:B------:R-:W-:Y:S02]  /*108f0*/  F2FP.F16.F32.PACK_AB R15, R103, R102 ;  /* 0x00000066670f723e */ /* 0x000fe400000000ff */
[----:B------:R-:W-:Y:S01]  /*10900*/  F2FP.F16.F32.PACK_AB R24, R105, R104 ;  /* 0x000000686918723e */ /* 0x000fe200000000ff */
[----:B------:R0:W-:Y:S01]  /*10910*/  STSM.16.M88.4 [R30], R4 ;  /* 0x000000041e007844 */ /* 0x0001e20000000200 */
[----:B------:R-:W-:Y:S02]  /*10920*/  F2FP.F16.F32.PACK_AB R25, R107, R106 ;  /* 0x0000006a6b19723e */ /* 0x000fe400000000ff */
[----:B------:R-:W-:Y:S01]  /*10930*/  F2FP.F16.F32.PACK_AB R26, R109, R108 ;  /* 0x0000006c6d1a723e */ /* 0x000fe200000000ff */
[----:B------:R2:W-:Y:S01]  /*10940*/  STSM.16.M88.4 [R40], R12 ;  /* 0x0000000c28007844 */ /* 0x0005e20000000200 */
[----:B------:R-:W-:-:S02]  /*10950*/  F2FP.F16.F32.PACK_AB R27, R111, R110 ;  /* 0x0000006e6f1b723e */ /* 0x000fc400000000ff */
[----:B------:R-:W-:Y:S02]  /*10960*/  F2FP.F16.F32.PACK_AB R28, R113, R112 ;  /* 0x00000070711c723e */ /* 0x000fe400000000ff */
[----:B------:R-:W-:Y:S01]  /*10970*/  F2FP.F16.F32.PACK_AB R29, R115, R114 ;  /* 0x00000072731d723e */ /* 0x000fe200000000ff */
[----:B------:R-:W-:Y:S01]  /*10980*/  STSM.16.M88.4 [R39], R24 ;  /* 0x0000001827007844 */ /* 0x000fe20000000200 */
[----:B------:R-:W-:Y:S02]  /*10990*/  F2FP.F16.F32.PACK_AB R31, R119, R118 ;  /* 0x00000076771f723e */ /* 0x000fe400000000ff */
[----:B------:R-:W-:Y:S02]  /*109a0*/  MOV R35, R10 ;  /* 0x0000000a00237202 */ /* 0x000fe40000000f00 */
[----:B------:R-:W-:Y:S02]  /*109b0*/  MOV R34, R8 ;  /* 0x0000000800227202 */ /* 0x000fe40000000f00 */
[----:B0-----:R-:W-:-:S02]  /*109c0*/  F2FP.F16.F32.PACK_AB R30, R117, R116 ;  /* 0x00000074751e723e */ /* 0x001fc400000000ff */
[----:B------:R-:W-:Y:S02]  /*109d0*/  F2FP.F16.F32.PACK_AB R4, R121, R120 ;  /* 0x000000787904723e */ /* 0x000fe400000000ff */
[----:B------:R-:W-:Y:S01]  /*109e0*/  F2FP.F16.F32.PACK_AB R5, R123, R122 ;  /* 0x0000007a7b05723e */ /* 0x000fe200000000ff */
[----:B------:R0:W-:Y:S01]  /*109f0*/  STSM.16.M88.4 [R38], R28 ;  /* 0x0000001c26007844 */ /* 0x0001e20000000200 */
[----:B------:R-:W-:Y:S02]  /*10a00*/  F2FP.F16.F32.PACK_AB R6, R125, R124 ;  /* 0x0000007c7d06723e */ /* 0x000fe400000000ff */
[----:B------:R-:W-:Y:S02]  /*10a10*/  F2FP.F16.F32.PACK_AB R7, R127, R126 ;  /* 0x0000007e7f07723e */ /* 0x000fe400000000ff */
[----:B------:R-:W-:Y:S02]  /*10a20*/  F2FP.F16.F32.PACK_AB R8, R129, R128 ;  /* 0x000000808108723e */ /* 0x000fe400000000ff */
[----:B------:R-:W-:Y:S01]  /*10a30*/  F2FP.F16.F32.PACK_AB R9, R131, R130 ;  /* 0x000000828309723e */ /* 0x000fe200000000ff */
[----:B------:R3:W-:Y:S01]  /*10a40*/  STSM.16.M88.4 [R37], R4 ;  /* 0x0000000425007844 */ /* 0x0007e20000000200 */
[----:B------:R-:W-:-:S02]  /*10a50*/  F2FP.F16.F32.PACK_AB R10, R133, R132 ;  /* 0x00000084850a723e */ /* 0x000fc400000000ff */
[----:B------:R-:W-:Y:S02]  /*10a60*/  F2FP.F16.F32.PACK_AB R11, R135, R134 ;  /* 0x00000086870b723e */ /* 0x000fe400000000ff */
[----:B--2---:R-:W-:Y:S02]  /*10a70*/  F2FP.F16.F32.PACK_AB R12, R137, R136 ;  /* 0x00000088890c723e */ /* 0x004fe400000000ff */
[----:B------:R-:W-:Y:S01]  /*10a80*/  F2FP.F16.F32.PACK_AB R13, R139, R138 ;  /* 0x0000008a8b0d723e */ /* 0x000fe200000000ff */
[----:B------:R2:W-:Y:S01]  /*10a90*/  STSM.16.M88.4 [R36], R8 ;  /* 0x0000000824007844 */ /* 0x0005e20000000200 */
[----:B------:R-:W-:Y:S01]  /*10aa0*/  F2FP.F16.F32.PACK_AB R14, R141, R140 ;  /* 0x0000008c8d0e723e */ /* 0x000fe200000000ff */
[----:B0-----:R-:W-:Y:S01]  /*10ab0*/  IMAD.U32 R28, RZ, RZ, UR8 ;  /* 0x00000008ff1c7e24 */ /* 0x001fe2000f8e00ff */
[----:B------:R-:W-:Y:S01]  /*10ac0*/  F2FP.F16.F32.PACK_AB R15, R143, R142 ;  /* 0x0000008e8f0f723e */ /* 0x000fe200000000ff */
[----:B------:R-:W-:Y:S01]  /*10ad0*/  IMAD.U32 R29, RZ, RZ, UR9 ;  /* 0x00000009ff1d7e24 */ /* 0x000fe2000f8e00ff */
[----:B------:R-:W-:Y:S01]  /*10ae0*/  F2FP.F16.F32.PACK_AB R24, R145, R144 ;  /* 0x000000909118723e */ /* 0x000fe200000000ff */
[----:B------:R-:W-:Y:S01]  /*10af0*/  ULDC.64 UR8, c[0x0][0xc08] ;  /* 0x0003020000087ab9 */ /* 0x000fe20000000a00 */
[----:B------:R-:W-:Y:S01]  /*10b00*/  F2FP.F16.F32.PACK_AB R25, R147, R146 ;  /* 0x000000929319723e */ /* 0x000fe200000000ff */
[----:B------:R0:W-:Y:S01]  /*10b10*/  STSM.16.M88.4 [R35], R12 ;  /* 0x0000000c23007844 */ /* 0x0001e20000000200 */
[----:B------:R-:W-:-:S02]  /*10b20*/  F2FP.F16.F32.PACK_AB R26, R149, R148 ;  /* 0x00000094951a723e */ /* 0x000fc400000000ff */
[----:B------:R-:W-:Y:S02]  /*10b30*/  F2FP.F16.F32.PACK_AB R27, R151, R150 ;  /* 0x00000096971b723e */ /* 0x000fe400000000ff */
[----:B------:R-:W-:-:S03]  /*10b40*/  ISETP.NE.U32.AND P0, PT, RZ, UR10, PT ;  /* 0x0000000aff007c0c */ /* 0x000fc6000bf05070 */
[----:B------:R4:W-:Y:S01]  /*10b50*/  STSM.16.M88.4 [R34], R24 ;  /* 0x0000001822007844 */ /* 0x0009e20000000200 */
[----:B------:R-:W-:Y:S01]  /*10b60*/  BAR.SYNC.DEFER_BLOCKING 0x1, 0x100 ;  /* 0x0044000000007b1d */ /* 0x000fe20000010000 */
[----:B------:R-:W-:-:S13]  /*10b70*/  ISETP.NE.AND.EX P0, PT, RZ, UR11, PT, P0 ;  /* 0x0000000bff007c0c */ /* 0x000fda000bf05300 */
[----:B------:R-:W4:Y:S01]  /*10b80*/  @P0 LDG.E R30, desc[UR36][R28.64] ;  /* 0x000000241c1e0981 */ /* 0x000f22000c1e1900 */
[----:B------:R-:W-:Y:S01]  /*10b90*/  UISETP.NE.U32.AND UP0, UPT, UR8, URZ, UPT ;  /* 0x0000003f0800728c */ /* 0x000fe2000bf05070 */
[----:B-1----:R-:W-:Y:S01]  /*10ba0*/  ISETP.NE.AND P1, PT, R45, 0x1, PT ;  /* 0x000000012d00780c */ /* 0x002fe20003f25270 */
[----:B------:R-:W-:Y:S02]  /*10bb0*/  ULDC UR4, c[0x0][0xa88] ;  /* 0x0002a20000047ab9 */ /* 0x000fe40000000800 */
[----:B------:R-:W-:Y:S01]  /*10bc0*/  UISETP.NE.AND.EX UP0, UPT, UR9, URZ, UPT, UP0 ;  /* 0x0000003f0900728c */ /* 0x000fe2000bf05300 */
[----:B------:R-:W-:Y:S01]  /*10bd0*/  IMAD.U32 R44, RZ, RZ, UR4 ;  /* 0x00000004ff2c7e24 */ /* 0x000fe2000f8e00ff */
[----:B------:R-:W-:-:S04]  /*10be0*/  ULDC UR4, c[0x0][0xad4] ;  /* 0x0002b50000047ab9 */ /* 0x000fc80000000800 */
[----:B------:R-:W-:-:S04]  /*10bf0*/  PLOP3.LUT P4, PT, PT, PT, UP0, 0x80, 0x0 ;  /* 0x000000000000781c */ /* 0x000fc80003f8f008 */
[----:B---3--:R-:W1:Y:S01]  /*10c00*/  @P1 LDC R6, c[0x0][0xbec] ;  /* 0x0002fb00ff061b82 */ /* 0x008e620000000800 */
[----:B------:R-:W-:Y:S02]  /*10c10*/  @UP0 ULDC.64 UR8, c[0x0][0xc08] ;  /* 0x0003020000080ab9 */ /* 0x000fe40000000a00 */
[----:B------:R-:W-:Y:S02]  /*10c20*/  @UP0 UIMAD.WIDE UR8, UR58, 0x4, UR8 ;  /* 0x000000043a0808a5 */ /* 0x000fe4000f8e0208 */
[----:B------:R-:W-:-:S03]  /*10c30*/  UISETP.NE.AND UP0, UPT, UR55, URZ, UPT ;  /* 0x0000003f3700728c */ /* 0x000fc6000bf05270 */
[----:B--2---:R-:W2:Y:S01]  /*10c40*/  @P1 LDC R9, c[0x0][0xbf0] ;  /* 0x0002fc00ff091b82 */ /* 0x004ea20000000800 */
[----:B------:R-:W-:Y:S01]  /*10c50*/  USEL UR4, UR55, UR4, UP0 ;  /* 0x0000000437047287 */ /* 0x000fe20008000000 */
[----:B------:R-:W-:Y:S01]  /*10c60*/  IMAD.U32 R4, RZ, RZ, UR8 ;  /* 0x00000008ff047e24 */ /* 0x000fe2000f8e00ff */
[----:B------:R-:W-:Y:S01]  /*10c70*/  UMOV UR19, 0x9b8 ;  /* 0x000009b800137882 */ /* 0x000fe20000000000 */
[----:B------:R-:W-:Y:S01]  /*10c80*/  IMAD.U32 R5, RZ, RZ, UR9 ;  /* 0x00000009ff057e24 */ /* 0x000fe2000f8e00ff */
[----:B------:R-:W-:Y:S02]  /*10c90*/  UISETP.GT.AND UP1, UPT, UR4, 0x1, UPT ;  /* 0x000000010400788c */ /* 0x000fe4000bf24270 */
[----:B------:R-:W-:Y:S02]  /*10ca0*/  UISETP.NE.U32.AND UP0, UPT, UR10, URZ, UPT ;  /* 0x0000003f0a00728c */ /* 0x000fe4000bf05070 */
[----:B------:R-:W-:Y:S01]  /*10cb0*/  USEL UR19, UR19, 0x978, UP1 ;  /* 0x0000097813137887 */ /* 0x000fe20008800000 */
[----:B0-----:R-:W-:Y:S01]  /*10cc0*/  VIADD R13, R17, UR47 ;  /* 0x0000002f110d7c36 */ /* 0x001fe20008000000 */
[----:B------:R-:W-:Y:S01]  /*10cd0*/  UISETP.NE.AND.EX UP0, UPT, UR11, URZ, UPT, UP0 ;  /* 0x0000003f0b00728c */ /* 0x000fe2000bf05300 */
[----:B------:R1:W5:Y:S01]  /*10ce0*/  @P4 LDG.E R44, desc[UR36][R4.64] ;  /* 0x00000024042c4981 */ /* 0x000362000c1e1900 */
[----:B------:R-:W-:Y:S01]  /*10cf0*/  UMOV UR4, URZ ;  /* 0x0000003f00047c82 */ /* 0x000fe20008000000 */
[----:B------:R-:W-:Y:S01]  /*10d00*/  USHF.R.S32.HI UR10, URZ, 0x1f, UR58 ;  /* 0x0000001f3f0a7899 */ /* 0x000fe2000801143a */
[----:B------:R-:W-:Y:S01]  /*10d10*/  IMAD.MOV.U32 R7, RZ, RZ, R13 ;  /* 0x000000ffff077224 */ /* 0x000fe200078e000d */
[----:B------:R-:W-:-:S02]  /*10d20*/  USEL UR8, UR58, URZ, !UP0 ;  /* 0x0000003f3a087287 */ /* 0x000fc4000c000000 */
[----:B------:R-:W-:Y:S02]  /*10d30*/  USEL UR9, UR57, URZ, UP1 ;  /* 0x0000003f39097287 */ /* 0x000fe40008800000 */
[----:B------:R-:W-:Y:S01]  /*10d40*/  USEL UR18, UR10, URZ, !UP0 ;  /* 0x0000003f0a127287 */ /* 0x000fe2000c000000 */
[----:B------:R-:W-:Y:S02]  /*10d50*/  ULDC.64 UR12, c[0x0][UR19+0x220] ;  /* 0x00008800130c7abb */ /* 0x000fe40008000a00 */
[----:B------:R-:W-:Y:S01]  /*10d60*/  ULDC.64 UR10, c[0x0][UR19+0x218] ;  /* 0x00008600130a7abb */ /* 0x000fe20008000a00 */
[----:B-1----:R-:W-:Y:S01]  /*10d70*/  @P1 IMAD.HI.U32 R4, R13, R6, RZ ;  /* 0x000000060d041227 */ /* 0x002fe200078e00ff */
[----:B------:R-:W-:Y:S01]  /*10d80*/  ULDC.64 UR14, c[0x0][UR19+0x228] ;  /* 0x00008a00130e7abb */ /* 0x000fe20008000a00 */
[----:B------:R-:W-:Y:S02]  /*10d90*/  UIMAD UR13, UR13, UR8, URZ ;  /* 0x000000080d0d72a4 */ /* 0x000fe4000f8e023f */
[----:B------:R-:W-:Y:S01]  /*10da0*/  UIMAD.WIDE.U32 UR16, UR10, UR56, URZ ;  /* 0x000000380a1072a5 */ /* 0x000fe2000f8e003f */
[----:B--2---:R-:W-:Y:S01]  /*10db0*/  @P1 SHF.R.U32.HI R7, RZ, R9, R4 ;  /* 0x00000009ff071219 */ /* 0x004fe20000011604 */
[----:B------:R-:W-:-:S02]  /*10dc0*/  UIMAD UR20, UR11, UR56, URZ ;  /* 0x000000380b1472a4 */ /* 0x000fc4000f8e023f */
[----:B------:R-:W-:Y:S02]  /*10dd0*/  UIMAD.WIDE.U32 UR10, UR12, UR8, URZ ;  /* 0x000000080c0a72a5 */ /* 0x000fe4000f8e003f */
[----:B------:R-:W-:Y:S01]  /*10de0*/  UIMAD.WIDE.U32 UR22, UR14, UR9, URZ ;  /* 0x000000090e1672a5 */ /* 0x000fe2000f8e003f */
[----:B------:R-:W-:Y:S01]  /*10df0*/  IMAD.MOV R6, RZ, RZ, -R7 ;  /* 0x000000ffff067224 */ /* 0x000fe200078e0a07 */
[----:B------:R-:W-:Y:S02]  /*10e00*/  UIMAD UR9, UR15, UR9, URZ ;  /* 0x000000090f0972a4 */ /* 0x000fe4000f8e023f */
[----:B------:R-:W-:Y:S01]  /*10e10*/  UIMAD UR13, UR12, UR18, UR13 ;  /* 0x000000120c0d72a4 */ /* 0x000fe2000f8e020d */
[----:B------:R-:W-:Y:S01]  /*10e20*/  IMAD R9, R45, R6, R13 ;  /* 0x000000062d097224 */ /* 0x000fe200078e020d */
[----:B------:R-:W-:Y:S01]  /*10e30*/  UIADD3 UR20, UR17, UR20, URZ ;  /* 0x0000001411147290 */ /* 0x000fe2000fffe03f */
[----:B------:R-:W-:Y:S02]  /*10e40*/  IMAD.U32 R4, RZ, RZ, UR22 ;  /* 0x00000016ff047e24 */ /* 0x000fe4000f8e00ff */
[----:B------:R-:W-:Y:S01]  /*10e50*/  IMAD.U32 R5, RZ, RZ, UR23 ;  /* 0x00000017ff057e24 */ /* 0x000fe2000f8e00ff */
[----:B------:R-:W-:-:S02]  /*10e60*/  SHF.R.S32.HI R5, RZ, 0x1f, R7 ;  /* 0x0000001fff057819 */ /* 0x000fc40000011407 */
[----:B------:R-:W-:Y:S02]  /*10e70*/  SHF.R.S32.HI R6, RZ, 0x1f, R9 ;  /* 0x0000001fff067819 */ /* 0x000fe40000011409 */
[----:B----4-:R-:W-:-:S13]  /*10e80*/  @P0 R2UR UR4, R30 ;  /* 0x000000001e0402ca */ /* 0x010fda00000e0000 */
[----:B------:R-:W-:Y:S02]  /*10e90*/  UIADD3 UR16, UP0, UP2, UR10, UR16, UR4 ;  /* 0x000000100a107290 */ /* 0x000fe4000fa1e004 */
[----:B------:R-:W-:Y:S02]  /*10ea0*/  UIADD3 UR10, UR23, UR9, URZ ;  /* 0x00000009170a7290 */ /* 0x000fe4000fffe03f */
[----:B------:R-:W-:Y:S02]  /*10eb0*/  UIADD3 UR9, UR11, UR13, URZ ;  /* 0x0000000d0b097290 */ /* 0x000fe4000fffe03f */
[----:B------:R-:W-:Y:S01]  /*10ec0*/  USHF.R.S32.HI UR14, URZ, 0x1f, UR4 ;  /* 0x0000001f3f0e7899 */ /* 0x000fe20008011404 */
[----:B------:R-:W-:Y:S01]  /*10ed0*/  IADD3 R4, P2, P3, R7, UR16, R4 ;  /* 0x0000001007047c10 */ /* 0x000fe2000fb5e004 */
[----:B------:R-:W-:Y:S01]  /*10ee0*/  IMAD.U32 R8, RZ, RZ, UR10 ;  /* 0x0000000aff087e24 */ /* 0x000fe2000f8e00ff */
[----:B------:R-:W-:Y:S01]  /*10ef0*/  ULDC.64 UR10, c[0x0][UR19+0x210] ;  /* 0x00008400130a7abb */ /* 0x000fe20008000a00 */
[----:B------:R-:W-:Y:S01]  /*10f00*/  UIADD3.X UR9, UR9, UR20, UR14, UP0, UP2 ;  /* 0x0000001409097290 */ /* 0x000fe200087e440e */
[----:B------:R-:W-:Y:S01]  /*10f10*/  IMAD R7, R9, UR11, RZ ;  /* 0x0000000b09077c24 */ /* 0x000fe2000f8e02ff */
[----:B------:R-:W-:Y:S01]  /*10f20*/  ULDC.64 UR12, c[0x0][0xba8] ;  /* 0x0002ea00000c7ab9 */ /* 0x000fe20000000a00 */
[----:B------:R-:W-:Y:S01]  /*10f30*/  @!UP1 ULDC UR12, c[0x0][0xb50] ;  /* 0x0002d400000c9ab9 */ /* 0x000fe20000000800 */
[----:B------:R-:W-:Y:S01]  /*10f40*/  @!UP1 ULDC UR13, c[0x0][0xb54] ;  /* 0x0002d500000d9ab9 */ /* 0x000fe20000000800 */
[----:B------:R-:W-:Y:S01]  /*10f50*/  IMAD R7, R6, UR10, R7 ;  /* 0x0000000a06077c24 */ /* 0x000fe2000f8e0207 */
[----:B------:R-:W-:-:S03]  /*10f60*/  IADD3.X R5, R5, UR9, R8, P2, P3 ;  /* 0x0000000905057c10 */ /* 0x000fc600097e6408 */
[----:B------:R-:W-:-:S04]  /*10f70*/  IMAD.WIDE.U32 R4, R9, UR10, R4 ;  /* 0x0000000a09047c25 */ /* 0x000fc8000f8e0004 */
[----:B------:R-:W-:Y:S01]  /*10f80*/  IMAD.IADD R5, R5, 0x1, R7 ;  /* 0x0000000105057824 */ /* 0x000fe200078e0207 */
[----:B------:R-:W-:-:S04]  /*10f90*/  LEA R8, P2, R4, UR12, 0x2 ;  /* 0x0000000c04087c11 */ /* 0x000fc8000f8410ff */
[----:B------:R-:W-:Y:S01]  /*10fa0*/  LEA.HI.X R10, R4, UR13, R5, 0x2, P2 ;  /* 0x0000000d040a7c11 */ /* 0x000fe200090f1405 */
[----:B------:R-:W-:Y:S08]  /*10fb0*/  @P4 BRA `(.L_x_1414) ;  /* 0x0000000000104947 */ /* 0x000ff00003800000 */
[----:B------:R-:W-:Y:S05]  /*10fc0*/  @!P0 BRA `(.L_x_1414) ;  /* 0x00000000000c8947 */ /* 0x000fea0003800000 */
[----:B------:R-:W2:Y:S04]  /*10fd0*/  LDG.E R5, desc[UR36][R28.64] ;  /* 0x000000241c057981 */ /* 0x000ea8000c1e1900 */
[----:B-----5:R-:W2:Y:S02]  /*10fe0*/  LDG.E R44, desc[UR36][R28.64+0x4] ;  /* 0x000004241c2c7981 */ /* 0x020ea4000c1e1900 */
[----:B--2---:R-:W-:-:S07]  /*10ff0*/  IMAD.IADD R44, R44, 0x1, -R5 ;  /* 0x000000012c2c7824 */ /* 0x004fce00078e0a05 */
.L_x_1414:
[----:B------:R-:W-:Y:S01]  /*11000*/  SHFL.IDX PT, R4, R8, RZ, 0x1c1f ;  /* 0x001c1fff08047589 */ /* 0x000fe200000e0000 */
[----:B------:R-:W-:Y:S01]  /*11010*/  VIADD R11, R218, UR47 ;  /* 0x0000002fda0b7c36 */ /* 0x000fe20008000000 */
[----:B------:R-:W-:Y:S01]  /*11020*/  LOP3.LUT P0, RZ, R200, 0x3, RZ, 0xc0, !PT ;  /* 0x00000003c8ff7812 */ /* 0x000fe2000780c0ff */
[----:B-----5:R-:W-:Y:S01]  /*11030*/  IMAD R44, R44, R45, RZ ;  /* 0x0000002d2c2c7224 */ /* 0x020fe200078e02ff */
[----:B------:R-:W0:Y:S01]  /*11040*/  SHFL.IDX PT, R5, R10, RZ, 0x1c1f ;  /* 0x001c1fff0a057589 */ /* 0x000e2200000e0000 */
[C---:B------:R-:W-:Y:S01]  /*11050*/  VIADD R9, R11.reuse, 0x8 ;  /* 0x000000080b097836 */ /* 0x040fe20000000000 */
[----:B------:R-:W-:Y:S02]  /*11060*/  PLOP3.LUT P3, PT, PT, PT, UP1, 0x80, 0x0 ;  /* 0x000000000000781c */ /* 0x000fe40003f6f018 */
[----:B------:R-:W-:Y:S01]  /*11070*/  SHFL.IDX PT, R6, R8, 0x1, 0x1c1f ;  /* 0x003c1f0008067f89 */ /* 0x000fe200000e0000 */
[-C--:B------:R-:W-:Y:S02]  /*11080*/  ISETP.GE.OR P2, PT, R11, R44.reuse, P0 ;  /* 0x0000002c0b00720c */ /* 0x080fe40000746670 */
[-C--:B------:R-:W-:Y:S01]  /*11090*/  ISETP.GE.OR P0, PT, R9, R44.reuse, P0 ;  /* 0x0000002c0900720c */ /* 0x080fe20000706670 */
[----:B------:R-:W1:Y:S10]  /*110a0*/  SHFL.IDX PT, R7, R10, 0x1, 0x1c1f ;  /* 0x003c1f000a077f89 */ /* 0x000e7400000e0000 */
[----:B0-----:R0:W-:Y:S01]  /*110b0*/  @!P2 ST.E desc[UR36][R4.64], R20 ;  /* 0x000000140400a985 */ /* 0x0011e2000c101924 */
[----:B------:R-:W-:-:S03]  /*110c0*/  ISETP.GE.AND P2, PT, R11, R44, PT ;  /* 0x0000002c0b00720c */ /* 0x000fc60003f46270 */
[----:B-1----:R0:W-:Y:S01]  /*110d0*/  @!P0 ST.E desc[UR36][R6.64], R0 ;  /* 0x0000000006008985 */ /* 0x0021e2000c101924 */
[----:B------:R-:W-:Y:S01]  /*110e0*/  ISETP.GE.AND P0, PT, R9, R44, PT ;  /* 0x0000002c0900720c */ /* 0x000fe20003f06270 */
[----:B------:R-:W-:-:S12]  /*110f0*/  @P3 BRA `(.L_x_1415) ;  /* 0x00000008008c3947 */ /* 0x000fd80003800000 */
[----:B------:R-:W-:Y:S01]  /*11100*/  IMAD R3, R198, 0x40, R18 ;  /* 0x00000040c6037824 */ /* 0x000fe200078e0212 */
[----:B------:R-:W-:Y:S01]  /*11110*/  ULDC.64 UR12, c[0x0][0xaa0] ;  /* 0x0002a800000c7ab9 */ /* 0x000fe20000000a00 */
[----:B------:R-:W1:Y:S02]  /*11120*/  @P1 LDC R49, c[0x0][0xbf0] ;  /* 0x0002fc00ff311b82 */ /* 0x000e640000000800 */
[----:B------:R-:W-:-:S03]  /*11130*/  IMAD.WIDE R32, R3, 0x2, R32 ;  /* 0x0000000203207825 */ /* 0x000fc600078e0220 */
[C---:B------:R-:W-:Y:S01]  /*11140*/  IADD3 R9, P6, R32.reuse, 0x1000, RZ ;  /* 0x0000100020097810 */ /* 0x040fe20007fde0ff */
[----:B------:R-:W-:Y:S01]  /*11150*/  UIMAD UR9, UR14, UR12, URZ ;  /* 0x0000000c0e0972a4 */ /* 0x000fe2000f8e023f */
[C---:B------:R-:W-:Y:S02]  /*11160*/  IADD3 R13, P5, R32.reuse, 0x2000, RZ ;  /* 0x00002000200d7810 */ /* 0x040fe40007fbe0ff */
[----:B------:R-:W-:Y:S01]  /*11170*/  LOP3.LUT R8, R9, 0x380, RZ, 0xc0, !PT ;  /* 0x0000038009087812 */ /* 0x000fe200078ec0ff */
[----:B------:R-:W-:Y:S01]  /*11180*/  UIMAD.WIDE.U32 UR10, UR4, UR12, URZ ;  /* 0x0000000c040a72a5 */ /* 0x000fe2000f8e003f */
[----:B------:R-:W-:Y:S02]  /*11190*/  IADD3 R25, P4, R32, 0x3000, RZ ;  /* 0x0000300020197810 */ /* 0x000fe40007f9e0ff */
[----:B------:R-:W-:Y:S01]  /*111a0*/  SHF.R.U64 R8, R8, 0x3, RZ ;  /* 0x0000000308087819 */ /* 0x000fe200000012ff */
[----:B------:R-:W-:Y:S01]  /*111b0*/  UIMAD UR9, UR4, UR13, UR9 ;  /* 0x0000000d040972a4 */ /* 0x000fe2000f8e0209 */
[----:B------:R-:W-:-:S02]  /*111c0*/  IADD3 R29, P3, R32, 0x4000, RZ ;  /* 0x00004000201d7810 */ /* 0x000fc40007f7e0ff */
[----:B------:R-:W-:Y:S01]  /*111d0*/  LOP3.LUT R8, R8, R9, RZ, 0x3c, !PT ;  /* 0x0000000908087212 */ /* 0x000fe200078e3cff */
[--C-:B------:R-:W-:Y:S01]  /*111e0*/  IMAD.X R9, RZ, RZ, R33.reuse, P6 ;  /* 0x000000ffff097224 */ /* 0x100fe200030e0621 */
[C---:B------:R-:W-:Y:S01]  /*111f0*/  IADD3 R3, P6, R32.reuse, 0x7000, RZ ;  /* 0x0000700020037810 */ /* 0x040fe20007fde0ff */
[----:B------:R-:W-:Y:S01]  /*11200*/  UIADD3 UR11, UR11, UR9, URZ ;  /* 0x000000090b0b7290 */ /* 0x000fe2000fffe03f */
[C---:B------:R-:W-:Y:S01]  /*11210*/  IADD3 R35, P2, R32.reuse, 0x5000, RZ ;  /* 0x0000500020237810 */ /* 0x040fe20007f5e0ff */
[----:B------:R-:W-:Y:S01]  /*11220*/  ULDC.64 UR12, c[0x0][0xae8] ;  /* 0x0002ba00000c7ab9 */ /* 0x000fe20000000a00 */
[----:B0-----:R-:W-:Y:S01]  /*11230*/  LOP3.LUT R0, R3, 0x380, RZ, 0xc0, !PT ;  /* 0x0000038003007812 */ /* 0x001fe200078ec0ff */
[----:B------:R-:W-:Y:S01]  /*11240*/  USHF.R.S32.HI UR4, URZ, 0x1f, UR8 ;  /* 0x0000001f3f047899 */ /* 0x000fe20008011408 */
[----:B------:R-:W-:Y:S01]  /*11250*/  IADD3 R37, P0, R32, 0x6000, RZ ;  /* 0x0000600020257810 */ /* 0x000fe20007f1e0ff */
[----:B------:R-:W-:Y:S01]  /*11260*/  IMAD.X R41, RZ, RZ, R33, P6 ;  /* 0x000000ffff297224 */ /* 0x000fe200030e0621 */
[----:B------:R-:W-:Y:S01]  /*11270*/  SHF.R.U64 R0, R0, 0x3, RZ ;  /* 0x0000000300007819 */ /* 0x000fe200000012ff */
[----:B------:R-:W-:Y:S01]  /*11280*/  UIMAD.WIDE.U32 UR10, UR56, UR12, UR10 ;  /* 0x0000000c380a72a5 */ /* 0x000fe2000f8e000a */
[----:B------:R-:W-:Y:S01]  /*11290*/  LOP3.LUT R12, R13, 0x380, RZ, 0xc0, !PT ;  /* 0x000003800d0c7812 */ /* 0x000fe200078ec0ff */
[----:B------:R-:W5:Y:S01]  /*112a0*/  LD.E.128 R8, desc[UR36][R8.64] ;  /* 0x0000002408087980 */ /* 0x000f62000c101d00 */
[----:B------:R-:W-:-:S02]  /*112b0*/  LOP3.LUT R40, R0, R3, RZ, 0x3c, !PT ;  /* 0x0000000300287212 */ /* 0x000fc400078e3cff */
[----:B------:R-:W0:Y:S01]  /*112c0*/  @P1 LDC R3, c[0x0][0xbec] ;  /* 0x0002fb00ff031b82 */ /* 0x000e220000000800 */
[----:B------:R-:W-:Y:S01]  /*112d0*/  IMAD R0, R22, 0x20, R198 ;  /* 0x0000002016007824 */ /* 0x000fe200078e02c6 */
[----:B------:R-:W-:Y:S01]  /*112e0*/  UIMAD UR11, UR56, UR13, UR11 ;  /* 0x0000000d380b72a4 */ /* 0x000fe2000f8e020b */
[----:B------:R-:W-:Y:S01]  /*112f0*/  LOP3.LUT R24, R25, 0x380, RZ, 0xc0, !PT ;  /* 0x0000038019187812 */ /* 0x000fe200078ec0ff */
[----:B------:R-:W5:Y:S01]  /*11300*/  LD.E.128 R40, desc[UR36][R40.64] ;  /* 0x0000002428287980 */ /* 0x000f62000c101d00 */
[----:B------:R-:W-:Y:S01]  /*11310*/  VIADD R46, R0, UR47 ;  /* 0x0000002f002e7c36 */ /* 0x000fe20008000000 */
[----:B------:R-:W-:Y:S01]  /*11320*/  ULDC.64 UR12, c[0x0][0xaf0] ;  /* 0x0002bc00000c7ab9 */ /* 0x000fe20000000a00 */
[----:B------:R-:W-:Y:S01]  /*11330*/  LOP3.LUT R28, R29, 0x380, RZ, 0xc0, !PT ;  /* 0x000003801d1c7812 */ /* 0x000fe200078ec0ff */
[----:B------:R-:W-:Y:S01]  /*11340*/  UIMAD UR4, UR4, UR12, URZ ;  /* 0x0000000c040472a4 */ /* 0x000fe2000f8e023f */
[----:B------:R-:W-:Y:S02]  /*11350*/  LOP3.LUT R34, R35, 0x380, RZ, 0xc0, !PT ;  /* 0x0000038023227812 */ /* 0x000fe400078ec0ff */
[----:B------:R-:W-:-:S02]  /*11360*/  LOP3.LUT R36, R37, 0x380, RZ, 0xc0, !PT ;  /* 0x0000038025247812 */ /* 0x000fc400078ec0ff */
[----:B------:R-:W-:Y:S01]  /*11370*/  LOP3.LUT R5, R32, 0x380, RZ, 0xc0, !PT ;  /* 0x0000038020057812 */ /* 0x000fe200078ec0ff */
[----:B------:R-:W-:Y:S01]  /*11380*/  IMAD.MOV.U32 R47, RZ, RZ, R46 ;  /* 0x000000ffff2f7224 */ /* 0x000fe200078e002e */
[----:B------:R-:W-:Y:S01]  /*11390*/  SHF.R.U64 R12, R12, 0x3, RZ ;  /* 0x000000030c0c7819 */ /* 0x000fe200000012ff */
[----:B------:R-:W-:Y:S01]  /*113a0*/  UIMAD UR4, UR8, UR13, UR4 ;  /* 0x0000000d080472a4 */ /* 0x000fe2000f8e0204 */
[----:B------:R-:W-:Y:S01]  /*113b0*/  SHF.R.U64 R24, R24, 0x3, RZ ;  /* 0x0000000318187819 */ /* 0x000fe200000012ff */
[----:B------:R-:W-:Y:S01]  /*113c0*/  UIMAD.WIDE.U32 UR8, UR8, UR12, UR10 ;  /* 0x0000000c080872a5 */ /* 0x000fe2000f8e000a */
[----:B------:R-:W-:Y:S02]  /*113d0*/  SHF.R.U64 R28, R28, 0x3, RZ ;  /* 0x000000031c1c7819 */ /* 0x000fe400000012ff */
[----:B------:R-:W-:Y:S02]  /*113e0*/  SHF.R.U64 R34, R34, 0x3, RZ ;  /* 0x0000000322227819 */ /* 0x000fe400000012ff */
[----:B------:R-:W-:Y:S01]  /*113f0*/  SHF.R.U64 R36, R36, 0x3, RZ ;  /* 0x0000000324247819 */ /* 0x000fe200000012ff */
[----:B0-----:R-:W-:Y:S01]  /*11400*/  @P1 IMAD.HI.U32 R0, R46, R3, RZ ;  /* 0x000000032e001227 */ /* 0x001fe200078e00ff */
[----:B------:R-:W-:Y:S01]  /*11410*/  SHF.R.U64 R5, R5, 0x3, RZ ;  /* 0x0000000305057819 */ /* 0x000fe200000012ff */
[----:B------:R-:W-:Y:S01]  /*11420*/  UIADD3 UR4, UR9, UR4, URZ ;  /* 0x0000000409047290 */ /* 0x000fe2000fffe03f */
[----:B------:R-:W-:Y:S01]  /*11430*/  LOP3.LUT R12, R12, R13, RZ, 0x3c, !PT ;  /* 0x0000000d0c0c7212 */ /* 0x000fe200078e3cff */
[--C-:B------:R-:W-:Y:S01]  /*11440*/  IMAD.X R13, RZ, RZ, R33.reuse, P5 ;  /* 0x000000ffff0d7224 */ /* 0x100fe200028e0621 */
[----:B-1----:R-:W-:Y:S01]  /*11450*/  @P1 SHF.R.U32.HI R47, RZ, R49, R0 ;  /* 0x00000031ff2f1219 */ /* 0x002fe20000011600 */
[----:B------:R-:W-:Y:S01]  /*11460*/  ULDC.64 UR10, c[0x0][0xae0] ;  /* 0x0002b800000a7ab9 */ /* 0x000fe20000000a00 */
[----:B------:R-:W-:Y:S01]  /*11470*/  LOP3.LUT R24, R24, R25, RZ, 0x3c, !PT ;  /* 0x0000001918187212 */ /* 0x000fe200078e3cff */
[--C-:B------:R-:W-:Y:S01]  /*11480*/  IMAD.X R25, RZ, RZ, R33.reuse, P4 ;  /* 0x000000ffff197224 */ /* 0x100fe200020e0621 */
[----:B------:R-:W-:Y:S01]  /*11490*/  LOP3.LUT R28, R28, R29, RZ, 0x3c, !PT ;  /* 0x0000001d1c1c7212 */ /* 0x000fe200078e3cff */
[--C-:B------:R-:W-:Y:S01]  /*114a0*/  IMAD.X R29, RZ, RZ, R33.reuse, P3 ;  /* 0x000000ffff1d7224 */ /* 0x100fe200018e0621 */
[----:B------:R-:W-:Y:S01]  /*114b0*/  LOP3.LUT R34, R34, R35, RZ, 0x3c, !PT ;  /* 0x0000002322227212 */ /* 0x000fe200078e3cff */
[--C-:B------:R-:W-:Y:S01]  /*114c0*/  IMAD.X R35, RZ, RZ, R33.reuse, P2 ;  /* 0x000000ffff237224 */ /* 0x100fe200010e0621 */
[----:B------:R-:W-:Y:S01]  /*114d0*/  LOP3.LUT R36, R36, R37, RZ, 0x3c, !PT ;  /* 0x0000002524247212 */ /* 0x000fe200078e3cff */
[--C-:B------:R-:W-:Y:S01]  /*114e0*/  IMAD.X R37, RZ, RZ, R33.reuse, P0 ;  /* 0x000000ffff257224 */ /* 0x100fe200000e0621 */
[----:B------:R-:W-:Y:S01]  /*114f0*/  LOP3.LUT R4, R5, R32, RZ, 0x3c, !PT ;  /* 0x0000002005047212 */ /* 0x000fe200078e3cff */
[----:B------:R-:W-:Y:S01]  /*11500*/  IMAD.MOV.U32 R5, RZ, RZ, R33 ;  /* 0x000000ffff057224 */ /* 0x000fe200078e0021 */
[--C-:B------:R-:W-:Y:S01]  /*11510*/  SHF.R.S32.HI R0, RZ, 0x1f, R47.reuse ;  /* 0x0000001fff007819 */ /* 0x100fe2000001142f */
[----:B------:R-:W-:Y:S01]  /*11520*/  IMAD.MOV R20, RZ, RZ, -R47 ;  /* 0x000000ffff147224 */ /* 0x000fe200078e0a2f */
[----:B------:R-:W5:Y:S01]  /*11530*/  LD.E.128 R12, desc[UR36][R12.64] ;  /* 0x000000240c0c7980 */ /* 0x000f62000c101d00 */
[----:B------:R-:W-:-:S02]  /*11540*/  IMAD.U32 R3, RZ, RZ, UR9 ;  /* 0x00000009ff037e24 */ /* 0x000fc4000f8e00ff */
[----:B------:R-:W-:Y:S01]  /*11550*/  IMAD R0, R0, UR10, RZ ;  /* 0x0000000a00007c24 */ /* 0x000fe2000f8e02ff */
[----:B------:R-:W5:Y:S01]  /*11560*/  LD.E.128 R4, desc[UR36][R4.64] ;  /* 0x0000002404047980 */ /* 0x000f62000c101d00 */
[----:B------:R-:W-:Y:S02]  /*11570*/  IMAD R45, R45, R20, R46 ;  /* 0x000000142d2d7224 */ /* 0x000fe400078e022e */
[----:B------:R-:W-:Y:S01]  /*11580*/  IMAD.U32 R2, RZ, RZ, UR8 ;  /* 0x00000008ff027e24 */ /* 0x000fe2000f8e00ff */
[----:B------:R-:W5:Y:S01]  /*11590*/  LD.E.128 R24, desc[UR36][R24.64] ;  /* 0x0000002418187980 */ /* 0x000f62000c101d00 */
[----:B------:R-:W-:Y:S01]  /*115a0*/  IMAD.U32 R3, RZ, RZ, UR4 ;  /* 0x00000004ff037e24 */ /* 0x000fe2000f8e00ff */
[----:B------:R-:W-:Y:S02]  /*115b0*/  ULDC.64 UR8, c[0x0][0xad8] ;  /* 0x0002b60000087ab9 */ /* 0x000fe40000000a00 */
[----:B------:R-:W5:Y:S01]  /*115c0*/  LD.E.128 R28, desc[UR36][R28.64] ;  /* 0x000000241c1c7980 */ /* 0x000f62000c101d00 */
[----:B------:R-:W-:-:S03]  /*115d0*/  IMAD R49, R47, UR11, R0 ;  /* 0x0000000b2f317c24 */ /* 0x000fc6000f8e0200 */
[----:B------:R-:W5:Y:S01]  /*115e0*/  LD.E.128 R32, desc[UR36][R34.64] ;  /* 0x0000002422207980 */ /* 0x000f62000c101d00 */
[----:B------:R-:W-:-:S03]  /*115f0*/  SHF.R.S32.HI R0, RZ, 0x1f, R45 ;  /* 0x0000001fff007819 */ /* 0x000fc6000001142d */
[----:B------:R-:W5:Y:S01]  /*11600*/  LD.E.128 R36, desc[UR36][R36.64] ;  /* 0x0000002424247980 */ /* 0x000f62000c101d00 */
[----:B------:R-:W-:Y:S01]  /*11610*/  IMAD.WIDE.U32 R2, R47, UR10, R2 ;  /* 0x0000000a2f027c25 */ /* 0x000fe2000f8e0002 */
[----:B------:R-:W-:Y:S01]  /*11620*/  @!PT LDS RZ, [RZ] ;  /* 0x00000000fffff984 */ /* 0x000fe20000000800 */
[----:B------:R-:W-:Y:S01]  /*11630*/  @!PT LDS RZ, [RZ] ;  /* 0x00000000fffff984 */ /* 0x000fe20000000800 */
[----:B------:R-:W-:Y:S01]  /*11640*/  @!PT LDS RZ, [RZ] ;  /* 0x00000000fffff984 */ /* 0x000fe20000000800 */
[----:B------:R-:W-:Y:S01]  /*11650*/  @!PT LDS RZ, [RZ] ;  /* 0x00000000fffff984 */ /* 0x000fe20000000800 */
[----:B------:R0:W-:Y:S06]  /*11660*/  MEMBAR.ALL.CTA ;  /* 0x0000000000007992 */ /* 0x0001ec0000008000 */
[----:B0-----:R-:W0:Y:S01]  /*11670*/  FENCE.VIEW.ASYNC.S ;  /* 0x00000000000073c6 */ /* 0x001e220000000000 */
[----:B------:R-:W-:Y:S02]  /*11680*/  IMAD.IADD R3, R3, 0x1, R49 ;  /* 0x0000000103037824 */ /* 0x000fe400078e0231 */
[----:B------:R-:W-:-:S02]  /*11690*/  IMAD R0, R0, UR8, RZ ;  /* 0x0000000800007c24 */ /* 0x000fc4000f8e02ff */
[----:B------:R-:W-:Y:S02]  /*116a0*/  VIADD R51, R198, UR47 ;  /* 0x0000002fc6337c36 */ /* 0x000fe40008000000 */
[C---:B------:R-:W-:Y:S02]  /*116b0*/  IMAD R49, R45.reuse, UR9, R0 ;  /* 0x000000092d317c24 */ /* 0x040fe4000f8e0200 */
[----:B------:R-:W-:Y:S01]  /*116c0*/  IMAD.WIDE.U32 R2, R45, UR8, R2 ;  /* 0x000000082d027c25 */ /* 0x000fe2000f8e0002 */
[----:B------:R-:W-:Y:S01]  /*116d0*/  ISETP.GE.AND P2, PT, R51, R44, PT ;  /* 0x0000002c3300720c */ /* 0x000fe20003f46270 */
[----:B------:R-:W-:Y:S02]  /*116e0*/  ULDC.64 UR8, c[0x0][0xa80] ;  /* 0x0002a00000087ab9 */ /* 0x000fe40000000a00 */
[----:B------:R-:W-:Y:S02]  /*116f0*/  VIADD R21, R21, 0x28820 ;  /* 0x0002882015157836 */ /* 0x000fe40000000000 */
[----:B------:R-:W-:Y:S01]  /*11700*/  VIADD R45, R51, 0x40 ;  /* 0x00000040332d7836 */ /* 0x000fe20000000000 */
[----:B------:R-:W-:Y:S01]  /*11710*/  LEA R0, P3, R2, UR8, 0x1 ;  /* 0x0000000802007c11 */ /* 0x000fe2000f8608ff */
[----:B------:R-:W-:Y:S01]  /*11720*/  IMAD.IADD R3, R3, 0x1, R49 ;  /* 0x0000000103037824 */ /* 0x000fe200078e0231 */
[----:B------:R-:W-:-:S02]  /*11730*/  PRMT R21, RZ, 0x654, R21 ;  /* 0x00000654ff157816 */ /* 0x000fc40000000015 */
[-C--:B------:R-:W-:Y:S02]  /*11740*/  ISETP.GE.AND P1, PT, R45, R44.reuse, PT ;  /* 0x0000002c2d00720c */ /* 0x080fe40003f26270 */
[----:B------:R-:W-:Y:S01]  /*11750*/  LEA.HI.X R45, R2, UR9, R3, 0x1, P3 ;  /* 0x00000009022d7c11 */ /* 0x000fe200098f0c03 */
[----:B------:R-:W-:Y:S01]  /*11760*/  VIADD R47, R51, 0x20 ;  /* 0x00000020332f7836 */ /* 0x000fe20000000000 */
[----:B0-----:R0:W-:Y:S01]  /*11770*/  SYNCS.ARRIVE.TRANS64.RED.A1T0 RZ, [R21+URZ], RZ ;  /* 0x000000ff15ff79a7 */ /* 0x0011e2000810043f */
[----:B------:R1:W2:Y:S01]  /*11780*/  SHFL.IDX PT, R20, R0, RZ, 0x181f ;  /* 0x00181fff00147589 */ /* 0x0002a200000e0000 */
[----:B------:R-:W-:Y:S02]  /*11790*/  BSSY B1, `(.L_x_1416) ;  /* 0x000000d000017945 */ /* 0x000fe40003800000 */
[----:B------:R-:W-:Y:S01]  /*117a0*/  ISETP.GE.AND P0, PT, R47, R44, PT ;  /* 0x0000002c2f00720c */ /* 0x000fe20003f06270 */
[----:B0-----:R1:W0:Y:S01]  /*117b0*/  SHFL.IDX PT, R21, R45, RZ, 0x181f ;  /* 0x00181fff2d157589 */ /* 0x00122200000e0000 */
[----:B------:R-:W-:Y:S11]  /*117c0*/  @P2 BRA `(.L_x_1417) ;  /* 0x0000000000242947 */ /* 0x000ff60003800000 */
[----:B------:R-:W-:Y:S02]  /*117d0*/  ULDC UR4, c[0x0][0xac8] ;  /* 0x0002b20000047ab9 */ /* 0x000fe40000000800 */
[----:B------:R-:W-:Y:S02]  /*117e0*/  ISETP.GE.AND P2, PT, R18, UR4, PT ;  /* 0x0000000412007c0c */ /* 0x000fe4000bf46270 */
[----:B------:R-:W-:-:S11]  /*117f0*/  ISETP.GE.AND P3, PT, R19, UR4, PT ;  /* 0x0000000413007c0c */ /* 0x000fd6000bf66270 */
[CC--:B--2---:R-:W-:Y:S02]  /*11800*/  @!P2 LEA R2, P4, R18.reuse, R20.reuse, 0x1 ;  /* 0x000000141202a211 */ /* 0x0c4fe400078808ff */
[C---:B------:R-:W-:Y:S02]  /*11810*/  @!P3 LEA R20, P5, R19.reuse, R20, 0x1 ;  /* 0x000000141314b211 */ /* 0x040fe400078a08ff */
[-C--:B0-----:R-:W-:Y:S02]  /*11820*/  @!P2 LEA.HI.X R3, R18, R21.reuse, R222, 0x1, P4 ;  /* 0x000000151203a211 */ /* 0x081fe400020f0cde */
[----:B------:R-:W-:-:S03]  /*11830*/  @!P3 LEA.HI.X R21, R19, R21, R221, 0x1, P5 ;  /* 0x000000151315b211 */ /* 0x000fc600028f0cdd */
[----:B-----5:R3:W-:Y:S04]  /*11840*/  @!P2 ST.E.128 desc[UR36][R2.64], R4 ;  /* 0x000000040200a985 */ /* 0x0207e8000c101d24 */
[----:B------:R3:W-:Y:S02]  /*11850*/  @!P3 ST.E.128 desc[UR36][R20.64], R28 ;  /* 0x0000001c1400b985 */ /* 0x0007e4000c101d24 */
.L_x_1417:
[----:B------:R-:W-:Y:S05]  /*11860*/  BSYNC B1 ;  /* 0x0000000000017941 */ /* 0x000fea0003800000 */
.L_x_1416:
[----:B---3-5:R3:W4:Y:S01]  /*11870*/  SHFL.IDX PT, R5, R45, 0x1, 0x181f ;  /* 0x00381f002d057f89 */ /* 0x02872200000e0000 */
[----:B------:R-:W-:Y:S03]  /*11880*/  BSSY B1, `(.L_x_1418) ;  /* 0x000000c000017945 */ /* 0x000fe60003800000 */
[----:B------:R3:W0:Y:S01]  /*11890*/  SHFL.IDX PT, R4, R0, 0x1, 0x181f ;  /* 0x00381f0000047f89 */ /* 0x00062200000e0000 */
[----:B------:R-:W-:Y:S05]  /*118a0*/  @P0 BRA `(.L_x_1419) ;  /* 0x0000000000240947 */ /* 0x000fea0003800000 */
[----:B------:R-:W-:Y:S02]  /*118b0*/  ULDC UR4, c[0x0][0xac8] ;  /* 0x0002b20000047ab9 */ /* 0x000fe40000000800 */
[----:B------:R-:W-:Y:S02]  /*118c0*/  ISETP.GE.AND P3, PT, R18, UR4, PT ;  /* 0x0000000412007c0c */ /* 0x000fe4000bf66270 */
[----:B------:R-:W-:-:S11]  /*118d0*/  ISETP.GE.AND P4, PT, R19, UR4, PT ;  /* 0x0000000413007c0c */ /* 0x000fd6000bf86270 */
[CC--:B0-----:R-:W-:Y:S02]  /*118e0*/  @!P3 LEA R2, P0, R18.reuse, R4.reuse, 0x1 ;  /* 0x000000041202b211 */ /* 0x0c1fe400078008ff */
[C---:B------:R-:W-:Y:S02]  /*118f0*/  @!P4 LEA R4, P2, R19.reuse, R4, 0x1 ;  /* 0x000000041304c211 */ /* 0x040fe400078408ff */
[-C--:B----4-:R-:W-:Y:S02]  /*11900*/  @!P3 LEA.HI.X R3, R18, R5.reuse, R222, 0x1, P0 ;  /* 0x000000051203b211 */ /* 0x090fe400000f0cde */
[----:B------:R-:W-:-:S03]  /*11910*/  @!P4 LEA.HI.X R5, R19, R5, R221, 0x1, P2 ;  /* 0x000000051305c211 */ /* 0x000fc600010f0cdd */
[----:B------:R0:W-:Y:S04]  /*11920*/  @!P3 ST.E.128 desc[UR36][R2.64], R8 ;  /* 0x000000080200b985 */ /* 0x0001e8000c101d24 */
[----:B------:R0:W-:Y:S02]  /*11930*/  @!P4 ST.E.128 desc[UR36][R4.64], R32 ;  /* 0x000000200400c985 */ /* 0x0001e4000c101d24 */
.L_x_1419:
[----:B------:R-:W-:Y:S05]  /*11940*/  BSYNC B1 ;  /* 0x0000000000017941 */ /* 0x000fea0003800000 */
.L_x_1418:
[----:B0---4-:R0:W4:Y:S01]  /*11950*/  SHFL.IDX PT, R5, R45, 0x2, 0x181f ;  /* 0x00581f002d057f89 */ /* 0x01112200000e0000 */
        /* <DEDUP_REMOVED lines=12> */
.L_x_1421:
[----:B------:R-:W-:Y:S05]  /*11a20*/  BSYNC B1 ;  /* 0x0000000000017941 */ /* 0x000fea0003800000 */
.L_x_1420:
[----:B0-----:R-:W-:Y:S01]  /*11a30*/  VIADD R3, R51, 0x60 ;  /* 0x0000006033037836 */ /* 0x001fe20000000000 */
[----:B-1-3--:R-:W0:Y:S04]  /*11a40*/  SHFL.IDX PT, R45, R45, 0x3, 0x181f ;  /* 0x00781f002d2d7f89 */ /* 0x00ae2800000e0000 */
[----:B------:R-:W-:Y:S01]  /*11a50*/  ISETP.GE.AND P0, PT, R3, R44, PT ;  /* 0x0000002c0300720c */ /* 0x000fe20003f06270 */
[----:B------:R-:W1:-:S12]  /*11a60*/  SHFL.IDX PT, R0, R0, 0x3, 0x181f ;  /* 0x00781f0000007f89 */ /* 0x000e5800000e0000 */
[----:B------:R-:W-:Y:S05]  /*11a70*/  @P0 BRA `(.L_x_1422) ;  /* 0x0000001800280947 */ /* 0x000fea0003800000 */
[----:B------:R-:W-:Y:S02]  /*11a80*/  ULDC UR4, c[0x0][0xac8] ;  /* 0x0002b20000047ab9 */ /* 0x000fe40000000800 */
[----:B------:R-:W-:-:S13]  /*11a90*/  ISETP.GE.AND P1, PT, R18, UR4, PT ;  /* 0x0000000412007c0c */ /* 0x000fda000bf26270 */
[----:B-1----:R-:W-:-:S04]  /*11aa0*/  @!P1 LEA R2, P0, R18, R0, 0x1 ;  /* 0x0000000012029211 */ /* 0x002fc800078008ff */
[----:B0-----:R-:W-:Y:S02]  /*11ab0*/  @!P1 LEA.HI.X R3, R18, R45, R222, 0x1, P0 ;  /* 0x0000002d12039211 */ /* 0x001fe400000f0cde */
[----:B------:R-:W-:-:S03]  /*11ac0*/  ISETP.GE.AND P0, PT, R19, UR4, PT ;  /* 0x0000000413007c0c */ /* 0x000fc6000bf06270 */
[----:B------:R3:W-:Y:S10]  /*11ad0*/  @!P1 ST.E.128 desc[UR36][R2.64], R24 ;  /* 0x0000001802009985 */ /* 0x0007f4000c101d24 */
[----:B------:R-:W-:Y:S05]  /*11ae0*/  @P0 BRA `(.L_x_1422) ;  /* 0x00000018000c0947 */ /* 0x000fea0003800000 */
[----:B---3--:R-:W-:-:S04]  /*11af0*/  LEA R2, P0, R19, R0, 0x1 ;  /* 0x0000000013027211 */ /* 0x008fc800078008ff */
[----:B------:R-:W-:-:S05]  /*11b00*/  LEA.HI.X R3, R19, R45, R221, 0x1, P0 ;  /* 0x0000002d13037211 */ /* 0x000fca00000f0cdd */
[----:B------:R0:W-:Y:S01]  /*11b10*/  ST.E.128 desc[UR36][R2.64], R40 ;  /* 0x0000002802007985 */ /* 0x0001e2000c101d24 */
[----:B------:R-:W-:Y:S05]  /*11b20*/  BRA `(.L_x_1422) ;  /* 0x0000001400fc7947 */ /* 0x000fea0003800000 */
.L_x_1415:
[----:B------:R-:W-:Y:S01]  /*11b30*/  ULDC.64 UR12, c[0x0][0xb08] ;  /* 0x0002c200000c7ab9 */ /* 0x000fe20000000a00 */
[----:B0-----:R-:W0:Y:S01]  /*11b40*/  @P1 LDC R0, c[0x0][0xbec] ;  /* 0x0002fb00ff001b82 */ /* 0x001e220000000800 */
[----:B------:R-:W-:Y:S01]  /*11b50*/  UIMAD UR9, UR14, UR12, URZ ;  /* 0x0000000c0e0972a4 */ /* 0x000fe2000f8e023f */
[----:B------:R-:W-:Y:S01]  /*11b60*/  IMAD.MOV.U32 R7, RZ, RZ, R13 ;  /* 0x000000ffff077224 */ /* 0x000fe200078e000d */
[----:B------:R-:W-:Y:S01]  /*11b70*/  UIMAD.WIDE.U32 UR10, UR4, UR12, URZ ;  /* 0x0000000c040a72a5 */ /* 0x000fe2000f8e003f */
[----:B------:R-:W-:Y:S01]  /*11b80*/  VIADD R21, R21, 0x28820 ;  /* 0x0002882015157836 */ /* 0x000fe20000000000 */
[----:B------:R-:W-:Y:S01]  /*11b90*/  UIMAD UR9, UR4, UR13, UR9 ;  /* 0x0000000d040972a4 */ /* 0x000fe2000f8e0209 */
[----:B------:R-:W-:Y:S01]  /*11ba0*/  BSSY B1, `(.L_x_1423) ;  /* 0x000006b000017945 */ /* 0x000fe20003800000 */
[----:B------:R-:W-:Y:S01]  /*11bb0*/  USHF.R.S32.HI UR4, URZ, 0x1f, UR8 ;  /* 0x0000001f3f047899 */ /* 0x000fe20008011408 */
[----:B------:R-:W1:Y:S01]  /*11bc0*/  @P1 LDC R5, c[0x0][0xbf0] ;  /* 0x0002fc00ff051b82 */ /* 0x000e620000000800 */
[----:B------:R-:W-:Y:S01]  /*11bd0*/  UIADD3 UR11, UR11, UR9, URZ ;  /* 0x000000090b0b7290 */ /* 0x000fe2000fffe03f */
[----:B------:R-:W-:Y:S01]  /*11be0*/  PRMT R21, RZ, 0x654, R21 ;  /* 0x00000654ff157816 */ /* 0x000fe20000000015 */
[----:B------:R-:W-:-:S02]  /*11bf0*/  ULDC.64 UR12, c[0x0][0xb38] ;  /* 0x0002ce00000c7ab9 */ /* 0x000fc40000000a00 */
[----:B------:R-:W-:Y:S01]  /*11c00*/  UIMAD.WIDE.U32 UR10, UR56, UR12, UR10 ;  /* 0x0000000c380a72a5 */ /* 0x000fe2000f8e000a */
[----:B------:R2:W-:Y:S03]  /*11c10*/  SYNCS.ARRIVE.TRANS64.RED.A1T0 RZ, [R21+URZ], RZ ;  /* 0x000000ff15ff79a7 */ /* 0x0005e6000810043f */
[----:B------:R-:W-:-:S03]  /*11c20*/  UIMAD UR11, UR56, UR13, UR11 ;  /* 0x0000000d380b72a4 */ /* 0x000fc6000f8e020b */
[----:B------:R-:W-:Y:S02]  /*11c30*/  ULDC.64 UR12, c[0x0][0xb40] ;  /* 0x0002d000000c7ab9 */ /* 0x000fe40000000a00 */
[----:B------:R-:W-:Y:S01]  /*11c40*/  UIMAD UR4, UR4, UR12, URZ ;  /* 0x0000000c040472a4 */ /* 0x000fe2000f8e023f */
[----:B0-----:R-:W-:-:S03]  /*11c50*/  @P1 IMAD.HI.U32 R0, R13, R0, RZ ;  /* 0x000000000d001227 */ /* 0x001fc600078e00ff */
[----:B------:R-:W-:Y:S02]  /*11c60*/  UIMAD UR4, UR8, UR13, UR4 ;  /* 0x0000000d080472a4 */ /* 0x000fe4000f8e0204 */
[----:B------:R-:W-:-:S03]  /*11c70*/  UIMAD.WIDE.U32 UR8, UR8, UR12, UR10 ;  /* 0x0000000c080872a5 */ /* 0x000fc6000f8e000a */
[----:B------:R-:W-:Y:S01]  /*11c80*/  ULDC.64 UR10, c[0x0][0xb48] ;  /* 0x0002d200000a7ab9 */ /* 0x000fe20000000a00 */
[----:B------:R-:W-:Y:S01]  /*11c90*/  UIADD3 UR9, UR9, UR4, URZ ;  /* 0x0000000409097290 */ /* 0x000fe2000fffe03f */
[----:B-1----:R-:W-:-:S03]  /*11ca0*/  @P1 SHF.R.U32.HI R7, RZ, R5, R0 ;  /* 0x00000005ff071219 */ /* 0x002fc60000011600 */
[----:B------:R-:W-:Y:S01]  /*11cb0*/  UIMAD.WIDE.U32 UR8, UR57, UR10, UR8 ;  /* 0x0000000a390872a5 */ /* 0x000fe2000f8e0008 */
[--C-:B------:R-:W-:Y:S01]  /*11cc0*/  SHF.R.S32.HI R0, RZ, 0x1f, R7.reuse ;  /* 0x0000001fff007819 */ /* 0x100fe20000011407 */
[----:B------:R-:W-:Y:S02]  /*11cd0*/  IMAD.MOV R4, RZ, RZ, -R7 ;  /* 0x000000ffff047224 */ /* 0x000fe400078e0a07 */
[----:B------:R-:W-:Y:S02]  /*11ce0*/  UIMAD UR57, UR57, UR11, UR9 ;  /* 0x0000000b393972a4 */ /* 0x000fe4000f8e0209 */
[----:B------:R-:W-:Y:S01]  /*11cf0*/  IMAD R45, R45, R4, R13 ;  /* 0x000000042d2d7224 */ /* 0x000fe200078e020d */
[----:B------:R-:W-:Y:S01]  /*11d00*/  ULDC.64 UR10, c[0x0][0xb30] ;  /* 0x0002cc00000a7ab9 */ /* 0x000fe20000000a00 */
[----:B------:R-:W-:Y:S02]  /*11d10*/  IMAD.U32 R5, RZ, RZ, UR9 ;  /* 0x00000009ff057e24 */ /* 0x000fe4000f8e00ff */
[----:B------:R-:W-:-:S02]  /*11d20*/  IMAD R0, R0, UR10, RZ ;  /* 0x0000000a00007c24 */ /* 0x000fc4000f8e02ff */
[----:B------:R-:W-:Y:S01]  /*11d30*/  IMAD.U32 R4, RZ, RZ, UR8 ;  /* 0x00000008ff047e24 */ /* 0x000fe2000f8e00ff */
[----:B------:R-:W-:Y:S01]  /*11d40*/  ULDC.64 UR8, c[0x0][0xb28] ;  /* 0x0002ca0000087ab9 */ /* 0x000fe20000000a00 */
[----:B------:R-:W-:Y:S02]  /*11d50*/  IMAD.U32 R5, RZ, RZ, UR57 ;  /* 0x00000039ff057e24 */ /* 0x000fe4000f8e00ff */
        /* <DEDUP_REMOVED lines=20> */
[CC--:B------:R-:W-:Y:S02]  /*11ea0*/  @!P3 LEA R6, P6, R197.reuse, R14.reuse, 0x2 ;  /* 0x0000000ec506b211 */ /* 0x0c0fe400078c10ff */
[-C--:B-1----:R-:W-:Y:S02]  /*11eb0*/  @!P1 LEA.HI.X R5, R16, R15.reuse, R216, 0x2, P5 ;  /* 0x0000000f10059211 */ /* 0x082fe400028f14d8 */
[----:B------:R-:W-:Y:S02]  /*11ec0*/  @!P3 LEA.HI.X R7, R197, R15, R215, 0x2, P6 ;  /* 0x0000000fc507b211 */ /* 0x000fe400030f14d7 */
[----:B------:R-:W-:Y:S01]  /*11ed0*/  @!P4 LEA R8, P5, R196, R14, 0x2 ;  /* 0x0000000ec408c211 */ /* 0x000fe200078a10ff */
[----:B------:R0:W-:Y:S01]  /*11ee0*/  @!P1 ST.E.64 desc[UR36][R4.64], R88 ;  /* 0x0000005804009985 */ /* 0x0001e2000c101b24 */
[----:B------:R-:W-:-:S02]  /*11ef0*/  ISETP.GE.AND P1, PT, R194, UR4, PT ;  /* 0x00000004c2007c0c */ /* 0x000fc4000bf26270 */
[-C--:B------:R-:W-:Y:S01]  /*11f00*/  @!P2 LEA R10, P6, R195, R14.reuse, 0x2 ;  /* 0x0000000ec30aa211 */ /* 0x080fe200078c10ff */
[----:B------:R1:W-:Y:S01]  /*11f10*/  @!P3 ST.E.64 desc[UR36][R6.64], R92 ;  /* 0x0000005c0600b985 */ /* 0x0003e2000c101b24 */
[----:B------:R-:W-:Y:S02]  /*11f20*/  ISETP.GE.AND P3, PT, R193, UR4, PT ;  /* 0x00000004c1007c0c */ /* 0x000fe4000bf66270 */
[-C--:B------:R-:W-:Y:S02]  /*11f30*/  @!P4 LEA.HI.X R9, R196, R15.reuse, R214, 0x2, P5 ;  /* 0x0000000fc409c211 */ /* 0x080fe400028f14d6 */
[----:B------:R-:W-:Y:S02]  /*11f40*/  @!P2 LEA.HI.X R11, R195, R15, R213, 0x2, P6 ;  /* 0x0000000fc30ba211 */ /* 0x000fe400030f14d5 */
[----:B------:R-:W-:Y:S01]  /*11f50*/  ISETP.GE.AND P5, PT, R192, UR4, PT ;  /* 0x00000004c0007c0c */ /* 0x000fe2000bfa6270 */
[----:B------:R3:W-:Y:S02]  /*11f60*/  @!P4 ST.E.64 desc[UR36][R8.64], R96 ;  /* 0x000000600800c985 */ /* 0x0007e4000c101b24 */
[----:B------:R-:W-:-:S02]  /*11f70*/  @!P1 LEA R12, P4, R194, R14, 0x2 ;  /* 0x0000000ec20c9211 */ /* 0x000fc400078810ff */
[----:B------:R4:W-:Y:S01]  /*11f80*/  @!P2 ST.E.64 desc[UR36][R10.64], R100 ;  /* 0x000000640a00a985 */ /* 0x0009e2000c101b24 */
[----:B------:R-:W-:Y:S02]  /*11f90*/  ISETP.GE.AND P2, PT, R191, UR4, PT ;  /* 0x00000004bf007c0c */ /* 0x000fe4000bf46270 */
[CC--:B0-----:R-:W-:Y:S02]  /*11fa0*/  @!P3 LEA R4, P6, R193.reuse, R14.reuse, 0x2 ;  /* 0x0000000ec104b211 */ /* 0x0c1fe400078c10ff */
[-C--:B------:R-:W-:Y:S02]  /*11fb0*/  @!P1 LEA.HI.X R13, R194, R15.reuse, R212, 0x2, P4 ;  /* 0x0000000fc20d9211 */ /* 0x080fe400020f14d4 */
        /* <DEDUP_REMOVED lines=23> */
[----:B---3--:R-:W-:Y:S01]  /*12130*/  @!P2 LEA R6, P6, R187, R14, 0x2 ;  /* 0x0000000ebb06a211 */ /* 0x008fe200078c10ff */
[----:B------:R3:W-:Y:S01]  /*12140*/  @!P1 ST.E.64 desc[UR36][R4.64], R128 ;  /* 0x0000008004009985 */ /* 0x0007e2000c101b24 */
[----:B------:R-:W-:Y:S02]  /*12150*/  ISETP.GE.AND P3, PT, R184, UR4, PT ;  /* 0x00000004b8007c0c */ /* 0x000fe4000bf66270 */
[----:B------:R-:W-:Y:S02]  /*12160*/  ISETP.GE.AND P1, PT, R23, UR4, PT ;  /* 0x0000000417007c0c */ /* 0x000fe4000bf26270 */
[----:B------:R-:W-:-:S02]  /*12170*/  @!P2 LEA.HI.X R7, R187, R15, R205, 0x2, P6 ;  /* 0x0000000fbb07a211 */ /* 0x000fc400030f14cd */
[----:B----4-:R-:W-:-:S03]  /*12180*/  @!P4 LEA R8, P6, R186, R14, 0x2 ;  /* 0x0000000eba08c211 */ /* 0x010fc600078c10ff */
        /* <DEDUP_REMOVED lines=12> */
.L_x_1424:
[----:B------:R-:W-:Y:S05]  /*12250*/  BSYNC B1 ;  /* 0x0000000000017941 */ /* 0x000fea0003800000 */
.L_x_1423:
[----:B--2---:R-:W2:Y:S04]  /*12260*/  SHFL.IDX PT, R20, R20, 0x1, 0x1c1f ;  /* 0x003c1f0014147f89 */ /* 0x004ea800000e0000 */
[----:B------:R-:W4:Y:S01]  /*12270*/  SHFL.IDX PT, R0, R0, 0x1, 0x1c1f ;  /* 0x003c1f0000007f89 */ /* 0x000f2200000e0000 */
[----:B------:R-:W-:Y:S05]  /*12280*/  @P0 BRA `(.L_x_1422) ;  /* 0x0000001000240947 */ /* 0x000fea0003800000 */
[----:B------:R-:W-:Y:S02]  /*12290*/  ULDC UR4, c[0x0][0xac8] ;  /* 0x0002b20000047ab9 */ /* 0x000fe40000000800 */
[----:B------:R-:W-:Y:S02]  /*122a0*/  ISETP.GE.AND P2, PT, R16, UR4, PT ;  /* 0x0000000410007c0c */ /* 0x000fe4000bf46270 */
[----:B------:R-:W-:Y:S02]  /*122b0*/  ISETP.GE.AND P1, PT, R197, UR4, PT ;  /* 0x00000004c5007c0c */ /* 0x000fe4000bf26270 */
[----:B------:R-:W-:Y:S02]  /*122c0*/  ISETP.GE.AND P0, PT, R196, UR4, PT ;  /* 0x00000004c4007c0c */ /* 0x000fe4000bf06270 */
[----:B------:R-:W-:Y:S02]  /*122d0*/  ISETP.GE.AND P4, PT, R194, UR4, PT ;  /* 0x00000004c2007c0c */ /* 0x000fe4000bf86270 */
[----:B------:R-:W-:-:S05]  /*122e0*/  ISETP.GE.AND P3, PT, R195, UR4, PT ;  /* 0x00000004c3007c0c */ /* 0x000fca000bf66270 */
[CC--:B---34-:R-:W-:Y:S02]  /*122f0*/  @!P2 LEA R4, P6, R16.reuse, R0.reuse, 0x2 ;  /* 0x000000001004a211 */ /* 0x0d8fe400078c10ff */
[C---:B------:R-:W-:Y:S02]  /*12300*/  @!P1 LEA R6, P5, R197.reuse, R0, 0x2 ;  /* 0x00000000c5069211 */ /* 0x040fe400078a10ff */
[----:B--2---:R-:W-:Y:S02]  /*12310*/  @!P2 LEA.HI.X R5, R16, R20, R216, 0x2, P6 ;  /* 0x000000141005a211 */ /* 0x004fe400030f14d8 */
[----:B------:R-:W-:Y:S02]  /*12320*/  @!P0 LEA R8, P6, R196, R0, 0x2 ;  /* 0x00000000c4088211 */ /* 0x000fe400078c10ff */
[----:B------:R-:W-:Y:S01]  /*12330*/  @!P1 LEA.HI.X R7, R197, R20, R215, 0x2, P5 ;  /* 0x00000014c5079211 */ /* 0x000fe200028f14d7 */
[----:B------:R2:W-:Y:S01]  /*12340*/  @!P2 ST.E.64 desc[UR36][R4.64], R2 ;  /* 0x000000020400a985 */ /* 0x0005e2000c101b24 */
[----:B------:R-:W-:-:S02]  /*12350*/  ISETP.GE.AND P5, PT, R193, UR4, PT ;  /* 0x00000004c1007c0c */ /* 0x000fc4000bfa6270 */
[----:B------:R-:W-:Y:S01]  /*12360*/  @!P0 LEA.HI.X R9, R196, R20, R214, 0x2, P6 ;  /* 0x00000014c4098211 */ /* 0x000fe200030f14d6 */
[----:B------:R3:W-:Y:S01]  /*12370*/  @!P1 ST.E.64 desc[UR36][R6.64], R94 ;  /* 0x0000005e06009985 */ /* 0x0007e2000c101b24 */
[----:B------:R-:W-:Y:S02]  /*12380*/  ISETP.GE.AND P2, PT, R192, UR4, PT ;  /* 0x00000004c0007c0c */ /* 0x000fe4000bf46270 */
[-C--:B------:R-:W-:Y:S01]  /*12390*/  @!P3 LEA R10, P6, R195, R0.reuse, 0x2 ;  /* 0x00000000c30ab211 */ /* 0x080fe200078c10ff */
[----:B------:R4:W-:Y:S01]  /*123a0*/  @!P0 ST.E.64 desc[UR36][R8.64], R98 ;  /* 0x0000006208008985 */ /* 0x0009e2000c101b24 */
[C---:B------:R-:W-:Y:S02]  /*123b0*/  @!P4 LEA R12, P0, R194.reuse, R0, 0x2 ;  /* 0x00000000c20cc211 */ /* 0x040fe400078010ff */
[----:B------:R-:W-:Y:S02]  /*123c0*/  ISETP.GE.AND P1, PT, R191, UR4, PT ;  /* 0x00000004bf007c0c */ /* 0x000fe4000bf26270 */
[----:B------:R-:W-:-:S02]  /*123d0*/  @!P4 LEA.HI.X R13, R194, R20, R212, 0x2, P0 ;  /* 0x00000014c20dc211 */ /* 0x000fc400000f14d4 */
[----:B------:R-:W-:Y:S02]  /*123e0*/  @!P3 LEA.HI.X R11, R195, R20, R213, 0x2, P6 ;  /* 0x00000014c30bb211 */ /* 0x000fe400030f14d5 */
[----:B------:R-:W-:Y:S02]  /*123f0*/  ISETP.GE.AND P0, PT, R190, UR4, PT ;  /* 0x00000004be007c0c */ /* 0x000fe4000bf06270 */
[----:B0-----:R-:W-:Y:S01]  /*12400*/  @!P5 LEA R14, P6, R193, R0, 0x2 ;  /* 0x00000000c10ed211 */ /* 0x001fe200078c10ff */
[----:B------:R0:W-:Y:S01]  /*12410*/  @!P3 ST.E.64 desc[UR36][R10.64], R102 ;  /* 0x000000660a00b985 */ /* 0x0001e2000c101b24 */
[----:B------:R-:W-:Y:S02]  /*12420*/  ISETP.GE.AND P3, PT, R189, UR4, PT ;  /* 0x00000004bd007c0c */ /* 0x000fe4000bf66270 */
[----:B-1----:R-:W-:Y:S01]  /*12430*/  @!P5 LEA.HI.X R15, R193, R20, R211, 0x2, P6 ;  /* 0x00000014c10fd211 */ /* 0x002fe200030f14d3 */
[----:B------:R-:W-:Y:S01]  /*12440*/  @!P4 ST.E.64 desc[UR36][R12.64], R106 ;  /* 0x0000006a0c00c985 */ /* 0x000fe2000c101b24 */
[----:B--2---:R-:W-:-:S03]  /*12450*/  @!P2 LEA R2, P4, R192, R0, 0x2 ;  /* 0x00000000c002a211 */ /* 0x004fc600078810ff */
[----:B------:R-:W-:Y:S01]  /*12460*/  @!P5 ST.E.64 desc[UR36][R14.64], R110 ;  /* 0x0000006e0e00d985 */ /* 0x000fe2000c101b24 */
[C---:B------:R-:W-:Y:S02]  /*12470*/  @!P1 LEA R4, P5, R191.reuse, R0, 0x2 ;  /* 0x00000000bf049211 */ /* 0x040fe400078a10ff */
[----:B------:R-:W-:Y:S02]  /*12480*/  @!P2 LEA.HI.X R3, R192, R20, R210, 0x2, P4 ;  /* 0x00000014c003a211 */ /* 0x000fe400020f14d2 */
[----:B---3--:R-:W-:Y:S02]  /*12490*/  @!P0 LEA R6, P6, R190, R0, 0x2 ;  /* 0x00000000be068211 */ /* 0x008fe400078c10ff */
[----:B------:R-:W-:Y:S01]  /*124a0*/  ISETP.GE.AND P4, PT, R188, UR4, PT ;  /* 0x00000004bc007c0c */ /* 0x000fe2000bf86270 */
[----:B------:R1:W-:Y:S01]  /*124b0*/  @!P2 ST.E.64 desc[UR36][R2.64], R114 ;  /* 0x000000720200a985 */ /* 0x0003e2000c101b24 */
[-C--:B------:R-:W-:Y:S02]  /*124c0*/  @!P1 LEA.HI.X R5, R191, R20.reuse, R209, 0x2, P5 ;  /* 0x00000014bf059211 */ /* 0x080fe400028f14d1 */
[----:B------:R-:W-:-:S02]  /*124d0*/  @!P0 LEA.HI.X R7, R190, R20, R208, 0x2, P6 ;  /* 0x00000014be078211 */ /* 0x000fc400030f14d0 */
[----:B------:R-:W-:Y:S01]  /*124e0*/  ISETP.GE.AND P2, PT, R187, UR4, PT ;  /* 0x00000004bb007c0c */ /* 0x000fe2000bf46270 */
[----:B------:R2:W-:Y:S01]  /*124f0*/  @!P1 ST.E.64 desc[UR36][R4.64], R118 ;  /* 0x0000007604009985 */ /* 0x0005e2000c101b24 */
[----:B----4-:R-:W-:Y:S02]  /*12500*/  @!P3 LEA R8, P5, R189, R0, 0x2 ;  /* 0x00000000bd08b211 */ /* 0x010fe400078a10ff */
[----:B------:R-:W-:Y:S01]  /*12510*/  ISETP.GE.AND P1, PT, R186, UR4, PT ;  /* 0x00000004ba007c0c */ /* 0x000fe2000bf26270 */
[----:B------:R3:W-:Y:S01]  /*12520*/  @!P0 ST.E.64 desc[UR36][R6.64], R122 ;  /* 0x0000007a06008985 */ /* 0x0007e2000c101b24 */
[----:B------:R-:W-:Y:S02]  /*12530*/  ISETP.GE.AND P0, PT, R185, UR4, PT ;  /* 0x00000004b9007c0c */ /* 0x000fe4000bf06270 */
[----:B------:R-:W-:Y:S02]  /*12540*/  @!P3 LEA.HI.X R9, R189, R20, R207, 0x2, P5 ;  /* 0x00000014bd09b211 */ /* 0x000fe400028f14cf */
[----:B------:R-:W-:-:S02]  /*12550*/  ISETP.GE.AND P5, PT, R184, UR4, PT ;  /* 0x00000004b8007c0c */ /* 0x000fc4000bfa6270 */
[CC--:B0-----:R-:W-:Y:S01]  /*12560*/  @!P4 LEA R10, P6, R188.reuse, R0.reuse, 0x2 ;  /* 0x00000000bc0ac211 */ /* 0x0c1fe200078c10ff */
[----:B------:R0:W-:Y:S01]  /*12570*/  @!P3 ST.E.64 desc[UR36][R8.64], R126 ;  /* 0x0000007e0800b985 */ /* 0x0001e2000c101b24 */
[C---:B-1----:R-:W-:Y:S02]  /*12580*/  @!P2 LEA R2, P3, R187.reuse, R0, 0x2 ;  /* 0x00000000bb02a211 */ /* 0x042fe400078610ff */
[----:B------:R-:W-:Y:S02]  /*12590*/  @!P4 LEA.HI.X R11, R188, R20, R206, 0x2, P6 ;  /* 0x00000014bc0bc211 */ /* 0x000fe400030f14ce */
[----:B--2---:R-:W-:Y:S02]  /*125a0*/  @!P1 LEA R4, P6, R186, R0, 0x2 ;  /* 0x00000000ba049211 */ /* 0x004fe400078c10ff */
[----:B------:R-:W-:Y:S01]  /*125b0*/  @!P2 LEA.HI.X R3, R187, R20, R205, 0x2, P3 ;  /* 0x00000014bb03a211 */ /* 0x000fe200018f14cd */
[----:B------:R0:W-:Y:S01]  /*125c0*/  @!P4 ST.E.64 desc[UR36][R10.64], R130 ;  /* 0x000000820a00c985 */ /* 0x0001e2000c101b24 */
[----:B---3--:R-:W-:-:S02]  /*125d0*/  @!P0 LEA R6, P4, R185, R0, 0x2 ;  /* 0x00000000b9068211 */ /* 0x008fc400078810ff */
[----:B------:R-:W-:Y:S01]  /*125e0*/  @!P5 LEA R12, P3, R184, R0, 0x2 ;  /* 0x00000000b80cd211 */ /* 0x000fe200078610ff */
[----:B------:R0:W-:Y:S01]  /*125f0*/  @!P2 ST.E.64 desc[UR36][R2.64], R134 ;  /* 0x000000860200a985 */ /* 0x0001e2000c101b24 */
[-C--:B------:R-:W-:Y:S02]  /*12600*/  @!P1 LEA.HI.X R5, R186, R20.reuse, R204, 0x2, P6 ;  /* 0x00000014ba059211 */ /* 0x080fe400030f14cc */
[-C--:B------:R-:W-:Y:S02]  /*12610*/  @!P0 LEA.HI.X R7, R185, R20.reuse, R203, 0x2, P4 ;  /* 0x00000014b9078211 */ /* 0x080fe400020f14cb */
[----:B------:R-:W-:Y:S01]  /*12620*/  @!P5 LEA.HI.X R13, R184, R20, R202, 0x2, P3 ;  /* 0x00000014b80dd211 */ /* 0x000fe200018f14ca */
[----:B------:R0:W-:Y:S04]  /*12630*/  @!P1 ST.E.64 desc[UR36][R4.64], R138 ;  /* 0x0000008a04009985 */ /* 0x0001e8000c101b24 */
[----:B------:R0:W-:Y:S01]  /*12640*/  @!P0 ST.E.64 desc[UR36][R6.64], R142 ;  /* 0x0000008e06008985 */ /* 0x0001e2000c101b24 */
[----:B------:R-:W-:-:S03]  /*12650*/  ISETP.GE.AND P0, PT, R23, UR4, PT ;  /* 0x0000000417007c0c */ /* 0x000fc6000bf06270 */
[----:B------:R0:W-:Y:S10]  /*12660*/  @!P5 ST.E.64 desc[UR36][R12.64], R146 ;  /* 0x000000920c00d985 */ /* 0x0001f4000c101b24 */
[----:B------:R-:W-:Y:S05]  /*12670*/  @P0 BRA `(.L_x_1422) ;  /* 0x0000000c00280947 */ /* 0x000fea0003800000 */
[----:B0-----:R-:W-:-:S04]  /*12680*/  LEA R2, P0, R23, R0, 0x2 ;  /* 0x0000000017027211 */ /* 0x001fc800078010ff */
[----:B------:R-:W-:-:S05]  /*12690*/  LEA.HI.X R3, R23, R20, R201, 0x2, P0 ;  /* 0x0000001417037211 */ /* 0x000fca00000f14c9 */
[----:B------:R0:W-:Y:S01]  /*126a0*/  ST.E.64 desc[UR36][R2.64], R150 ;  /* 0x0000009602007985 */ /* 0x0001e2000c101b24 */
[----:B------:R-:W-:Y:S05]  /*126b0*/  BRA `(.L_x_1422) ;  /* 0x0000000c00187947 */ /* 0x000fea0003800000 */
.L_x_1413:
[----:B------:R-:W-:Y:S02]  /*126c0*/  ULDC.64 UR8, c[0x0][0xc00] ;  /* 0x0003000000087ab9 */ /* 0x000fe40000000a00 */
[----:B------:R-:W-:-:S04]  /*126d0*/  UISETP.NE.U32.AND UP0, UPT, UR8, URZ, UPT ;  /* 0x0000003f0800728c */ /* 0x000fc8000bf05070 */
[----:B------:R-:W-:-:S03]  /*126e0*/  UISETP.NE.AND.EX UP0, UPT, UR9, URZ, UPT, UP0 ;  /* 0x0000003f0900728c */ /* 0x000fc6000bf05300 */
[----:B------:R-:W-:Y:S02]  /*126f0*/  ULDC.64 UR8, c[0x0][0xc00] ;  /* 0x0003000000087ab9 */ /* 0x000fe40000000a00 */
[----:B------:R-:W-:Y:S01]  /*12700*/  UIMAD.WIDE UR8, UR58, 0x4, UR8 ;  /* 0x000000043a0878a5 */ /* 0x000fe2000f8e0208 */
[----:B------:R-:W-:-:S05]  /*12710*/  PLOP3.LUT P1, PT, PT, PT, UP0, 0x80, 0x0 ;  /* 0x000000000000781c */ /* 0x000fca0003f2f008 */
[----:B------:R-:W-:Y:S02]  /*12720*/  IMAD.U32 R2, RZ, RZ, UR8 ;  /* 0x00000008ff027e24 */ /* 0x000fe4000f8e00ff */
[----:B------:R-:W-:Y:S01]  /*12730*/  IMAD.U32 R3, RZ, RZ, UR9 ;  /* 0x00000009ff037e24 */ /* 0x000fe2000f8e00ff */
[----:B------:R-:W-:Y:S02]  /*12740*/  ULDC.64 UR8, c[0x0][0xc08] ;  /* 0x0003020000087ab9 */ /* 0x000fe40000000a00 */
[----:B------:R-:W-:Y:S01]  /*12750*/  UISETP.NE.U32.AND UP1, UPT, UR8, URZ, UPT ;  /* 0x0000003f0800728c */ /* 0x000fe2000bf25070 */
[----:B------:R-:W-:Y:S02]  /*12760*/  ULDC UR4, c[0x0][0xa88] ;  /* 0x0002a20000047ab9 */ /* 0x000fe40000000800 */
[----:B------:R-:W2:Y:S01]  /*12770*/  @P1 LDG.E R6, desc[UR36][R2.64] ;  /* 0x0000002402061981 */ /* 0x000ea2000c1e1900 */
[----:B------:R-:W-:Y:S01]  /*12780*/  UISETP.NE.AND.EX UP1, UPT, UR9, URZ, UPT, UP1 ;  /* 0x0000003f0900728c */ /* 0x000fe2000bf25310 */
[----:B------:R-:W-:-:S05]  /*12790*/  IMAD.U32 R0, RZ, RZ, UR4 ;  /* 0x00000004ff007e24 */ /* 0x000fca000f8e00ff */
[----:B------:R-:W-:-:S05]  /*127a0*/  PLOP3.LUT P2, PT, PT, PT, UP1, 0x80, 0x0 ;  /* 0x000000000000781c */ /* 0x000fca0003f4f018 */
[----:B------:R-:W-:Y:S02]  /*127b0*/  @UP1 ULDC.64 UR8, c[0x0][0xc08] ;  /* 0x0003020000081ab9 */ /* 0x000fe40000000a00 */
[----:B------:R-:W-:-:S06]  /*127c0*/  @UP1 UIMAD.WIDE UR8, UR58, 0x4, UR8 ;  /* 0x000000043a0818a5 */ /* 0x000fcc000f8e0208 */
[----:B------:R-:W-:Y:S02]  /*127d0*/  IMAD.U32 R4, RZ, RZ, UR8 ;  /* 0x00000008ff047e24 */ /* 0x000fe4000f8e00ff */
[----:B------:R-:W-:-:S05]  /*127e0*/  IMAD.U32 R5, RZ, RZ, UR9 ;  /* 0x00000009ff057e24 */ /* 0x000fca000f8e00ff */
[----:B------:R0:W5:Y:S01]  /*127f0*/  @P2 LDG.E R0, desc[UR36][R4.64] ;  /* 0x0000002404002981 */ /* 0x000162000c1e1900 */
[----:B------:R-:W-:Y:S01]  /*12800*/  UISETP.NE.AND UP1, UPT, UR55, URZ, UPT ;  /* 0x0000003f3700728c */ /* 0x000fe2000bf25270 */
[----:B------:R-:W-:Y:S01]  /*12810*/  ISETP.GT.AND P0, PT, R223, 0x7f, PT ;  /* 0x0000007fdf00780c */ /* 0x000fe20003f04270 */
[----:B------:R-:W-:-:S09]  /*12820*/  UMOV UR4, URZ ;  /* 0x0000003f00047c82 */ /* 0x000fd20008000000 */
[----:B------:R-:W-:Y:S01]  /*12830*/  @!UP1 ULDC UR55, c[0x0][0xad4] ;  /* 0x0002b50000379ab9 */ /* 0x000fe20000000800 */
[----:B--2---:R-:W-:Y:S01]  /*12840*/  @P1 R2UR UR4, R6 ;  /* 0x00000000060412ca */ /* 0x004fe200000e0000 */
[----:B0-----:R-:W-:-:S14]  /*12850*/  @P2 BRA `(.L_x_1425) ;  /* 0x0000000000102947 */ /* 0x001fdc0003800000 */
[----:B------:R-:W-:Y:S05]  /*12860*/  @!P1 BRA `(.L_x_1425) ;  /* 0x00000000000c9947 */ /* 0x000fea0003800000 */
[----:B------:R-:W2:Y:S04]  /*12870*/  LDG.E R5, desc[UR36][R2.64] ;  /* 0x0000002402057981 */ /* 0x000ea8000c1e1900 */
[----:B-----5:R-:W2:Y:S02]  /*12880*/  LDG.E R0, desc[UR36][R2.64+0x4] ;  /* 0x0000042402007981 */ /* 0x020ea4000c1e1900 */
[----:B--2---:R-:W-:-:S07]  /*12890*/  IMAD.IADD R0, R0, 0x1, -R5 ;  /* 0x0000000100007824 */ /* 0x004fce00078e0a05 */
.L_x_1425:
[----:B------:R-:W-:Y:S01]  /*128a0*/  USHF.R.S32.HI UR13, URZ, 0x1f, UR58 ;  /* 0x0000001f3f0d7899 */ /* 0x000fe2000801143a */
[----:B------:R-:W-:Y:S01]  /*128b0*/  BSSY B1, `(.L_x_1426) ;  /* 0x000003a000017945 */ /* 0x000fe20003800000 */
[----:B------:R-:W-:Y:S02]  /*128c0*/  USHF.R.S32.HI UR21, URZ, 0x1f, UR4 ;  /* 0x0000001f3f157899 */ /* 0x000fe40008011404 */
[----:B------:R-:W-:Y:S02]  /*128d0*/  USEL UR12, UR58, URZ, !UP0 ;  /* 0x0000003f3a0c7287 */ /* 0x000fe4000c000000 */
[----:B------:R-:W-:Y:S01]  /*128e0*/  USEL UR13, UR13, URZ, !UP0 ;  /* 0x0000003f0d0d7287 */ /* 0x000fe2000c000000 */
[----:B------:R-:W-:Y:S11]  /*128f0*/  @P0 BRA `(.L_x_1427) ;  /* 0x0000000000d40947 */ /* 0x000ff60003800000 */
[----:B------:R-:W0:Y:S01]  /*12900*/  S2R R4, SR_TID.X ;  /* 0x0000000000047919 */ /* 0x000e220000002100 */
[----:B------:R-:W1:Y:S01]  /*12910*/  LDC R9, c[0x0][0xbe8] ;  /* 0x0002fa00ff097b82 */ /* 0x000e620000000800 */
[----:B------:R-:W-:Y:S02]  /*12920*/  IMAD.U32 R3, RZ, RZ, UR47 ;  /* 0x0000002fff037e24 */ /* 0x000fe4000f8e00ff */
[----:B-1---5:R-:W-:-:S03]  /*12930*/  IMAD R2, R0, R9, RZ ;  /* 0x0000000900027224 */ /* 0x022fc600078e02ff */
[----:B0-----:R-:W-:-:S04]  /*12940*/  IADD3 R4, R3, -0x80, R4 ;  /* 0xffffff8003047810 */ /* 0x001fc80007ffe004 */
[----:B------:R-:W-:-:S13]  /*12950*/  ISETP.GE.AND P0, PT, R4, R2, PT ;  /* 0x000000020400720c */ /* 0x000fda0003f06270 */
[----:B------:R-:W-:Y:S05]  /*12960*/  @P0 BRA `(.L_x_1427) ;  /* 0x0000000000b80947 */ /* 0x000fea0003800000 */
[----:B------:R-:W-:Y:S01]  /*12970*/  ISETP.NE.AND P0, PT, R9, 0x1, PT ;  /* 0x000000010900780c */ /* 0x000fe20003f05270 */
[----:B------:R-:W-:Y:S01]  /*12980*/  UISETP.GT.AND UP0, UPT, UR55, 0x1, UPT ;  /* 0x000000013700788c */ /* 0x000fe2000bf04270 */
[----:B------:R-:W-:Y:S01]  /*12990*/  IMAD.MOV.U32 R5, RZ, RZ, R4 ;  /* 0x000000ffff057224 */ /* 0x000fe200078e0004 */
[----:B------:R-:W-:Y:S02]  /*129a0*/  UMOV UR19, 0x9b8 ;  /* 0x000009b800137882 */ /* 0x000fe40000000000 */
[----:B------:R-:W-:Y:S02]  /*129b0*/  USEL UR19, UR19, 0x978, UP0 ;  /* 0x0000097813137887 */ /* 0x000fe40008000000 */
[----:B------:R-:W-:-:S06]  /*129c0*/  USEL UR18, UR57, URZ, UP0 ;  /* 0x0000003f39127287 */ /* 0x000fcc0008000000 */
[----:B------:R-:W0:Y:S04]  /*129d0*/  @P0 LDC R3, c[0x0][0xbec] ;  /* 0x0002fb00ff030b82 */ /* 0x000e280000000800 */
[----:B------:R-:W-:Y:S01]  /*129e0*/  ULDC.64 UR8, c[0x0][UR19+0x218] ;  /* 0x0000860013087abb */ /* 0x000fe20008000a00 */
[----:B------:R-:W-:Y:S01]  /*129f0*/  ULDC.64 UR14, c[0x0][UR19+0x220] ;  /* 0x00008800130e7abb */ /* 0x000fe20008000a00 */
[----:B------:R-:W-:Y:S01]  /*12a00*/  ULDC.64 UR16, c[0x0][UR19+0x228] ;  /* 0x00008a0013107abb */ /* 0x000fe20008000a00 */
[----:B------:R-:W-:Y:S01]  /*12a10*/  UIMAD.WIDE.U32 UR10, UR8, UR56, URZ ;  /* 0x00000038080a72a5 */ /* 0x000fe2000f8e003f */
[----:B------:R-:W1:Y:S01]  /*12a20*/  @P0 LDC R7, c[0x0][0xbf0] ;  /* 0x0002fc00ff070b82 */ /* 0x000e620000000800 */
[----:B------:R-:W-:Y:S02]  /*12a30*/  UIMAD UR20, UR9, UR56, URZ ;  /* 0x00000038091472a4 */ /* 0x000fe4000f8e023f */
[----:B------:R-:W-:-:S02]  /*12a40*/  UIMAD UR15, UR15, UR12, URZ ;  /* 0x0000000c0f0f72a4 */ /* 0x000fc4000f8e023f */
[----:B------:R-:W-:Y:S02]  /*12a50*/  UIMAD.WIDE.U32 UR22, UR16, UR18, URZ ;  /* 0x00000012101672a5 */ /* 0x000fe4000f8e003f */
[----:B------:R-:W-:Y:S02]  /*12a60*/  UIMAD.WIDE.U32 UR8, UR14, UR12, URZ ;  /* 0x0000000c0e0872a5 */ /* 0x000fe4000f8e003f */
[----:B------:R-:W-:Y:S02]  /*12a70*/  UIMAD UR16, UR17, UR18, URZ ;  /* 0x00000012111072a4 */ /* 0x000fe4000f8e023f */
[----:B------:R-:W-:Y:S02]  /*12a80*/  UIMAD UR15, UR14, UR13, UR15 ;  /* 0x0000000d0e0f72a4 */ /* 0x000fe4000f8e020f */
[----:B------:R-:W-:Y:S02]  /*12a90*/  UIADD3 UR10, UP1, UP2, UR8, UR10, UR4 ;  /* 0x0000000a080a7290 */ /* 0x000fe4000fa3e004 */
[----:B------:R-:W-:Y:S01]  /*12aa0*/  UIADD3 UR16, UR23, UR16, URZ ;  /* 0x0000001017107290 */ /* 0x000fe2000fffe03f */
[----:B0-----:R-:W-:Y:S01]  /*12ab0*/  @P0 IMAD.HI.U32 R2, R4, R3, RZ ;  /* 0x0000000304020227 */ /* 0x001fe200078e00ff */
[----:B------:R-:W-:-:S02]  /*12ac0*/  UIADD3 UR20, UR11, UR20, URZ ;  /* 0x000000140b147290 */ /* 0x000fc4000fffe03f */
[----:B------:R-:W-:Y:S01]  /*12ad0*/  UIADD3 UR15, UR9, UR15, URZ ;  /* 0x0000000f090f7290 */ /* 0x000fe2000fffe03f */
[----:B------:R-:W-:Y:S02]  /*12ae0*/  IMAD.U32 R3, RZ, RZ, UR23 ;  /* 0x00000017ff037e24 */ /* 0x000fe4000f8e00ff */
[----:B------:R-:W-:Y:S01]  /*12af0*/  IMAD.U32 R6, RZ, RZ, UR16 ;  /* 0x00000010ff067e24 */ /* 0x000fe2000f8e00ff */
[----:B------:R-:W-:Y:S01]  /*12b00*/  ULDC.64 UR8, c[0x0][UR19+0x210] ;  /* 0x0000840013087abb */ /* 0x000fe20008000a00 */
[----:B-1----:R-:W-:Y:S01]  /*12b10*/  @P0 SHF.R.U32.HI R5, RZ, R7, R2 ;  /* 0x00000007ff050219 */ /* 0x002fe20000011602 */
[----:B------:R-:W-:-:S04]  /*12b20*/  IMAD.U32 R2, RZ, RZ, UR22 ;  /* 0x00000016ff027e24 */ /* 0x000fc8000f8e00ff */
[--C-:B------:R-:W-:Y:S01]  /*12b30*/  IMAD.MOV R7, RZ, RZ, -R5.reuse ;  /* 0x000000ffff077224 */ /* 0x100fe200078e0a05 */
[----:B------:R-:W-:Y:S01]  /*12b40*/  IADD3 R2, P0, P1, R5, UR10, R2 ;  /* 0x0000000a05027c10 */ /* 0x000fe2000f91e002 */
[----:B------:R-:W-:Y:S01]  /*12b50*/  UIADD3.X UR10, UR15, UR20, UR21, UP1, UP2 ;  /* 0x000000140f0a7290 */ /* 0x000fe20008fe4415 */
[----:B------:R-:W-:Y:S01]  /*12b60*/  SHF.R.S32.HI R5, RZ, 0x1f, R5 ;  /* 0x0000001fff057819 */ /* 0x000fe20000011405 */
[----:B------:R-:W-:-:S04]  /*12b70*/  IMAD R7, R9, R7, R4 ;  /* 0x0000000709077224 */ /* 0x000fc800078e0204 */
[----:B------:R-:W-:Y:S01]  /*12b80*/  IADD3.X R3, R5, UR10, R6, P0, P1 ;  /* 0x0000000a05037c10 */ /* 0x000fe200087e2406 */
[C---:B------:R-:W-:Y:S01]  /*12b90*/  IMAD R9, R7.reuse, UR9, RZ ;  /* 0x0000000907097c24 */ /* 0x040fe2000f8e02ff */
[----:B------:R-:W-:Y:S01]  /*12ba0*/  SHF.R.S32.HI R4, RZ, 0x1f, R7 ;  /* 0x0000001fff047819 */ /* 0x000fe20000011407 */
[----:B------:R-:W-:Y:S01]  /*12bb0*/  ULDC.64 UR10, c[0x0][0xba8] ;  /* 0x0002ea00000a7ab9 */ /* 0x000fe20000000a00 */
[----:B------:R-:W-:Y:S01]  /*12bc0*/  @!UP0 ULDC UR10, c[0x0][0xb50] ;  /* 0x0002d400000a8ab9 */ /* 0x000fe20000000800 */
[----:B------:R-:W-:Y:S01]  /*12bd0*/  IMAD.WIDE.U32 R2, R7, UR8, R2 ;  /* 0x0000000807027c25 */ /* 0x000fe2000f8e0002 */
[----:B------:R-:W-:-:S03]  /*12be0*/  @!UP0 ULDC UR11, c[0x0][0xb54] ;  /* 0x0002d500000b8ab9 */ /* 0x000fc60000000800 */
[----:B------:R-:W-:Y:S01]  /*12bf0*/  IMAD R9, R4, UR8, R9 ;  /* 0x0000000804097c24 */ /* 0x000fe2000f8e0209 */
[----:B------:R-:W-:-:S03]  /*12c00*/  LEA R4, P0, R2, UR10, 0x2 ;  /* 0x0000000a02047c11 */ /* 0x000fc6000f8010ff */
[----:B------:R-:W-:-:S05]  /*12c10*/  IMAD.IADD R3, R3, 0x1, R9 ;  /* 0x0000000103037824 */ /* 0x000fca00078e0209 */
[----:B------:R-:W-:Y:S01]  /*12c20*/  LEA.HI.X R5, R2, UR11, R3, 0x2, P0 ;  /* 0x0000000b02057c11 */ /* 0x000fe200080f1403 */
[----:B------:R-:W-:-:S05]  /*12c30*/  IMAD.MOV.U32 R3, RZ, RZ, -0x800000 ;  /* 0xff800000ff037424 */ /* 0x000fca00078e00ff */
[----:B------:R0:W-:Y:S02]  /*12c40*/  STG.E desc[UR36][R4.64], R3 ;  /* 0x0000000304007986 */ /* 0x0001e4000c101924 */
.L_x_1427:
[----:B------:R-:W-:Y:S05]  /*12c50*/  BSYNC B1 ;  /* 0x0000000000017941 */ /* 0x000fea0003800000 */
.L_x_1426:
[----:B------:R-:W-:-:S06]  /*12c60*/  UISETP.GT.AND UP0, UPT, UR55, 0x1, UPT ;  /* 0x000000013700788c */ /* 0x000fcc000bf04270 */
[----:B------:R-:W-:-:S13]  /*12c70*/  PLOP3.LUT P0, PT, PT, PT, UP0, 0x80, 0x0 ;  /* 0x000000000000781c */ /* 0x000fda0003f0f008 */
[----:B------:R-:W-:Y:S05]  /*12c80*/  @P0 BRA `(.L_x_1422) ;  /* 0x0000000400a40947 */ /* 0x000fea0003800000 */
[----:B------:R-:W1:Y:S01]  /*12c90*/  LDC R11, c[0x0][0xbe8] ;  /* 0x0002fa00ff0b7b82 */ /* 0x000e620000000800 */
[----:B------:R-:W-:Y:S01]  /*12ca0*/  ULDC.64 UR14, c[0x0][0xaa0] ;  /* 0x0002a800000e7ab9 */ /* 0x000fe20000000a00 */
[----:B------:R-:W-:Y:S01]  /*12cb0*/  IMAD R2, R22, 0x20, R198 ;  /* 0x0000002016027824 */ /* 0x000fe200078e02c6 */
[----:B------:R-:W-:Y:S01]  /*12cc0*/  UIMAD UR10, UR21, UR14, URZ ;  /* 0x0000000e150a72a4 */ /* 0x000fe2000f8e023f */
[----:B------:R-:W-:Y:S01]  /*12cd0*/  BSSY B1, `(.L_x_1428) ;  /* 0x000003a000017945 */ /* 0x000fe20003800000 */
[----:B------:R-:W-:Y:S01]  /*12ce0*/  UIMAD.WIDE.U32 UR8, UR4, UR14, URZ ;  /* 0x0000000e040872a5 */ /* 0x000fe2000f8e003f */
[----:B------:R-:W-:Y:S01]  /*12cf0*/  VIADD R6, R2, UR47 ;  /* 0x0000002f02067c36 */ /* 0x000fe20008000000 */
[----:B------:R-:W-:-:S03]  /*12d00*/  UIMAD UR10, UR4, UR15, UR10 ;  /* 0x0000000f040a72a4 */ /* 0x000fc6000f8e020a */
[----:B0-----:R-:W-:Y:S01]  /*12d10*/  IMAD.MOV.U32 R5, RZ, RZ, R6 ;  /* 0x000000ffff057224 */ /* 0x001fe200078e0006 */
[----:B------:R-:W-:-:S03]  /*12d20*/  UIADD3 UR9, UR9, UR10, URZ ;  /* 0x0000000a09097290 */ /* 0x000fc6000fffe03f */
[----:B------:R-:W-:Y:S02]  /*12d30*/  ULDC.64 UR10, c[0x0][0xae8] ;  /* 0x0002ba00000a7ab9 */ /* 0x000fe40000000a00 */
[----:B------:R-:W-:-:S04]  /*12d40*/  UIMAD.WIDE.U32 UR8, UR56, UR10, UR8 ;  /* 0x0000000a380872a5 */ /* 0x000fc8000f8e0008 */
[----:B------:R-:W-:-:S03]  /*12d50*/  UIMAD UR9, UR56, UR11, UR9 ;  /* 0x0000000b380972a4 */ /* 0x000fc6000f8e0209 */
[----:B------:R-:W-:Y:S01]  /*12d60*/  ULDC.64 UR10, c[0x0][0xaf0] ;  /* 0x0002bc00000a7ab9 */ /* 0x000fe20000000a00 */
[----:B-1----:R-:W-:Y:S01]  /*12d70*/  ISETP.NE.AND P0, PT, R11, 0x1, PT ;  /* 0x000000010b00780c */ /* 0x002fe20003f05270 */
[----:B------:R-:W-:-:S04]  /*12d80*/  UIMAD UR13, UR13, UR10, URZ ;  /* 0x0000000a0d0d72a4 */ /* 0x000fc8000f8e023f */
[----:B------:R-:W-:Y:S02]  /*12d90*/  UIMAD UR4, UR12, UR11, UR13 ;  /* 0x0000000b0c0472a4 */ /* 0x000fe4000f8e020d */
[----:B------:R-:W-:-:S03]  /*12da0*/  UIMAD.WIDE.U32 UR12, UR12, UR10, UR8 ;  /* 0x0000000a0c0c72a5 */ /* 0x000fc6000f8e0008 */
[----:B------:R-:W-:Y:S01]  /*12db0*/  ULDC.64 UR8, c[0x0][0xae0] ;  /* 0x0002b80000087ab9 */ /* 0x000fe20000000a00 */
[----:B------:R-:W-:Y:S02]  /*12dc0*/  UIADD3 UR4, UR13, UR4, URZ ;  /* 0x000000040d047290 */ /* 0x000fe4000fffe03f */
[----:B------:R-:W0:Y:S08]  /*12dd0*/  @P0 LDC R3, c[0x0][0xbec] ;  /* 0x0002fb00ff030b82 */ /* 0x000e300000000800 */
[----:B------:R-:W1:Y:S01]  /*12de0*/  @P0 LDC R7, c[0x0][0xbf0] ;  /* 0x0002fc00ff070b82 */ /* 0x000e620000000800 */
[----:B0-----:R-:W-:-:S04]  /*12df0*/  @P0 IMAD.HI.U32 R2, R6, R3, RZ ;  /* 0x0000000306020227 */ /* 0x001fc800078e00ff */
[----:B------:R-:W-:Y:S02]  /*12e00*/  IMAD.U32 R3, RZ, RZ, UR13 ;  /* 0x0000000dff037e24 */ /* 0x000fe4000f8e00ff */
[----:B------:R-:W-:Y:S01]  /*12e10*/  IMAD.U32 R3, RZ, RZ, UR4 ;  /* 0x00000004ff037e24 */ /* 0x000fe2000f8e00ff */
[----:B-1----:R-:W-:-:S04]  /*12e20*/  @P0 SHF.R.U32.HI R5, RZ, R7, R2 ;  /* 0x00000007ff050219 */ /* 0x002fc80000011602 */
[--C-:B------:R-:W-:Y:S01]  /*12e30*/  SHF.R.S32.HI R2, RZ, 0x1f, R5.reuse ;  /* 0x0000001fff027819 */ /* 0x100fe20000011405 */
[----:B------:R-:W-:-:S04]  /*12e40*/  IMAD.MOV R7, RZ, RZ, -R5 ;  /* 0x000000ffff077224 */ /* 0x000fc800078e0a05 */
[----:B------:R-:W-:Y:S02]  /*12e50*/  IMAD R4, R2, UR8, RZ ;  /* 0x0000000802047c24 */ /* 0x000fe4000f8e02ff */
[----:B------:R-:W-:Y:S02]  /*12e60*/  IMAD R7, R11, R7, R6 ;  /* 0x000000070b077224 */ /* 0x000fe400078e0206 */
[----:B------:R-:W-:Y:S02]  /*12e70*/  IMAD.U32 R2, RZ, RZ, UR12 ;  /* 0x0000000cff027e24 */ /* 0x000fe4000f8e00ff */
[C---:B------:R-:W-:Y:S01]  /*12e80*/  IMAD R9, R5.reuse, UR9, R4 ;  /* 0x0000000905097c24 */ /* 0x040fe2000f8e0204 */
[----:B------:R-:W-:Y:S01]  /*12e90*/  SHF.R.S32.HI R4, RZ, 0x1f, R7 ;  /* 0x0000001fff047819 */ /* 0x000fe20000011407 */
[----:B------:R-:W-:Y:S01]  /*12ea0*/  IMAD.WIDE.U32 R2, R5, UR8, R2 ;  /* 0x0000000805027c25 */ /* 0x000fe2000f8e0002 */
[----:B------:R-:W-:-:S03]  /*12eb0*/  ULDC.64 UR8, c[0x0][0xad8] ;  /* 0x0002b60000087ab9 */ /* 0x000fc60000000a00 */
[----:B------:R-:W-:Y:S02]  /*12ec0*/  IMAD.IADD R3, R3, 0x1, R9 ;  /* 0x0000000103037824 */ /* 0x000fe400078e0209 */
[----:B------:R-:W-:Y:S02]  /*12ed0*/  IMAD R4, R4, UR8, RZ ;  /* 0x0000000804047c24 */ /* 0x000fe4000f8e02ff */
[----:B------:R-:W-:Y:S02]  /*12ee0*/  VIADD R6, R198, UR47 ;  /* 0x0000002fc6067c36 */ /* 0x000fe40008000000 */
[----:B-----5:R-:W-:Y:S02]  /*12ef0*/  IMAD R11, R0, R11, RZ ;  /* 0x0000000b000b7224 */ /* 0x020fe400078e02ff */
[C---:B------:R-:W-:Y:S02]  /*12f00*/  IMAD R5, R7.reuse, UR9, R4 ;  /* 0x0000000907057c24 */ /* 0x040fe4000f8e0204 */
[----:B------:R-:W-:Y:S01]  /*12f10*/  IMAD.WIDE.U32 R2, R7, UR8, R2 ;  /* 0x0000000807027c25 */ /* 0x000fe2000f8e0002 */
[----:B------:R-:W-:Y:S01]  /*12f20*/  ISETP.GE.AND P2, PT, R6, R11, PT ;  /* 0x0000000b0600720c */ /* 0x000fe20003f46270 */
[----:B------:R-:W-:-:S02]  /*12f30*/  ULDC.64 UR8, c[0x0][0xa80] ;  /* 0x0002a00000087ab9 */ /* 0x000fc40000000a00 */
[----:B------:R-:W-:Y:S01]  /*12f40*/  VIADD R0, R6, 0x20 ;  /* 0x0000002006007836 */ /* 0x000fe20000000000 */
[----:B------:R-:W-:Y:S01]  /*12f50*/  LEA R4, P3, R2, UR8, 0x1 ;  /* 0x0000000802047c11 */ /* 0x000fe2000f8608ff */
[----:B------:R-:W-:-:S03]  /*12f60*/  IMAD.IADD R3, R3, 0x1, R5 ;  /* 0x0000000103037824 */ /* 0x000fc600078e0205 */
[-C--:B------:R-:W-:Y:S01]  /*12f70*/  ISETP.GE.AND P1, PT, R0, R11.reuse, PT ;  /* 0x0000000b0000720c */ /* 0x080fe20003f26270 */
[----:B------:R-:W-:Y:S01]  /*12f80*/  VIADD R0, R6, 0x40 ;  /* 0x0000004006007836 */ /* 0x000fe20000000000 */
[----:B------:R-:W-:Y:S02]  /*12f90*/  LEA.HI.X R5, R2, UR9, R3, 0x1, P3 ;  /* 0x0000000902057c11 */ /* 0x000fe400098f0c03 */
[----:B------:R0:W1:Y:S02]  /*12fa0*/  SHFL.IDX PT, R2, R4, RZ, 0x181f ;  /* 0x00181fff04027589 */ /* 0x00006400000e0000 */
[----:B------:R-:W-:Y:S02]  /*12fb0*/  ISETP.GE.AND P0, PT, R0, R11, PT ;  /* 0x0000000b0000720c */ /* 0x000fe40003f06270 */
[----:B------:R0:W2:Y:S01]  /*12fc0*/  SHFL.IDX PT, R0, R5, RZ, 0x181f ;  /* 0x00181fff05007589 */ /* 0x0000a200000e0000 */
[----:B------:R-:W-:Y:S10]  /*12fd0*/  @P2 BRA `(.L_x_1429) ;  /* 0x0000000000242947 */ /* 0x000ff40003800000 */
[----:B------:R-:W-:Y:S02]  /*12fe0*/  ULDC UR4, c[0x0][0xac8] ;  /* 0x0002b20000047ab9 */ /* 0x000fe40000000800 */
[----:B------:R-:W-:Y:S02]  /*12ff0*/  ISETP.GE.AND P4, PT, R18, UR4, PT ;  /* 0x0000000412007c0c */ /* 0x000fe4000bf86270 */
[----:B------:R-:W-:-:S11]  /*13000*/  ISETP.GE.AND P5, PT, R19, UR4, PT ;  /* 0x0000000413007c0c */ /* 0x000fd6000bfa6270 */
[CC--:B-1----:R-:W-:Y:S02]  /*13010*/  @!P4 LEA R8, P2, R18.reuse, R2.reuse, 0x1 ;  /* 0x000000021208c211 */ /* 0x0c2fe400078408ff */
[C---:B------:R-:W-:Y:S02]  /*13020*/  @!P5 LEA R2, P3, R19.reuse, R2, 0x1 ;  /* 0x000000021302d211 */ /* 0x040fe400078608ff */
[-C--:B--2---:R-:W-:Y:S02]  /*13030*/  @!P4 LEA.HI.X R9, R18, R0.reuse, R222, 0x1, P2 ;  /* 0x000000001209c211 */ /* 0x084fe400010f0cde */
[----:B------:R-:W-:-:S03]  /*13040*/  @!P5 LEA.HI.X R3, R19, R0, R221, 0x1, P3 ;  /* 0x000000001303d211 */ /* 0x000fc600018f0cdd */
[----:B------:R3:W-:Y:S04]  /*13050*/  @!P4 ST.E.128 desc[UR36][R8.64], RZ ;  /* 0x000000ff0800c985 */ /* 0x0007e8000c101d24 */
[----:B------:R3:W-:Y:S02]  /*13060*/  @!P5 ST.E.128 desc[UR36][R2.64], RZ ;  /* 0x000000ff0200d985 */ /* 0x0007e4000c101d24 */
.L_x_1429:
[----:B------:R-:W-:Y:S05]  /*13070*/  BSYNC B1 ;  /* 0x0000000000017941 */ /* 0x000fea0003800000 */
.L_x_1428:
[----:B--2---:R2:W4:Y:S01]  /*13080*/  SHFL.IDX PT, R0, R5, 0x1, 0x181f ;  /* 0x00381f0005007f89 */ /* 0x00452200000e0000 */
[----:B------:R-:W-:Y:S03]  /*13090*/  BSSY B1, `(.L_x_1430) ;  /* 0x000000c000017945 */ /* 0x000fe60003800000 */
[----:B-1-3--:R2:W1:Y:S01]  /*130a0*/  SHFL.IDX PT, R2, R4, 0x1, 0x181f ;  /* 0x00381f0004027f89 */ /* 0x00a46200000e0000 */
[----:B------:R-:W-:Y:S05]  /*130b0*/  @P1 BRA `(.L_x_1431) ;  /* 0x0000000000241947 */ /* 0x000fea0003800000 */
[----:B------:R-:W-:Y:S02]  /*130c0*/  ULDC UR4, c[0x0][0xac8] ;  /* 0x0002b20000047ab9 */ /* 0x000fe40000000800 */
[----:B------:R-:W-:Y:S02]  /*130d0*/  ISETP.GE.AND P3, PT, R18, UR4, PT ;  /* 0x0000000412007c0c */ /* 0x000fe4000bf66270 */
[----:B------:R-:W-:-:S11]  /*130e0*/  ISETP.GE.AND P4, PT, R19, UR4, PT ;  /* 0x0000000413007c0c */ /* 0x000fd6000bf86270 */
[CC--:B-1----:R-:W-:Y:S02]  /*130f0*/  @!P3 LEA R8, P1, R18.reuse, R2.reuse, 0x1 ;  /* 0x000000021208b211 */ /* 0x0c2fe400078208ff */
[C---:B------:R-:W-:Y:S02]  /*13100*/  @!P4 LEA R2, P2, R19.reuse, R2, 0x1 ;  /* 0x000000021302c211 */ /* 0x040fe400078408ff */
[-C--:B----4-:R-:W-:Y:S02]  /*13110*/  @!P3 LEA.HI.X R9, R18, R0.reuse, R222, 0x1, P1 ;  /* 0x000000001209b211 */ /* 0x090fe400008f0cde */
[----:B------:R-:W-:-:S03]  /*13120*/  @!P4 LEA.HI.X R3, R19, R0, R221, 0x1, P2 ;  /* 0x000000001303c211 */ /* 0x000fc600010f0cdd */
[----:B------:R3:W-:Y:S04]  /*13130*/  @!P3 ST.E.128 desc[UR36][R8.64], RZ ;  /* 0x000000ff0800b985 */ /* 0x0007e8000c101d24 */
[----:B------:R3:W-:Y:S02]  /*13140*/  @!P4 ST.E.128 desc[UR36][R2.64], RZ ;  /* 0x000000ff0200c985 */ /* 0x0007e4000c101d24 */
.L_x_1431:
[----:B------:R-:W-:Y:S05]  /*13150*/  BSYNC B1 ;  /* 0x0000000000017941 */ /* 0x000fea0003800000 */
.L_x_1430:
[----:B----4-:R4:W0:Y:S01]  /*13160*/  SHFL.IDX PT, R0, R5, 0x2, 0x181f ;  /* 0x00581f0005007f89 */ /* 0x01082200000e0000 */
        /* <DEDUP_REMOVED lines=8> */
[-C--:B0-----:R-:W-:Y:S02]  /*131f0*/  @!P2 LEA.HI.X R9, R18, R0.reuse, R222, 0x1, P0 ;  /* 0x000000001209a211 */ /* 0x081fe400000f0cde */
[----:B------:R-:W-:-:S03]  /*13200*/  @!P3 LEA.HI.X R3, R19, R0, R221, 0x1, P1 ;  /* 0x000000001303b211 */ /* 0x000fc600008f0cdd */
[----:B------:R3:W-:Y:S04]  /*13210*/  @!P2 ST.E.128 desc[UR36][R8.64], RZ ;  /* 0x000000ff0800a985 */ /* 0x0007e8000c101d24 */
[----:B------:R3:W-:Y:S02]  /*13220*/  @!P3 ST.E.128 desc[UR36][R2.64], RZ ;  /* 0x000000ff0200b985 */ /* 0x0007e4000c101d24 */
.L_x_1433:
[----:B------:R-:W-:Y:S05]  /*13230*/  BSYNC B1 ;  /* 0x0000000000017941 */ /* 0x000fea0003800000 */
.L_x_1432:
[----:B0-----:R-:W-:Y:S01]  /*13240*/  VIADD R0, R6, 0x60 ;  /* 0x0000006006007836 */ /* 0x001fe20000000000 */
[----:B--2-4-:R-:W0:Y:S04]  /*13250*/  SHFL.IDX PT, R5, R5, 0x3, 0x181f ;  /* 0x00781f0005057f89 */ /* 0x014e2800000e0000 */
[----:B------:R-:W-:Y:S01]  /*13260*/  ISETP.GE.AND P0, PT, R0, R11, PT ;  /* 0x0000000b0000720c */ /* 0x000fe20003f06270 */
[----:B-1-3--:R1:W2:-:S12]  /*13270*/  SHFL.IDX PT, R2, R4, 0x3, 0x181f ;  /* 0x00781f0004027f89 */ /* 0x00a29800000e0000 */
[----:B-1----:R-:W-:Y:S05]  /*13280*/  @P0 BRA `(.L_x_1422) ;  /* 0x0000000000240947 */ /* 0x002fea0003800000 */
[----:B------:R-:W-:Y:S02]  /*13290*/  ULDC UR4, c[0x0][0xac8] ;  /* 0x0002b20000047ab9 */ /* 0x000fe40000000800 */
[----:B------:R-:W-:Y:S02]  /*132a0*/  ISETP.GE.AND P2, PT, R18, UR4, PT ;  /* 0x0000000412007c0c */ /* 0x000fe4000bf46270 */
[----:B------:R-:W-:-:S11]  /*132b0*/  ISETP.GE.AND P3, PT, R19, UR4, PT ;  /* 0x0000000413007c0c */ /* 0x000fd6000bf66270 */
[CC--:B--2---:R-:W-:Y:S02]  /*132c0*/  @!P2 LEA R6, P0, R18.reuse, R2.reuse, 0x1 ;  /* 0x000000021206a211 */ /* 0x0c4fe400078008ff */
[C---:B------:R-:W-:Y:S02]  /*132d0*/  @!P3 LEA R2, P1, R19.reuse, R2, 0x1 ;  /* 0x000000021302b211 */ /* 0x040fe400078208ff */
[-C--:B0-----:R-:W-:Y:S02]  /*132e0*/  @!P2 LEA.HI.X R7, R18, R5.reuse, R222, 0x1, P0 ;  /* 0x000000051207a211 */ /* 0x081fe400000f0cde */
[----:B------:R-:W-:-:S03]  /*132f0*/  @!P3 LEA.HI.X R3, R19, R5, R221, 0x1, P1 ;  /* 0x000000051303b211 */ /* 0x000fc600008f0cdd */
[----:B------:R0:W-:Y:S04]  /*13300*/  @!P2 ST.E.128 desc[UR36][R6.64], RZ ;  /* 0x000000ff0600a985 */ /* 0x0001e8000c101d24 */
[----:B------:R0:W-:Y:S02]  /*13310*/  @!P3 ST.E.128 desc[UR36][R2.64], RZ ;  /* 0x000000ff0200b985 */ /* 0x0001e4000c101d24 */
.L_x_1422:
[----:B------:R-:W-:Y:S05]  /*13320*/  BSYNC B0 ;  /* 0x0000000000007941 */ /* 0x000fea0003800000 */
.L_x_1412:
[----:B------:R-:W-:Y:S02]  /*13330*/  ULDC UR4, c[0x0][0xc3c] ;  /* 0x00030f0000047ab9 */ /* 0x000fe40000000800 */
[----:B------:R-:W-:-:S06]  /*13340*/  UISETP.GE.AND UP0, UPT, UR7, UR4, UPT ;  /* 0x000000040700728c */ /* 0x000fcc000bf06270 */
[----:B------:R-:W-:-:S13]  /*13350*/  PLOP3.LUT P0, PT, PT, PT, UP0, 0x80, 0x0 ;  /* 0x000000000000781c */ /* 0x000fda0003f0f008 */
[----:B------:R-:W-:Y:S05]  /*13360*/  @!P0 BRA `(.L_x_1434) ;  /* 0xfffffedc00088947 */ /* 0x000fea000383ffff */
[----:B------:R-:W-:Y:S05]  /*13370*/  EXIT ;  /* 0x000000000000794d */ /* 0x000fea0003800000 */
.L_x_1321:
[----:B------:R-:W-:-:S08]  /*13380*/  NOP ;  /* 0x0000000000007918 */ /* 0x000fd00000000000 */
[----:B0-----:R-:W0:-:S00]  /*13390*/  USETMAXREG.DEALLOC.CTAPOOL 0x28 ;  /* 0x00000028000079c8 */ /* 0x001e0000080e0500 */
[----:B0-----:R-:W-:Y:S01]  /*133a0*/  LOP3.LUT R2, R2, 0x3, RZ, 0xc0, !PT ;  /* 0x0000000302027812 */ /* 0x001fe200078ec0ff */
[----:B------:R-:W-:Y:S01]  /*133b0*/  IMAD.MOV.U32 R6, RZ, RZ, RZ ;  /* 0x000000ffff067224 */ /* 0x000fe200078e00ff */
[----:B------:R-:W-:-:S04]  /*133c0*/  LOP3.LUT R23, R23, 0xffffffbf, RZ, 0xc0, !PT ;  /* 0xffffffbf17177812 */ /* 0x000fc800078ec0ff */
        /* <DEDUP_REMOVED lines=8> */
[----:B------:R-:W0:Y:S01]  /*13450*/  LDS.128 R16, [UR4+0x288d0] ;  /* 0x0288d004ff107984 */ /* 0x000e220008000c00 */
[----:B------:R-:W-:Y:S06]  /*13460*/  BAR.ARV 0x4, 0x180 ;  /* 0x0106000000007b1d */ /* 0x000fec0000002000 */
[----:B------:R-:W-:Y:S05]  /*13470*/  BRA `(.L_x_1436) ;  /* 0x0000000c00907947 */ /* 0x000fea0003800000 */
.L_x_1435:
        /* <DEDUP_REMOVED lines=43> */
.L_x_1439:
[----:B------:R-:W0:Y:S01]  /*13730*/  LDC R2, c[0x0][0xc3c] ;  /* 0x00030f00ff027b82 */ /* 0x000e220000000800 */
[----:B------:R-:W-:-:S06]  /*13740*/  UIADD3 UR4, UR4, 0x1f, URZ ;  /* 0x0000001f04047890 */ /* 0x000fcc000fffe03f */
        /* <DEDUP_REMOVED lines=33> */
.L_x_1437:
        /* <DEDUP_REMOVED lines=9> */
[----:B0-----:R-:W-:-:S07]  /*139f0*/  ISETP.NE.AND P1, PT, R9, 0x1, PT ;  /* 0x000000010900780c */ /* 0x001fce0003f25270 */
[----:B-1----:R-:W-:Y:S06]  /*13a00*/  @!P0 BRA `(.L_x_1440) ;  /* 0x0000000000088947 */ /* 0x002fec0003800000 */
[----:B------:R-:W-:-:S06]  /*13a10*/  VIADD R16, R19, 0xffffffff ;  /* 0xffffffff13107836 */ /* 0x000fcc0000000000 */
[----:B------:R0:W1:Y:S02]  /*13a20*/  SHFL.IDX PT, R16, R5, R16, 0x1f ;  /* 0x00001f1005107589 */ /* 0x00006400000e0000 */
.L_x_1440:
[----:B-1----:R-:W-:Y:S02]  /*13a30*/  IMAD R16, R16, UR5, R3 ;  /* 0x0000000510107c24 */ /* 0x002fe4000f8e0203 */
[----:B------:R-:W-:-:S03]  /*13a40*/  VIADD R19, R19, UR4 ;  /* 0x0000000413137c36 */ /* 0x000fc60008000000 */
[----:B0-----:R-:W-:Y:S01]  /*13a50*/  IADD3 R5, -R16, UR6, RZ ;  /* 0x0000000610057c10 */ /* 0x001fe2000fffe1ff */
[----:B------:R-:W-:Y:S06]  /*13a60*/  @!P1 BRA `(.L_x_1441) ;  /* 0x0000000000e89947 */ /* 0x000fec0003800000 */
[-C--:B--2---:R-:W-:Y:S02]  /*13a70*/  IABS R12, R6.reuse ;  /* 0x00000006000c7213 */ /* 0x084fe40000000000 */
[----:B------:R-:W-:Y:S02]  /*13a80*/  IABS R4, R9 ;  /* 0x0000000900047213 */ /* 0x000fe40000000000 */
[----:B------:R-:W0:Y:S01]  /*13a90*/  I2F.RP R8, R12 ;  /* 0x0000000c00087306 */ /* 0x000e220000209400 */
[----:B------:R-:W-:-:S07]  /*13aa0*/  IABS R13, R6 ;  /* 0x00000006000d7213 */ /* 0x000fce0000000000 */
[----:B------:R-:W1:Y:S08]  /*13ab0*/  I2F.RP R10, R4 ;  /* 0x00000004000a7306 */ /* 0x000e700000209400 */
[----:B0-----:R-:W0:Y:S08]  /*13ac0*/  MUFU.RCP R8, R8 ;  /* 0x0000000800087308 */ /* 0x001e300000001000 */
[----:B-1----:R-:W-:Y:S01]  /*13ad0*/  MUFU.RCP R10, R10 ;  /* 0x0000000a000a7308 */ /* 0x002fe20000001000 */
[----:B0-----:R-:W-:Y:S01]  /*13ae0*/  VIADD R2, R8, 0xffffffe ;  /* 0x0ffffffe08027836 */ /* 0x001fe20000000000 */
[----:B------:R-:W-:-:S06]  /*13af0*/  IABS R8, R5 ;  /* 0x0000000500087213 */ /* 0x000fcc0000000000 */
[----:B------:R0:W1:Y:S02]  /*13b00*/  F2I.FTZ.U32.TRUNC.NTZ R3, R2 ;  /* 0x0000000200037305 */ /* 0x000064000021f000 */
[----:B0-----:R-:W-:Y:S02]  /*13b10*/  IMAD.MOV.U32 R2, RZ, RZ, RZ ;  /* 0x000000ffff027224 */ /* 0x001fe400078e00ff */
[----:B-1----:R-:W-:-:S04]  /*13b20*/  IMAD.MOV R11, RZ, RZ, -R3 ;  /* 0x000000ffff0b7224 */ /* 0x002fc800078e0a03 */
[----:B------:R-:W-:-:S04]  /*13b30*/  IMAD R11, R11, R12, RZ ;  /* 0x0000000c0b0b7224 */ /* 0x000fc800078e02ff */
[----:B------:R-:W-:-:S04]  /*13b40*/  IMAD.HI.U32 R3, R3, R11, R2 ;  /* 0x0000000b03037227 */ /* 0x000fc800078e0002 */
[----:B------:R-:W-:Y:S02]  /*13b50*/  IMAD.MOV R11, RZ, RZ, -R13 ;  /* 0x000000ffff0b7224 */ /* 0x000fe400078e0a0d */
[----:B------:R-:W-:-:S04]  /*13b60*/  IMAD.HI.U32 R2, R3, R8, RZ ;  /* 0x0000000803027227 */ /* 0x000fc800078e00ff */
[----:B------:R-:W-:Y:S01]  /*13b70*/  IMAD R3, R2, R11, R8 ;  /* 0x0000000b02037224 */ /* 0x000fe200078e0208 */
[----:B------:R-:W-:Y:S01]  /*13b80*/  LOP3.LUT R8, R5, R6, RZ, 0x3c, !PT ;  /* 0x0000000605087212 */ /* 0x000fe200078e3cff */
[----:B------:R-:W-:-:S03]  /*13b90*/  VIADD R11, R10, 0xffffffe ;  /* 0x0ffffffe0a0b7836 */ /* 0x000fc60000000000 */
[----:B------:R-:W-:Y:S02]  /*13ba0*/  ISETP.GT.U32.AND P1, PT, R12, R3, PT ;  /* 0x000000030c00720c */ /* 0x000fe40003f24070 */
[----:B------:R-:W-:-:S11]  /*13bb0*/  ISETP.GE.AND P2, PT, R8, RZ, PT ;  /* 0x000000ff0800720c */ /* 0x000fd60003f46270 */
[----:B------:R-:W-:Y:S02]  /*13bc0*/  @!P1 IMAD.IADD R3, R3, 0x1, -R12 ;  /* 0x0000000103039824 */ /* 0x000fe400078e0a0c */
[----:B------:R-:W-:Y:S01]  /*13bd0*/  @!P1 VIADD R2, R2, 0x1 ;  /* 0x0000000102029836 */ /* 0x000fe20000000000 */
[----:B------:R-:W-:Y:S02]  /*13be0*/  ISETP.NE.AND P1, PT, R6, RZ, PT ;  /* 0x000000ff0600720c */ /* 0x000fe40003f25270 */
[----:B------:R-:W-:Y:S02]  /*13bf0*/  ISETP.GE.U32.AND P0, PT, R3, R12, PT ;  /* 0x0000000c0300720c */ /* 0x000fe40003f06070 */
[----:B------:R-:W0:Y:S11]  /*13c00*/  F2I.FTZ.U32.TRUNC.NTZ R3, R11 ;  /* 0x0000000b00037305 */ /* 0x000e36000021f000 */
[----:B------:R-:W-:-:S04]  /*13c10*/  @P0 VIADD R2, R2, 0x1 ;  /* 0x0000000102020836 */ /* 0x000fc80000000000 */
[----:B------:R-:W-:Y:S01]  /*13c20*/  IMAD.MOV.U32 R10, RZ, RZ, R2 ;  /* 0x000000ffff0a7224 */ /* 0x000fe200078e0002 */
[----:B------:R-:W-:Y:S01]  /*13c30*/  IABS R2, R9 ;  /* 0x0000000900027213 */ /* 0x000fe20000000000 */
[----:B0-----:R-:W-:Y:S02]  /*13c40*/  IMAD.MOV R13, RZ, RZ, -R3 ;  /* 0x000000ffff0d7224 */ /* 0x001fe400078e0a03 */
[----:B------:R-:W-:Y:S01]  /*13c50*/  @!P2 IMAD.MOV R10, RZ, RZ, -R10 ;  /* 0x000000ffff0aa224 */ /* 0x000fe200078e0a0a */
[----:B------:R-:W-:Y:S01]  /*13c60*/  @!P1 LOP3.LUT R10, RZ, R6, RZ, 0x33, !PT ;  /* 0x00000006ff0a9212 */ /* 0x000fe200078e33ff */
[----:B------:R-:W-:Y:S02]  /*13c70*/  IMAD.MOV R12, RZ, RZ, -R2 ;  /* 0x000000ffff0c7224 */ /* 0x000fe400078e0a02 */
[----:B------:R-:W-:Y:S01]  /*13c80*/  IMAD R11, R13, R4, RZ ;  /* 0x000000040d0b7224 */ /* 0x000fe200078e02ff */
[----:B------:R-:W-:Y:S01]  /*13c90*/  IABS R8, R10 ;  /* 0x0000000a00087213 */ /* 0x000fe20000000000 */
[----:B------:R-:W-:-:S04]  /*13ca0*/  IMAD.MOV.U32 R2, RZ, RZ, RZ ;  /* 0x000000ffff027224 */ /* 0x000fc800078e00ff */
[----:B------:R-:W-:-:S04]  /*13cb0*/  IMAD.HI.U32 R2, R3, R11, R2 ;  /* 0x0000000b03027227 */ /* 0x000fc800078e0002 */
[----:B------:R-:W-:Y:S02]  /*13cc0*/  IMAD.MOV.U32 R3, RZ, RZ, R8 ;  /* 0x000000ffff037224 */ /* 0x000fe400078e0008 */
[----:B------:R-:W-:Y:S02]  /*13cd0*/  IMAD.MOV.U32 R8, RZ, RZ, R12 ;  /* 0x000000ffff087224 */ /* 0x000fe400078e000c */
[----:B------:R-:W-:-:S04]  /*13ce0*/  IMAD.HI.U32 R2, R2, R3, RZ ;  /* 0x0000000302027227 */ /* 0x000fc800078e00ff */
[----:B------:R-:W-:-:S05]  /*13cf0*/  IMAD R3, R2, R8, R3 ;  /* 0x0000000802037224 */ /* 0x000fca00078e0203 */
[----:B------:R-:W-:-:S13]  /*13d00*/  ISETP.GT.U32.AND P1, PT, R4, R3, PT ;  /* 0x000000030400720c */ /* 0x000fda0003f24070 */
[----:B------:R-:W-:Y:S02]  /*13d10*/  @!P1 IMAD.IADD R3, R3, 0x1, -R4 ;  /* 0x0000000103039824 */ /* 0x000fe400078e0a04 */
[----:B------:R-:W-:Y:S01]  /*13d20*/  @!P1 VIADD R2, R2, 0x1 ;  /* 0x0000000102029836 */ /* 0x000fe20000000000 */
[----:B------:R-:W-:Y:S02]  /*13d30*/  ISETP.NE.AND P1, PT, R9, RZ, PT ;  /* 0x000000ff0900720c */ /* 0x000fe40003f25270 */
[----:B------:R-:W-:Y:S02]  /*13d40*/  ISETP.GE.U32.AND P0, PT, R3, R4, PT ;  /* 0x000000040300720c */ /* 0x000fe40003f06070 */
[----:B------:R-:W-:-:S04]  /*13d50*/  LOP3.LUT R3, R10, R9, RZ, 0x3c, !PT ;  /* 0x000000090a037212 */ /* 0x000fc800078e3cff */
[----:B------:R-:W-:Y:S01]  /*13d60*/  ISETP.GE.AND P2, PT, R3, RZ, PT ;  /* 0x000000ff0300720c */ /* 0x000fe20003f46270 */
[----:B------:R-:W-:-:S06]  /*13d70*/  IMAD.MOV R3, RZ, RZ, -R10 ;  /* 0x000000ffff037224 */ /* 0x000fcc00078e0a0a */
[----:B------:R-:W-:-:S06]  /*13d80*/  @P0 VIADD R2, R2, 0x1 ;  /* 0x0000000102020836 */ /* 0x000fcc0000000000 */
[----:B------:R-:W-:Y:S01]  /*13d90*/  @!P2 IMAD.MOV R2, RZ, RZ, -R2 ;  /* 0x000000ffff02a224 */ /* 0x000fe200078e0a02 */
[----:B------:R-:W-:-:S05]  /*13da0*/  @!P1 LOP3.LUT R2, RZ, R9, RZ, 0x33, !PT ;  /* 0x00000009ff029212 */ /* 0x000fca00078e33ff */
[----:B------:R-:W-:-:S04]  /*13db0*/  IMAD.MOV R18, RZ, RZ, -R2 ;  /* 0x000000ffff127224 */ /* 0x000fc800078e0a02 */
[C---:B------:R-:W-:Y:S02]  /*13dc0*/  IMAD R18, R9.reuse, R18, R10 ;  /* 0x0000001209127224 */ /* 0x040fe400078e020a */
[----:B------:R-:W-:Y:S02]  /*13dd0*/  IMAD R9, R9, 0x1000000, R2 ;  /* 0x0100000009097824 */ /* 0x000fe400078e0202 */
[----:B------:R-:W-:Y:S02]  /*13de0*/  IMAD R2, R6, R3, R5 ;  /* 0x0000000306027224 */ /* 0x000fe400078e0205 */
[----:B------:R-:W-:Y:S01]  /*13df0*/  IMAD R18, R18, 0x10000, R9 ;  /* 0x0001000012127824 */ /* 0x000fe200078e0209 */
[----:B------:R-:W-:Y:S06]  /*13e00*/  BRA `(.L_x_1442) ;  /* 0x0000000000f47947 */ /* 0x000fec0003800000 */
.L_x_1441:
[----:B------:R-:W0:Y:S02]  /*13e10*/  LDC.64 R2, c[0x0][0xc90] ;  /* 0x00032400ff027b82 */ /* 0x000e240000000a00 */
[----:B0-----:R-:W-:-:S05]  /*13e20*/  IMAD.WIDE R2, R19, 0x4, R2 ;  /* 0x0000000413027825 */ /* 0x001fca00078e0202 */
[----:B------:R0:W2:Y:S01]  /*13e30*/  LDG.E R13, desc[UR36][R2.64] ;  /* 0x00000024020d7981 */ /* 0x0000a2000c1e1900 */
[----:B------:R-:W-:Y:S01]  /*13e40*/  IABS R15, R5 ;  /* 0x00000005000f7213 */ /* 0x000fe20000000000 */
[----:B0-----:R-:W-:Y:S02]  /*13e50*/  IMAD.MOV.U32 R2, RZ, RZ, RZ ;  /* 0x000000ffff027224 */ /* 0x001fe400078e00ff */
[----:B--2---:R-:W-:-:S05]  /*13e60*/  IMAD R4, R6, R13, RZ ;  /* 0x0000000d06047224 */ /* 0x004fca00078e02ff */
[-C--:B------:R-:W-:Y:S02]  /*13e70*/  IABS R10, R4.reuse ;  /* 0x00000004000a7213 */ /* 0x080fe40000000000 */
[----:B------:R-:W-:Y:S02]  /*13e80*/  IABS R12, R4 ;  /* 0x00000004000c7213 */ /* 0x000fe40000000000 */
[----:B------:R-:W0:Y:S08]  /*13e90*/  I2F.RP R8, R10 ;  /* 0x0000000a00087306 */ /* 0x000e300000209400 */
[----:B0-----:R-:W0:Y:S02]  /*13ea0*/  MUFU.RCP R8, R8 ;  /* 0x0000000800087308 */ /* 0x001e240000001000 */
[----:B0-----:R-:W-:-:S06]  /*13eb0*/  VIADD R9, R8, 0xffffffe ;  /* 0x0ffffffe08097836 */ /* 0x001fcc0000000000 */
[----:B------:R-:W0:Y:S02]  /*13ec0*/  F2I.FTZ.U32.TRUNC.NTZ R3, R9 ;  /* 0x0000000900037305 */ /* 0x000e24000021f000 */
[----:B0-----:R-:W-:-:S04]  /*13ed0*/  IMAD.MOV R11, RZ, RZ, -R3 ;  /* 0x000000ffff0b7224 */ /* 0x001fc800078e0a03 */
[----:B------:R-:W-:-:S04]  /*13ee0*/  IMAD R11, R11, R10, RZ ;  /* 0x0000000a0b0b7224 */ /* 0x000fc800078e02ff */
[----:B------:R-:W-:-:S04]  /*13ef0*/  IMAD.HI.U32 R2, R3, R11, R2 ;  /* 0x0000000b03027227 */ /* 0x000fc800078e0002 */
[----:B------:R-:W-:Y:S02]  /*13f00*/  IMAD.MOV R3, RZ, RZ, -R12 ;  /* 0x000000ffff037224 */ /* 0x000fe400078e0a0c */
        /* <DEDUP_REMOVED lines=8> */
[----:B------:R-:W-:-:S07]  /*13f90*/  ISETP.GE.AND P2, PT, R3, RZ, PT ;  /* 0x000000ff0300720c */ /* 0x000fce0003f46270 */
[----:B------:R-:W-:-:S06]  /*13fa0*/  @P0 VIADD R2, R2, 0x1 ;  /* 0x0000000102020836 */ /* 0x000fcc0000000000 */
[----:B------:R-:W-:Y:S01]  /*13fb0*/  @!P2 IMAD.MOV R2, RZ, RZ, -R2 ;  /* 0x000000ffff02a224 */ /* 0x000fe200078e0a02 */
[----:B------:R-:W-:-:S05]  /*13fc0*/  @!P1 LOP3.LUT R2, RZ, R4, RZ, 0x33, !PT ;  /* 0x00000004ff029212 */ /* 0x000fca00078e33ff */
[----:B------:R-:W-:Y:S02]  /*13fd0*/  IMAD R11, R13, R2, RZ ;  /* 0x000000020d0b7224 */ /* 0x000fe400078e02ff */
[----:B------:R-:W-:Y:S02]  /*13fe0*/  IMAD.MOV R2, RZ, RZ, -R2 ;  /* 0x000000ffff027224 */ /* 0x000fe400078e0a02 */
[----:B------:R-:W-:Y:S02]  /*13ff0*/  IMAD.MOV R3, RZ, RZ, -R11 ;  /* 0x000000ffff037224 */ /* 0x000fe400078e0a0b */
[----:B------:R-:W-:Y:S02]  /*14000*/  IMAD R4, R4, R2, R5 ;  /* 0x0000000204047224 */ /* 0x000fe400078e0205 */
[----:B------:R-:W-:Y:S01]  /*14010*/  IMAD.MOV.U32 R2, RZ, RZ, RZ ;  /* 0x000000ffff027224 */ /* 0x000fe200078e00ff */
[----:B------:R-:W-:-:S04]  /*14020*/  VIADDMNMX R13, R3, UR5, R13, PT ;  /* 0x00000005030d7c46 */ /* 0x000fc8000b80010d */
[-C--:B------:R-:W-:Y:S01]  /*14030*/  IABS R10, R13.reuse ;  /* 0x0000000d000a7213 */ /* 0x080fe20000000000 */
[----:B------:R-:W-:Y:S01]  /*14040*/  IMAD.MOV R18, RZ, RZ, -R13 ;  /* 0x000000ffff127224 */ /* 0x000fe200078e0a0d */
[----:B------:R-:W-:Y:S02]  /*14050*/  IABS R12, R13 ;  /* 0x0000000d000c7213 */ /* 0x000fe40000000000 */
[----:B------:R-:W0:Y:S08]  /*14060*/  I2F.RP R8, R10 ;  /* 0x0000000a00087306 */ /* 0x000e300000209400 */
[----:B0-----:R-:W0:Y:S02]  /*14070*/  MUFU.RCP R8, R8 ;  /* 0x0000000800087308 */ /* 0x001e240000001000 */
[----:B0-----:R-:W-:-:S06]  /*14080*/  VIADD R3, R8, 0xffffffe ;  /* 0x0ffffffe08037836 */ /* 0x001fcc0000000000 */
[----:B------:R-:W0:Y:S02]  /*14090*/  F2I.FTZ.U32.TRUNC.NTZ R3, R3 ;  /* 0x0000000300037305 */ /* 0x000e24000021f000 */
[----:B0-----:R-:W-:-:S04]  /*140a0*/  IMAD.MOV R9, RZ, RZ, -R3 ;  /* 0x000000ffff097224 */ /* 0x001fc800078e0a03 */
[----:B------:R-:W-:Y:S01]  /*140b0*/  IMAD.MOV.U32 R5, RZ, RZ, R9 ;  /* 0x000000ffff057224 */ /* 0x000fe200078e0009 */
[----:B------:R-:W-:-:S03]  /*140c0*/  IABS R9, R4 ;  /* 0x0000000400097213 */ /* 0x000fc60000000000 */
        /* <DEDUP_REMOVED lines=11> */
[----:B------:R-:W-:Y:S02]  /*14180*/  ISETP.GE.AND P2, PT, R3, RZ, PT ;  /* 0x000000ff0300720c */ /* 0x000fe40003f46270 */
[----:B------:R-:W-:-:S05]  /*14190*/  IADD3 R3, R11, 0x1000000, R4 ;  /* 0x010000000b037810 */ /* 0x000fca0007ffe004 */
[----:B------:R-:W-:-:S06]  /*141a0*/  @P0 VIADD R2, R2, 0x1 ;  /* 0x0000000102020836 */ /* 0x000fcc0000000000 */
[----:B------:R-:W-:Y:S01]  /*141b0*/  @!P2 IMAD.MOV R2, RZ, RZ, -R2 ;  /* 0x000000ffff02a224 */ /* 0x000fe200078e0a02 */
[----:B------:R-:W-:-:S05]  /*141c0*/  @!P1 LOP3.LUT R2, RZ, R13, RZ, 0x33, !PT ;  /* 0x0000000dff029212 */ /* 0x000fca00078e33ff */
[----:B------:R-:W-:-:S07]  /*141d0*/  IMAD R18, R2, R18, R3 ;  /* 0x0000001202127224 */ /* 0x000fce00078e0203 */
.L_x_1442:
[----:B------:R-:W-:-:S05]  /*141e0*/  LOP3.LUT R17, RZ, R2, RZ, 0x33, !PT ;  /* 0x00000002ff117212 */ /* 0x000fca00078e33ff */
[----:B------:R-:W-:Y:S01]  /*141f0*/  IMAD.IADD R17, R6, 0x1, R17 ;  /* 0x0000000106117824 */ /* 0x000fe200078e0211 */
[----:B------:R-:W-:Y:S06]  /*14200*/  BRA `(.L_x_1443) ;  /* 0x0000000000147947 */ /* 0x000fec0003800000 */
.L_x_1438:
[----:B------:R-:W-:Y:S01]  /*14210*/  ULDC UR4, c[0x0][0xc3c] ;  /* 0x00030f0000047ab9 */ /* 0x000fe20000000800 */
[----:B------:R-:W-:Y:S02]  /*14220*/  IMAD.MOV.U32 R17, RZ, RZ, RZ ;  /* 0x000000ffff117224 */ /* 0x000fe400078e00ff */
[----:B------:R-:W-:Y:S02]  /*14230*/  IMAD.U32 R16, RZ, RZ, UR6 ;  /* 0x00000006ff107e24 */ /* 0x000fe4000f8e00ff */
[----:B------:R-:W-:Y:S02]  /*14240*/  IMAD.MOV.U32 R18, RZ, RZ, RZ ;  /* 0x000000ffff127224 */ /* 0x000fe400078e00ff */
[----:B------:R-:W-:-:S07]  /*14250*/  IMAD.U32 R19, RZ, RZ, UR4 ;  /* 0x00000004ff137e24 */ /* 0x000fce000f8e00ff */
.L_x_1443:
[----:B------:R-:W-:-:S13]  /*14260*/  ISETP.NE.AND P0, PT, R7, RZ, PT ;  /* 0x000000ff0700720c */ /* 0x000fda0003f05270 */
[----:B------:R-:W0:Y:S01]  /*14270*/  @!P0 S2R R3, SR_CgaCtaId ;  /* 0x0000000000038919 */ /* 0x000e220000008800 */
[----:B------:R-:W-:-:S04]  /*14280*/  @!P0 MOV R2, 0x400 ;  /* 0x0000040000028802 */ /* 0x000fc80000000f00 */
[----:B0-----:R-:W-:-:S05]  /*14290*/  @!P0 LEA R2, R3, R2, 0x18 ;  /* 0x0000000203028211 */ /* 0x001fca00078ec0ff */
[----:B------:R1:W-:Y:S01]  /*142a0*/  @!P0 STS.128 [R2+0x288d0], R16 ;  /* 0x0288d01002008388 */ /* 0x0003e20000000c00 */
[----:B------:R-:W-:Y:S06]  /*142b0*/  BAR.ARV 0x5, 0x180 ;  /* 0x0146000000007b1d */ /* 0x000fec0000002000 */
.L_x_1436:
[----:B------:R2:W-:Y:S01]  /*142c0*/  STL [R1+0x14], RZ ;  /* 0x000014ff01007387 */ /* 0x0005e20000100800 */
[----:B------:R-:W-:Y:S01]  /*142d0*/  ULDC UR4, c[0x0][0xc3c] ;  /* 0x00030f0000047ab9 */ /* 0x000fe20000000800 */
[----:B------:R-:W-:Y:S01]  /*142e0*/  IMAD.MOV.U32 R28, RZ, RZ, 0x1 ;  /* 0x00000001ff1c7424 */ /* 0x000fe200078e00ff */
[----:B0-----:R-:W-:Y:S01]  /*142f0*/  ISETP.GE.AND P0, PT, R19, UR4, PT ;  /* 0x0000000413007c0c */ /* 0x001fe2000bf06270 */
[----:B------:R-:W-:-:S12]  /*14300*/  IMAD.MOV.U32 R25, RZ, RZ, RZ ;  /* 0x000000ffff197224 */ /* 0x000fd800078e00ff */
[----:B--2---:R-:W-:Y:S05]  /*14310*/  @P0 BRA `(.L_x_1444) ;  /* 0x0000005000cc0947 */ /* 0x004fea0003800000 */
[----:B-1----:R-:W2:Y:S01]  /*14320*/  LDL R2, [R1+0x18] ;  /* 0x0000180001027983 */ /* 0x002ea20000100800 */
[----:B------:R-:W0:Y:S01]  /*14330*/  S2UR UR5, SR_CgaCtaId ;  /* 0x00000000000579c3 */ /* 0x000e220000008800 */
[----:B------:R-:W-:Y:S01]  /*14340*/  IMAD.SHL.U32 R30, R0, 0x8, RZ ;  /* 0x00000008001e7824 */ /* 0x000fe200078e00ff */
[----:B------:R-:W-:Y:S01]  /*14350*/  BSSY B8, `(.L_x_1444) ;  /* 0x000052f000087945 */ /* 0x000fe20003800000 */
[----:B------:R1:W-:Y:S01]  /*14360*/  STL [R1+0x14], RZ ;  /* 0x000014ff01007387 */ /* 0x0003e20000100800 */
[----:B------:R-:W-:Y:S01]  /*14370*/  IMAD.MOV.U32 R28, RZ, RZ, 0x1 ;  /* 0x00000001ff1c7424 */ /* 0x000fe200078e00ff */
[----:B------:R-:W-:Y:S01]  /*14380*/  ULDC UR39, c[0x0][0xc] ;  /* 0x0000030000277ab9 */ /* 0x000fe20000000800 */
[----:B------:R-:W-:Y:S01]  /*14390*/  LOP3.LUT R3, R30, 0x1f8, RZ, 0xc0, !PT ;  /* 0x000001f81e037812 */ /* 0x000fe200078ec0ff */
[----:B------:R-:W-:-:S03]  /*143a0*/  IMAD.MOV.U32 R25, RZ, RZ, RZ ;  /* 0x000000ffff197224 */ /* 0x000fc600078e00ff */
[----:B------:R-:W-:-:S04]  /*143b0*/  LOP3.LUT R3, R3, 0x38, R0, 0x78, !PT ;  /* 0x0000003803037812 */ /* 0x000fc800078e7800 */
[----:B------:R-:W-:Y:S02]  /*143c0*/  LOP3.LUT R33, R3, 0x200, R30, 0xf8, !PT ;  /* 0x0000020003217812 */ /* 0x000fe400078ef81e */
[----:B------:R-:W-:-:S04]  /*143d0*/  LOP3.LUT R30, R30, 0x38, RZ, 0xc0, !PT ;  /* 0x000000381e1e7812 */ /* 0x000fc800078ec0ff */
[----:B------:R-:W-:Y:S02]  /*143e0*/  LOP3.LUT R29, R30, 0x40, RZ, 0xfc, !PT ;  /* 0x000000401e1d7812 */ /* 0x000fe400078efcff */
[----:B--2---:R-:W-:Y:S02]  /*143f0*/  R2UR UR4, R2 ;  /* 0x00000000020472ca */ /* 0x004fe400000e0000 */
[C---:B------:R-:W-:Y:S01]  /*14400*/  LOP3.LUT R2, R0.reuse, 0x7f, RZ, 0xc0, !PT ;  /* 0x0000007f00027812 */ /* 0x040fe200078ec0ff */
[----:B------:R-:W-:-:S03]  /*14410*/  IMAD.SHL.U32 R0, R0, 0x10, RZ ;  /* 0x0000001000007824 */ /* 0x000fc600078e00ff */
[----:B------:R-:W-:Y:S02]  /*14420*/  SHF.R.U32.HI R2, RZ, 0x3, R2 ;  /* 0x00000003ff027819 */ /* 0x000fe40000011602 */
[----:B------:R-:W-:-:S04]  /*14430*/  LOP3.LUT R0, R0, 0x70, RZ, 0xc0, !PT ;  /* 0x0000007000007812 */ /* 0x000fc800078ec0ff */
[----:B------:R-:W-:Y:S01]  /*14440*/  LOP3.LUT R2, R2, R0, RZ, 0xfc, !PT ;  /* 0x0000000002027212 */ /* 0x000fe200078efcff */
[----:B------:R-:W-:-:S03]  /*14450*/  ULOP3.LUT UR38, UR4, 0x2, URZ, 0xfc, !UPT ;  /* 0x0000000204267892 */ /* 0x000fc6000f8efc3f */
[----:B------:R-:W-:Y:S02]  /*14460*/  UMOV UR4, 0x400 ;  /* 0x0000040000047882 */ /* 0x000fe40000000000 */
[----:B0-----:R-:W-:-:S06]  /*14470*/  ULEA UR4, UR5, UR4, 0x18 ;  /* 0x0000000405047291 */ /* 0x001fcc000f8ec03f */
[----:B------:R-:W-:-:S04]  /*14480*/  IMAD.U32 R22, RZ, RZ, UR4 ;  /* 0x00000004ff167e24 */ /* 0x000fc8000f8e00ff */
[----:B------:R-:W-:-:S05]  /*14490*/  IMAD R0, R33, 0x2, R22 ;  /* 0x0000000221007824 */ /* 0x000fca00078e0216 */
[----:B------:R1:W-:Y:S02]  /*144a0*/  STL [R1], R0 ;  /* 0x0000000001007387 */ /* 0x0003e40000100800 */
.L_x_1517:
[----:B------:R-:W-:Y:S05]  /*144b0*/  YIELD ;  /* 0x0000000000007946 */ /* 0x000fea0003800000 */
[----:B------:R-:W-:Y:S01]  /*144c0*/  ULDC.64 UR4, c[0x0][0xa28] ;  /* 0x00028a0000047ab9 */ /* 0x000fe20000000a00 */
[----:B------:R-:W-:Y:S01]  /*144d0*/  IMAD.MOV.U32 R36, RZ, RZ, RZ ;  /* 0x000000ffff247224 */ /* 0x000fe200078e00ff */
[----:B------:R-:W-:-:S04]  /*144e0*/  ISETP.NE.U32.AND P0, PT, RZ, UR4, PT ;  /* 0x00000004ff007c0c */ /* 0x000fc8000bf05070 */
[----:B------:R-:W-:Y:S01]  /*144f0*/  ISETP.NE.AND.EX P0, PT, RZ, UR5, PT, P0 ;  /* 0x00000005ff007c0c */ /* 0x000fe2000bf05300 */
[----:B------:R-:W-:-:S12]  /*14500*/  ULDC.64 UR4, c[0x0][0xa18] ;  /* 0x0002860000047ab9 */ /* 0x000fd80000000a00 */
[----:B0-----:R-:W0:Y:S02]  /*14510*/  @P0 LDC.64 R2, c[0x0][0xa28] ;  /* 0x00028a00ff020b82 */ /* 0x001e240000000a00 */
[----:B0-----:R-:W-:-:S05]  /*14520*/  @P0 IMAD.WIDE R2, R19, 0x4, R2 ;  /* 0x0000000413020825 */ /* 0x001fca00078e0202 */
[----:B------:R0:W5:Y:S01]  /*14530*/  @P0 LDG.E R36, desc[UR36][R2.64] ;  /* 0x0000002402240981 */ /* 0x000162000c1e1900 */
[----:B------:R-:W-:Y:S01]  /*14540*/  ISETP.NE.U32.AND P0, PT, RZ, UR4, PT ;  /* 0x00000004ff007c0c */ /* 0x000fe2000bf05070 */
[----:B-1----:R-:W-:Y:S01]  /*14550*/  IMAD.MOV.U32 R0, RZ, RZ, RZ ;  /* 0x000000ffff007224 */ /* 0x002fe200078e00ff */
[----:B------:R-:W-:Y:S02]  /*14560*/  LOP3.LUT R23, R23, 0xffffffdf, RZ, 0xc0, !PT ;  /* 0xffffffdf17177812 */ /* 0x000fe400078ec0ff */
[----:B------:R-:W-:Y:S01]  /*14570*/  ISETP.NE.AND.EX P1, PT, RZ, UR5, PT, P0 ;  /* 0x00000005ff007c0c */ /* 0x000fe2000bf25300 */
[----:B------:R-:W-:Y:S02]  /*14580*/  ULDC.64 UR4, c[0x0][0xa00] ;  /* 0x0002800000047ab9 */ /* 0x000fe40000000a00 */
[----:B------:R-:W-:Y:S01]  /*14590*/  ISETP.NE.U32.AND P0, PT, RZ, UR4, PT ;  /* 0x00000004ff007c0c */ /* 0x000fe2000bf05070 */
[----:B0-----:R-:W0:Y:S03]  /*145a0*/  LDC.64 R2, c[0x0][0xa00] ;  /* 0x00028000ff027b82 */ /* 0x001e260000000a00 */
[----:B------:R-:W-:Y:S01]  /*145b0*/  ISETP.NE.AND.EX P2, PT, RZ, UR5, PT, P0 ;  /* 0x00000005ff007c0c */ /* 0x000fe2000bf45300 */
[----:B------:R-:W-:-:S05]  /*145c0*/  ULDC.64 UR4, c[0x0][0x418] ;  /* 0x0001060000047ab9 */ /* 0x000fca0000000a00 */
[----:B------:R-:W1:Y:S07]  /*145d0*/  @P1 LDC.64 R4, c[0x0][0xa18] ;  /* 0x00028600ff041b82 */ /* 0x000e6e0000000a00 */
[----:B------:R-:W-:Y:S01]  /*145e0*/  @P2 LOP3.LUT R23, R23, 0x20, RZ, 0xfc, !PT ;  /* 0x0000002017172812 */ /* 0x000fe200078efcff */
[----:B0-----:R-:W-:-:S05]  /*145f0*/  IMAD.WIDE R2, R19, 0x4, R2 ;  /* 0x0000000413027825 */ /* 0x001fca00078e0202 */
[----:B--2---:R-:W2:Y:S01]  /*14600*/  @P2 LDG.E R0, desc[UR36][R2.64] ;  /* 0x0000002402002981 */ /* 0x004ea2000c1e1900 */
[----:B-1----:R-:W-:-:S05]  /*14610*/  @P1 IMAD.WIDE R4, R19, 0x4, R4 ;  /* 0x0000000413041825 */ /* 0x002fca00078e0204 */
[----:B------:R0:W5:Y:S01]  /*14620*/  @P1 LDG.E R31, desc[UR36][R4.64] ;  /* 0x00000024041f1981 */ /* 0x000162000c1e1900 */
[----:B------:R-:W-:-:S03]  /*14630*/  UISETP.NE.U32.AND UP0, UPT, UR4, URZ, UPT ;  /* 0x0000003f0400728c */ /* 0x000fc6000bf05070 */
[----:B------:R-:W-:Y:S01]  /*14640*/  ULDC UR4, c[0x0][0x424] ;  /* 0x0001090000047ab9 */ /* 0x000fe20000000800 */
[----:B------:R-:W-:-:S03]  /*14650*/  UISETP.NE.AND.EX UP0, UPT, UR5, URZ, UPT, UP0 ;  /* 0x0000003f0500728c */ /* 0x000fc6000bf05300 */
[----:B------:R-:W-:Y:S01]  /*14660*/  ULDC UR5, c[0x0][0x2f0] ;  /* 0x0000bc0000057ab9 */ /* 0x000fe20000000800 */
[----:B------:R-:W-:-:S04]  /*14670*/  USEL UR4, UR4, 0x1, UP0 ;  /* 0x0000000104047887 */ /* 0x000fc80008000000 */
[----:B------:R-:W-:-:S06]  /*14680*/  UIMAD UR4, UR4, UR5, URZ ;  /* 0x00000005040472a4 */ /* 0x000fcc000f8e023f */
[----:B------:R-:W-:Y:S01]  /*14690*/  IMAD.U32 R7, RZ, RZ, UR4 ;  /* 0x00000004ff077e24 */ /* 0x000fe2000f8e00ff */
[----:B--2---:R0:W-:Y:S01]  /*146a0*/  STL [R1+0x4], R0 ;  /* 0x0000040001007387 */ /* 0x0041e20000100800 */
[----:B------:R-:W-:Y:S05]  /*146b0*/  @P1 BRA `(.L_x_1445) ;  /* 0x0000000000181947 */ /* 0x000fea0003800000 */
[----:B------:R-:W-:Y:S02]  /*146c0*/  ULDC UR4, c[0x0][0x288] ;  /* 0x0000a20000047ab9 */ /* 0x000fe40000000800 */
[----:B-----5:R-:W-:Y:S01]  /*146d0*/  IMAD.U32 R31, RZ, RZ, UR4 ;  /* 0x00000004ff1f7e24 */ /* 0x020fe2000f8e00ff */
[----:B------:R-:W-:Y:S06]  /*146e0*/  @!P2 BRA `(.L_x_1445) ;  /* 0x00000000000ca947 */ /* 0x000fec0003800000 */
[----:B0-----:R-:W2:Y:S04]  /*146f0*/  LDG.E R0, desc[UR36][R2.64] ;  /* 0x0000002402007981 */ /* 0x001ea8000c1e1900 */
[----:B------:R-:W2:Y:S02]  /*14700*/  LDG.E R31, desc[UR36][R2.64+0x4] ;  /* 0x00000424021f7981 */ /* 0x000ea4000c1e1900 */
[----:B--2---:R-:W-:-:S07]  /*14710*/  IMAD.IADD R31, R31, 0x1, -R0 ;  /* 0x000000011f1f7824 */ /* 0x004fce00078e0a00 */
.L_x_1445:
[----:B------:R-:W-:Y:S02]  /*14720*/  ULDC.64 UR4, c[0x0][0xa20] ;  /* 0x0002880000047ab9 */ /* 0x000fe40000000a00 */
[----:B------:R-:W-:-:S04]  /*14730*/  ISETP.NE.U32.AND P0, PT, RZ, UR4, PT ;  /* 0x00000004ff007c0c */ /* 0x000fc8000bf05070 */
[----:B------:R-:W-:-:S13]  /*14740*/  ISETP.NE.AND.EX P0, PT, RZ, UR5, PT, P0 ;  /* 0x00000005ff007c0c */ /* 0x000fda000bf05300 */
[----:B------:R-:W-:Y:S05]  /*14750*/  @!P0 BRA `(.L_x_1446) ;  /* 0x0000000000108947 */ /* 0x000fea0003800000 */
[----:B------:R-:W1:Y:S02]  /*14760*/  LDC.64 R2, c[0x0][0xa20] ;  /* 0x00028800ff027b82 */ /* 0x000e640000000a00 */
[----:B-1----:R-:W-:-:S05]  /*14770*/  IMAD.WIDE R2, R19, 0x4, R2 ;  /* 0x0000000413027825 */ /* 0x002fca00078e0202 */
[----:B------:R1:W5:Y:S01]  /*14780*/  LDG.E R7, desc[UR36][R2.64] ;  /* 0x0000002402077981 */ /* 0x000362000c1e1900 */
[----:B------:R-:W-:Y:S05]  /*14790*/  BRA `(.L_x_1447) ;  /* 0x0000000000247947 */ /* 0x000fea0003800000 */
.L_x_1446:
[----:B------:R-:W-:Y:S02]  /*147a0*/  ULDC.64 UR4, c[0x0][0xa08] ;  /* 0x0002820000047ab9 */ /* 0x000fe40000000a00 */
[----:B------:R-:W-:-:S04]  /*147b0*/  ISETP.NE.U32.AND P0, PT, RZ, UR4, PT ;  /* 0x00000004ff007c0c */ /* 0x000fc8000bf05070 */
[----:B------:R-:W-:-:S13]  /*147c0*/  ISETP.NE.AND.EX P0, PT, RZ, UR5, PT, P0 ;  /* 0x00000005ff007c0c */ /* 0x000fda000bf05300 */
[----:B------:R-:W-:Y:S05]  /*147d0*/  @!P0 BRA `(.L_x_1447) ;  /* 0x0000000000148947 */ /* 0x000fea0003800000 */
[----:B------:R-:W1:Y:S02]  /*147e0*/  LDC.64 R2, c[0x0][0xa08] ;  /* 0x00028200ff027b82 */ /* 0x000e640000000a00 */
[----:B-1----:R-:W-:-:S05]  /*147f0*/  IMAD.WIDE R2, R19, 0x4, R2 ;  /* 0x0000000413027825 */ /* 0x002fca00078e0202 */
[----:B------:R-:W2:Y:S04]  /*14800*/  LDG.E R7, desc[UR36][R2.64] ;  /* 0x0000002402077981 */ /* 0x000ea8000c1e1900 */
[----:B0-----:R-:W2:Y:S02]  /*14810*/  LDG.E R0, desc[UR36][R2.64+0x4] ;  /* 0x0000042402007981 */ /* 0x001ea4000c1e1900 */
[----:B--2---:R-:W-:-:S07]  /*14820*/  IMAD.IADD R7, R0, 0x1, -R7 ;  /* 0x0000000100077824 */ /* 0x004fce00078e0a07 */
.L_x_1447:
[----:B0-----:R-:W0:Y:S01]  /*14830*/  LDC R0, c[0x0][0x448] ;  /* 0x00011200ff007b82 */ /* 0x001e220000000800 */
[----:B------:R-:W-:Y:S01]  /*14840*/  IMAD.SHL.U32 R27, R17, 0x80, RZ ;  /* 0x00000080111b7824 */ /* 0x000fe200078e00ff */
[----:B------:R-:W-:Y:S01]  /*14850*/  LOP3.LUT R23, R23, 0xffffffef, RZ, 0xc0, !PT ;  /* 0xffffffef17177812 */ /* 0x000fe200078ec0ff */
[----:B-----5:R-:W-:-:S05]  /*14860*/  IMAD.IADD R34, R7, 0x1, -R36 ;  /* 0x0000000107227824 */ /* 0x020fca00078e0a24 */
[----:B-1----:R-:W1:Y:S01]  /*14870*/  LDC.64 R2, c[0x0][0x9e0] ;  /* 0x00027800ff027b82 */ /* 0x002e620000000a00 */
[----:B0-----:R-:W-:Y:S01]  /*14880*/  ISETP.NE.AND P2, PT, R0, 0x1, PT ;  /* 0x000000010000780c */ /* 0x001fe20003f45270 */
[----:B------:R-:W-:Y:S01]  /*14890*/  VIADD R0, R27, 0x7f ;  /* 0x0000007f1b007836 */ /* 0x000fe20000000000 */
[----:B-1----:R-:W-:-:S11]  /*148a0*/  ISETP.GE.AND P1, PT, R3, 0x1, PT ;  /* 0x000000010300780c */ /* 0x002fd60003f26270 */
[----:B------:R-:W0:Y:S01]  /*148b0*/  @P2 LDC R5, c[0x0][0x44c] ;  /* 0x00011300ff052b82 */ /* 0x000e220000000800 */
[----:B------:R-:W-:-:S07]  /*148c0*/  @P2 LOP3.LUT R23, R23, 0x10, RZ, 0xfc, !PT ;  /* 0x0000001017172812 */ /* 0x000fce00078efcff */
[----:B------:R-:W1:Y:S01]  /*148d0*/  @P2 LDC R9, c[0x0][0x450] ;  /* 0x00011400ff092b82 */ /* 0x000e620000000800 */
[----:B0-----:R-:W-:Y:S01]  /*148e0*/  @P2 IMAD.HI.U32 R4, R0, R5, RZ ;  /* 0x0000000500042227 */ /* 0x001fe200078e00ff */
[----:B------:R-:W-:-:S04]  /*148f0*/  IADD3 R5, R34, 0x1, -R31 ;  /* 0x0000000122057810 */ /* 0x000fc80007ffe81f */
[----:B-1----:R-:W-:-:S05]  /*14900*/  @P2 SHF.R.U32.HI R0, RZ, R9, R4 ;  /* 0x00000009ff002219 */ /* 0x002fca0000011604 */
[----:B------:R-:W-:-:S04]  /*14910*/  IMAD.IADD R7, R5, 0x1, R0 ;  /* 0x0000000105077824 */ /* 0x000fc800078e0200 */
[----:B------:R-:W-:Y:S01]  /*14920*/  IMAD.IADD R2, R7, 0x1, R2 ;  /* 0x0000000107027824 */ /* 0x000fe200078e0202 */
[----:B------:R-:W-:Y:S06]  /*14930*/  @!P1 BRA `(.L_x_1448) ;  /* 0x0000000000489947 */ /* 0x000fec0003800000 */
[C---:B------:R-:W-:Y:S01]  /*14940*/  ISETP.GT.AND P0, PT, R7.reuse, RZ, PT ;  /* 0x000000ff0700720c */ /* 0x040fe20003f04270 */
[----:B------:R-:W-:Y:S01]  /*14950*/  BSSY B0, `(.L_x_1449) ;  /* 0x000000e000007945 */ /* 0x000fe20003800000 */
[----:B------:R-:W-:-:S11]  /*14960*/  VIADD R0, R7, 0xffffffff ;  /* 0xffffffff07007836 */ /* 0x000fd60000000000 */
[----:B------:R-:W-:Y:S05]  /*14970*/  @P0 BRA `(.L_x_1450) ;  /* 0x00000000001c0947 */ /* 0x000fea0003800000 */
[----:B------:R-:W-:Y:S01]  /*14980*/  ISETP.NE.AND P0, PT, R3, 0x1, PT ;  /* 0x000000010300780c */ /* 0x000fe20003f05270 */
[----:B------:R-:W-:-:S12]  /*14990*/  IMAD.MOV R7, RZ, RZ, -R7 ;  /* 0x000000ffff077224 */ /* 0x000fd800078e0a07 */
[----:B------:R-:W0:Y:S02]  /*149a0*/  @P0 LDC.64 R4, c[0x0][0x9e8] ;  /* 0x00027a00ff040b82 */ /* 0x000e240000000a00 */
[----:B0-----:R-:W-:-:S05]  /*149b0*/  @P0 IMAD.HI.U32 R4, R7, R4, RZ ;  /* 0x0000000407040227 */ /* 0x001fca00078e00ff */
[----:B------:R-:W-:-:S04]  /*149c0*/  @P0 SHF.R.U32.HI R7, RZ, R5, R4 ;  /* 0x00000005ff070219 */ /* 0x000fc80000011604 */
[----:B------:R-:W-:Y:S01]  /*149d0*/  LOP3.LUT R0, RZ, R7, RZ, 0x33, !PT ;  /* 0x00000007ff007212 */ /* 0x000fe200078e33ff */
[----:B------:R-:W-:Y:S06]  /*149e0*/  BRA `(.L_x_1451) ;  /* 0x0000000000107947 */ /* 0x000fec0003800000 */
.L_x_1450:
[----:B------:R-:W-:-:S13]  /*149f0*/  ISETP.NE.AND P0, PT, R3, 0x1, PT ;  /* 0x000000010300780c */ /* 0x000fda0003f05270 */
[----:B------:R-:W0:Y:S02]  /*14a00*/  @P0 LDC.64 R4, c[0x0][0x9e8] ;  /* 0x00027a00ff040b82 */ /* 0x000e240000000a00 */
[----:B0-----:R-:W-:-:S05]  /*14a10*/  @P0 IMAD.HI.U32 R4, R0, R4, RZ ;  /* 0x0000000400040227 */ /* 0x001fca00078e00ff */
[----:B------:R-:W-:-:S07]  /*14a20*/  @P0 SHF.R.U32.HI R0, RZ, R5, R4 ;  /* 0x00000005ff000219 */ /* 0x000fce0000011604 */
.L_x_1451:
[----:B------:R-:W-:Y:S05]  /*14a30*/  BSYNC B0 ;  /* 0x0000000000007941 */ /* 0x000fea0003800000 */
.L_x_1449:
[----:B------:R-:W-:-:S05]  /*14a40*/  IMAD R5, R0, R3, R3 ;  /* 0x0000000300057224 */ /* 0x000fca00078e0203 */
[----:B------:R-:W-:-:S07]  /*14a50*/  VIMNMX R2, R2, R5, PT ;  /* 0x0000000502027248 */ /* 0x000fce0003fe0100 */
.L_x_1448:
[----:B------:R-:W0:Y:S01]  /*14a60*/  @P2 LDC R0, c[0x0][0x44c] ;  /* 0x00011300ff002b82 */ /* 0x000e220000000800 */
[----:B------:R-:W-:Y:S01]  /*14a70*/  VIADD R2, R2, 0x7f ;  /* 0x0000007f02027836 */ /* 0x000fe20000000000 */
[----:B------:R-:W-:Y:S01]  /*14a80*/  ULDC UR4, c[0x0][0x9dc] ;  /* 0x0002770000047ab9 */ /* 0x000fe20000000800 */
[----:B------:R-:W-:-:S05]  /*14a90*/  IMAD.MOV.U32 R4, RZ, RZ, R27 ;  /* 0x000000ffff047224 */ /* 0x000fca00078e001b */
[----:B------:R-:W1:Y:S01]  /*14aa0*/  @P2 LDC R5, c[0x0][0x450] ;  /* 0x00011400ff052b82 */ /* 0x000e620000000800 */
[----:B0-----:R-:W-:-:S05]  /*14ab0*/  @P2 IMAD.HI.U32 R0, R27, R0, RZ ;  /* 0x000000001b002227 */ /* 0x001fca00078e00ff */
[----:B-1----:R-:W-:Y:S01]  /*14ac0*/  @P2 SHF.R.U32.HI R4, RZ, R5, R0 ;  /* 0x00000005ff042219 */ /* 0x002fe20000011600 */
[----:B------:R-:W-:Y:S01]  /*14ad0*/  VIADD R0, R34, 0x7f ;  /* 0x0000007f22007836 */ /* 0x000fe20000000000 */
[----:B------:R-:W-:Y:S02]  /*14ae0*/  SHF.R.S32.HI R5, RZ, 0x1f, R2 ;  /* 0x0000001fff057819 */ /* 0x000fe40000011402 */
[----:B------:R-:W-:Y:S02]  /*14af0*/  IADD3 R4, R4, R34, -R31 ;  /* 0x0000002204047210 */ /* 0x000fe40007ffe81f */
[----:B------:R-:W-:Y:S02]  /*14b00*/  LEA.HI R2, R5, R2, RZ, 0x7 ;  /* 0x0000000205027211 */ /* 0x000fe400078f38ff */
[----:B------:R-:W-:Y:S02]  /*14b10*/  SHF.R.S32.HI R5, RZ, 0x1f, R0 ;  /* 0x0000001fff057819 */ /* 0x000fe40000011400 */
[----:B------:R-:W-:Y:S01]  /*14b20*/  SHF.R.S32.HI R7, RZ, 0x7, R2 ;  /* 0x00000007ff077819 */ /* 0x000fe20000011402 */
[----:B------:R-:W-:Y:S01]  /*14b30*/  VIADD R2, R4, -UR4 ;  /* 0x8000000404027c36 */ /* 0x000fe20008000000 */
[----:B------:R-:W-:-:S04]  /*14b40*/  LEA.HI R5, R5, R0, RZ, 0x7 ;  /* 0x0000000005057211 */ /* 0x000fc800078f38ff */
[----:B------:R-:W-:-:S04]  /*14b50*/  SHF.R.S32.HI R0, RZ, 0x7, R5 ;  /* 0x00000007ff007819 */ /* 0x000fc80000011405 */
[----:B------:R-:W-:Y:S01]  /*14b60*/  VIMNMX R0, R0, R7, PT ;  /* 0x0000000700007248 */ /* 0x000fe20003fe0100 */
[----:B------:R-:W-:Y:S06]  /*14b70*/  @!P1 BRA `(.L_x_1452) ;  /* 0x0000000000489947 */ /* 0x000fec0003800000 */
[----:B------:R-:W-:Y:S01]  /*14b80*/  IMAD.MOV.U32 R6, RZ, RZ, R4 ;  /* 0x000000ffff067224 */ /* 0x000fe200078e0004 */
[----:B------:R-:W-:Y:S04]  /*14b90*/  BSSY B0, `(.L_x_1453) ;  /* 0x000000e000007945 */ /* 0x000fe80003800000 */
[----:B------:R-:W-:-:S13]  /*14ba0*/  ISETP.GT.AND P0, PT, R6, -0x1, PT ;  /* 0xffffffff0600780c */ /* 0x000fda0003f04270 */
[----:B------:R-:W-:Y:S05]  /*14bb0*/  @P0 BRA `(.L_x_1454) ;  /* 0x00000000001c0947 */ /* 0x000fea0003800000 */
[----:B------:R-:W-:Y:S02]  /*14bc0*/  ISETP.NE.AND P0, PT, R3, 0x1, PT ;  /* 0x000000010300780c */ /* 0x000fe40003f05270 */
[----:B------:R-:W-:-:S11]  /*14bd0*/  LOP3.LUT R7, RZ, R6, RZ, 0x33, !PT ;  /* 0x00000006ff077212 */ /* 0x000fd600078e33ff */
[----:B------:R-:W0:Y:S02]  /*14be0*/  @P0 LDC.64 R4, c[0x0][0x9e8] ;  /* 0x00027a00ff040b82 */ /* 0x000e240000000a00 */
[----:B0-----:R-:W-:-:S05]  /*14bf0*/  @P0 IMAD.HI.U32 R4, R7, R4, RZ ;  /* 0x0000000407040227 */ /* 0x001fca00078e00ff */
[----:B------:R-:W-:-:S04]  /*14c00*/  @P0 SHF.R.U32.HI R7, RZ, R5, R4 ;  /* 0x00000005ff070219 */ /* 0x000fc80000011604 */
[----:B------:R-:W-:Y:S01]  /*14c10*/  LOP3.LUT R6, RZ, R7, RZ, 0x33, !PT ;  /* 0x00000007ff067212 */ /* 0x000fe200078e33ff */
[----:B------:R-:W-:Y:S06]  /*14c20*/  BRA `(.L_x_1455) ;  /* 0x0000000000107947 */ /* 0x000fec0003800000 */
.L_x_1454:
[----:B------:R-:W-:-:S13]  /*14c30*/  ISETP.NE.AND P0, PT, R3, 0x1, PT ;  /* 0x000000010300780c */ /* 0x000fda0003f05270 */
[----:B------:R-:W0:Y:S02]  /*14c40*/  @P0 LDC.64 R4, c[0x0][0x9e8] ;  /* 0x00027a00ff040b82 */ /* 0x000e240000000a00 */
[----:B0-----:R-:W-:-:S05]  /*14c50*/  @P0 IMAD.HI.U32 R4, R6, R4, RZ ;  /* 0x0000000406040227 */ /* 0x001fca00078e00ff */
[----:B------:R-:W-:-:S07]  /*14c60*/  @P0 SHF.R.U32.HI R6, RZ, R5, R4 ;  /* 0x00000005ff060219 */ /* 0x000fce0000011604 */
.L_x_1455:
[----:B------:R-:W-:Y:S05]  /*14c70*/  BSYNC B0 ;  /* 0x0000000000007941 */ /* 0x000fea0003800000 */
.L_x_1453:
[----:B------:R-:W-:-:S05]  /*14c80*/  IMAD R3, R6, R3, RZ ;  /* 0x0000000306037224 */ /* 0x000fca00078e02ff */
[----:B------:R-:W-:-:S07]  /*14c90*/  VIMNMX R2, R2, R3, !PT ;  /* 0x0000000302027248 */ /* 0x000fce0007fe0100 */
.L_x_1452:
[----:B------:R-:W-:Y:S01]  /*14ca0*/  SHF.R.S32.HI R3, RZ, 0x1f, R2 ;  /* 0x0000001fff037819 */ /* 0x000fe20000011402 */
[----:B------:R-:W-:Y:S03]  /*14cb0*/  BSSY B0, `(.L_x_1456) ;  /* 0x000002a000007945 */ /* 0x000fe60003800000 */
[----:B------:R-:W-:Y:S02]  /*14cc0*/  LEA.HI R3, R3, R2, RZ, 0x7 ;  /* 0x0000000203037211 */ /* 0x000fe400078f38ff */
[----:B------:R-:W-:Y:S02]  /*14cd0*/  LOP3.LUT R2, R18, 0xff000000, RZ, 0xc0, !PT ;  /* 0xff00000012027812 */ /* 0x000fe400078ec0ff */
[----:B------:R-:W-:-:S04]  /*14ce0*/  SHF.R.S32.HI R3, RZ, 0x7, R3 ;  /* 0x00000007ff037819 */ /* 0x000fc80000011403 */
[----:B------:R-:W-:Y:S02]  /*14cf0*/  VIMNMX R35, RZ, R3, !PT ;  /* 0x00000003ff237248 */ /* 0x000fe40007fe0100 */
[----:B------:R-:W-:Y:S02]  /*14d00*/  SHF.R.U32.HI R3, RZ, 0x8, R2 ;  /* 0x00000008ff037819 */ /* 0x000fe40000011602 */
[----:B------:R-:W-:Y:S02]  /*14d10*/  ISETP.GT.AND P0, PT, R0, R35, PT ;  /* 0x000000230000720c */ /* 0x000fe40003f04270 */
[----:B------:R-:W-:-:S04]  /*14d20*/  LOP3.LUT R2, R18, 0xff0000, RZ, 0xc0, !PT ;  /* 0x00ff000012027812 */ /* 0x000fc800078ec0ff */
[----:B------:R-:W-:Y:S01]  /*14d30*/  LEA.HI R3, R2, R3, RZ, 0x10 ;  /* 0x0000000302037211 */ /* 0x000fe200078f80ff */
[----:B------:R-:W-:-:S03]  /*14d40*/  IMAD.MOV.U32 R2, RZ, RZ, RZ ;  /* 0x000000ffff027224 */ /* 0x000fc600078e00ff */
[----:B------:R-:W-:-:S03]  /*14d50*/  LOP3.LUT R4, R3, 0xff, RZ, 0xc0, !PT ;  /* 0x000000ff03047812 */ /* 0x000fc600078ec0ff */
[----:B------:R-:W-:Y:S05]  /*14d60*/  @!P0 BRA `(.L_x_1457) ;  /* 0x0000000000788947 */ /* 0x000fea0003800000 */
[----:B------:R-:W-:Y:S01]  /*14d70*/  SHF.R.U32.HI R5, RZ, 0x10, R3 ;  /* 0x00000010ff057819 */ /* 0x000fe20000011603 */
[----:B------:R-:W-:-:S03]  /*14d80*/  IMAD.MOV.U32 R2, RZ, RZ, RZ ;  /* 0x000000ffff027224 */ /* 0x000fc600078e00ff */
[----:B------:R-:W-:-:S13]  /*14d90*/  ISETP.NE.AND P0, PT, R5, RZ, PT ;  /* 0x000000ff0500720c */ /* 0x000fda0003f05270 */
[----:B------:R-:W0:Y:S02]  /*14da0*/  @!P0 LDC R5, c[0x0][0x9f0] ;  /* 0x00027c00ff058b82 */ /* 0x000e240000000800 */
[----:B0-----:R-:W-:-:S04]  /*14db0*/  IABS R6, R5 ;  /* 0x0000000500067213 */ /* 0x001fc80000000000 */
[----:B------:R-:W0:Y:S08]  /*14dc0*/  I2F.RP R7, R6 ;  /* 0x0000000600077306 */ /* 0x000e300000209400 */
[----:B0-----:R-:W0:Y:S02]  /*14dd0*/  MUFU.RCP R7, R7 ;  /* 0x0000000700077308 */ /* 0x001e240000001000 */
[----:B0-----:R-:W-:-:S06]  /*14de0*/  VIADD R8, R7, 0xffffffe ;  /* 0x0ffffffe07087836 */ /* 0x001fcc0000000000 */
[----:B------:R-:W0:Y:S02]  /*14df0*/  F2I.FTZ.U32.TRUNC.NTZ R3, R8 ;  /* 0x0000000800037305 */ /* 0x000e24000021f000 */
[----:B0-----:R-:W-:-:S04]  /*14e00*/  IMAD.MOV R9, RZ, RZ, -R3 ;  /* 0x000000ffff097224 */ /* 0x001fc800078e0a03 */
[----:B------:R-:W-:-:S04]  /*14e10*/  IMAD R9, R9, R6, RZ ;  /* 0x0000000609097224 */ /* 0x000fc800078e02ff */
[----:B------:R-:W-:Y:S01]  /*14e20*/  IMAD.HI.U32 R3, R3, R9, R2 ;  /* 0x0000000903037227 */ /* 0x000fe200078e0002 */
[----:B------:R-:W-:Y:S02]  /*14e30*/  IADD3 R2, R5, -0x1, R0 ;  /* 0xffffffff05027810 */ /* 0x000fe40007ffe000 */
[----:B------:R-:W-:-:S03]  /*14e40*/  IABS R9, R5 ;  /* 0x0000000500097213 */ /* 0x000fc60000000000 */
[----:B------:R-:W-:Y:S02]  /*14e50*/  IMAD.IADD R2, R2, 0x1, -R35 ;  /* 0x0000000102027824 */ /* 0x000fe400078e0a23 */
[----:B------:R-:W-:-:S03]  /*14e60*/  IMAD.MOV R7, RZ, RZ, -R9 ;  /* 0x000000ffff077224 */ /* 0x000fc600078e0a09 */
[----:B------:R-:W-:Y:S02]  /*14e70*/  IABS R8, R2 ;  /* 0x0000000200087213 */ /* 0x000fe40000000000 */
[----:B------:R-:W-:-:S03]  /*14e80*/  LOP3.LUT R2, R2, R5, RZ, 0x3c, !PT ;  /* 0x0000000502027212 */ /* 0x000fc600078e3cff */
[----:B------:R-:W-:Y:S01]  /*14e90*/  IMAD.HI.U32 R3, R3, R8, RZ ;  /* 0x0000000803037227 */ /* 0x000fe200078e00ff */
[----:B------:R-:W-:-:S03]  /*14ea0*/  ISETP.GE.AND P2, PT, R2, RZ, PT ;  /* 0x000000ff0200720c */ /* 0x000fc60003f46270 */
[----:B------:R-:W-:-:S05]  /*14eb0*/  IMAD R7, R3, R7, R8 ;  /* 0x0000000703077224 */ /* 0x000fca00078e0208 */
[----:B------:R-:W-:-:S13]  /*14ec0*/  ISETP.GT.U32.AND P1, PT, R6, R7, PT ;  /* 0x000000070600720c */ /* 0x000fda0003f24070 */
[----:B------:R-:W-:Y:S02]  /*14ed0*/  @!P1 IMAD.IADD R7, R7, 0x1, -R6 ;  /* 0x0000000107079824 */ /* 0x000fe400078e0a06 */
[----:B------:R-:W-:Y:S01]  /*14ee0*/  @!P1 VIADD R3, R3, 0x1 ;  /* 0x0000000103039836 */ /* 0x000fe20000000000 */
[----:B------:R-:W-:Y:S02]  /*14ef0*/  ISETP.NE.AND P1, PT, R5, RZ, PT ;  /* 0x000000ff0500720c */ /* 0x000fe40003f25270 */
[----:B------:R-:W-:-:S13]  /*14f00*/  ISETP.GE.U32.AND P0, PT, R7, R6, PT ;  /* 0x000000060700720c */ /* 0x000fda0003f06070 */
[----:B------:R-:W-:-:S04]  /*14f10*/  @P0 VIADD R3, R3, 0x1 ;  /* 0x0000000103030836 */ /* 0x000fc80000000000 */
[----:B------:R-:W-:-:S04]  /*14f20*/  IMAD.MOV.U32 R2, RZ, RZ, R3 ;  /* 0x000000ffff027224 */ /* 0x000fc800078e0003 */
[----:B------:R-:W-:Y:S01]  /*14f30*/  @!P2 IMAD.MOV R2, RZ, RZ, -R2 ;  /* 0x000000ffff02a224 */ /* 0x000fe200078e0a02 */
[----:B------:R-:W-:-:S07]  /*14f40*/  @!P1 LOP3.LUT R2, RZ, R5, RZ, 0x33, !PT ;  /* 0x00000005ff029212 */ /* 0x000fce00078e33ff */
.L_x_1457:
[----:B------:R-:W-:Y:S05]  /*14f50*/  BSYNC B0 ;  /* 0x0000000000007941 */ /* 0x000fea0003800000 */
.L_x_1456:
[-C--:B------:R-:W-:Y:S01]  /*14f60*/  IMAD R35, R4, R2.reuse, R35 ;  /* 0x0000000204237224 */ /* 0x080fe200078e0223 */
        /* <DEDUP_REMOVED lines=12> */
[----:B------:R-:W0:Y:S08]  /*15030*/  FLO.U32 R0, UR4 ;  /* 0x0000000400007d00 */ /* 0x000e3000080e0000 */
[----:B------:R-:W1:Y:S01]  /*15040*/  POPC R5, UR4 ;  /* 0x0000000400057d09 */ /* 0x000e620008000000 */
[----:B0-----:R-:W-:-:S13]  /*15050*/  ISETP.EQ.U32.AND P0, PT, R0, R7, PT ;  /* 0x000000070000720c */ /* 0x001fda0003f02070 */
[----:B-1----:R-:W2:Y:S01]  /*15060*/  @P0 ATOMG.E.ADD.STRONG.GPU PT, R3, desc[UR36][R2.64], R5 ;  /* 0x00000005020309a8 */ /* 0x002ea200081ee1e4 */
[----:B------:R-:W0:Y:S02]  /*15070*/  S2R R4, SR_LTMASK ;  /* 0x0000000000047919 */ /* 0x000e240000003900 */
[----:B0-----:R-:W-:-:S04]  /*15080*/  LOP3.LUT R4, R4, UR4, RZ, 0xc0, !PT ;  /* 0x0000000404047c12 */ /* 0x001fc8000f8ec0ff */
[----:B------:R-:W0:Y:S01]  /*15090*/  POPC R7, R4 ;  /* 0x0000000400077309 */ /* 0x000e220000000000 */
[----:B--2---:R-:W0:Y:S02]  /*150a0*/  SHFL.IDX PT, R0, R3, R0, 0x1f ;  /* 0x00001f0003007589 */ /* 0x004e2400000e0000 */
[----:B0-----:R-:W-:Y:S01]  /*150b0*/  IADD3 R16, R0, UR39, R7 ;  /* 0x0000002700107c10 */ /* 0x001fe2000fffe007 */
[----:B------:R-:W-:Y:S06]  /*150c0*/  BRA `(.L_x_1460) ;  /* 0x00000034004c7947 */ /* 0x000fec0003800000 */
.L_x_1459:
        /* <DEDUP_REMOVED lines=8> */
[----:B------:R-:W-:Y:S02]  /*15150*/  IMAD.U32 R4, RZ, RZ, UR6 ;  /* 0x00000006ff047e24 */ /* 0x000fe4000f8e00ff */
[----:B------:R-:W0:Y:S01]  /*15160*/  LDC.64 R2, c[0x4][R2] ;  /* 0x0100000002027b82 */ /* 0x000e220000000a00 */
[----:B------:R-:W-:Y:S02]  /*15170*/  IMAD.U32 R5, RZ, RZ, UR7 ;  /* 0x00000007ff057e24 */ /* 0x000fe4000f8e00ff */
[----:B------:R-:W-:Y:S02]  /*15180*/  IMAD.U32 R6, RZ, RZ, UR8 ;  /* 0x00000008ff067e24 */ /* 0x000fe4000f8e00ff */
[----:B------:R-:W-:-:S02]  /*15190*/  IMAD.U32 R7, RZ, RZ, UR9 ;  /* 0x00000009ff077e24 */ /* 0x000fc4000f8e00ff */
[----:B------:R-:W-:Y:S02]  /*151a0*/  IMAD.U32 R10, RZ, RZ, UR4 ;  /* 0x00000004ff0a7e24 */ /* 0x000fe4000f8e00ff */
[----:B------:R-:W-:Y:S02]  /*151b0*/  IMAD.U32 R11, RZ, RZ, UR5 ;  /* 0x00000005ff0b7e24 */ /* 0x000fe4000f8e00ff */
[----:B------:R-:W-:Y:S02]  /*151c0*/  IMAD.MOV.U32 R8, RZ, RZ, 0x70 ;  /* 0x00000070ff087424 */ /* 0x000fe400078e00ff */
[----:B------:R-:W-:Y:S02]  /*151d0*/  IMAD.MOV.U32 R12, RZ, RZ, 0x1 ;  /* 0x00000001ff0c7424 */ /* 0x000fe400078e00ff */
[----:B------:R-:W-:-:S07]  /*151e0*/  IMAD.MOV.U32 R13, RZ, RZ, RZ ;  /* 0x000000ffff0d7224 */ /* 0x000fce00078e00ff */
[----:B------:R-:W-:-:S07]  /*151f0*/  LEPC R20, `(.L_x_1462) ;  /* 0x000000001014794e */ /* 0x000fce0000000000 */
[----:B0-----:R-:W-:Y:S05]  /*15200*/  CALL.ABS.NOINC R2 ;  /* 0x0000000002007343 */ /* 0x001fea0003c00000 */
.L_x_1462:
[----:B------:R-:W-:Y:S05]  /*15210*/  BSYNC B6 ;  /* 0x0000000000067941 */ /* 0x000fea0003800000 */
.L_x_1461:
        /* <DEDUP_REMOVED lines=9> */
[----:B------:R-:W-:Y:S02]  /*152b0*/  IMAD.U32 R4, RZ, RZ, UR6 ;  /* 0x00000006ff047e24 */ /* 0x000fe4000f8e00ff */
[----:B------:R-:W-:Y:S02]  /*152c0*/  IMAD.U32 R5, RZ, RZ, UR7 ;  /* 0x00000007ff057e24 */ /* 0x000fe4000f8e00ff */
[----:B------:R-:W-:Y:S02]  /*152d0*/  IMAD.U32 R6, RZ, RZ, UR8 ;  /* 0x00000008ff067e24 */ /* 0x000fe4000f8e00ff */
[----:B------:R-:W-:-:S02]  /*152e0*/  IMAD.U32 R7, RZ, RZ, UR9 ;  /* 0x00000009ff077e24 */ /* 0x000fc4000f8e00ff */
[----:B------:R-:W-:Y:S02]  /*152f0*/  IMAD.U32 R10, RZ, RZ, UR4 ;  /* 0x00000004ff0a7e24 */ /* 0x000fe4000f8e00ff */
[----:B------:R-:W-:Y:S02]  /*15300*/  IMAD.U32 R11, RZ, RZ, UR5 ;  /* 0x00000005ff0b7e24 */ /* 0x000fe4000f8e00ff */
[----:B------:R-:W-:Y:S02]  /*15310*/  IMAD.MOV.U32 R8, RZ, RZ, 0x70 ;  /* 0x00000070ff087424 */ /* 0x000fe400078e00ff */
[----:B------:R-:W-:Y:S02]  /*15320*/  IMAD.MOV.U32 R12, RZ, RZ, 0x1 ;  /* 0x00000001ff0c7424 */ /* 0x000fe400078e00ff */
[----:B0-----:R-:W-:-:S07]  /*15330*/  IMAD.MOV.U32 R13, RZ, RZ, RZ ;  /* 0x000000ffff0d7224 */ /* 0x001fce00078e00ff */
[----:B------:R-:W-:-:S07]  /*15340*/  LEPC R20, `(.L_x_1465) ;  /* 0x000000001014794e */ /* 0x000fce0000000000 */
[----:B-1----:R-:W-:Y:S05]  /*15350*/  CALL.ABS.NOINC R2 ;  /* 0x0000000002007343 */ /* 0x002fea0003c00000 */
.L_x_1465:
[----:B------:R0:W1:Y:S01]  /*15360*/  LDC.64 R2, c[0x4][R17] ;  /* 0x0100000011027b82 */ /* 0x0000620000000a00 */
[----:B------:R-:W-:Y:S01]  /*15370*/  ULDC.64 UR6, c[0x4][0x80] ;  /* 0x0100200000067ab9 */ /* 0x000fe20000000a00 */
[----:B------:R-:W-:Y:S01]  /*15380*/  ULDC.64 UR8, c[0x4][0x88] ;  /* 0x0100220000087ab9 */ /* 0x000fe20000000a00 */
[----:B------:R-:W-:Y:S01]  /*15390*/  ULDC.64 UR4, c[0x4][0x18] ;  /* 0x0100060000047ab9 */ /* 0x000fe20000000a00 */
        /* <DEDUP_REMOVED lines=11> */
.L_x_1464:
[----:B------:R-:W-:Y:S05]  /*15450*/  BSYNC B6 ;  /* 0x0000000000067941 */ /* 0x000fea0003800000 */
.L_x_1463:
[----:B------:R-:W-:Y:S01]  /*15460*/  ULDC.64 UR4, c[0x0][0x9f8] ;  /* 0x00027e0000047ab9 */ /* 0x000fe20000000a00 */
[----:B------:R-:W-:Y:S01]  /*15470*/  IMAD.MOV.U32 R32, RZ, RZ, R19 ;  /* 0x000000ffff207224 */ /* 0x000fe200078e0013 */
[----:B------:R-:W-:Y:S01]  /*15480*/  ISETP.NE.U32.AND P0, PT, RZ, UR4, PT ;  /* 0x00000004ff007c0c */ /* 0x000fe2000bf05070 */
[----:B------:R-:W0:Y:S01]  /*15490*/  S2R R20, SR_TID.X ;  /* 0x0000000000147919 */ /* 0x000e220000002100 */
[----:B------:R-:W1:Y:S01]  /*154a0*/  LDC R6, c[0x0][0x430] ;  /* 0x00010c00ff067b82 */ /* 0x000e620000000800 */
[----:B------:R-:W2:Y:S01]  /*154b0*/  S2R R17, SR_TID.X ;  /* 0x0000000000117919 */ /* 0x000ea20000002100 */
[----:B------:R-:W-:Y:S01]  /*154c0*/  ISETP.NE.AND.EX P0, PT, RZ, UR5, PT, P0 ;  /* 0x00000005ff007c0c */ /* 0x000fe2000bf05300 */
[----:B------:R-:W-:Y:S01]  /*154d0*/  VIADD R26, R24, 0xffffffff ;  /* 0xffffffff181a7836 */ /* 0x000fe20000000000 */
[----:B------:R-:W-:Y:S01]  /*154e0*/  LOP3.LUT R23, R23, 0xfffffff7, RZ, 0xc0, !PT ;  /* 0xfffffff717177812 */ /* 0x000fe200078ec0ff */
[----:B------:R-:W-:-:S10]  /*154f0*/  ULDC UR4, c[0x0][0x2f4] ;  /* 0x0000bd0000047ab9 */ /* 0x000fd40000000800 */
[----:B------:R-:W3:Y:S02]  /*15500*/  @P0 LDC.64 R2, c[0x0][0x9f8] ;  /* 0x00027e00ff020b82 */ /* 0x000ee40000000a00 */
[----:B---3--:R-:W-:-:S05]  /*15510*/  @P0 IMAD.WIDE R2, R19, 0x4, R2 ;  /* 0x0000000413020825 */ /* 0x008fca00078e0202 */
[----:B------:R3:W4:Y:S01]  /*15520*/  @P0 LDG.E R32, desc[UR36][R2.64] ;  /* 0x0000002402200981 */ /* 0x000722000c1e1900 */
[----:B-1----:R-:W-:Y:S01]  /*15530*/  ISETP.NE.AND P1, PT, R6, 0x1, PT ;  /* 0x000000010600780c */ /* 0x002fe20003f25270 */
[----:B0-----:R-:W-:Y:S01]  /*15540*/  IMAD.SHL.U32 R20, R20, 0x10, RZ ;  /* 0x0000001014147824 */ /* 0x001fe200078e00ff */
[----:B--2---:R-:W-:Y:S01]  /*15550*/  LOP3.LUT R17, R17, 0x7f, RZ, 0xc0, !PT ;  /* 0x0000007f11117812 */ /* 0x004fe200078ec0ff */
[----:B------:R-:W-:-:S03]  /*15560*/  IMAD.SHL.U32 R8, R26, 0x80, RZ ;  /* 0x000000801a087824 */ /* 0x000fc600078e00ff */
[----:B------:R-:W-:Y:S02]  /*15570*/  SHF.R.U32.HI R17, RZ, 0x3, R17 ;  /* 0x00000003ff117819 */ /* 0x000fe40000011611 */
[----:B------:R-:W-:-:S04]  /*15580*/  LOP3.LUT R20, R20, 0x70, RZ, 0xc0, !PT ;  /* 0x0000007014147812 */ /* 0x000fc800078ec0ff */
[----:B------:R-:W-:Y:S01]  /*15590*/  LOP3.LUT R5, R8, R17, R20, 0xfe, !PT ;  /* 0x0000001108057212 */ /* 0x000fe200078efe14 */
[----:B------:R-:W0:Y:S01]  /*155a0*/  @P1 LDC R4, c[0x0][0x434] ;  /* 0x00010d00ff041b82 */ /* 0x000e220000000800 */
[----:B------:R-:W-:Y:S02]  /*155b0*/  @P1 LOP3.LUT R23, R23, 0x8, RZ, 0xfc, !PT ;  /* 0x0000000817171812 */ /* 0x000fe400078efcff */
[C---:B------:R-:W-:Y:S01]  /*155c0*/  ISETP.GE.AND P0, PT, R5.reuse, R34, PT ;  /* 0x000000220500720c */ /* 0x040fe20003f06270 */
[----:B------:R-:W-:-:S04]  /*155d0*/  IMAD.IADD R5, R5, 0x1, R36 ;  /* 0x0000000105057824 */ /* 0x000fc800078e0224 */
[----:B------:R-:W1:Y:S08]  /*155e0*/  @P1 LDC R0, c[0x0][0x438] ;  /* 0x00010e00ff001b82 */ /* 0x000e700000000800 */
[----:B---3--:R-:W2:Y:S01]  /*155f0*/  @!P0 LDC.64 R2, c[0x0][0x428] ;  /* 0x00010a00ff028b82 */ /* 0x008ea20000000a00 */
[----:B0-----:R-:W-:-:S04]  /*15600*/  @P1 IMAD.HI.U32 R7, R5, R4, RZ ;  /* 0x0000000405071227 */ /* 0x001fc800078e00ff */
[----:B------:R-:W-:Y:S01]  /*15610*/  IMAD.MOV.U32 R4, RZ, RZ, R5 ;  /* 0x000000ffff047224 */ /* 0x000fe200078e0005 */
[----:B-1----:R-:W-:-:S05]  /*15620*/  @P1 SHF.R.U32.HI R4, RZ, R0, R7 ;  /* 0x00000000ff041219 */ /* 0x002fca0000011607 */
[----:B------:R-:W-:-:S04]  /*15630*/  IMAD.MOV R0, RZ, RZ, -R4 ;  /* 0x000000ffff007224 */ /* 0x000fc800078e0a04 */
[----:B------:R-:W-:Y:S01]  /*15640*/  IMAD R0, R6, R0, R5 ;  /* 0x0000000006007224 */ /* 0x000fe200078e0205 */
[----:B------:R-:W-:Y:S02]  /*15650*/  @!P0 SHF.R.S32.HI R5, RZ, 0x1f, R4 ;  /* 0x0000001fff058819 */ /* 0x000fe40000011404 */
[----:B------:R-:W-:Y:S01]  /*15660*/  LOP3.LUT R23, R23, 0xfffffffb, RZ, 0xc0, !PT ;  /* 0xfffffffb17177812 */ /* 0x000fe200078ec0ff */
[----:B------:R-:W-:Y:S01]  /*15670*/  UMOV UR5, 0xffffffff ;  /* 0xffffffff00057882 */ /* 0x000fe20000000000 */
[----:B----4-:R-:W-:Y:S01]  /*15680*/  SHF.R.S32.HI R37, RZ, 0x1f, R32 ;  /* 0x0000001fff257819 */ /* 0x010fe20000011420 */
[----:B--2---:R-:W-:-:S04]  /*15690*/  @!P0 IMAD.WIDE.U32 R4, R32, R2, R4 ;  /* 0x0000000220048225 */ /* 0x004fc800078e0004 */
[----:B------:R-:W-:-:S04]  /*156a0*/  @!P0 IMAD R6, R37, R2, RZ ;  /* 0x0000000225068224 */ /* 0x000fc800078e02ff */
[----:B------:R-:W-:Y:S02]  /*156b0*/  @!P0 IMAD R6, R32, R3, R6 ;  /* 0x0000000320068224 */ /* 0x000fe400078e0206 */
[----:B------:R-:W0:Y:S02]  /*156c0*/  @!P0 LDC.64 R2, c[0x0][0x418] ;  /* 0x00010600ff028b82 */ /* 0x000e240000000a00 */
[----:B------:R-:W-:Y:S01]  /*156d0*/  @!P0 IMAD.IADD R5, R5, 0x1, R6 ;  /* 0x0000000105058824 */ /* 0x000fe200078e0206 */
[----:B0-----:R-:W-:-:S04]  /*156e0*/  @!P0 LEA R2, P1, R4, R2, 0x2 ;  /* 0x0000000204028211 */ /* 0x001fc800078210ff */
[----:B------:R-:W-:Y:S01]  /*156f0*/  @!P0 LEA.HI.X R3, R4, R3, R5, 0x2, P1 ;  /* 0x0000000304038211 */ /* 0x000fe200008f1405 */
[----:B------:R-:W-:Y:S02]  /*15700*/  IMAD.U32 R5, RZ, RZ, UR38 ;  /* 0x00000026ff057e24 */ /* 0x000fe4000f8e00ff */
[----:B------:R-:W-:-:S03]  /*15710*/  IMAD.MOV.U32 R4, RZ, RZ, RZ ;  /* 0x000000ffff047224 */ /* 0x000fc600078e00ff */
[----:B------:R-:W-:-:S03]  /*15720*/  ISETP.NE.AND P2, PT, R5, 0x3, PT ;  /* 0x000000030500780c */ /* 0x000fc60003f45270 */
[----:B------:R0:W5:Y:S01]  /*15730*/  @!P0 LDG.E R4, desc[UR36][R2.64] ;  /* 0x0000002402048981 */ /* 0x000162000c1e1900 */
[----:B------:R-:W-:-:S09]  /*15740*/  ISETP.GE.AND P0, PT, R30, UR4, PT ;  /* 0x000000041e007c0c */ /* 0x000fd2000bf06270 */
[----:B------:R-:W-:-:S04]  /*15750*/  @P2 LOP3.LUT R23, R23, 0x4, RZ, 0xfc, !PT ;  /* 0x0000000417172812 */ /* 0x000fc800078efcff */
[----:B------:R-:W-:-:S04]  /*15760*/  LOP3.LUT R23, R23, 0xfffffffd, RZ, 0xc0, !PT ;  /* 0xfffffffd17177812 */ /* 0x000fc800078ec0ff */
[----:B------:R-:W-:Y:S02]  /*15770*/  @P0 LOP3.LUT R23, R23, 0x2, RZ, 0xfc, !PT ;  /* 0x0000000217170812 */ /* 0x000fe400078efcff */
[----:B------:R-:W-:Y:S02]  /*15780*/  ISETP.GE.AND P0, PT, R29, UR4, PT ;  /* 0x000000041d007c0c */ /* 0x000fe4000bf06270 */
[----:B------:R-:W-:-:S11]  /*15790*/  LOP3.LUT R23, R23, 0xfffffffe, RZ, 0xc0, !PT ;  /* 0xfffffffe17177812 */ /* 0x000fd600078ec0ff */
[----:B------:R-:W-:Y:S01]  /*157a0*/  @P0 LOP3.LUT R23, R23, 0x1, RZ, 0xfc, !PT ;  /* 0x0000000117170812 */ /* 0x000fe200078efcff */
[----:B0-----:R-:W-:Y:S06]  /*157b0*/  BRA.DIV UR5, `(.L_x_1466) ;  /* 0x0000004605687947 */ /* 0x001fec000b800000 */
.L_x_1534:
[----:B------:R-:W-:Y:S01]  /*157c0*/  LOP3.LUT R24, R18, 0xffff, RZ, 0xc0, !PT ;  /* 0x0000ffff12187812 */ /* 0x000fe200078ec0ff */
[----:B------:R-:W-:Y:S06]  /*157d0*/  @!P2 BRA `(.L_x_1467) ;  /* 0x000000000004a947 */ /* 0x000fec0003800000 */
[----:B------:R-:W-:Y:S01]  /*157e0*/  BPT.TRAP 0x1 ;  /* 0x000000040000795c */ /* 0x000fe20000300000 */
.L_x_1467:
[----:B------:R-:W-:Y:S01]  /*157f0*/  SHF.R.S32.HI R6, RZ, 0x1f, R0 ;  /* 0x0000001fff067819 */ /* 0x000fe20000011400 */
[----:B------:R-:W-:Y:S01]  /*15800*/  ULDC.64 UR4, c[0x0][0x328] ;  /* 0x0000ca0000047ab9 */ /* 0x000fe20000000a00 */
[----:B------:R-:W-:Y:S01]  /*15810*/  ULDC.64 UR6, c[0x0][0x318] ;  /* 0x0000c60000067ab9 */ /* 0x000fe20000000a00 */
[----:B------:R-:W-:Y:S01]  /*15820*/  IMAD.WIDE.U32 R2, R0, UR4, RZ ;  /* 0x0000000400027c25 */ /* 0x000fe2000f8e00ff */
[----:B------:R-:W-:Y:S03]  /*15830*/  BSSY B0, `(.L_x_1468) ;  /* 0x0000013000007945 */ /* 0x000fe60003800000 */
[----:B------:R-:W-:-:S04]  /*15840*/  IMAD R5, R6, UR4, RZ ;  /* 0x0000000406057c24 */ /* 0x000fc8000f8e02ff */
[----:B------:R-:W-:Y:S01]  /*15850*/  IMAD R5, R0, UR5, R5 ;  /* 0x0000000500057c24 */ /* 0x000fe2000f8e0205 */
        /* <DEDUP_REMOVED lines=16> */
.L_x_1535:
[----:B------:R-:W-:Y:S05]  /*15960*/  BSYNC B0 ;  /* 0x0000000000007941 */ /* 0x000fea0003800000 */
.L_x_1468:
        /* <DEDUP_REMOVED lines=10> */
[----:B------:R-:W-:Y:S02]  /*15a10*/  IMAD.IADD R3, R3, 0x1, R6 ;  /* 0x0000000103037824 */ /* 0x000fe400078e0206 */
[C---:B------:R-:W-:Y:S02]  /*15a20*/  IMAD R5, R4.reuse, UR5, R5 ;  /* 0x0000000504057c24 */ /* 0x040fe4000f8e0205 */
[----:B------:R-:W-:Y:S01]  /*15a30*/  IMAD.WIDE.U32 R2, R4, UR4, R2 ;  /* 0x0000000404027c25 */ /* 0x000fe2000f8e0002 */
[----:B------:R-:W-:-:S03]  /*15a40*/  ULDC.64 UR4, c[0x0][0x308] ;  /* 0x0000c20000047ab9 */ /* 0x000fc60000000a00 */
[----:B------:R-:W-:Y:S02]  /*15a50*/  IMAD.IADD R3, R3, 0x1, R5 ;  /* 0x0000000103037824 */ /* 0x000fe400078e0205 */
[----:B------:R-:W-:Y:S02]  /*15a60*/  IMAD R5, R25, 0x4000, R33 ;  /* 0x0000400019057824 */ /* 0x000fe400078e0221 */
[----:B------:R-:W-:Y:S01]  /*15a70*/  IMAD.WIDE.U32 R2, R24, UR4, R2 ;  /* 0x0000000418027c25 */ /* 0x000fe2000f8e0002 */
[----:B------:R-:W-:-:S03]  /*15a80*/  UMOV UR4, 0xffffffff ;  /* 0xffffffff00047882 */ /* 0x000fc60000000000 */
[----:B------:R-:W-:Y:S01]  /*15a90*/  IMAD R0, R24, UR5, R3 ;  /* 0x0000000518007c24 */ /* 0x000fe2000f8e0203 */
[C---:B------:R-:W-:Y:S02]  /*15aa0*/  LEA R4, P0, R2.reuse, UR6, 0x1 ;  /* 0x0000000602047c11 */ /* 0x040fe4000f8008ff */
[----:B-1----:R-:W-:Y:S02]  /*15ab0*/  LOP3.LUT R9, R9, 0x7f, RZ, 0xc0, !PT ;  /* 0x0000007f09097812 */ /* 0x002fe400078ec0ff */
[----:B------:R-:W-:Y:S02]  /*15ac0*/  LEA.HI.X R0, R2, UR7, R0, 0x1, P0 ;  /* 0x0000000702007c11 */ /* 0x000fe400080f0c00 */
[----:B------:R-:W-:-:S04]  /*15ad0*/  SHF.R.U32.HI R9, RZ, 0x3, R9 ;  /* 0x00000003ff097819 */ /* 0x000fc80000011609 */
        /* <DEDUP_REMOVED lines=82> */
.L_x_1553:
        /* <DEDUP_REMOVED lines=11> */
.L_x_1471:
[----:B------:R-:W-:Y:S02]  /*160b0*/  PLOP3.LUT P1, PT, P1, P0, PT, 0xa2, 0x0 ;  /* 0x000000000000781c */ /* 0x000fe40000f21472 */
[----:B------:R-:W-:-:S08]  /*160c0*/  @P0 R2UR P1, UR4, R7 ;  /* 0x00000000070402ca */ /* 0x000fd00000020000 */
[----:B------:R-:W-:-:S05]  /*160d0*/  @P0 PLOP3.LUT P0, PT, P1, PT, PT, 0x80, 0x0 ;  /* 0x000000000000081c */ /* 0x000fca0000f0f070 */
[----:B------:R-:W-:Y:S01]  /*160e0*/  @!P1 SYNCS.ARRIVE.TRANS64.RED.A0T1 RZ, [UR4+0x28830], RZ ;  /* 0x028830ffffff99a7 */ /* 0x000fe20008200404 */
[----:B------:R-:W-:Y:S07]  /*160f0*/  @!P1 ARRIVES.LDGSTSBAR.64.TRANSCNT [UR4+0x28830] ;  /* 0x02883000ff0099b0 */ /* 0x000fee0008000a84 */
[----:B------:R-:W-:Y:S05]  /*16100*/  @P0 BRA.U.ANY `(.L_x_1471) ;  /* 0xfffffffd00e80947 */ /* 0x000fea000393ffff */
[----:B------:R-:W-:Y:S01]  /*16110*/  NOP ;  /* 0x0000000000007918 */ /* 0x000fe20000000000 */
[----:B------:R-:W-:-:S13]  /*16120*/  LOP3.LUT P2, RZ, R23, 0x4, RZ, 0xc0, !PT ;  /* 0x0000000417ff7812 */ /* 0x000fda000784c0ff */
[----:B------:R-:W-:Y:S05]  /*16130*/  @!P2 BRA `(.L_x_1472) ;  /* 0x000000000004a947 */ /* 0x000fea0003800000 */
[----:B------:R-:W-:Y:S01]  /*16140*/  BPT.TRAP 0x1 ;  /* 0x000000040000795c */ /* 0x000fe20000300000 */
.L_x_1472:
[----:B-1----:R1:W5:Y:S01]  /*16150*/  LDL.LU R2, [R1+0x4] ;  /* 0x0000040001027983 */ /* 0x0023620000300800 */
[----:B------:R1:W-:Y:S02]  /*16160*/  SYNCS.ARRIVE.TRANS64.A1T0 RZ, [R7+URZ+0x28830], RZ ;  /* 0x028830ff07ff79a7 */ /* 0x0003e4000810003f */
[----:B------:R-:W-:Y:S05]  /*16170*/  WARPSYNC.ALL ;  /* 0x0000000000007948 */ /* 0x000fea0003800000 */
[----:B------:R-:W-:Y:S01]  /*16180*/  ULDC.64 UR4, c[0x0][0x298] ;  /* 0x0000a60000047ab9 */ /* 0x000fe20000000a00 */
[----:B------:R-:W-:Y:S01]  /*16190*/  BSSY B6, `(.L_x_1473) ;  /* 0x000001c000067945 */ /* 0x000fe20003800000 */
[----:B------:R-:W-:Y:S01]  /*161a0*/  BAR.SYNC.DEFER_BLOCKING 0x8, 0x180 ;  /* 0x0206000000007b1d */ /* 0x000fe20000010000 */
[----:B-----5:R-:W-:Y:S01]  /*161b0*/  SHF.R.S32.HI R0, RZ, 0x1f, R2 ;  /* 0x0000001fff007819 */ /* 0x020fe20000011402 */
[----:B0-----:R-:W-:-:S04]  /*161c0*/  IMAD.WIDE.U32 R4, R2, UR4, RZ ;  /* 0x0000000402047c25 */ /* 0x001fc8000f8e00ff */
[----:B------:R-:W-:Y:S01]  /*161d0*/  IMAD R0, R0, UR4, RZ ;  /* 0x0000000400007c24 */ /* 0x000fe2000f8e02ff */
[----:B------:R0:W-:Y:S03]  /*161e0*/  STL.64 [R1+0x8], R4 ;  /* 0x0000080401007387 */ /* 0x0001e60000100a00 */
[----:B------:R-:W-:Y:S02]  /*161f0*/  IMAD R0, R2, UR5, R0 ;  /* 0x0000000502007c24 */ /* 0x000fe4000f8e0200 */
[----:B------:R-:W-:Y:S02]  /*16200*/  VIADD R2, R22, 0x10400 ;  /* 0x0001040016027836 */ /* 0x000fe40000000000 */
[----:B------:R-:W-:-:S03]  /*16210*/  IMAD.IADD R0, R5, 0x1, R0 ;  /* 0x0000000105007824 */ /* 0x000fc600078e0200 */
[----:B------:R-:W-:Y:S02]  /*16220*/  LOP3.LUT P0, RZ, R2, 0x3ff, RZ, 0xc0, !PT ;  /* 0x000003ff02ff7812 */ /* 0x000fe4000780c0ff */
[----:B------:R0:W-:Y:S11]  /*16230*/  STL [R1+0x4], R0 ;  /* 0x0000040001007387 */ /* 0x0001f60000100800 */
[----:B0-----:R-:W-:Y:S05]  /*16240*/  @!P0 BRA `(.L_x_1474) ;  /* 0x0000000000408947 */ /* 0x001fea0003800000 */
        /* <DEDUP_REMOVED lines=8> */
[----:B-1----:R-:W-:-:S02]  /*162d0*/  IMAD.U32 R7, RZ, RZ, UR7 ;  /* 0x00000007ff077e24 */ /* 0x002fc4000f8e00ff */
[----:B------:R-:W-:Y:S02]  /*162e0*/  IMAD.U32 R10, RZ, RZ, UR8 ;  /* 0x00000008ff0a7e24 */ /* 0x000fe4000f8e00ff */
[----:B------:R-:W-:Y:S02]  /*162f0*/  IMAD.U32 R11, RZ, RZ, UR9 ;  /* 0x00000009ff0b7e24 */ /* 0x000fe4000f8e00ff */
[----:B------:R-:W-:Y:S02]  /*16300*/  IMAD.MOV.U32 R8, RZ, RZ, 0x70 ;  /* 0x00000070ff087424 */ /* 0x000fe400078e00ff */
[----:B------:R-:W-:Y:S02]  /*16310*/  IMAD.MOV.U32 R12, RZ, RZ, 0x1 ;  /* 0x00000001ff0c7424 */ /* 0x000fe400078e00ff */
[----:B------:R-:W-:-:S07]  /*16320*/  IMAD.MOV.U32 R13, RZ, RZ, RZ ;  /* 0x000000ffff0d7224 */ /* 0x000fce00078e00ff */
[----:B------:R-:W-:-:S07]  /*16330*/  LEPC R20, `(.L_x_1474) ;  /* 0x000000001014794e */ /* 0x000fce0000000000 */
[----:B0-----:R-:W-:Y:S05]  /*16340*/  CALL.ABS.NOINC R2 ;  /* 0x0000000002007343 */ /* 0x001fea0003c00000 */
.L_x_1474:
[----:B------:R-:W-:Y:S05]  /*16350*/  BSYNC B6 ;  /* 0x0000000000067941 */ /* 0x000fea0003800000 */
.L_x_1473:
[----:B------:R-:W2:Y:S01]  /*16360*/  LDL.LU R2, [R1+0x4] ;  /* 0x0000040001027983 */ /* 0x000ea20000300800 */
[----:B------:R-:W-:Y:S01]  /*16370*/  LOP3.LUT P6, RZ, R23, 0x20, RZ, 0xc0, !PT ;  /* 0x0000002017ff7812 */ /* 0x000fe200078cc0ff */
[----:B------:R-:W-:Y:S01]  /*16380*/  ULDC.64 UR6, c[0x0][0x2e0] ;  /* 0x0000b80000067ab9 */ /* 0x000fe20000000a00 */
[----:B------:R-:W-:Y:S01]  /*16390*/  SHF.R.S32.HI R0, RZ, 0x1f, R19 ;  /* 0x0000001fff007819 */ /* 0x000fe20000011413 */
[----:B------:R-:W3:Y:S01]  /*163a0*/  LDL.LU.64 R20, [R1+0x8] ;  /* 0x0000080001147983 */ /* 0x000ee20000300a00 */
[----:B------:R-:W-:Y:S02]  /*163b0*/  ULDC.64 UR4, c[0x0][0x2d8] ;  /* 0x0000b60000047ab9 */ /* 0x000fe40000000a00 */
[----:B------:R-:W-:Y:S01]  /*163c0*/  SEL R0, R0, RZ, !P6 ;  /* 0x000000ff00007207 */ /* 0x000fe20007000000 */
[----:B------:R0:W5:Y:S04]  /*163d0*/  LDL R8, [R1] ;  /* 0x0000000001087983 */ /* 0x0001680000100800 */
[----:B------:R-:W-:Y:S01]  /*163e0*/  IMAD R4, R0, UR6, RZ ;  /* 0x0000000600047c24 */ /* 0x000fe2000f8e02ff */
[----:B------:R-:W-:-:S05]  /*163f0*/  SEL R0, R19, RZ, !P6 ;  /* 0x000000ff13007207 */ /* 0x000fca0007000000 */
[----:B------:R-:W-:Y:S02]  /*16400*/  IMAD R4, R0, UR7, R4 ;  /* 0x0000000700047c24 */ /* 0x000fe4000f8e0204 */
[----:B--2---:R-:W-:Y:S01]  /*16410*/  IMAD.MOV.U32 R3, RZ, RZ, R2 ;  /* 0x000000ffff037224 */ /* 0x004fe200078e0002 */
[----:B---3--:R-:W2:Y:S01]  /*16420*/  LDC R21, c[0x0][0x448] ;  /* 0x00011200ff157b82 */ /* 0x008ea20000000800 */
[----:B------:R-:W-:Y:S02]  /*16430*/  IMAD.MOV.U32 R2, RZ, RZ, R20 ;  /* 0x000000ffff027224 */ /* 0x000fe400078e0014 */
[----:B------:R-:W3:Y:S02]  /*16440*/  S2R R20, SR_TID.X ;  /* 0x0000000000147919 */ /* 0x000ee40000002100 */
[----:B------:R-:W-:-:S04]  /*16450*/  IMAD.WIDE.U32 R2, R24, UR4, R2 ;  /* 0x0000000418027c25 */ /* 0x000fc8000f8e0002 */
[----:B------:R-:W-:Y:S01]  /*16460*/  IMAD R3, R24, UR5, R3 ;  /* 0x0000000518037c24 */ /* 0x000fe2000f8e0203 */
[----:B------:R-:W-:Y:S01]  /*16470*/  ULDC.64 UR4, c[0x0][0x2d0] ;  /* 0x0000b40000047ab9 */ /* 0x000fe20000000a00 */
[----:B------:R-:W-:-:S04]  /*16480*/  IMAD.WIDE.U32 R2, R0, UR6, R2 ;  /* 0x0000000600027c25 */ /* 0x000fc8000f8e0002 */
[----:B------:R-:W-:Y:S01]  /*16490*/  IMAD.IADD R3, R3, 0x1, R4 ;  /* 0x0000000103037824 */ /* 0x000fe200078e0204 */
[----:B--2---:R-:W-:Y:S02]  /*164a0*/  ISETP.NE.AND P6, PT, R21, 0x1, PT ;  /* 0x000000011500780c */ /* 0x004fe40003fc5270 */
[----:B------:R-:W2:Y:S01]  /*164b0*/  S2R R21, SR_TID.X ;  /* 0x0000000000157919 */ /* 0x000ea20000002100 */
[----:B---3--:R-:W-:-:S10]  /*164c0*/  LOP3.LUT R20, R20, 0x7f, RZ, 0xc0, !PT ;  /* 0x0000007f14147812 */ /* 0x008fd400078ec0ff */
[----:B------:R-:W3:Y:S01]  /*164d0*/  @P6 LDC R5, c[0x0][0x44c] ;  /* 0x00011300ff056b82 */ /* 0x000ee20000000800 */
[----:B------:R-:W-:-:S07]  /*164e0*/  SHF.R.U32.HI R20, RZ, 0x3, R20 ;  /* 0x00000003ff147819 */ /* 0x000fce0000011614 */
[----:B------:R-:W4:Y:S01]  /*164f0*/  @P6 LDC R0, c[0x0][0x450] ;  /* 0x00011400ff006b82 */ /* 0x000f220000000800 */
[----:B--2---:R-:W-:-:S05]  /*16500*/  IMAD.SHL.U32 R21, R21, 0x10, RZ ;  /* 0x0000001015157824 */ /* 0x004fca00078e00ff */
[----:B------:R-:W-:-:S04]  /*16510*/  LOP3.LUT R21, R21, 0x70, RZ, 0xc0, !PT ;  /* 0x0000007015157812 */ /* 0x000fc800078ec0ff */
[----:B------:R-:W-:-:S05]  /*16520*/  LOP3.LUT R20, R20, R21, RZ, 0xfc, !PT ;  /* 0x0000001514147212 */ /* 0x000fca00078efcff */
[----:B------:R-:W-:-:S04]  /*16530*/  IMAD.IADD R4, R20, 0x1, R27 ;  /* 0x0000000114047824 */ /* 0x000fc800078e021b */
[----:B---3--:R-:W-:-:S04]  /*16540*/  @P6 IMAD.HI.U32 R5, R4, R5, RZ ;  /* 0x0000000504056227 */ /* 0x008fc800078e00ff */
[----:B------:R-:W-:Y:S01]  /*16550*/  IMAD.MOV.U32 R6, RZ, RZ, R4 ;  /* 0x000000ffff067224 */ /* 0x000fe200078e0004 */
[----:B----4-:R-:W-:Y:S02]  /*16560*/  @P6 SHF.R.U32.HI R6, RZ, R0, R5 ;  /* 0x00000000ff066219 */ /* 0x010fe40000011605 */
[----:B------:R-:W2:Y:S03]  /*16570*/  LDC R5, c[0x0][0x448] ;  /* 0x00011200ff057b82 */ /* 0x000ea60000000800 */
[----:B------:R-:W-:Y:S01]  /*16580*/  IMAD.MOV R0, RZ, RZ, -R6 ;  /* 0x000000ffff007224 */ /* 0x000fe200078e0a06 */
[----:B------:R-:W3:Y:S01]  /*16590*/  S2R R20, SR_TID.X ;  /* 0x0000000000147919 */ /* 0x000ee20000002100 */
[----:B------:R-:W-:-:S04]  /*165a0*/  IMAD.WIDE.U32 R2, R6, UR4, R2 ;  /* 0x0000000406027c25 */ /* 0x000fc8000f8e0002 */
[----:B--2---:R-:W-:Y:S01]  /*165b0*/  IMAD R0, R5, R0, R4 ;  /* 0x0000000005007224 */ /* 0x004fe200078e0204 */
[----:B------:R-:W-:-:S05]  /*165c0*/  SHF.R.S32.HI R4, RZ, 0x1f, R6 ;  /* 0x0000001fff047819 */ /* 0x000fca0000011406 */
[----:B-1----:R-:W-:-:S04]  /*165d0*/  IMAD R7, R4, UR4, RZ ;  /* 0x0000000404077c24 */ /* 0x002fc8000f8e02ff */
        /* <DEDUP_REMOVED lines=14> */
[----:B------:R-:W-:Y:S01]  /*166c0*/  UMOV UR4, 0xffffffff ;  /* 0xffffffff00047882 */ /* 0x000fe20000000000 */
[----:B---3--:R-:W-:-:S04]  /*166d0*/  LOP3.LUT R20, R20, 0x7f, RZ, 0xc0, !PT ;  /* 0x0000007f14147812 */ /* 0x008fc800078ec0ff */
[----:B------:R-:W-:Y:S01]  /*166e0*/  SHF.R.U32.HI R9, RZ, 0x3, R20 ;  /* 0x00000003ff097819 */ /* 0x000fe20000011614 */
[----:B0-----:R-:W-:Y:S06]  /*166f0*/  BRA.DIV UR4, `(.L_x_1475) ;  /* 0x0000004204ac7947 */ /* 0x001fec000b800000 */
[----:B------:R-:W0:Y:S01]  /*16700*/  SHFL.IDX PT, R14, R0, RZ, 0x181f ;  /* 0x00181fff000e7589 */ /* 0x000e2200000e0000 */
[----:B------:R-:W-:Y:S02]  /*16710*/  IMAD R31, R31, R5, RZ ;  /* 0x000000051f1f7224 */ /* 0x000fe400078e02ff */
        /* <DEDUP_REMOVED lines=8> */
[----:B-----5:R-:W-:Y:S04]  /*167a0*/  @!P2 LDGSTS.E.BYPASS.LTC128B.128 [R8+0x10400], desc[UR36][R2.64], !P0 ;  /* 0x104000000208afae */ /* 0x020fe8000c101d64 */
[----:B------:R1:W-:Y:S01]  /*167b0*/  @!P2 LDGSTS.E.BYPASS.LTC128B.128 [R8+0x14400], desc[UR36][R2.64+0x80], !P1 ;  /* 0x144000800208afae */ /* 0x0003e2000c901d64 */
[----:B------:R-:W-:Y:S01]  /*167c0*/  ISETP.GE.AND P2, PT, R6, R31, PT ;  /* 0x0000001f0600720c */ /* 0x000fe20003f46270 */
[----:B------:R-:W-:-:S02]  /*167d0*/  VIADD R6, R27, 0x20 ;  /* 0x000000201b067836 */ /* 0x000fc40000000000 */
[----:B-1----:R-:W1:Y:S10]  /*167e0*/  SHFL.IDX PT, R2, R4, 0x1, 0x181f ;  /* 0x00381f0004027f89 */ /* 0x002e7400000e0000 */
[----:B0-----:R-:W-:-:S05]  /*167f0*/  @!P2 LEA R14, P3, R30, R14, 0x1 ;  /* 0x0000000e1e0ea211 */ /* 0x001fca00078608ff */
[----:B-1----:R-:W-:Y:S02]  /*16800*/  @!P2 IMAD.X R5, RZ, RZ, R2, P3 ;  /* 0x000000ffff05a224 */ /* 0x002fe400018e0602 */
[----:B------:R-:W-:Y:S02]  /*16810*/  @!P2 IMAD.MOV.U32 R2, RZ, RZ, R14 ;  /* 0x000000ffff02a224 */ /* 0x000fe400078e000e */
[----:B------:R-:W-:Y:S01]  /*16820*/  @!P2 IMAD.MOV.U32 R3, RZ, RZ, R5 ;  /* 0x000000ffff03a224 */ /* 0x000fe200078e0005 */
[----:B------:R-:W0:Y:S04]  /*16830*/  SHFL.IDX PT, R14, R0, 0x2, 0x181f ;  /* 0x00581f00000e7f89 */ /* 0x000e2800000e0000 */
[----:B------:R-:W-:Y:S04]  /*16840*/  @!P2 LDGSTS.E.BYPASS.LTC128B.128 [R8+0x10c00], desc[UR36][R2.64], !P0 ;  /* 0x10c000000208afae */ /* 0x000fe8000c101d64 */
        /* <DEDUP_REMOVED lines=41> */
[----:B------:R-:W-:-:S03]  /*16ae0*/  ISETP.GE.AND P2, PT, R6, R31, PT ;  /* 0x0000001f0600720c */ /* 0x000fc60003f46270 */
[----:B-1----:R-:W1:Y:S10]  /*16af0*/  SHFL.IDX PT, R2, R4, 0x6, 0x181f ;  /* 0x00d81f0004027f89 */ /* 0x002e7400000e0000 */
[----:B0-----:R-:W-:Y:S01]  /*16b00*/  @!P2 LEA R14, P3, R30, R14, 0x1 ;  /* 0x0000000e1e0ea211 */ /* 0x001fe200078608ff */
[----:B------:R-:W0:Y:S04]  /*16b10*/  SHFL.IDX PT, R4, R4, 0x7, 0x181f ;  /* 0x00f81f0004047f89 */ /* 0x000e2800000e0000 */
[----:B-1----:R-:W-:-:S02]  /*16b20*/  @!P2 IMAD.X R5, RZ, RZ, R2, P3 ;  /* 0x000000ffff05a224 */ /* 0x002fc400018e0602 */
[----:B------:R-:W-:Y:S02]  /*16b30*/  @!P2 IMAD.MOV.U32 R2, RZ, RZ, R14 ;  /* 0x000000ffff02a224 */ /* 0x000fe400078e000e */
[----:B------:R-:W-:Y:S01]  /*16b40*/  @!P2 IMAD.MOV.U32 R3, RZ, RZ, R5 ;  /* 0x000000ffff03a224 */ /* 0x000fe200078e0005 */
[----:B------:R1:W2:Y:S04]  /*16b50*/  SHFL.IDX PT, R14, R0, 0x7, 0x181f ;  /* 0x00f81f00000e7f89 */ /* 0x0002a800000e0000 */
[----:B------:R1:W-:Y:S04]  /*16b60*/  @!P2 LDGSTS.E.BYPASS.LTC128B.128 [R8+0x13400], desc[UR36][R2.64], !P0 ;  /* 0x134000000208afae */ /* 0x0003e8000c101d64 */
[----:B0-----:R1:W-:Y:S02]  /*16b70*/  @!P2 LDGSTS.E.BYPASS.LTC128B.128 [R8+0x17400], desc[UR36][R2.64+0x80], !P1 ;  /* 0x174000800208afae */ /* 0x0013e4000c901d64 */
.L_x_1570:
        /* <DEDUP_REMOVED lines=11> */
.L_x_1477:
[----:B------:R-:W-:Y:S05]  /*16c30*/  BSYNC B0 ;  /* 0x0000000000007941 */ /* 0x000fea0003800000 */
.L_x_1476:
[----:B------:R-:W-:Y:S01]  /*16c40*/  NOP ;  /* 0x0000000000007918 */ /* 0x000fe20000000000 */
[----:B------:R-:W-:-:S13]  /*16c50*/  PLOP3.LUT P0, PT, PT, PT, PT, 0x80, 0x0 ;  /* 0x000000000000781c */ /* 0x000fda0003f0f070 */
.L_x_1478:
        /* <DEDUP_REMOVED lines=21> */
.L_x_1571:
[----:B------:R-:W-:Y:S05]  /*16db0*/  BSYNC B0 ;  /* 0x0000000000007941 */ /* 0x000fea0003800000 */
.L_x_1479:
[----:B------:R-:W-:Y:S04]  /*16dc0*/  BSSY B0, `(.L_x_1481) ;  /* 0x0000106000007945 */ /* 0x000fe80003800000 */
[----:B------:R-:W-:Y:S05]  /*16dd0*/  @!P0 BRA `(.L_x_1482) ;  /* 0x0000001000108947 */ /* 0x000fea0003800000 */
[----:B------:R-:W-:Y:S01]  /*16de0*/  ULDC UR4, c[0x0][0x2f4] ;  /* 0x0000bd0000047ab9 */ /* 0x000fe20000000800 */
[----:B------:R-:W-:Y:S01]  /*16df0*/  IMAD.MOV.U32 R10, RZ, RZ, R25 ;  /* 0x000000ffff0a7224 */ /* 0x000fe200078e0019 */
[----:B------:R-:W-:Y:S01]  /*16e00*/  ISETP.GE.AND P2, PT, R30, UR4, PT ;  /* 0x000000041e007c0c */ /* 0x000fe2000bf46270 */
[----:B------:R-:W-:Y:S01]  /*16e10*/  IMAD.MOV.U32 R20, RZ, RZ, R28 ;  /* 0x000000ffff147224 */ /* 0x000fe200078e001c */
[----:B------:R-:W-:Y:S01]  /*16e20*/  ISETP.GE.AND P1, PT, R29, UR4, PT ;  /* 0x000000041d007c0c */ /* 0x000fe2000bf26270 */
[----:B------:R-:W-:-:S12]  /*16e30*/  IMAD.MOV.U32 R31, RZ, RZ, R26 ;  /* 0x000000ffff1f7224 */ /* 0x000fd800078e001a */
.L_x_1495:
[----:B------:R-:W1:Y:S01]  /*16e40*/  LDC R0, c[0x0][0x430] ;  /* 0x00010c00ff007b82 */ /* 0x000e620000000800 */
[----:B------:R-:W3:Y:S01]  /*16e50*/  S2R R4, SR_TID.X ;  /* 0x0000000000047919 */ /* 0x000ee20000002100 */
[----:B------:R-:W-:Y:S05]  /*16e60*/  YIELD ;  /* 0x0000000000007946 */ /* 0x000fea0003800000 */
[----:B------:R-:W-:Y:S01]  /*16e70*/  ULDC.64 UR4, c[0x0][0x428] ;  /* 0x00010a0000047ab9 */ /* 0x000fe20000000a00 */
[----:B------:R-:W-:Y:S01]  /*16e80*/  LOP3.LUT P3, RZ, R23, 0x4, RZ, 0xc0, !PT ;  /* 0x0000000417ff7812 */ /* 0x000fe2000786c0ff */
[----:B------:R-:W-:Y:S01]  /*16e90*/  VIADD R25, R10, 0x1 ;  /* 0x000000010a197836 */ /* 0x000fe20000000000 */
[----:B-1----:R-:W-:-:S02]  /*16ea0*/  ISETP.NE.AND P0, PT, R0, 0x1, PT ;  /* 0x000000010000780c */ /* 0x002fc40003f05270 */
[----:B------:R-:W1:Y:S01]  /*16eb0*/  S2R R0, SR_TID.X ;  /* 0x0000000000007919 */ /* 0x000e620000002100 */
[----:B---3--:R-:W-:-:S10]  /*16ec0*/  IMAD.SHL.U32 R4, R4, 0x10, RZ ;  /* 0x0000001004047824 */ /* 0x008fd400078e00ff */
[----:B0-----:R-:W0:Y:S01]  /*16ed0*/  @P0 LDC R3, c[0x0][0x438] ;  /* 0x00010e00ff030b82 */ /* 0x001e220000000800 */
[----:B------:R-:W-:Y:S02]  /*16ee0*/  LOP3.LUT R4, R4, 0x70, RZ, 0xc0, !PT ;  /* 0x0000007004047812 */ /* 0x000fe400078ec0ff */
[----:B-1----:R-:W-:-:S04]  /*16ef0*/  LOP3.LUT R0, R0, 0x7f, RZ, 0xc0, !PT ;  /* 0x0000007f00007812 */ /* 0x002fc800078ec0ff */
[----:B------:R-:W-:Y:S02]  /*16f00*/  SHF.R.U32.HI R5, RZ, 0x3, R0 ;  /* 0x00000003ff057819 */ /* 0x000fe40000011600 */
[----:B------:R-:W1:Y:S03]  /*16f10*/  @P0 LDC R0, c[0x0][0x434] ;  /* 0x00010d00ff000b82 */ /* 0x000e660000000800 */
[----:B------:R-:W-:Y:S02]  /*16f20*/  IMAD R7, R6, 0x80, R5 ;  /* 0x0000008006077824 */ /* 0x000fe400078e0205 */
[----:B------:R-:W-:-:S03]  /*16f30*/  IMAD R5, R37, UR4, RZ ;  /* 0x0000000425057c24 */ /* 0x000fc6000f8e02ff */
[----:B------:R-:W-:Y:S01]  /*16f40*/  IADD3 R7, R4, R7, R36 ;  /* 0x0000000704077210 */ /* 0x000fe20007ffe024 */
[----:B------:R-:W-:-:S04]  /*16f50*/  IMAD R5, R32, UR5, R5 ;  /* 0x0000000520057c24 */ /* 0x000fc8000f8e0205 */
[----:B------:R-:W-:Y:S02]  /*16f60*/  IMAD.MOV.U32 R8, RZ, RZ, R7 ;  /* 0x000000ffff087224 */ /* 0x000fe400078e0007 */
[----:B-1----:R-:W-:-:S05]  /*16f70*/  @P0 IMAD.HI.U32 R0, R7, R0, RZ ;  /* 0x0000000007000227 */ /* 0x002fca00078e00ff */
[----:B0-----:R-:W-:-:S04]  /*16f80*/  @P0 SHF.R.U32.HI R8, RZ, R3, R0 ;  /* 0x00000003ff080219 */ /* 0x001fc80000011600 */
[--C-:B------:R-:W-:Y:S01]  /*16f90*/  SHF.R.S32.HI R3, RZ, 0x1f, R8.reuse ;  /* 0x0000001fff037819 */ /* 0x100fe20000011408 */
[----:B------:R-:W-:-:S04]  /*16fa0*/  IMAD.MOV.U32 R2, RZ, RZ, R8 ;  /* 0x000000ffff027224 */ /* 0x000fc800078e0008 */
[----:B------:R-:W-:Y:S01]  /*16fb0*/  IMAD.WIDE.U32 R2, R32, UR4, R2 ;  /* 0x0000000420027c25 */ /* 0x000fe2000f8e0002 */
[----:B------:R-:W-:-:S03]  /*16fc0*/  ULDC.64 UR4, c[0x0][0x418] ;  /* 0x0001060000047ab9 */ /* 0x000fc60000000a00 */
[----:B------:R-:W-:Y:S01]  /*16fd0*/  IMAD.IADD R3, R5, 0x1, R3 ;  /* 0x0000000105037824 */ /* 0x000fe200078e0203 */
[----:B------:R-:W-:Y:S01]  /*16fe0*/  LEA R4, P0, R2, UR4, 0x2 ;  /* 0x0000000402047c11 */ /* 0x000fe2000f8010ff */
[----:B------:R-:W-:-:S03]  /*16ff0*/  ULDC UR4, c[0x0][0x430] ;  /* 0x00010c0000047ab9 */ /* 0x000fc60000000800 */
[----:B------:R-:W-:Y:S01]  /*17000*/  LEA.HI.X R5, R2, UR5, R3, 0x2, P0 ;  /* 0x0000000502057c11 */ /* 0x000fe200080f1403 */
[----:B------:R-:W-:Y:S01]  /*17010*/  IMAD.MOV R2, RZ, RZ, -R8 ;  /* 0x000000ffff027224 */ /* 0x000fe200078e0a08 */
[----:B------:R-:W-:-:S03]  /*17020*/  ISETP.NE.AND P0, PT, R25, 0x2, PT ;  /* 0x000000021900780c */ /* 0x000fc60003f05270 */
[----:B------:R0:W3:Y:S01]  /*17030*/  LDG.E R0, desc[UR36][R4.64] ;  /* 0x0000002404007981 */ /* 0x0000e2000c1e1900 */
[----:B------:R-:W-:Y:S01]  /*17040*/  SEL R28, RZ, 0x1, P0 ;  /* 0x00000001ff1c7807 */ /* 0x000fe20000000000 */
[----:B------:R-:W-:Y:S01]  /*17050*/  IMAD.MOV.U32 R26, RZ, RZ, R6 ;  /* 0x000000ffff1a7224 */ /* 0x000fe200078e0006 */
[----:B------:R-:W-:Y:S02]  /*17060*/  SEL R25, R25, RZ, P0 ;  /* 0x000000ff19197207 */ /* 0x000fe40000000000 */
[----:B------:R-:W-:Y:S01]  /*17070*/  LOP3.LUT R28, R20, R28, RZ, 0x3c, !PT ;  /* 0x0000001c141c7212 */ /* 0x000fe200078e3cff */
[----:B0-----:R-:W-:Y:S01]  /*17080*/  IMAD R4, R2, UR4, R7 ;  /* 0x0000000402047c24 */ /* 0x001fe2000f8e0207 */
[----:B---3--:R-:W-:Y:S01]  /*17090*/  SHF.R.S32.HI R27, RZ, 0x1f, R0 ;  /* 0x0000001fff1b7819 */ /* 0x008fe20000011400 */
[----:B------:R-:W-:Y:S06]  /*170a0*/  @!P3 BRA `(.L_x_1483) ;  /* 0x000000000004b947 */ /* 0x000fec0003800000 */
[----:B------:R-:W-:Y:S01]  /*170b0*/  BPT.TRAP 0x1 ;  /* 0x000000040000795c */ /* 0x000fe20000300000 */
.L_x_1483:
[----:B------:R-:W-:Y:S01]  /*170c0*/  IMAD R6, R25, 0x8, R22 ;  /* 0x0000000819067824 */ /* 0x000fe200078e0216 */
[----:B------:R-:W-:Y:S01]  /*170d0*/  SHF.L.U32 R3, R28, 0x1f, RZ ;  /* 0x0000001f1c037819 */ /* 0x000fe200000006ff */
[----:B------:R-:W-:Y:S03]  /*170e0*/  BSSY B1, `(.L_x_1484) ;  /* 0x0000003000017945 */ /* 0x000fe60003800000 */
[----:B------:R-:W0:Y:S02]  /*170f0*/  SYNCS.PHASECHK.TRANS64.TRYWAIT P0, [R6+URZ+0x28840], R3 ;  /* 0x02884003060075a7 */ /* 0x000e24000800017f */
[----:B0-----:R-:W-:Y:S05]  /*17100*/  @!P0 BRA `(.L_x_1485) ;  /* 0x0000004000bc8947 */ /* 0x001fea0003800000 */
.L_x_1572:
[----:B------:R-:W-:Y:S05]  /*17110*/  BSYNC B1 ;  /* 0x0000000000017941 */ /* 0x000fea0003800000 */
.L_x_1484:
[----:B------:R-:W-:Y:S01]  /*17120*/  SHF.R.S32.HI R21, RZ, 0x1f, R4 ;  /* 0x0000001fff157819 */ /* 0x000fe20000011404 */
[----:B------:R-:W-:Y:S01]  /*17130*/  ULDC.64 UR4, c[0x0][0x300] ;  /* 0x0000c00000047ab9 */ /* 0x000fe20000000a00 */
[----:B------:R-:W-:Y:S01]  /*17140*/  ULDC.64 UR6, c[0x0][0x2e8] ;  /* 0x0000ba0000067ab9 */ /* 0x000fe20000000a00 */
[C---:B0-----:R-:W-:Y:S01]  /*17150*/  IMAD.WIDE.U32 R2, R4.reuse, UR4, RZ ;  /* 0x0000000404027c25 */ /* 0x041fe2000f8e00ff */
[C---:B------:R-:W-:Y:S02]  /*17160*/  LOP3.LUT P4, RZ, R23.reuse, 0x2, RZ, 0xc0, !PT ;  /* 0x0000000217ff7812 */ /* 0x040fe4000788c0ff */
[----:B------:R-:W-:Y:S01]  /*17170*/  LOP3.LUT P3, RZ, R23, 0x1, RZ, 0xc0, !PT ;  /* 0x0000000117ff7812 */ /* 0x000fe2000786c0ff */
[----:B------:R-:W-:Y:S02]  /*17180*/  IMAD R5, R21, UR4, RZ ;  /* 0x0000000415057c24 */ /* 0x000fe4000f8e02ff */
[----:B------:R-:W-:Y:S02]  /*17190*/  IMAD R8, R25, 0x4000, R33 ;  /* 0x0000400019087824 */ /* 0x000fe400078e0221 */
        /* <DEDUP_REMOVED lines=61> */
.L_x_1590:
        /* <DEDUP_REMOVED lines=9> */
.L_x_1487:
        /* <DEDUP_REMOVED lines=10> */
.L_x_1488:
[----:B------:R3:W-:Y:S01]  /*176a0*/  SYNCS.ARRIVE.TRANS64.A1T0 RZ, [R6+URZ+0x28830], RZ ;  /* 0x028830ff06ff79a7 */ /* 0x0007e2000810003f */
[----:B------:R-:W-:Y:S05]  /*176b0*/  @!P4 BRA `(.L_x_1489) ;  /* 0x000000000004c947 */ /* 0x000fea0003800000 */
[----:B------:R-:W-:Y:S01]  /*176c0*/  BPT.TRAP 0x1 ;  /* 0x000000040000795c */ /* 0x000fe20000300000 */
.L_x_1489:
[----:B-1----:R-:W-:Y:S01]  /*176d0*/  SHF.L.U32 R2, R20, 0x1f, RZ ;  /* 0x0000001f14027819 */ /* 0x002fe200000006ff */
[----:B---3--:R-:W-:Y:S01]  /*176e0*/  IMAD R6, R10, 0x8, R22 ;  /* 0x000000080a067824 */ /* 0x008fe200078e0216 */
[----:B------:R-:W-:Y:S01]  /*176f0*/  BSSY B1, `(.L_x_1490) ;  /* 0x0000004000017945 */ /* 0x000fe20003800000 */
[----:B------:R-:W-:Y:S02]  /*17700*/  IMAD R8, R31, -0x80, R34 ;  /* 0xffffff801f087824 */ /* 0x000fe400078e0222 */
[----:B------:R-:W1:Y:S02]  /*17710*/  SYNCS.PHASECHK.TRANS64.TRYWAIT P0, [R6+URZ+0x28860], R2 ;  /* 0x02886002060075a7 */ /* 0x000e64000800017f */
[----:B-1----:R-:W-:Y:S05]  /*17720*/  @!P0 BRA `(.L_x_1491) ;  /* 0x0000004400948947 */ /* 0x002fea0003800000 */
.L_x_1591:
[----:B------:R-:W-:Y:S05]  /*17730*/  BSYNC B1 ;  /* 0x0000000000017941 */ /* 0x000fea0003800000 */
.L_x_1490:
[----:B------:R-:W3:Y:S01]  /*17740*/  S2R R3, SR_TID.X ;  /* 0x0000000000037919 */ /* 0x000ee20000002100 */
[----:B------:R-:W-:Y:S01]  /*17750*/  UMOV UR4, 0xffffffff ;  /* 0xffffffff00047882 */ /* 0x000fe20000000000 */
[----:B0-----:R-:W-:Y:S01]  /*17760*/  IMAD R7, R10, 0x4000, R33 ;  /* 0x000040000a077824 */ /* 0x001fe200078e0221 */
[----:B---3--:R-:W-:-:S04]  /*17770*/  LOP3.LUT R3, R3, 0x7f, RZ, 0xc0, !PT ;  /* 0x0000007f03037812 */ /* 0x008fc800078ec0ff */
[----:B------:R-:W-:-:S05]  /*17780*/  SHF.R.U32.HI R3, RZ, 0x3, R3 ;  /* 0x00000003ff037819 */ /* 0x000fca0000011603 */
[----:B------:R-:W-:Y:S01]  /*17790*/  IMAD.IADD R8, R8, 0x1, -R3 ;  /* 0x0000000108087824 */ /* 0x000fe200078e0a03 */
[----:B------:R-:W-:Y:S06]  /*177a0*/  BRA.DIV UR4, `(.L_x_1492) ;  /* 0x0000004604887947 */ /* 0x000fec000b800000 */
[----:B-1----:R-:W0:Y:S01]  /*177b0*/  SHFL.IDX PT, R2, R17, RZ, 0x181f ;  /* 0x00181fff11027589 */ /* 0x002e2200000e0000 */
[----:B------:R-:W-:-:S03]  /*177c0*/  IMAD R7, R7, 0x2, R22 ;  /* 0x0000000207077824 */ /* 0x000fc600078e0216 */
[----:B------:R-:W1:Y:S04]  /*177d0*/  SHFL.IDX PT, R3, R18, RZ, 0x181f ;  /* 0x00181fff12037589 */ /* 0x000e6800000e0000 */
        /* <DEDUP_REMOVED lines=50> */
[----:B0-----:R-:W-:-:S05]  /*17b00*/  IADD3 R2, P0, R2, R5, RZ ;  /* 0x0000000502027210 */ /* 0x001fca0007f1e0ff */
[----:B-1----:R-:W-:Y:S01]  /*17b10*/  IMAD.X R3, RZ, RZ, R3, P0 ;  /* 0x000000ffff037224 */ /* 0x002fe200000e0603 */
[----:B------:R-:W-:-:S13]  /*17b20*/  ISETP.LT.OR P0, PT, R8, 0x61, P2 ;  /* 0x000000610800780c */ /* 0x000fda0001701670 */
[----:B------:R1:W-:Y:S01]  /*17b30*/  LDGSTS.E.BYPASS.LTC128B.128 [R7+0x3400], desc[UR36][R2.64], !P0 ;  /* 0x0340000002077fae */ /* 0x0003e2000c101d64 */
[----:B------:R-:W-:-:S13]  /*17b40*/  ISETP.LT.OR P0, PT, R8, 0x61, P1 ;  /* 0x000000610800780c */ /* 0x000fda0000f01670 */
[----:B--2---:R1:W-:Y:S02]  /*17b50*/  LDGSTS.E.BYPASS.LTC128B.128 [R7+0x7400], desc[UR36][R2.64+0x80], !P0 ;  /* 0x0740008002077fae */ /* 0x0043e4000c101d64 */
.L_x_1609:
        /* <DEDUP_REMOVED lines=27> */
.L_x_1493:
        /* <DEDUP_REMOVED lines=10> */
.L_x_1494:
[C---:B------:R-:W-:Y:S01]  /*17db0*/  ISETP.GT.AND P0, PT, R26.reuse, R35, PT ;  /* 0x000000231a00720c */ /* 0x040fe20003f04270 */
[----:B------:R0:W-:Y:S01]  /*17dc0*/  SYNCS.ARRIVE.TRANS64.A1T0 RZ, [R6+URZ+0x28850], RZ ;  /* 0x028850ff06ff79a7 */ /* 0x0001e2000810003f */
[----:B------:R-:W-:Y:S02]  /*17dd0*/  IMAD.MOV.U32 R10, RZ, RZ, R25 ;  /* 0x000000ffff0a7224 */ /* 0x000fe400078e0019 */
[----:B------:R-:W-:Y:S02]  /*17de0*/  IMAD.MOV.U32 R20, RZ, RZ, R28 ;  /* 0x000000ffff147224 */ /* 0x000fe400078e001c */
[----:B------:R-:W-:Y:S02]  /*17df0*/  IMAD.MOV.U32 R31, RZ, RZ, R26 ;  /* 0x000000ffff1f7224 */ /* 0x000fe400078e001a */
[----:B0-----:R-:W-:-:S05]  /*17e00*/  VIADD R6, R26, 0xffffffff ;  /* 0xffffffff1a067836 */ /* 0x001fca0000000000 */
[----:B------:R-:W-:Y:S05]  /*17e10*/  @P0 BRA `(.L_x_1495) ;  /* 0xfffffff000080947 */ /* 0x000fea000383ffff */
.L_x_1482:
[----:B------:R-:W-:Y:S05]  /*17e20*/  BSYNC B0 ;  /* 0x0000000000007941 */ /* 0x000fea0003800000 */
.L_x_1481:
        /* <DEDUP_REMOVED lines=17> */
.L_x_1497:
[----:B------:R-:W-:Y:S05]  /*17f40*/  BSYNC B0 ;  /* 0x0000000000007941 */ /* 0x000fea0003800000 */
.L_x_1496:
[----:B------:R-:W-:-:S13]  /*17f50*/  LOP3.LUT P0, RZ, R23, 0x4, RZ, 0xc0, !PT ;  /* 0x0000000417ff7812 */ /* 0x000fda000780c0ff */
[----:B------:R-:W-:Y:S05]  /*17f60*/  @!P0 BRA `(.L_x_1498) ;  /* 0x0000000000048947 */ /* 0x000fea0003800000 */
[----:B------:R-:W-:Y:S01]  /*17f70*/  BPT.TRAP 0x1 ;  /* 0x000000040000795c */ /* 0x000fe20000300000 */
.L_x_1498:
[----:B------:R-:W-:Y:S01]  /*17f80*/  IMAD R0, R25, 0x8, R22 ;  /* 0x0000000819007824 */ /* 0x000fe200078e0216 */
[----:B0-----:R-:W-:Y:S01]  /*17f90*/  SHF.L.U32 R3, R28, 0x1f, RZ ;  /* 0x0000001f1c037819 */ /* 0x001fe200000006ff */
[----:B------:R-:W-:Y:S01]  /*17fa0*/  BSSY B0, `(.L_x_1499) ;  /* 0x0000004000007945 */ /* 0x000fe20003800000 */
[----:B------:R-:W-:Y:S02]  /*17fb0*/  IMAD R6, R26, -0x80, R34 ;  /* 0xffffff801a067824 */ /* 0x000fe400078e0222 */
[----:B------:R-:W0:Y:S02]  /*17fc0*/  SYNCS.PHASECHK.TRANS64.TRYWAIT P0, [R0+URZ+0x28860], R3 ;  /* 0x02886003000075a7 */ /* 0x000e24000800017f */
[----:B0-----:R-:W-:Y:S05]  /*17fd0*/  @!P0 BRA `(.L_x_1500) ;  /* 0x0000004800048947 */ /* 0x001fea0003800000 */
.L_x_1610:
[----:B------:R-:W-:Y:S05]  /*17fe0*/  BSYNC B0 ;  /* 0x0000000000007941 */ /* 0x000fea0003800000 */
.L_x_1499:
        /* <DEDUP_REMOVED lines=70> */
.L_x_1628:
        /* <DEDUP_REMOVED lines=11> */
.L_x_1502:
        /* <DEDUP_REMOVED lines=10> */
.L_x_1503:
[----:B------:R1:W-:Y:S01]  /*185a0*/  SYNCS.ARRIVE.TRANS64.A1T0 RZ, [R0+URZ+0x28850], RZ ;  /* 0x028850ff00ff79a7 */ /* 0x0003e2000810003f */
[----:B------:R-:W-:-:S05]  /*185b0*/  VIADD R25, R25, 0x1 ;  /* 0x0000000119197836 */ /* 0x000fca0000000000 */
[----:B------:R-:W-:-:S04]  /*185c0*/  ISETP.NE.AND P0, PT, R25, 0x2, PT ;  /* 0x000000021900780c */ /* 0x000fc80003f05270 */
[----:B0-----:R-:W-:Y:S02]  /*185d0*/  SEL R3, RZ, 0x1, P0 ;  /* 0x00000001ff037807 */ /* 0x001fe40000000000 */
[----:B------:R-:W-:Y:S02]  /*185e0*/  SEL R25, R25, RZ, P0 ;  /* 0x000000ff19197207 */ /* 0x000fe40000000000 */
[----:B-1----:R-:W-:-:S07]  /*185f0*/  LOP3.LUT R28, R28, R3, RZ, 0x3c, !PT ;  /* 0x000000031c1c7212 */ /* 0x002fce00078e3cff */
.L_x_1460:
[----:B------:R-:W-:Y:S05]  /*18600*/  BSYNC B7 ;  /* 0x0000000000077941 */ /* 0x000fea0003800000 */
.L_x_1458:
        /* <DEDUP_REMOVED lines=8> */
[----:B------:R0:W1:Y:S01]  /*18690*/  LDS.128 R16, [R22+0x288d0] ;  /* 0x0288d00016107984 */ /* 0x0000620000000c00 */
[----:B------:R-:W-:Y:S06]  /*186a0*/  BAR.ARV 0x4, 0x180 ;  /* 0x0106000000007b1d */ /* 0x000fec0000002000 */
[----:B------:R-:W-:Y:S05]  /*186b0*/  BRA `(.L_x_1505) ;  /* 0x0000000c00d47947 */ /* 0x000fea0003800000 */
.L_x_1504:
        /* <DEDUP_REMOVED lines=10> */
[----:B0-----:R-:W-:-:S06]  /*18760*/  @!P1 IMAD.WIDE R4, R7, 0x4, R4 ;  /* 0x0000000407049825 */ /* 0x001fcc00078e0204 */
[----:B------:R-:W2:Y:S01]  /*18770*/  @!P1 LDG.E R4, desc[UR36][R4.64] ;  /* 0x0000002404049981 */ /* 0x000ea2000c1e1900 */
[----:B-1----:R-:W-:-:S06]  /*18780*/  @!P1 IMAD.WIDE R2, R7, 0x4, R2 ;  /* 0x0000000407029825 */ /* 0x002fcc00078e0202 */
[----:B------:R-:W3:Y:S01]  /*18790*/  @!P1 LDG.E R2, desc[UR36][R2.64] ;  /* 0x0000002402029981 */ /* 0x000ee2000c1e1900 */
[----:B------:R-:W-:Y:S02]  /*187a0*/  IMAD.MOV.U32 R17, RZ, RZ, RZ ;  /* 0x000000ffff117224 */ /* 0x000fe400078e00ff */
[----:B------:R-:W-:Y:S01]  /*187b0*/  IMAD.MOV.U32 R8, RZ, RZ, RZ ;  /* 0x000000ffff087224 */ /* 0x000fe200078e00ff */
[C---:B------:R-:W-:Y:S02]  /*187c0*/  ISETP.GE.U32.AND P2, PT, R10.reuse, 0x2, PT ;  /* 0x000000020a00780c */ /* 0x040fe40003f46070 */
[C---:B------:R-:W-:Y:S02]  /*187d0*/  ISETP.GE.U32.AND P3, PT, R10.reuse, 0x4, PT ;  /* 0x000000040a00780c */ /* 0x040fe40003f66070 */
[C---:B------:R-:W-:Y:S02]  /*187e0*/  ISETP.GE.U32.AND P4, PT, R10.reuse, 0x8, PT ;  /* 0x000000080a00780c */ /* 0x040fe40003f86070 */
[----:B------:R-:W-:Y:S01]  /*187f0*/  ISETP.GE.U32.AND P5, PT, R10, 0x10, PT ;  /* 0x000000100a00780c */ /* 0x000fe20003fa6070 */
[----:B------:R-:W-:Y:S04]  /*18800*/  SHFL.IDX PT, R0, R16, RZ, 0x1f ;  /* 0x00001fff10007589 */ /* 0x000fe800000e0000 */
[----:B------:R-:W-:Y:S01]  /*18810*/  SHFL.IDX PT, R7, R16, 0x1, 0x1f ;  /* 0x00201f0010077f89 */ /* 0x000fe200000e0000 */
[----:B--2---:R-:W-:-:S02]  /*18820*/  @!P1 IMAD.MOV.U32 R17, RZ, RZ, R4 ;  /* 0x000000ffff119224 */ /* 0x004fc400078e0004 */
[----:B---3--:R-:W-:-:S04]  /*18830*/  @!P1 IMAD.MOV.U32 R8, RZ, RZ, R2 ;  /* 0x000000ffff089224 */ /* 0x008fc800078e0002 */
[----:B------:R-:W-:-:S05]  /*18840*/  IMAD R13, R8, R17, RZ ;  /* 0x00000011080d7224 */ /* 0x000fca00078e02ff */
[----:B------:R-:W0:Y:S01]  /*18850*/  SHFL.UP PT, R14, R13, 0x1, RZ ;  /* 0x042000000d0e7989 */ /* 0x000e2200000e00ff */
[----:B------:R-:W-:-:S04]  /*18860*/  ISETP.NE.AND P1, PT, R10, RZ, PT ;  /* 0x000000ff0a00720c */ /* 0x000fc80003f25270 */
        /* <DEDUP_REMOVED lines=14> */
[----:B------:R0:W1:Y:S01]  /*18950*/  SHFL.IDX PT, R14, R2, 0x1f, 0x1f ;  /* 0x03e01f00020e7f89 */ /* 0x00006200000e0000 */
[----:B------:R-:W-:-:S07]  /*18960*/  IMAD.MOV.U32 R6, RZ, RZ, RZ ;  /* 0x000000ffff067224 */ /* 0x000fce00078e00ff */
.L_x_1638:
[----:B------:R-:W-:Y:S02]  /*18970*/  ULDC UR4, c[0x0][0xc38] ;  /* 0x00030e0000047ab9 */ /* 0x000fe40000000800 */
[----:B------:R-:W-:-:S04]  /*18980*/  IMAD.U32 R5, RZ, RZ, UR4 ;  /* 0x00000004ff057e24 */ /* 0x000fc8000f8e00ff */
[----:B-1----:R-:W-:-:S04]  /*18990*/  IMAD R14, R14, R5, RZ ;  /* 0x000000050e0e7224 */ /* 0x002fc800078e02ff */
[----:B------:R-:W-:-:S05]  /*189a0*/  IMAD.IADD R7, R7, 0x1, R14 ;  /* 0x0000000107077824 */ /* 0x000fca00078e020e */
[----:B------:R-:W-:-:S13]  /*189b0*/  ISETP.GT.AND P6, PT, R7, R0, PT ;  /* 0x000000000700720c */ /* 0x000fda0003fc4270 */
[----:B------:R-:W-:Y:S05]  /*189c0*/  @P6 BRA `(.L_x_1507) ;  /* 0x0000000000a46947 */ /* 0x000fea0003800000 */
.L_x_1510:
        /* <DEDUP_REMOVED lines=11> */
[----:B------:R-:W-:Y:S02]  /*18a80*/  IMAD.MOV.U32 R8, RZ, RZ, RZ ;  /* 0x000000ffff087224 */ /* 0x000fe400078e00ff */
[----:B0-----:R-:W-:-:S05]  /*18a90*/  @!P6 IMAD.WIDE R2, R9, 0x4, R2 ;  /* 0x000000040902e825 */ /* 0x001fca00078e0202 */
[----:B------:R1:W2:Y:S02]  /*18aa0*/  @!P6 LDG.E R17, desc[UR36][R2.64] ;  /* 0x000000240211e981 */ /* 0x0002a4000c1e1900 */
[----:B-1----:R-:W-:-:S05]  /*18ab0*/  @!P6 IMAD.WIDE R2, R9, 0x4, R4 ;  /* 0x000000040902e825 */ /* 0x002fca00078e0204 */
        /* <DEDUP_REMOVED lines=20> */
.L_x_1646:
[----:B------:R-:W-:Y:S02]  /*18c00*/  ULDC UR4, c[0x0][0xc38] ;  /* 0x00030e0000047ab9 */ /* 0x000fe40000000800 */
[----:B------:R-:W-:-:S04]  /*18c10*/  IMAD.U32 R5, RZ, RZ, UR4 ;  /* 0x00000004ff057e24 */ /* 0x000fc8000f8e00ff */
[----:B-1----:R-:W-:-:S04]  /*18c20*/  IMAD R14, R14, R5, RZ ;  /* 0x000000050e0e7224 */ /* 0x002fc800078e02ff */
[----:B------:R-:W-:-:S05]  /*18c30*/  IMAD.IADD R7, R14, 0x1, R7 ;  /* 0x000000010e077824 */ /* 0x000fca00078e0207 */
[----:B------:R-:W-:-:S13]  /*18c40*/  ISETP.GT.AND P6, PT, R7, R0, PT ;  /* 0x000000000700720c */ /* 0x000fda0003fc4270 */
[----:B------:R-:W-:Y:S05]  /*18c50*/  @!P6 BRA `(.L_x_1510) ;  /* 0xfffffffc005ce947 */ /* 0x000fea000383ffff */
.L_x_1507:
[----:B------:R-:W-:Y:S01]  /*18c60*/  IMAD.IADD R7, R7, 0x1, -R14 ;  /* 0x0000000107077824 */ /* 0x000fe200078e0a0e */
[----:B------:R-:W-:-:S03]  /*18c70*/  UMOV UR4, 0xffffffff ;  /* 0xffffffff00047882 */ /* 0x000fc60000000000 */
[----:B------:R-:W-:-:S05]  /*18c80*/  IMAD R3, R2, R5, R7 ;  /* 0x0000000502037224 */ /* 0x000fca00078e0207 */
[----:B------:R-:W-:Y:S01]  /*18c90*/  ISETP.GT.AND P6, PT, R3, R0, PT ;  /* 0x000000000300720c */ /* 0x000fe20003fc4270 */
[----:B------:R-:W-:-:S12]  /*18ca0*/  BRA.DIV UR4, `(.L_x_1511) ;  /* 0x0000004e04547947 */ /* 0x000fd8000b800000 */
[----:B------:R-:W-:-:S04]  /*18cb0*/  VOTE.ANY R3, PT, !P6 ;  /* 0x0000000000037806 */ /* 0x000fc800070e0100 */
[----:B------:R-:W1:Y:S02]  /*18cc0*/  POPC R12, R3 ;  /* 0x00000003000c7309 */ /* 0x000e640000000000 */
[----:B-1----:R1:W2:Y:S01]  /*18cd0*/  SHFL.IDX PT, R17, R17, R12, 0x1f ;  /* 0x00001f0c11117589 */ /* 0x0022a200000e0000 */
[----:B------:R-:W-:-:S03]  /*18ce0*/  IMAD.IADD R19, R12, 0x1, R19 ;  /* 0x000000010c137824 */ /* 0x000fc600078e0213 */
[----:B------:R1:W3:Y:S04]  /*18cf0*/  SHFL.IDX PT, R8, R8, R12, 0x1f ;  /* 0x00001f0c08087589 */ /* 0x0002e800000e0000 */
.L_x_1651:
[----:B------:R-:W-:-:S13]  /*18d00*/  ISETP.NE.AND P0, PT, R3, RZ, PT ;  /* 0x000000ff0300720c */ /* 0x000fda0003f05270 */
[----:B------:R-:W-:Y:S05]  /*18d10*/  @!P0 BRA `(.L_x_1512) ;  /* 0x0000000000108947 */ /* 0x000fea0003800000 */
[----:B------:R-:W-:Y:S01]  /*18d20*/  UMOV UR4, 0xffffffff ;  /* 0xffffffff00047882 */ /* 0x000fe20000000000 */
[----:B-1----:R-:W-:Y:S02]  /*18d30*/  VIADD R12, R12, 0xffffffff ;  /* 0xffffffff0c0c7836 */ /* 0x002fe40000000000 */
[----:B------:R-:W-:Y:S05]  /*18d40*/  BRA.DIV UR4, `(.L_x_1513) ;  /* 0x0000004e04887947 */ /* 0x000fea000b800000 */
[----:B------:R4:W1:Y:S02]  /*18d50*/  SHFL.IDX PT, R6, R2, R12, 0x1f ;  /* 0x00001f0c02067589 */ /* 0x00086400000e0000 */
.L_x_1512:
[----:B---3--:R-:W-:Y:S01]  /*18d60*/  ISETP.NE.AND P0, PT, R8, 0x1, PT ;  /* 0x000000010800780c */ /* 0x008fe20003f05270 */
[----:B-1----:R-:W-:-:S04]  /*18d70*/  IMAD R16, R6, R5, R7 ;  /* 0x0000000506107224 */ /* 0x002fc800078e0207 */
[----:B------:R-:W-:-:S08]  /*18d80*/  IMAD.IADD R0, R0, 0x1, -R16 ;  /* 0x0000000100007824 */ /* 0x000fd000078e0a10 */
[----:B------:R-:W-:Y:S05]  /*18d90*/  @!P0 BRA `(.L_x_1514) ;  /* 0x0000000000dc8947 */ /* 0x000fea0003800000 */
[-C--:B--2---:R-:W-:Y:S02]  /*18da0*/  IABS R5, R17.reuse ;  /* 0x0000001100057213 */ /* 0x084fe40000000000 */
[----:B------:R-:W-:Y:S02]  /*18db0*/  IABS R4, R8 ;  /* 0x0000000800047213 */ /* 0x000fe40000000000 */
[----:B------:R-:W1:Y:S08]  /*18dc0*/  I2F.RP R6, R5 ;  /* 0x0000000500067306 */ /* 0x000e700000209400 */
[----:B------:R-:W2:Y:S08]  /*18dd0*/  I2F.RP R7, R4 ;  /* 0x0000000400077306 */ /* 0x000eb00000209400 */
[----:B-1----:R-:W0:Y:S08]  /*18de0*/  MUFU.RCP R6, R6 ;  /* 0x0000000600067308 */ /* 0x002e300000001000 */
[----:B--2---:R-:W-:Y:S01]  /*18df0*/  MUFU.RCP R7, R7 ;  /* 0x0000000700077308 */ /* 0x004fe20000001000 */
[----:B0---4-:R-:W-:Y:S01]  /*18e00*/  VIADD R2, R6, 0xffffffe ;  /* 0x0ffffffe06027836 */ /* 0x011fe20000000000 */
[----:B------:R-:W-:-:S06]  /*18e10*/  IABS R6, R17 ;  /* 0x0000001100067213 */ /* 0x000fcc0000000000 */
[----:B------:R0:W1:Y:S02]  /*18e20*/  F2I.FTZ.U32.TRUNC.NTZ R3, R2 ;  /* 0x0000000200037305 */ /* 0x000064000021f000 */
[----:B0-----:R-:W-:Y:S02]  /*18e30*/  IMAD.MOV.U32 R2, RZ, RZ, RZ ;  /* 0x000000ffff027224 */ /* 0x001fe400078e00ff */
[----:B-1----:R-:W-:-:S04]  /*18e40*/  IMAD.MOV R10, RZ, RZ, -R3 ;  /* 0x000000ffff0a7224 */ /* 0x002fc800078e0a03 */
[----:B------:R-:W-:-:S04]  /*18e50*/  IMAD R9, R10, R5, RZ ;  /* 0x000000050a097224 */ /* 0x000fc800078e02ff */
[----:B------:R-:W-:Y:S01]  /*18e60*/  IMAD.HI.U32 R3, R3, R9, R2 ;  /* 0x0000000903037227 */ /* 0x000fe200078e0002 */
[----:B------:R-:W-:-:S03]  /*18e70*/  IABS R2, R0 ;  /* 0x0000000000027213 */ /* 0x000fc60000000000 */
[----:B------:R-:W-:Y:S02]  /*18e80*/  IMAD.MOV R9, RZ, RZ, -R6 ;  /* 0x000000ffff097224 */ /* 0x000fe400078e0a06 */
[----:B------:R-:W-:-:S04]  /*18e90*/  IMAD.HI.U32 R6, R3, R2, RZ ;  /* 0x0000000203067227 */ /* 0x000fc800078e00ff */
[----:B------:R-:W-:Y:S02]  /*18ea0*/  IMAD R2, R6, R9, R2 ;  /* 0x0000000906027224 */ /* 0x000fe400078e0202 */
[----:B------:R-:W-:-:S03]  /*18eb0*/  VIADD R3, R7, 0xffffffe ;  /* 0x0ffffffe07037836 */ /* 0x000fc60000000000 */
[----:B------:R-:W-:-:S03]  /*18ec0*/  ISETP.GT.U32.AND P1, PT, R5, R2, PT ;  /* 0x000000020500720c */ /* 0x000fc60003f24070 */
[----:B------:R-:W0:Y:S10]  /*18ed0*/  F2I.FTZ.U32.TRUNC.NTZ R3, R3 ;  /* 0x0000000300037305 */ /* 0x000e34000021f000 */
[----:B------:R-:W-:-:S02]  /*18ee0*/  @!P1 IMAD.IADD R2, R2, 0x1, -R5 ;  /* 0x0000000102029824 */ /* 0x000fc400078e0a05 */
[----:B------:R-:W-:Y:S01]  /*18ef0*/  @!P1 VIADD R6, R6, 0x1 ;  /* 0x0000000106069836 */ /* 0x000fe20000000000 */
[----:B------:R-:W-:Y:S02]  /*18f00*/  ISETP.NE.AND P1, PT, R17, RZ, PT ;  /* 0x000000ff1100720c */ /* 0x000fe40003f25270 */
[----:B------:R-:W-:Y:S01]  /*18f10*/  ISETP.GE.U32.AND P0, PT, R2, R5, PT ;  /* 0x000000050200720c */ /* 0x000fe20003f06070 */
[----:B0-----:R-:W-:Y:S02]  /*18f20*/  IMAD.MOV R5, RZ, RZ, -R3 ;  /* 0x000000ffff057224 */ /* 0x001fe400078e0a03 */
[----:B------:R-:W-:Y:S02]  /*18f30*/  IMAD.MOV.U32 R2, RZ, RZ, RZ ;  /* 0x000000ffff027224 */ /* 0x000fe400078e00ff */
[----:B------:R-:W-:-:S04]  /*18f40*/  IMAD R5, R5, R4, RZ ;  /* 0x0000000405057224 */ /* 0x000fc800078e02ff */
[----:B------:R-:W-:Y:S01]  /*18f50*/  IMAD.HI.U32 R5, R3, R5, R2 ;  /* 0x0000000503057227 */ /* 0x000fe200078e0002 */
[----:B------:R-:W-:Y:S02]  /*18f60*/  LOP3.LUT R2, R0, R17, RZ, 0x3c, !PT ;  /* 0x0000001100027212 */ /* 0x000fe400078e3cff */
[----:B------:R-:W-:Y:S01]  /*18f70*/  IABS R3, R8 ;  /* 0x0000000800037213 */ /* 0x000fe20000000000 */
[----:B------:R-:W-:Y:S01]  /*18f80*/  @P0 VIADD R6, R6, 0x1 ;  /* 0x0000000106060836 */ /* 0x000fe20000000000 */
[----:B------:R-:W-:-:S03]  /*18f90*/  ISETP.GE.AND P2, PT, R2, RZ, PT ;  /* 0x000000ff0200720c */ /* 0x000fc60003f46270 */
[----:B------:R-:W-:-:S10]  /*18fa0*/  IMAD.MOV R3, RZ, RZ, -R3 ;  /* 0x000000ffff037224 */ /* 0x000fd400078e0a03 */
[----:B------:R-:W-:Y:S01]  /*18fb0*/  @!P2 IMAD.MOV R6, RZ, RZ, -R6 ;  /* 0x000000ffff06a224 */ /* 0x000fe200078e0a06 */
[----:B------:R-:W-:-:S04]  /*18fc0*/  @!P1 LOP3.LUT R6, RZ, R17, RZ, 0x33, !PT ;  /* 0x00000011ff069212 */ /* 0x000fc800078e33ff */
[----:B------:R-:W-:-:S05]  /*18fd0*/  IABS R2, R6 ;  /* 0x0000000600027213 */ /* 0x000fca0000000000 */
[----:B------:R-:W-:-:S04]  /*18fe0*/  IMAD.HI.U32 R5, R5, R2, RZ ;  /* 0x0000000205057227 */ /* 0x000fc800078e00ff */
[----:B------:R-:W-:Y:S01]  /*18ff0*/  IMAD R3, R5, R3, R2 ;  /* 0x0000000305037224 */ /* 0x000fe200078e0202 */
[----:B------:R-:W-:-:S04]  /*19000*/  LOP3.LUT R2, R6, R8, RZ, 0x3c, !PT ;  /* 0x0000000806027212 */ /* 0x000fc800078e3cff */
[----:B------:R-:W-:Y:S02]  /*19010*/  ISETP.GT.U32.AND P1, PT, R4, R3, PT ;  /* 0x000000030400720c */ /* 0x000fe40003f24070 */
[----:B------:R-:W-:Y:S01]  /*19020*/  ISETP.GE.AND P2, PT, R2, RZ, PT ;  /* 0x000000ff0200720c */ /* 0x000fe20003f46270 */
[----:B------:R-:W-:-:S04]  /*19030*/  IMAD.MOV R2, RZ, RZ, -R6 ;  /* 0x000000ffff027224 */ /* 0x000fc800078e0a06 */
[----:B------:R-:W-:-:S06]  /*19040*/  IMAD R2, R17, R2, R0 ;  /* 0x0000000211027224 */ /* 0x000fcc00078e0200 */
[----:B------:R-:W-:Y:S02]  /*19050*/  @!P1 IMAD.IADD R3, R3, 0x1, -R4 ;  /* 0x0000000103039824 */ /* 0x000fe400078e0a04 */
[----:B------:R-:W-:Y:S01]  /*19060*/  @!P1 VIADD R5, R5, 0x1 ;  /* 0x0000000105059836 */ /* 0x000fe20000000000 */
[----:B------:R-:W-:Y:S02]  /*19070*/  ISETP.NE.AND P1, PT, R8, RZ, PT ;  /* 0x000000ff0800720c */ /* 0x000fe40003f25270 */
[----:B------:R-:W-:-:S13]  /*19080*/  ISETP.GE.U32.AND P0, PT, R3, R4, PT ;  /* 0x000000040300720c */ /* 0x000fda0003f06070 */
[----:B------:R-:W-:-:S04]  /*19090*/  @P0 VIADD R5, R5, 0x1 ;  /* 0x0000000105050836 */ /* 0x000fc80000000000 */
[----:B------:R-:W-:Y:S01]  /*190a0*/  @!P2 IMAD.MOV R5, RZ, RZ, -R5 ;  /* 0x000000ffff05a224 */ /* 0x000fe200078e0a05 */
[----:B------:R-:W-:-:S05]  /*190b0*/  @!P1 LOP3.LUT R5, RZ, R8, RZ, 0x33, !PT ;  /* 0x00000008ff059212 */ /* 0x000fca00078e33ff */
[--C-:B------:R-:W-:Y:S02]  /*190c0*/  IMAD.MOV R3, RZ, RZ, -R5.reuse ;  /* 0x000000ffff037224 */ /* 0x100fe400078e0a05 */
[C---:B------:R-:W-:Y:S02]  /*190d0*/  IMAD R5, R8.reuse, 0x1000000, R5 ;  /* 0x0100000008057824 */ /* 0x040fe400078e0205 */
[----:B------:R-:W-:-:S04]  /*190e0*/  IMAD R8, R8, R3, R6 ;  /* 0x0000000308087224 */ /* 0x000fc800078e0206 */
[----:B------:R-:W-:Y:S01]  /*190f0*/  IMAD R18, R8, 0x10000, R5 ;  /* 0x0001000008127824 */ /* 0x000fe200078e0205 */
[----:B------:R-:W-:Y:S06]  /*19100*/  BRA `(.L_x_1515) ;  /* 0x0000000000f07947 */ /* 0x000fec0003800000 */
.L_x_1514:
[----:B0---4-:R-:W0:Y:S02]  /*19110*/  LDC.64 R2, c[0x0][0xc90] ;  /* 0x00032400ff027b82 */ /* 0x011e240000000a00 */
[----:B0-----:R-:W-:-:S05]  /*19120*/  IMAD.WIDE R2, R19, 0x4, R2 ;  /* 0x0000000413027825 */ /* 0x001fca00078e0202 */
[----:B------:R0:W2:Y:S02]  /*19130*/  LDG.E R6, desc[UR36][R2.64] ;  /* 0x0000002402067981 */ /* 0x0000a4000c1e1900 */
[----:B0-----:R-:W-:Y:S02]  /*19140*/  IMAD.MOV.U32 R2, RZ, RZ, RZ ;  /* 0x000000ffff027224 */ /* 0x001fe400078e00ff */
[----:B--2---:R-:W-:-:S05]  /*19150*/  IMAD R7, R17, R6, RZ ;  /* 0x0000000611077224 */ /* 0x004fca00078e02ff */
[----:B------:R-:W-:-:S04]  /*19160*/  IABS R4, R7 ;  /* 0x0000000700047213 */ /* 0x000fc80000000000 */
[----:B------:R-:W0:Y:S08]  /*19170*/  I2F.RP R8, R4 ;  /* 0x0000000400087306 */ /* 0x000e300000209400 */
        /* <DEDUP_REMOVED lines=26> */
[----:B------:R-:W-:-:S04]  /*19320*/  VIADDMNMX R5, R3, R5, R6, PT ;  /* 0x0000000503057246 */ /* 0x000fc80003800106 */
[----:B------:R-:W-:-:S04]  /*19330*/  IABS R6, R5 ;  /* 0x0000000500067213 */ /* 0x000fc80000000000 */
[----:B------:R-:W0:Y:S08]  /*19340*/  I2F.RP R8, R6 ;  /* 0x0000000600087306 */ /* 0x000e300000209400 */
[----:B0-----:R-:W0:Y:S02]  /*19350*/  MUFU.RCP R8, R8 ;  /* 0x0000000800087308 */ /* 0x001e240000001000 */
[----:B0-----:R-:W-:Y:S01]  /*19360*/  VIADD R3, R8, 0xffffffe ;  /* 0x0ffffffe08037836 */ /* 0x001fe20000000000 */
[----:B------:R-:W-:-:S05]  /*19370*/  IABS R8, R5 ;  /* 0x0000000500087213 */ /* 0x000fca0000000000 */
[----:B------:R-:W0:Y:S02]  /*19380*/  F2I.FTZ.U32.TRUNC.NTZ R3, R3 ;  /* 0x0000000300037305 */ /* 0x000e24000021f000 */
[----:B0-----:R-:W-:-:S04]  /*19390*/  IMAD.MOV R7, RZ, RZ, -R3 ;  /* 0x000000ffff077224 */ /* 0x001fc800078e0a03 */
[----:B------:R-:W-:-:S04]  /*193a0*/  IMAD R7, R7, R6, RZ ;  /* 0x0000000607077224 */ /* 0x000fc800078e02ff */
[----:B------:R-:W-:Y:S01]  /*193b0*/  IMAD.HI.U32 R2, R3, R7, R2 ;  /* 0x0000000703027227 */ /* 0x000fe200078e0002 */
[----:B------:R-:W-:-:S03]  /*193c0*/  IABS R7, R0 ;  /* 0x0000000000077213 */ /* 0x000fc60000000000 */
        /* <DEDUP_REMOVED lines=13> */
[----:B------:R-:W-:Y:S01]  /*194a0*/  @!P1 LOP3.LUT R2, RZ, R5, RZ, 0x33, !PT ;  /* 0x00000005ff029212 */ /* 0x000fe200078e33ff */
[----:B------:R-:W-:-:S04]  /*194b0*/  IMAD.MOV R5, RZ, RZ, -R5 ;  /* 0x000000ffff057224 */ /* 0x000fc800078e0a05 */
[----:B------:R-:W-:-:S07]  /*194c0*/  IMAD R18, R2, R5, R3 ;  /* 0x0000000502127224 */ /* 0x000fce00078e0203 */
.L_x_1515:
[----:B------:R-:W-:-:S05]  /*194d0*/  LOP3.LUT R2, RZ, R2, RZ, 0x33, !PT ;  /* 0x00000002ff027212 */ /* 0x000fca00078e33ff */
[----:B------:R-:W-:Y:S01]  /*194e0*/  IMAD.IADD R17, R17, 0x1, R2 ;  /* 0x0000000111117824 */ /* 0x000fe200078e0202 */
[----:B------:R-:W-:Y:S06]  /*194f0*/  BRA `(.L_x_1516) ;  /* 0x00000000001c7947 */ /* 0x000fec0003800000 */
.L_x_1508:
[----:B------:R-:W-:Y:S01]  /*19500*/  UMOV UR4, URZ ;  /* 0x0000003f00047c82 */ /* 0x000fe20008000000 */
[----:B------:R-:W-:Y:S01]  /*19510*/  UMOV UR5, URZ ;  /* 0x0000003f00057c82 */ /* 0x000fe20008000000 */
[----:B------:R-:W-:Y:S01]  /*19520*/  ULDC UR6, c[0x0][0xc3c] ;  /* 0x00030f0000067ab9 */ /* 0x000fe20000000800 */
[----:B------:R-:W-:Y:S02]  /*19530*/  IMAD.MOV.U32 R16, RZ, RZ, R0 ;  /* 0x000000ffff107224 */ /* 0x000fe400078e0000 */
[----:B------:R-:W-:Y:S02]  /*19540*/  IMAD.U32 R17, RZ, RZ, UR4 ;  /* 0x00000004ff117e24 */ /* 0x000fe4000f8e00ff */
[----:B------:R-:W-:Y:S02]  /*19550*/  IMAD.U32 R18, RZ, RZ, UR5 ;  /* 0x00000005ff127e24 */ /* 0x000fe4000f8e00ff */
[----:B------:R-:W-:-:S07]  /*19560*/  IMAD.U32 R19, RZ, RZ, UR6 ;  /* 0x00000006ff137e24 */ /* 0x000fce000f8e00ff */
.L_x_1516:
        /* <DEDUP_REMOVED lines=10> */
.L_x_1505:
[----:B------:R-:W-:Y:S02]  /*19610*/  ULDC UR4, c[0x0][0xc3c] ;  /* 0x00030f0000047ab9 */ /* 0x000fe40000000800 */
[----:B-1----:R-:W-:-:S13]  /*19620*/  ISETP.GE.AND P0, PT, R19, UR4, PT ;  /* 0x0000000413007c0c */ /* 0x002fda000bf06270 */
[----:B------:R-:W-:Y:S05]  /*19630*/  @!P0 BRA `(.L_x_1517) ;  /* 0xffffffac009c8947 */ /* 0x000fea000383ffff */
[----:B------:R-:W-:Y:S05]  /*19640*/  BSYNC B8 ;  /* 0x0000000000087941 */ /* 0x000fea0003800000 */
.L_x_1444:
[----:B------:R-:W3:Y:S01]  /*19650*/  LDL.LU R0, [R1+0x14] ;  /* 0x0000140001007983 */ /* 0x000ee20000300800 */
[----:B------:R-:W-:Y:S01]  /*19660*/  BSSY B0, `(.L_x_1518) ;  /* 0x000000b000007945 */ /* 0x000fe20003800000 */
[----:B------:R-:W4:Y:S01]  /*19670*/  S2R R5, SR_CgaCtaId ;  /* 0x0000000000057919 */ /* 0x000f220000008800 */
[----:B---3--:R-:W-:-:S05]  /*19680*/  VIADD R0, R0, 0x1 ;  /* 0x0000000100007836 */ /* 0x008fca0000000000 */
[----:B-1----:R-:W-:-:S04]  /*19690*/  LEA.HI R2, R0, R0, RZ, 0x1 ;  /* 0x0000000000027211 */ /* 0x002fc800078f08ff */
[----:B------:R-:W-:Y:S02]  /*196a0*/  LOP3.LUT R3, R2, 0xfffffffe, RZ, 0xc0, !PT ;  /* 0xfffffffe02037812 */ /* 0x000fe400078ec0ff */
[----:B------:R-:W-:-:S03]  /*196b0*/  MOV R2, 0x400 ;  /* 0x0000040000027802 */ /* 0x000fc60000000f00 */
[----:B------:R-:W-:Y:S01]  /*196c0*/  IMAD.IADD R0, R0, 0x1, -R3 ;  /* 0x0000000100007824 */ /* 0x000fe200078e0a03 */
[----:B----4-:R-:W-:-:S04]  /*196d0*/  LEA R4, R5, R2, 0x18 ;  /* 0x0000000205047211 */ /* 0x010fc800078ec0ff */
[----:B------:R-:W-:-:S04]  /*196e0*/  SHF.L.U32 R0, R0, 0x1f, RZ ;  /* 0x0000001f00007819 */ /* 0x000fc800000006ff */
[----:B------:R-:W1:Y:S02]  /*196f0*/  SYNCS.PHASECHK.TRANS64.TRYWAIT P0, [R4+URZ+0x28820], R0 ;  /* 0x02882000040075a7 */ /* 0x000e64000800017f */
[----:B-1----:R-:W-:Y:S05]  /*19700*/  @!P0 BRA `(.L_x_1519) ;  /* 0x0000004400408947 */ /* 0x002fea0003800000 */
.L_x_1654:
[----:B------:R-:W-:Y:S05]  /*19710*/  BSYNC B0 ;  /* 0x0000000000007941 */ /* 0x000fea0003800000 */
.L_x_1518:
[----:B------:R-:W-:-:S03]  /*19720*/  UMOV UR4, 0xffffffff ;  /* 0xffffffff00047882 */ /* 0x000fc60000000000 */
[----:B------:R-:W-:Y:S05]  /*19730*/  BRA.DIV UR4, `(.L_x_1520) ;  /* 0x0000004604487947 */ /* 0x000fea000b800000 */
[----:B-1----:R-:W1:Y:S02]  /*19740*/  S2R R0, SR_TID.X ;  /* 0x0000000000007919 */ /* 0x002e640000002100 */
[----:B-1----:R-:W-:-:S04]  /*19750*/  SHF.R.U32.HI R0, RZ, 0x5, R0 ;  /* 0x00000005ff007819 */ /* 0x002fc80000011600 */
[----:B------:R-:W-:-:S05]  /*19760*/  LOP3.LUT R0, R0, 0x3, RZ, 0xc0, !PT ;  /* 0x0000000300007812 */ /* 0x000fca00078ec0ff */
[----:B------:R1:W3:Y:S02]  /*19770*/  SHFL.IDX PT, R14, R0, RZ, 0x1f ;  /* 0x00001fff000e7589 */ /* 0x0002e400000e0000 */
.L_x_1657:
[----:B---3--:R-:W-:Y:S01]  /*19780*/  ISETP.NE.AND P0, PT, R14, RZ, PT ;  /* 0x000000ff0e00720c */ /* 0x008fe20003f05270 */
[----:B------:R-:W-:-:S12]  /*19790*/  BSSY B0, `(.L_x_1521) ;  /* 0x0000026000007945 */ /* 0x000fd80003800000 */
[----:B------:R-:W-:Y:S05]  /*197a0*/  @P0 BRA `(.L_x_1522) ;  /* 0x0000000000900947 */ /* 0x000fea0003800000 */
[----:B------:R-:W-:-:S03]  /*197b0*/  UMOV UR4, 0xffffffff ;  /* 0xffffffff00047882 */ /* 0x000fc60000000000 */
[----:B------:R-:W-:Y:S05]  /*197c0*/  BRA.DIV UR4, `(.L_x_1523) ;  /* 0x0000004604587947 */ /* 0x000fea000b800000 */
[----:B------:R-:W-:-:S13]  /*197d0*/  ELECT P6, URZ, PT ;  /* 0x00000000003f782f */ /* 0x000fda00038c0000 */
.L_x_1660:
[----:B------:R-:W-:Y:S05]  /*197e0*/  @!P6 BRA `(.L_x_1522) ;  /* 0x000000000080e947 */ /* 0x000fea0003800000 */
[----:B-1----:R-:W3:Y:S02]  /*197f0*/  LDL R0, [R1+0x18] ;  /* 0x0000180001007983 */ /* 0x002ee40000100800 */
[----:B---3--:R-:W-:-:S13]  /*19800*/  R2UR UR4, R0 ;  /* 0x00000000000472ca */ /* 0x008fda00000e0000 */
[----:B------:R-:W-:-:S06]  /*19810*/  ULOP3.LUT UR4, UR4, 0x2, URZ, 0xfc, !UPT ;  /* 0x0000000204047892 */ /* 0x000fcc000f8efc3f */
[----:B------:R-:W-:-:S05]  /*19820*/  IMAD.U32 R0, RZ, RZ, UR4 ;  /* 0x00000004ff007e24 */ /* 0x000fca000f8e00ff */
[----:B------:R-:W-:-:S13]  /*19830*/  ISETP.NE.AND P0, PT, R0, 0x3, PT ;  /* 0x000000030000780c */ /* 0x000fda0003f05270 */
[----:B------:R-:W-:Y:S05]  /*19840*/  @!P0 BRA `(.L_x_1524) ;  /* 0x0000000000048947 */ /* 0x000fea0003800000 */
[----:B------:R-:W-:Y:S01]  /*19850*/  BPT.TRAP 0x1 ;  /* 0x000000040000795c */ /* 0x000fe20000300000 */
.L_x_1524:
[C---:B------:R-:W-:Y:S01]  /*19860*/  IMAD R5, R25.reuse, 0x8, R4 ;  /* 0x0000000819057824 */ /* 0x040fe200078e0204 */
[----:B------:R-:W-:Y:S01]  /*19870*/  SHF.L.U32 R0, R28, 0x1f, RZ ;  /* 0x0000001f1c007819 */ /* 0x000fe200000006ff */
[----:B------:R-:W-:-:S03]  /*19880*/  VIADD R25, R25, 0x1 ;  /* 0x0000000119197836 */ /* 0x000fc60000000000 */
[----:B------:R-:W1:Y:S02]  /*19890*/  SYNCS.PHASECHK.TRANS64.TRYWAIT P1, [R5+URZ+0x28840], R0 ;  /* 0x02884000050075a7 */ /* 0x000e64000802017f */
[----:B------:R-:W-:-:S04]  /*198a0*/  ISETP.NE.AND P2, PT, R25, 0x2, PT ;  /* 0x000000021900780c */ /* 0x000fc80003f45270 */
[----:B------:R-:W-:Y:S01]  /*198b0*/  SEL R3, RZ, 0x1, P2 ;  /* 0x00000001ff037807 */ /* 0x000fe20001000000 */
[----:B-1----:R-:W-:Y:S08]  /*198c0*/  @!P1 BRA `(.L_x_1525) ;  /* 0x0000004400389947 */ /* 0x002ff00003800000 */
.L_x_1661:
[----:B------:R-:W-:Y:S02]  /*198d0*/  SEL R25, R25, RZ, P2 ;  /* 0x000000ff19197207 */ /* 0x000fe40001000000 */
[----:B------:R-:W-:Y:S01]  /*198e0*/  LOP3.LUT R2, R28, R3, RZ, 0x3c, !PT ;  /* 0x000000031c027212 */ /* 0x000fe200078e3cff */
[----:B------:R-:W-:Y:S06]  /*198f0*/  @!P0 BRA `(.L_x_1526) ;  /* 0x0000000000048947 */ /* 0x000fec0003800000 */
[----:B------:R-:W-:Y:S01]  /*19900*/  BPT.TRAP 0x1 ;  /* 0x000000040000795c */ /* 0x000fe20000300000 */
.L_x_1526:
[----:B------:R-:W-:Y:S01]  /*19910*/  IMAD R25, R25, 0x8, R4 ;  /* 0x0000000819197824 */ /* 0x000fe200078e0204 */
[----:B------:R-:W-:-:S04]  /*19920*/  SHF.L.U32 R2, R2, 0x1f, RZ ;  /* 0x0000001f02027819 */ /* 0x000fc800000006ff */
[----:B------:R-:W3:Y:S02]  /*19930*/  SYNCS.PHASECHK.TRANS64.TRYWAIT P1, [R25+URZ+0x28840], R2 ;  /* 0x02884002190075a7 */ /* 0x000ee4000802017f */
[----:B---3--:R-:W-:Y:S05]  /*19940*/  @!P1 BRA `(.L_x_1527) ;  /* 0x00000044002c9947 */ /* 0x008fea0003800000 */
.L_x_1662:
[----:B------:R-:W-:Y:S05]  /*19950*/  @!P0 BRA `(.L_x_1528) ;  /* 0x0000000000048947 */ /* 0x000fea0003800000 */
[----:B------:R-:W-:Y:S01]  /*19960*/  BPT.TRAP 0x1 ;  /* 0x000000040000795c */ /* 0x000fe20000300000 */
.L_x_1528:
[----:B------:R-:W4:Y:S02]  /*19970*/  SYNCS.PHASECHK.TRANS64.TRYWAIT P1, [R5+URZ+0x28860], R0 ;  /* 0x02886000050075a7 */ /* 0x000f24000802017f */
[----:B----4-:R-:W-:Y:S05]  /*19980*/  @!P1 BRA `(.L_x_1529) ;  /* 0x0000004400309947 */ /* 0x010fea0003800000 */
.L_x_1663:
[----:B------:R-:W-:Y:S05]  /*19990*/  @!P0 BRA `(.L_x_1530) ;  /* 0x0000000000048947 */ /* 0x000fea0003800000 */
[----:B------:R-:W-:Y:S01]  /*199a0*/  BPT.TRAP 0x1 ;  /* 0x000000040000795c */ /* 0x000fe20000300000 */
.L_x_1530:
[----:B------:R0:W0:Y:S02]  /*199b0*/  SYNCS.PHASECHK.TRANS64.TRYWAIT P0, [R25+URZ+0x28860], R2 ;  /* 0x02886002190075a7 */ /* 0x000024000800017f */
[----:B0-----:R-:W-:Y:S05]  /*199c0*/  @!P0 NANOSLEEP.SYNCS 0x989680 ;  /* 0x009896800000895d */ /* 0x001fea0003900000 */
[----:B------:R-:W0:Y:S02]  /*199d0*/  @!P0 SYNCS.PHASECHK.TRANS64 P0, [R25+URZ+0x28860], R2 ;  /* 0x02886002190085a7 */ /* 0x000e24000800007f */
[----:B0-----:R-:W-:Y:S05]  /*199e0*/  @!P0 BRA `(.L_x_1530) ;  /* 0xfffffffc00f08947 */ /* 0x001fea000383ffff */
.L_x_1522:
[----:B------:R-:W-:Y:S05]  /*199f0*/  BSYNC B0 ;  /* 0x0000000000007941 */ /* 0x000fea0003800000 */
.L_x_1521:
[----:B------:R-:W-:Y:S05]  /*19a00*/  EXIT ;  /* 0x000000000000794d */ /* 0x000fea0003800000 */
.L_x_1335:
[----:B0-----:R-:W-:-:S04]  /*19a10*/  IMAD.U32 R3, RZ, RZ, UR40 ;  /* 0x00000028ff037e24 */ /* 0x001fc8000f8e00ff */
[----:B------:R0:W1:Y:S03]  /*19a20*/  SYNCS.PHASECHK.TRANS64.TRYWAIT P1, [R3+URZ+0x28800], R0 ;  /* 0x02880000030075a7 */ /* 0x000066000802017f */
[----:B-1----:R-:W-:Y:S05]  /*19a30*/  @!P1 NANOSLEEP.SYNCS 0x989680 ;  /* 0x009896800000995d */ /* 0x002fea0003900000 */
[----:B------:R-:W1:Y:S02]  /*19a40*/  @!P1 SYNCS.PHASECHK.TRANS64 P1, [R3+URZ+0x28800], R0 ;  /* 0x02880000030095a7 */ /* 0x000e64000802007f */
[----:B-1----:R-:W-:Y:S05]  /*19a50*/  @!P1 BRA `(.L_x_1335) ;  /* 0xfffffffc00ec9947 */ /* 0x002fea000383ffff */
[----:B------:R-:W-:Y:S05]  /*19a60*/  BRA `(.L_x_1531) ;  /* 0xfffffe8400a47947 */ /* 0x000fea000383ffff */
.L_x_1339:
[----:B-1----:R1:W2:Y:S02]  /*19a70*/  SYNCS.PHASECHK.TRANS64.TRYWAIT P1, [R89+URZ+0x28830], R0 ;  /* 0x02883000590075a7 */ /* 0x0022a4000802017f */
[----:B--2---:R-:W-:Y:S05]  /*19a80*/  @!P1 NANOSLEEP.SYNCS 0x989680 ;  /* 0x009896800000995d */ /* 0x004fea0003900000 */
[----:B------:R-:W2:Y:S02]  /*19a90*/  @!P1 SYNCS.PHASECHK.TRANS64 P1, [R89+URZ+0x28830], R0 ;  /* 0x02883000590095a7 */ /* 0x000ea4000802007f */
[----:B--2---:R-:W-:Y:S05]  /*19aa0*/  @!P1 BRA `(.L_x_1339) ;  /* 0xfffffffc00f09947 */ /* 0x004fea000383ffff */
[----:B------:R-:W-:Y:S05]  /*19ab0*/  BRA `(.L_x_1338) ;  /* 0xfffffe8400c07947 */ /* 0x000fea000383ffff */
.L_x_1356:
[----:B-1----:R-:W-:-:S04]  /*19ac0*/  IMAD.U32 R7, RZ, RZ, UR6 ;  /* 0x00000006ff077e24 */ /* 0x002fc8000f8e00ff */
[----:B------:R1:W2:Y:S03]  /*19ad0*/  SYNCS.PHASECHK.TRANS64.TRYWAIT P1, [R7+URZ+0x28830], R6 ;  /* 0x02883006070075a7 */ /* 0x0002a6000802017f */
[----:B--2---:R-:W-:Y:S05]  /*19ae0*/  @!P1 NANOSLEEP.SYNCS 0x989680 ;  /* 0x009896800000995d */ /* 0x004fea0003900000 */
[----:B------:R-:W2:Y:S02]  /*19af0*/  @!P1 SYNCS.PHASECHK.TRANS64 P1, [R7+URZ+0x28830], R6 ;  /* 0x02883006070095a7 */ /* 0x000ea4000802007f */
[----:B--2---:R-:W-:Y:S05]  /*19b00*/  @!P1 BRA `(.L_x_1356) ;  /* 0xfffffffc00ec9947 */ /* 0x004fea000383ffff */
[----:B------:R-:W-:Y:S05]  /*19b10*/  BRA `(.L_x_1353) ;  /* 0xfffffec000947947 */ /* 0x000fea000383ffff */
.L_x_1360:
[----:B-1----:R-:W-:-:S04]  /*19b20*/  IMAD.U32 R7, RZ, RZ, UR6 ;  /* 0x00000006ff077e24 */ /* 0x002fc8000f8e00ff */
[----:B------:R1:W2:Y:S03]  /*19b30*/  SYNCS.PHASECHK.TRANS64.TRYWAIT P1, [R7+URZ+0x28850], R6 ;  /* 0x02885006070075a7 */ /* 0x0002a6000802017f */
[----:B--2---:R-:W-:Y:S05]  /*19b40*/  @!P1 NANOSLEEP.SYNCS 0x989680 ;  /* 0x009896800000995d */ /* 0x004fea0003900000 */
[----:B------:R-:W2:Y:S02]  /*19b50*/  @!P1 SYNCS.PHASECHK.TRANS64 P1, [R7+URZ+0x28850], R6 ;  /* 0x02885006070095a7 */ /* 0x000ea4000802007f */
[----:B--2---:R-:W-:Y:S05]  /*19b60*/  @!P1 BRA `(.L_x_1360) ;  /* 0xfffffffc00ec9947 */ /* 0x004fea000383ffff */
[----:B------:R-:W-:Y:S05]  /*19b70*/  BRA `(.L_x_1357) ;  /* 0xfffffec4006c7947 */ /* 0x000fea000383ffff */
.L_x_1379:
[----:B-1----:R-:W-:-:S04]  /*19b80*/  IMAD.U32 R7, RZ, RZ, UR6 ;  /* 0x00000006ff077e24 */ /* 0x002fc8000f8e00ff */
[----:B------:R1:W2:Y:S03]  /*19b90*/  SYNCS.PHASECHK.TRANS64.TRYWAIT P1, [R7+URZ+0x28830], R6 ;  /* 0x02883006070075a7 */ /* 0x0002a6000802017f */
[----:B--2---:R-:W-:Y:S05]  /*19ba0*/  @!P1 NANOSLEEP.SYNCS 0x989680 ;  /* 0x009896800000995d */ /* 0x004fea0003900000 */
[----:B------:R-:W2:Y:S02]  /*19bb0*/  @!P1 SYNCS.PHASECHK.TRANS64 P1, [R7+URZ+0x28830], R6 ;  /* 0x02883006070095a7 */ /* 0x000ea4000802007f */
[----:B--2---:R-:W-:Y:S05]  /*19bc0*/  @!P1 BRA `(.L_x_1379) ;  /* 0xfffffffc00ec9947 */ /* 0x004fea000383ffff */
[----:B------:R-:W-:Y:S05]  /*19bd0*/  BRA `(.L_x_1376) ;  /* 0xfffffefc00707947 */ /* 0x000fea000383ffff */
.L_x_1383:
[----:B-1----:R-:W-:-:S04]  /*19be0*/  IMAD.U32 R7, RZ, RZ, UR6 ;  /* 0x00000006ff077e24 */ /* 0x002fc8000f8e00ff */
[----:B------:R1:W2:Y:S03]  /*19bf0*/  SYNCS.PHASECHK.TRANS64.TRYWAIT P1, [R7+URZ+0x28850], R6 ;  /* 0x02885006070075a7 */ /* 0x0002a6000802017f */
[----:B--2---:R-:W-:Y:S05]  /*19c00*/  @!P1 NANOSLEEP.SYNCS 0x989680 ;  /* 0x009896800000995d */ /* 0x004fea0003900000 */
[----:B------:R-:W2:Y:S02]  /*19c10*/  @!P1 SYNCS.PHASECHK.TRANS64 P1, [R7+URZ+0x28850], R6 ;  /* 0x02885006070095a7 */ /* 0x000ea4000802007f */
[----:B--2---:R-:W-:Y:S05]  /*19c20*/  @!P1 BRA `(.L_x_1383) ;  /* 0xfffffffc00ec9947 */ /* 0x004fea000383ffff */
[----:B------:R-:W-:Y:S05]  /*19c30*/  BRA `(.L_x_1380) ;  /* 0xffffff0000487947 */ /* 0x000fea000383ffff */
.L_x_1391:
[----:B-1----:R-:W-:-:S04]  /*19c40*/  IMAD.U32 R7, RZ, RZ, UR6 ;  /* 0x00000006ff077e24 */ /* 0x002fc8000f8e00ff */
[----:B------:R1:W2:Y:S03]  /*19c50*/  SYNCS.PHASECHK.TRANS64.TRYWAIT P1, [R7+URZ+0x28830], R6 ;  /* 0x02883006070075a7 */ /* 0x0002a6000802017f */
[----:B--2---:R-:W-:Y:S05]  /*19c60*/  @!P1 NANOSLEEP.SYNCS 0x989680 ;  /* 0x009896800000995d */ /* 0x004fea0003900000 */
[----:B------:R-:W2:Y:S02]  /*19c70*/  @!P1 SYNCS.PHASECHK.TRANS64 P1, [R7+URZ+0x28830], R6 ;  /* 0x02883006070095a7 */ /* 0x000ea4000802007f */
[----:B--2---:R-:W-:Y:S05]  /*19c80*/  @!P1 BRA `(.L_x_1391) ;  /* 0xfffffffc00ec9947 */ /* 0x004fea000383ffff */
[----:B------:R-:W-:Y:S05]  /*19c90*/  BRA `(.L_x_1388) ;  /* 0xffffff2400787947 */ /* 0x000fea000383ffff */
.L_x_1395:
[----:B-1----:R-:W-:-:S04]  /*19ca0*/  IMAD.U32 R7, RZ, RZ, UR6 ;  /* 0x00000006ff077e24 */ /* 0x002fc8000f8e00ff */
[----:B------:R1:W2:Y:S03]  /*19cb0*/  SYNCS.PHASECHK.TRANS64.TRYWAIT P1, [R7+URZ+0x28850], R6 ;  /* 0x02885006070075a7 */ /* 0x0002a6000802017f */
[----:B--2---:R-:W-:Y:S05]  /*19cc0*/  @!P1 NANOSLEEP.SYNCS 0x989680 ;  /* 0x009896800000995d */ /* 0x004fea0003900000 */
[----:B------:R-:W2:Y:S02]  /*19cd0*/  @!P1 SYNCS.PHASECHK.TRANS64 P1, [R7+URZ+0x28850], R6 ;  /* 0x02885006070095a7 */ /* 0x000ea4000802007f */
[----:B--2---:R-:W-:Y:S05]  /*19ce0*/  @!P1 BRA `(.L_x_1395) ;  /* 0xfffffffc00ec9947 */ /* 0x004fea000383ffff */
[----:B------:R-:W-:Y:S05]  /*19cf0*/  BRA `(.L_x_1392) ;  /* 0xffffff2800447947 */ /* 0x000fea000383ffff */
.L_x_1410:
[----:B-1----:R-:W-:-:S04]  /*19d00*/  IMAD.U32 R4, RZ, RZ, UR5 ;  /* 0x00000005ff047e24 */ /* 0x002fc8000f8e00ff */
[----:B------:R1:W2:Y:S03]  /*19d10*/  SYNCS.PHASECHK.TRANS64.TRYWAIT P1, [R4+URZ+0x28850], R3 ;  /* 0x02885003040075a7 */ /* 0x0002a6000802017f */
[----:B--2---:R-:W-:Y:S05]  /*19d20*/  @!P1 NANOSLEEP.SYNCS 0x989680 ;  /* 0x009896800000995d */ /* 0x004fea0003900000 */
[----:B------:R-:W2:Y:S02]  /*19d30*/  @!P1 SYNCS.PHASECHK.TRANS64 P1, [R4+URZ+0x28850], R3 ;  /* 0x02885003040095a7 */ /* 0x000ea4000802007f */
[----:B--2---:R-:W-:Y:S05]  /*19d40*/  @!P1 BRA `(.L_x_1410) ;  /* 0xfffffffc00ec9947 */ /* 0x004fea000383ffff */
[----:B------:R-:W-:Y:S05]  /*19d50*/  BRA `(.L_x_1409) ;  /* 0xffffff5c00707947 */ /* 0x000fea000383ffff */
.L_x_1466:
[----:B------:R-:W0:Y:S01]  /*19d60*/  S2R R9, SR_TID.X ;  /* 0x0000000000097919 */ /* 0x000e220000002100 */
[----:B------:R-:W-:Y:S01]  /*19d70*/  BSSY B0, `(.L_x_1532) ;  /* 0x000000a000007945 */ /* 0x000fe20003800000 */
[----:B------:R-:W-:Y:S02]  /*19d80*/  IMAD.MOV.U32 R12, RZ, RZ, RZ ;  /* 0x000000ffff0c7224 */ /* 0x000fe400078e00ff */
[----:B------:R-:W-:Y:S02]  /*19d90*/  IMAD.MOV.U32 R11, RZ, RZ, 0x1f ;  /* 0x0000001fff0b7424 */ /* 0x000fe400078e00ff */
[----:B------:R-:W-:Y:S01]  /*19da0*/  IMAD.MOV.U32 R15, RZ, RZ, -0x1 ;  /* 0xffffffffff0f7424 */ /* 0x000fe200078e00ff */
[----:B0-----:R-:W-:-:S04]  /*19db0*/  SHF.R.U32.HI R9, RZ, 0x5, R9 ;  /* 0x00000005ff097819 */ /* 0x001fc80000011609 */
[----:B------:R-:W-:-:S05]  /*19dc0*/  LOP3.LUT R9, R9, 0x3, RZ, 0xc0, !PT ;  /* 0x0000000309097812 */ /* 0x000fca00078ec0ff */
[----:B------:R-:W-:-:S07]  /*19dd0*/  IMAD.MOV.U32 R13, RZ, RZ, R9 ;  /* 0x000000ffff0d7224 */ /* 0x000fce00078e0009 */
[----:B-----5:R-:W-:Y:S05]  /*19de0*/  WARPSYNC.COLLECTIVE R15, `(.L_x_1533) ;  /* 0x000000000f087348 */ /* 0x020fea0003c00000 */
[----:B------:R0:W1:Y:S02]  /*19df0*/  SHFL.IDX P6, R14, R13, R12, R11 ;  /* 0x0000000c0d0e7389 */ /* 0x00006400000c000b */
[----:B01---5:R-:W-:Y:S01]  /*19e00*/  ENDCOLLECTIVE ;  /* 0x000000000000791b */ /* 0x023fe20003800000 */
.L_x_1533:
[----:B------:R-:W-:Y:S05]  /*19e10*/  BSYNC B0 ;  /* 0x0000000000007941 */ /* 0x000fea0003800000 */
.L_x_1532:
[----:B------:R-:W-:Y:S05]  /*19e20*/  BRA `(.L_x_1534) ;  /* 0xffffffb800647947 */ /* 0x000fea000383ffff */
.L_x_1469:
[----:B0-----:R0:W1:Y:S02]  /*19e30*/  SYNCS.PHASECHK.TRANS64.TRYWAIT P0, [R7+URZ+0x28840], R2 ;  /* 0x02884002070075a7 */ /* 0x001064000800017f */
[----:B-1----:R-:W-:Y:S05]  /*19e40*/  @!P0 NANOSLEEP.SYNCS 0x989680 ;  /* 0x009896800000895d */ /* 0x002fea0003900000 */
[----:B------:R-:W1:Y:S02]  /*19e50*/  @!P0 SYNCS.PHASECHK.TRANS64 P0, [R7+URZ+0x28840], R2 ;  /* 0x02884002070085a7 */ /* 0x000e64000800007f */
[----:B-1----:R-:W-:Y:S05]  /*19e60*/  @!P0 BRA `(.L_x_1469) ;  /* 0xfffffffc00f08947 */ /* 0x002fea000383ffff */
[----:B------:R-:W-:Y:S05]  /*19e70*/  BRA `(.L_x_1535) ;  /* 0xffffffb800b87947 */ /* 0x000fea000383ffff */
.L_x_1470:
[----:B------:R-:W-:Y:S01]  /*19e80*/  BSSY B0, `(.L_x_1536) ;  /* 0x0000008000007945 */ /* 0x000fe20003800000 */
[----:B------:R-:W-:Y:S02]  /*19e90*/  IMAD.MOV.U32 R13, RZ, RZ, R0 ;  /* 0x000000ffff0d7224 */ /* 0x000fe400078e0000 */
[----:B------:R-:W-:Y:S02]  /*19ea0*/  IMAD.MOV.U32 R12, RZ, RZ, RZ ;  /* 0x000000ffff0c7224 */ /* 0x000fe400078e00ff */
[----:B------:R-:W-:Y:S02]  /*19eb0*/  IMAD.MOV.U32 R11, RZ, RZ, 0x181f ;  /* 0x0000181fff0b7424 */ /* 0x000fe400078e00ff */
[----:B------:R-:W-:-:S07]  /*19ec0*/  IMAD.MOV.U32 R15, RZ, RZ, -0x1 ;  /* 0xffffffffff0f7424 */ /* 0x000fce00078e00ff */
[----:B------:R-:W-:Y:S05]  /*19ed0*/  WARPSYNC.COLLECTIVE R15, `(.L_x_1537) ;  /* 0x000000000f087348 */ /* 0x000fea0003c00000 */
[----:B------:R0:W1:Y:S02]  /*19ee0*/  SHFL.IDX P6, R14, R13, R12, R11 ;  /* 0x0000000c0d0e7389 */ /* 0x00006400000c000b */
[----:B01----:R-:W-:Y:S01]  /*19ef0*/  ENDCOLLECTIVE ;  /* 0x000000000000791b */ /* 0x003fe20003800000 */
.L_x_1537:
[----:B------:R-:W-:Y:S05]  /*19f00*/  BSYNC B0 ;  /* 0x0000000000007941 */ /* 0x000fea0003800000 */
.L_x_1536:
        /* <DEDUP_REMOVED lines=9> */
.L_x_1538:
[----:B------:R-:W-:Y:S02]  /*19fa0*/  IMAD.MOV.U32 R13, RZ, RZ, R0 ;  /* 0x000000ffff0d7224 */ /* 0x000fe400078e0000 */
[----:B------:R-:W-:Y:S02]  /*19fb0*/  IMAD.MOV.U32 R12, RZ, RZ, 0x1 ;  /* 0x00000001ff0c7424 */ /* 0x000fe400078e00ff */
[----:B------:R-:W-:-:S07]  /*19fc0*/  IMAD.MOV.U32 R3, RZ, RZ, R14 ;  /* 0x000000ffff037224 */ /* 0x000fce00078e000e */
[----:B------:R-:W-:Y:S05]  /*19fd0*/  WARPSYNC.COLLECTIVE R15, `(.L_x_1539) ;  /* 0x000000000f087348 */ /* 0x000fea0003c00000 */
[----:B------:R0:W1:Y:S02]  /*19fe0*/  SHFL.IDX P6, R14, R13, R12, R11 ;  /* 0x0000000c0d0e7389 */ /* 0x00006400000c000b */
[----:B01----:R-:W-:Y:S01]  /*19ff0*/  ENDCOLLECTIVE ;  /* 0x000000000000791b */ /* 0x003fe20003800000 */
.L_x_1539:
[----:B------:R-:W-:-:S05]  /*1a000*/  @P0 LEA R3, P1, R30, R3, 0x1 ;  /* 0x000000031e030211 */ /* 0x000fca00078208ff */
[----:B------:R-:W-:Y:S01]  /*1a010*/  @P0 IMAD.X R2, RZ, RZ, R2, P1 ;  /* 0x000000ffff020224 */ /* 0x000fe200008e0602 */
[----:B------:R-:W-:-:S04]  /*1a020*/  ISETP.GE.AND P1, PT, R6, 0x11, PT ;  /* 0x000000110600780c */ /* 0x000fc80003f26270 */
        /* <DEDUP_REMOVED lines=13> */
.L_x_1540:
[----:B------:R-:W-:Y:S02]  /*1a100*/  @P1 IMAD R8, R5, 0x2, R22 ;  /* 0x0000000205081824 */ /* 0x000fe400078e0216 */
[----:B------:R-:W-:Y:S02]  /*1a110*/  IMAD.MOV.U32 R13, RZ, RZ, R0 ;  /* 0x000000ffff0d7224 */ /* 0x000fe400078e0000 */
[----:B------:R-:W-:Y:S02]  /*1a120*/  IMAD.MOV.U32 R12, RZ, RZ, 0x2 ;  /* 0x00000002ff0c7424 */ /* 0x000fe400078e00ff */
[----:B------:R-:W-:-:S07]  /*1a130*/  IMAD.MOV.U32 R3, RZ, RZ, R14 ;  /* 0x000000ffff037224 */ /* 0x000fce00078e000e */
[----:B------:R-:W-:Y:S05]  /*1a140*/  WARPSYNC.COLLECTIVE R15, `(.L_x_1541) ;  /* 0x000000000f087348 */ /* 0x000fea0003c00000 */
[----:B------:R0:W1:Y:S02]  /*1a150*/  SHFL.IDX P6, R14, R13, R12, R11 ;  /* 0x0000000c0d0e7389 */ /* 0x00006400000c000b */
[----:B01----:R-:W-:Y:S01]  /*1a160*/  ENDCOLLECTIVE ;  /* 0x000000000000791b */ /* 0x003fe20003800000 */
.L_x_1541:
        /* <DEDUP_REMOVED lines=16> */
.L_x_1542:
[----:B------:R-:W-:Y:S02]  /*1a270*/  @P1 IMAD R8, R5, 0x2, R22 ;  /* 0x0000000205081824 */ /* 0x000fe400078e0216 */
[----:B------:R-:W-:Y:S02]  /*1a280*/  IMAD.MOV.U32 R13, RZ, RZ, R0 ;  /* 0x000000ffff0d7224 */ /* 0x000fe400078e0000 */
[----:B------:R-:W-:Y:S02]  /*1a290*/  IMAD.MOV.U32 R12, RZ, RZ, 0x3 ;  /* 0x00000003ff0c7424 */ /* 0x000fe400078e00ff */
[----:B------:R-:W-:-:S07]  /*1a2a0*/  IMAD.MOV.U32 R3, RZ, RZ, R14 ;  /* 0x000000ffff037224 */ /* 0x000fce00078e000e */
[----:B------:R-:W-:Y:S05]  /*1a2b0*/  WARPSYNC.COLLECTIVE R15, `(.L_x_1543) ;  /* 0x000000000f087348 */ /* 0x000fea0003c00000 */
[----:B------:R0:W1:Y:S02]  /*1a2c0*/  SHFL.IDX P6, R14, R13, R12, R11 ;  /* 0x0000000c0d0e7389 */ /* 0x00006400000c000b */
[----:B01----:R-:W-:Y:S01]  /*1a2d0*/  ENDCOLLECTIVE ;  /* 0x000000000000791b */ /* 0x003fe20003800000 */
.L_x_1543:
        /* <DEDUP_REMOVED lines=16> */
.L_x_1544:
[----:B------:R-:W-:Y:S02]  /*1a3e0*/  @P1 IMAD R8, R5, 0x2, R22 ;  /* 0x0000000205081824 */ /* 0x000fe400078e0216 */
[----:B------:R-:W-:Y:S02]  /*1a3f0*/  IMAD.MOV.U32 R13, RZ, RZ, R0 ;  /* 0x000000ffff0d7224 */ /* 0x000fe400078e0000 */
[----:B------:R-:W-:Y:S02]  /*1a400*/  IMAD.MOV.U32 R12, RZ, RZ, 0x4 ;  /* 0x00000004ff0c7424 */ /* 0x000fe400078e00ff */
[----:B------:R-:W-:-:S07]  /*1a410*/  IMAD.MOV.U32 R3, RZ, RZ, R14 ;  /* 0x000000ffff037224 */ /* 0x000fce00078e000e */
[----:B------:R-:W-:Y:S05]  /*1a420*/  WARPSYNC.COLLECTIVE R15, `(.L_x_1545) ;  /* 0x000000000f087348 */ /* 0x000fea0003c00000 */
[----:B------:R0:W1:Y:S02]  /*1a430*/  SHFL.IDX P6, R14, R13, R12, R11 ;  /* 0x0000000c0d0e7389 */ /* 0x00006400000c000b */
[----:B01----:R-:W-:Y:S01]  /*1a440*/  ENDCOLLECTIVE ;  /* 0x000000000000791b */ /* 0x003fe20003800000 */
.L_x_1545:
        /* <DEDUP_REMOVED lines=16> */
.L_x_1546:
[----:B------:R-:W-:Y:S02]  /*1a550*/  @P1 IMAD R8, R5, 0x2, R22 ;  /* 0x0000000205081824 */ /* 0x000fe400078e0216 */
[----:B------:R-:W-:Y:S02]  /*1a560*/  IMAD.MOV.U32 R13, RZ, RZ, R0 ;  /* 0x000000ffff0d7224 */ /* 0x000fe400078e0000 */
[----:B------:R-:W-:Y:S02]  /*1a570*/  IMAD.MOV.U32 R12, RZ, RZ, 0x5 ;  /* 0x00000005ff0c7424 */ /* 0x000fe400078e00ff */
[----:B------:R-:W-:-:S07]  /*1a580*/  IMAD.MOV.U32 R3, RZ, RZ, R14 ;  /* 0x000000ffff037224 */ /* 0x000fce00078e000e */
[----:B------:R-:W-:Y:S05]  /*1a590*/  WARPSYNC.COLLECTIVE R15, `(.L_x_1547) ;  /* 0x000000000f087348 */ /* 0x000fea0003c00000 */
[----:B------:R0:W1:Y:S02]  /*1a5a0*/  SHFL.IDX P6, R14, R13, R12, R11 ;  /* 0x0000000c0d0e7389 */ /* 0x00006400000c000b */
[----:B01----:R-:W-:Y:S01]  /*1a5b0*/  ENDCOLLECTIVE ;  /* 0x000000000000791b */ /* 0x003fe20003800000 */
.L_x_1547:
        /* <DEDUP_REMOVED lines=16> */
.L_x_1548:
[----:B------:R-:W-:Y:S02]  /*1a6c0*/  @P1 IMAD R8, R5, 0x2, R22 ;  /* 0x0000000205081824 */ /* 0x000fe400078e0216 */
[----:B------:R-:W-:Y:S02]  /*1a6d0*/  IMAD.MOV.U32 R13, RZ, RZ, R0 ;  /* 0x000000ffff0d7224 */ /* 0x000fe400078e0000 */
[----:B------:R-:W-:Y:S02]  /*1a6e0*/  IMAD.MOV.U32 R12, RZ, RZ, 0x6 ;  /* 0x00000006ff0c7424 */ /* 0x000fe400078e00ff */
[----:B------:R-:W-:-:S07]  /*1a6f0*/  IMAD.MOV.U32 R3, RZ, RZ, R14 ;  /* 0x000000ffff037224 */ /* 0x000fce00078e000e */
[----:B------:R-:W-:Y:S05]  /*1a700*/  WARPSYNC.COLLECTIVE R15, `(.L_x_1549) ;  /* 0x000000000f087348 */ /* 0x000fea0003c00000 */
[----:B------:R0:W1:Y:S02]  /*1a710*/  SHFL.IDX P6, R14, R13, R12, R11 ;  /* 0x0000000c0d0e7389 */ /* 0x00006400000c000b */
[----:B01----:R-:W-:Y:S01]  /*1a720*/  ENDCOLLECTIVE ;  /* 0x000000000000791b */ /* 0x003fe20003800000 */
.L_x_1549:
        /* <DEDUP_REMOVED lines=16> */
.L_x_1550:
[----:B------:R-:W-:Y:S02]  /*1a830*/  @P1 IMAD R8, R5, 0x2, R22 ;  /* 0x0000000205081824 */ /* 0x000fe400078e0216 */
[----:B------:R-:W-:Y:S02]  /*1a840*/  IMAD.MOV.U32 R13, RZ, RZ, R0 ;  /* 0x000000ffff0d7224 */ /* 0x000fe400078e0000 */
[----:B------:R-:W-:Y:S02]  /*1a850*/  IMAD.MOV.U32 R12, RZ, RZ, 0x7 ;  /* 0x00000007ff0c7424 */ /* 0x000fe400078e00ff */
[----:B------:R-:W-:-:S07]  /*1a860*/  IMAD.MOV.U32 R3, RZ, RZ, R14 ;  /* 0x000000ffff037224 */ /* 0x000fce00078e000e */
[----:B------:R-:W-:Y:S05]  /*1a870*/  WARPSYNC.COLLECTIVE R15, `(.L_x_1551) ;  /* 0x000000000f087348 */ /* 0x000fea0003c00000 */
[----:B------:R0:W1:Y:S02]  /*1a880*/  SHFL.IDX P6, R14, R13, R12, R11 ;  /* 0x0000000c0d0e7389 */ /* 0x00006400000c000b */
[----:B01----:R-:W-:Y:S01]  /*1a890*/  ENDCOLLECTIVE ;  /* 0x000000000000791b */ /* 0x003fe20003800000 */
.L_x_1551:
[----:B------:R-:W-:-:S05]  /*1a8a0*/  @P1 LEA R3, P0, R30, R3, 0x1 ;  /* 0x000000031e031211 */ /* 0x000fca00078008ff */
[----:B------:R-:W-:-:S05]  /*1a8b0*/  @P1 IMAD.X R2, RZ, RZ, R2, P0 ;  /* 0x000000ffff021224 */ /* 0x000fca00000e0602 */
[----:B------:R-:W-:Y:S01]  /*1a8c0*/  @P1 LOP3.LUT R3, R3, R2, RZ, 0x3c, !PT ;  /* 0x0000000203031212 */ /* 0x000fe200078e3cff */
[----:B------:R-:W-:-:S03]  /*1a8d0*/  IMAD.MOV.U32 R13, RZ, RZ, R4 ;  /* 0x000000ffff0d7224 */ /* 0x000fc600078e0004 */
[----:B------:R-:W-:-:S04]  /*1a8e0*/  @P1 LOP3.LUT R2, R3, R2, RZ, 0x3c, !PT ;  /* 0x0000000203021212 */ /* 0x000fc800078e3cff */
[----:B------:R-:W-:Y:S01]  /*1a8f0*/  @P1 LOP3.LUT R3, R3, R2, RZ, 0x3c, !PT ;  /* 0x0000000203031212 */ /* 0x000fe200078e3cff */
[----:B------:R-:W-:-:S07]  /*1a900*/  IMAD.MOV.U32 R0, RZ, RZ, R14 ;  /* 0x000000ffff007224 */ /* 0x000fce00078e000e */
[----:B------:R-:W-:Y:S05]  /*1a910*/  WARPSYNC.COLLECTIVE R15, `(.L_x_1552) ;  /* 0x000000000f087348 */ /* 0x000fea0003c00000 */
[----:B------:R0:W1:Y:S02]  /*1a920*/  SHFL.IDX P6, R14, R13, R12, R11 ;  /* 0x0000000c0d0e7389 */ /* 0x00006400000c000b */
[----:B01----:R-:W-:Y:S01]  /*1a930*/  ENDCOLLECTIVE ;  /* 0x000000000000791b */ /* 0x003fe20003800000 */
.L_x_1552:
[----:B------:R-:W-:Y:S01]  /*1a940*/  @!PT LDS RZ, [RZ] ;  /* 0x00000000fffff984 */ /* 0x000fe20000000800 */
[----:B------:R-:W-:Y:S01]  /*1a950*/  @!PT LDS RZ, [RZ] ;  /* 0x00000000fffff984 */ /* 0x000fe20000000800 */
[----:B------:R-:W-:Y:S01]  /*1a960*/  @!PT LDS RZ, [RZ] ;  /* 0x00000000fffff984 */ /* 0x000fe20000000800 */
[----:B------:R-:W-:Y:S04]  /*1a970*/  @P1 LDGSTS.E.BYPASS.LTC128B.128 [R8+0x1b400], desc[UR36][R2.64], !P3 ;  /* 0x1b40000002081fae */ /* 0x000fe8000d901d64 */
[----:B------:R0:W-:Y:S02]  /*1a980*/  @P1 LDGSTS.E.BYPASS.LTC128B.128 [R8+0x1f400], desc[UR36][R2.64+0x80], !P2 ;  /* 0x1f40008002081fae */ /* 0x0001e4000d101d64 */
[----:B0-----:R-:W-:Y:S01]  /*1a990*/  IMAD.MOV.U32 R2, RZ, RZ, R14 ;  /* 0x000000ffff027224 */ /* 0x001fe200078e000e */
[----:B------:R-:W-:Y:S06]  /*1a9a0*/  BRA `(.L_x_1553) ;  /* 0xffffffb400947947 */ /* 0x000fec000383ffff */
.L_x_1475:
[----:B------:R-:W-:Y:S02]  /*1a9b0*/  IMAD.MOV.U32 R13, RZ, RZ, R4 ;  /* 0x000000ffff0d7224 */ /* 0x000fe400078e0004 */
[----:B------:R-:W-:Y:S02]  /*1a9c0*/  IMAD.MOV.U32 R12, RZ, RZ, RZ ;  /* 0x000000ffff0c7224 */ /* 0x000fe400078e00ff */
[----:B------:R-:W-:Y:S02]  /*1a9d0*/  IMAD.MOV.U32 R11, RZ, RZ, 0x181f ;  /* 0x0000181fff0b7424 */ /* 0x000fe400078e00ff */
[----:B------:R-:W-:Y:S02]  /*1a9e0*/  IMAD.MOV.U32 R15, RZ, RZ, -0x1 ;  /* 0xffffffffff0f7424 */ /* 0x000fe400078e00ff */
[----:B------:R-:W-:Y:S02]  /*1a9f0*/  IMAD R31, R31, R5, RZ ;  /* 0x000000051f1f7224 */ /* 0x000fe400078e02ff */
[----:B------:R-:W-:-:S07]  /*1aa00*/  IMAD.IADD R27, R9, 0x1, R27 ;  /* 0x00000001091b7824 */ /* 0x000fce00078e021b */
[----:B-----5:R-:W-:Y:S05]  /*1aa10*/  WARPSYNC.COLLECTIVE R15, `(.L_x_1554) ;  /* 0x000000000f087348 */ /* 0x020fea0003c00000 */
[----:B------:R0:W1:Y:S02]  /*1aa20*/  SHFL.IDX P6, R14, R13, R12, R11 ;  /* 0x0000000c0d0e7389 */ /* 0x00006400000c000b */
[----:B01---5:R-:W-:Y:S01]  /*1aa30*/  ENDCOLLECTIVE ;  /* 0x000000000000791b */ /* 0x023fe20003800000 */
.L_x_1554:
[C---:B------:R-:W-:Y:S01]  /*1aa40*/  VIADD R6, R27.reuse, 0x10 ;  /* 0x000000101b067836 */ /* 0x040fe20000000000 */
[----:B------:R-:W-:Y:S01]  /*1aa50*/  ISETP.GE.AND P2, PT, R27, R31, PT ;  /* 0x0000001f1b00720c */ /* 0x000fe20003f46270 */
[----:B------:R-:W-:Y:S02]  /*1aa60*/  IMAD.MOV.U32 R13, RZ, RZ, R0 ;  /* 0x000000ffff0d7224 */ /* 0x000fe400078e0000 */
[----:B------:R-:W-:-:S10]  /*1aa70*/  IMAD.MOV.U32 R2, RZ, RZ, R14 ;  /* 0x000000ffff027224 */ /* 0x000fd400078e000e */
[----:B------:R-:W-:Y:S05]  /*1aa80*/  WARPSYNC.COLLECTIVE R15, `(.L_x_1555) ;  /* 0x000000000f087348 */ /* 0x000fea0003c00000 */
[----:B------:R0:W1:Y:S02]  /*1aa90*/  SHFL.IDX P6, R14, R13, R12, R11 ;  /* 0x0000000c0d0e7389 */ /* 0x00006400000c000b */
[----:B01----:R-:W-:Y:S01]  /*1aaa0*/  ENDCOLLECTIVE ;  /* 0x000000000000791b */ /* 0x003fe20003800000 */
.L_x_1555:
        /* <DEDUP_REMOVED lines=8> */
.L_x_1556:
[----:B------:R-:W-:Y:S01]  /*1ab30*/  @!PT LDS RZ, [RZ] ;  /* 0x00000000fffff984 */ /* 0x000fe20000000800 */
[----:B------:R-:W-:Y:S01]  /*1ab40*/  @!PT LDS RZ, [RZ] ;  /* 0x00000000fffff984 */ /* 0x000fe20000000800 */
[----:B------:R-:W-:Y:S01]  /*1ab50*/  @!PT LDS RZ, [RZ] ;  /* 0x00000000fffff984 */ /* 0x000fe20000000800 */
[----:B------:R-:W-:Y:S04]  /*1ab60*/  @!P2 LDGSTS.E.BYPASS.LTC128B.128 [R8+0x10400], desc[UR36][R2.64], !P0 ;  /* 0x104000000208afae */ /* 0x000fe8000c101d64 */
[----:B------:R0:W-:Y:S01]  /*1ab70*/  @!P2 LDGSTS.E.BYPASS.LTC128B.128 [R8+0x14400], desc[UR36][R2.64+0x80], !P1 ;  /* 0x144000800208afae */ /* 0x0001e2000c901d64 */
[----:B------:R-:W-:Y:S01]  /*1ab80*/  ISETP.GE.AND P2, PT, R6, R31, PT ;  /* 0x0000001f0600720c */ /* 0x000fe20003f46270 */
[----:B------:R-:W-:Y:S02]  /*1ab90*/  VIADD R6, R27, 0x20 ;  /* 0x000000201b067836 */ /* 0x000fe40000000000 */
[----:B------:R-:W-:Y:S02]  /*1aba0*/  IMAD.MOV.U32 R13, RZ, RZ, R0 ;  /* 0x000000ffff0d7224 */ /* 0x000fe400078e0000 */
[----:B0-----:R-:W-:-:S08]  /*1abb0*/  IMAD.MOV.U32 R2, RZ, RZ, R14 ;  /* 0x000000ffff027224 */ /* 0x001fd000078e000e */
[----:B------:R-:W-:Y:S05]  /*1abc0*/  WARPSYNC.COLLECTIVE R15, `(.L_x_1557) ;  /* 0x000000000f087348 */ /* 0x000fea0003c00000 */
[----:B------:R0:W1:Y:S02]  /*1abd0*/  SHFL.IDX P6, R14, R13, R12, R11 ;  /* 0x0000000c0d0e7389 */ /* 0x00006400000c000b */
[----:B01----:R-:W-:Y:S01]  /*1abe0*/  ENDCOLLECTIVE ;  /* 0x000000000000791b */ /* 0x003fe20003800000 */
.L_x_1557:
        /* <DEDUP_REMOVED lines=8> */
.L_x_1558:
[----:B------:R-:W-:-:S05]  /*1ac70*/  @!P2 IMAD.MOV.U32 R3, RZ, RZ, R5 ;  /* 0x000000ffff03a224 */ /* 0x000fca00078e0005 */
        /* <DEDUP_REMOVED lines=12> */
.L_x_1559:
        /* <DEDUP_REMOVED lines=8> */
.L_x_1560:
        /* <DEDUP_REMOVED lines=13> */
.L_x_1561:
        /* <DEDUP_REMOVED lines=8> */
.L_x_1562:
        /* <DEDUP_REMOVED lines=13> */
.L_x_1563:
        /* <DEDUP_REMOVED lines=8> */
.L_x_1564:
        /* <DEDUP_REMOVED lines=13> */
.L_x_1565:
        /* <DEDUP_REMOVED lines=8> */
.L_x_1566:
[----:B------:R-:W-:-:S05]  /*1b1b0*/  @!P2 IMAD.MOV.U32 R3, RZ, RZ, R5 ;  /* 0x000000ffff03a224 */ /* 0x000fca00078e0005 */
        /* <DEDUP_REMOVED lines=11> */
.L_x_1567:
        /* <DEDUP_REMOVED lines=8> */
.L_x_1568:
[----:B------:R-:W-:-:S05]  /*1b2f0*/  @!P2 IMAD.MOV.U32 R3, RZ, RZ, R5 ;  /* 0x000000ffff03a224 */ /* 0x000fca00078e0005 */
        /* <DEDUP_REMOVED lines=10> */
.L_x_1569:
[----:B------:R-:W-:Y:S05]  /*1b3a0*/  BRA `(.L_x_1570) ;  /* 0xffffffb400f47947 */ /* 0x000fea000383ffff */
.L_x_1480:
[----:B0-----:R0:W1:Y:S02]  /*1b3b0*/  SYNCS.PHASECHK.TRANS64.TRYWAIT P1, [R22+URZ+0x28820], R3 ;  /* 0x02882003160075a7 */ /* 0x001064000802017f */
[----:B-1----:R-:W-:Y:S05]  /*1b3c0*/  @!P1 NANOSLEEP.SYNCS 0x989680 ;  /* 0x009896800000995d */ /* 0x002fea0003900000 */
[----:B------:R-:W1:Y:S02]  /*1b3d0*/  @!P1 SYNCS.PHASECHK.TRANS64 P1, [R22+URZ+0x28820], R3 ;  /* 0x02882003160095a7 */ /* 0x000e64000802007f */
[----:B-1----:R-:W-:Y:S05]  /*1b3e0*/  @!P1 BRA `(.L_x_1480) ;  /* 0xfffffffc00f09947 */ /* 0x002fea000383ffff */
[----:B------:R-:W-:Y:S05]  /*1b3f0*/  BRA `(.L_x_1571) ;  /* 0xffffffb8006c7947 */ /* 0x000fea000383ffff */
.L_x_1485:
[----:B0-----:R0:W1:Y:S02]  /*1b400*/  SYNCS.PHASECHK.TRANS64.TRYWAIT P0, [R6+URZ+0x28840], R3 ;  /* 0x02884003060075a7 */ /* 0x001064000800017f */
[----:B-1----:R-:W-:Y:S05]  /*1b410*/  @!P0 NANOSLEEP.SYNCS 0x989680 ;  /* 0x009896800000895d */ /* 0x002fea0003900000 */
[----:B------:R-:W1:Y:S02]  /*1b420*/  @!P0 SYNCS.PHASECHK.TRANS64 P0, [R6+URZ+0x28840], R3 ;  /* 0x02884003060085a7 */ /* 0x000e64000800007f */
[----:B-1----:R-:W-:Y:S05]  /*1b430*/  @!P0 BRA `(.L_x_1485) ;  /* 0xfffffffc00f08947 */ /* 0x002fea000383ffff */
[----:B------:R-:W-:Y:S05]  /*1b440*/  BRA `(.L_x_1572) ;  /* 0xffffffbc00307947 */ /* 0x000fea000383ffff */
.L_x_1486:
[----:B------:R-:W-:Y:S01]  /*1b450*/  BSSY B1, `(.L_x_1573) ;  /* 0x0000008000017945 */ /* 0x000fe20003800000 */
[----:B------:R-:W-:Y:S02]  /*1b460*/  IMAD.MOV.U32 R13, RZ, RZ, R9 ;  /* 0x000000ffff0d7224 */ /* 0x000fe400078e0009 */
[----:B------:R-:W-:Y:S02]  /*1b470*/  IMAD.MOV.U32 R12, RZ, RZ, RZ ;  /* 0x000000ffff0c7224 */ /* 0x000fe400078e00ff */
[----:B------:R-:W-:Y:S02]  /*1b480*/  IMAD.MOV.U32 R11, RZ, RZ, 0x181f ;  /* 0x0000181fff0b7424 */ /* 0x000fe400078e00ff */
[----:B------:R-:W-:-:S07]  /*1b490*/  IMAD.MOV.U32 R15, RZ, RZ, -0x1 ;  /* 0xffffffffff0f7424 */ /* 0x000fce00078e00ff */
[----:B--2---:R-:W-:Y:S05]  /*1b4a0*/  WARPSYNC.COLLECTIVE R15, `(.L_x_1574) ;  /* 0x000000000f087348 */ /* 0x004fea0003c00000 */
[----:B--2---:R0:W1:Y:S02]  /*1b4b0*/  SHFL.IDX P6, R14, R13, R12, R11 ;  /* 0x0000000c0d0e7389 */ /* 0x00406400000c000b */
[----:B01----:R-:W-:Y:S01]  /*1b4c0*/  ENDCOLLECTIVE ;  /* 0x000000000000791b */ /* 0x003fe20003800000 */
.L_x_1574:
[----:B------:R-:W-:Y:S05]  /*1b4d0*/  BSYNC B1 ;  /* 0x0000000000017941 */ /* 0x000fea0003800000 */
.L_x_1573:
        /* <DEDUP_REMOVED lines=9> */
.L_x_1575:
[----:B------:R-:W-:Y:S02]  /*1b570*/  IMAD R8, R8, 0x2, R22 ;  /* 0x0000000208087824 */ /* 0x000fe400078e0216 */
[----:B------:R-:W-:Y:S02]  /*1b580*/  IMAD.MOV.U32 R13, RZ, RZ, R9 ;  /* 0x000000ffff0d7224 */ /* 0x000fe400078e0009 */
[----:B------:R-:W-:Y:S02]  /*1b590*/  IMAD.MOV.U32 R12, RZ, RZ, 0x1 ;  /* 0x00000001ff0c7424 */ /* 0x000fe400078e00ff */
[----:B------:R-:W-:-:S07]  /*1b5a0*/  IMAD.MOV.U32 R2, RZ, RZ, R14 ;  /* 0x000000ffff027224 */ /* 0x000fce00078e000e */
[----:B------:R-:W-:Y:S05]  /*1b5b0*/  WARPSYNC.COLLECTIVE R15, `(.L_x_1576) ;  /* 0x000000000f087348 */ /* 0x000fea0003c00000 */
[----:B------:R0:W1:Y:S02]  /*1b5c0*/  SHFL.IDX P6, R14, R13, R12, R11 ;  /* 0x0000000c0d0e7389 */ /* 0x00006400000c000b */
[----:B01----:R-:W-:Y:S01]  /*1b5d0*/  ENDCOLLECTIVE ;  /* 0x000000000000791b */ /* 0x003fe20003800000 */
.L_x_1576:
        /* <DEDUP_REMOVED lines=12> */
.L_x_1577:
[----:B------:R-:W-:Y:S02]  /*1b6a0*/  IMAD.MOV.U32 R13, RZ, RZ, R9 ;  /* 0x000000ffff0d7224 */ /* 0x000fe400078e0009 */
[----:B------:R-:W-:Y:S02]  /*1b6b0*/  IMAD.MOV.U32 R12, RZ, RZ, 0x2 ;  /* 0x00000002ff0c7424 */ /* 0x000fe400078e00ff */
[----:B------:R-:W-:-:S07]  /*1b6c0*/  IMAD.MOV.U32 R2, RZ, RZ, R14 ;  /* 0x000000ffff027224 */ /* 0x000fce00078e000e */
[----:B------:R-:W-:Y:S05]  /*1b6d0*/  WARPSYNC.COLLECTIVE R15, `(.L_x_1578) ;  /* 0x000000000f087348 */ /* 0x000fea0003c00000 */
[----:B------:R0:W1:Y:S02]  /*1b6e0*/  SHFL.IDX P6, R14, R13, R12, R11 ;  /* 0x0000000c0d0e7389 */ /* 0x00006400000c000b */
[----:B01----:R-:W-:Y:S01]  /*1b6f0*/  ENDCOLLECTIVE ;  /* 0x000000000000791b */ /* 0x003fe20003800000 */
.L_x_1578:
        /* <DEDUP_REMOVED lines=12> */
.L_x_1579:
[----:B------:R-:W-:Y:S02]  /*1b7c0*/  IMAD.MOV.U32 R13, RZ, RZ, R9 ;  /* 0x000000ffff0d7224 */ /* 0x000fe400078e0009 */
[----:B------:R-:W-:Y:S02]  /*1b7d0*/  IMAD.MOV.U32 R12, RZ, RZ, 0x3 ;  /* 0x00000003ff0c7424 */ /* 0x000fe400078e00ff */
[----:B------:R-:W-:-:S07]  /*1b7e0*/  IMAD.MOV.U32 R2, RZ, RZ, R14 ;  /* 0x000000ffff027224 */ /* 0x000fce00078e000e */
[----:B------:R-:W-:Y:S05]  /*1b7f0*/  WARPSYNC.COLLECTIVE R15, `(.L_x_1580) ;  /* 0x000000000f087348 */ /* 0x000fea0003c00000 */
[----:B------:R0:W1:Y:S02]  /*1b800*/  SHFL.IDX P6, R14, R13, R12, R11 ;  /* 0x0000000c0d0e7389 */ /* 0x00006400000c000b */
[----:B01----:R-:W-:Y:S01]  /*1b810*/  ENDCOLLECTIVE ;  /* 0x000000000000791b */ /* 0x003fe20003800000 */
.L_x_1580:
        /* <DEDUP_REMOVED lines=12> */
.L_x_1581:
[----:B------:R-:W-:Y:S02]  /*1b8e0*/  IMAD.MOV.U32 R13, RZ, RZ, R9 ;  /* 0x000000ffff0d7224 */ /* 0x000fe400078e0009 */
[----:B------:R-:W-:Y:S02]  /*1b8f0*/  IMAD.MOV.U32 R12, RZ, RZ, 0x4 ;  /* 0x00000004ff0c7424 */ /* 0x000fe400078e00ff */
[----:B------:R-:W-:-:S07]  /*1b900*/  IMAD.MOV.U32 R2, RZ, RZ, R14 ;  /* 0x000000ffff027224 */ /* 0x000fce00078e000e */
[----:B------:R-:W-:Y:S05]  /*1b910*/  WARPSYNC.COLLECTIVE R15, `(.L_x_1582) ;  /* 0x000000000f087348 */ /* 0x000fea0003c00000 */
[----:B------:R0:W1:Y:S02]  /*1b920*/  SHFL.IDX P6, R14, R13, R12, R11 ;  /* 0x0000000c0d0e7389 */ /* 0x00006400000c000b */
[----:B01----:R-:W-:Y:S01]  /*1b930*/  ENDCOLLECTIVE ;  /* 0x000000000000791b */ /* 0x003fe20003800000 */
.L_x_1582:
        /* <DEDUP_REMOVED lines=12> */
.L_x_1583:
[----:B------:R-:W-:Y:S02]  /*1ba00*/  IMAD.MOV.U32 R13, RZ, RZ, R9 ;  /* 0x000000ffff0d7224 */ /* 0x000fe400078e0009 */
[----:B------:R-:W-:Y:S02]  /*1ba10*/  IMAD.MOV.U32 R12, RZ, RZ, 0x5 ;  /* 0x00000005ff0c7424 */ /* 0x000fe400078e00ff */
[----:B------:R-:W-:-:S07]  /*1ba20*/  IMAD.MOV.U32 R2, RZ, RZ, R14 ;  /* 0x000000ffff027224 */ /* 0x000fce00078e000e */
[----:B------:R-:W-:Y:S05]  /*1ba30*/  WARPSYNC.COLLECTIVE R15, `(.L_x_1584) ;  /* 0x000000000f087348 */ /* 0x000fea0003c00000 */
[----:B------:R0:W1:Y:S02]  /*1ba40*/  SHFL.IDX P6, R14, R13, R12, R11 ;  /* 0x0000000c0d0e7389 */ /* 0x00006400000c000b */
[----:B01----:R-:W-:Y:S01]  /*1ba50*/  ENDCOLLECTIVE ;  /* 0x000000000000791b */ /* 0x003fe20003800000 */
.L_x_1584:
        /* <DEDUP_REMOVED lines=12> */
.L_x_1585:
[----:B------:R-:W-:Y:S02]  /*1bb20*/  IMAD.MOV.U32 R13, RZ, RZ, R9 ;  /* 0x000000ffff0d7224 */ /* 0x000fe400078e0009 */
[----:B------:R-:W-:Y:S02]  /*1bb30*/  IMAD.MOV.U32 R12, RZ, RZ, 0x6 ;  /* 0x00000006ff0c7424 */ /* 0x000fe400078e00ff */
[----:B------:R-:W-:-:S07]  /*1bb40*/  IMAD.MOV.U32 R2, RZ, RZ, R14 ;  /* 0x000000ffff027224 */ /* 0x000fce00078e000e */
[----:B------:R-:W-:Y:S05]  /*1bb50*/  WARPSYNC.COLLECTIVE R15, `(.L_x_1586) ;  /* 0x000000000f087348 */ /* 0x000fea0003c00000 */
[----:B------:R0:W1:Y:S02]  /*1bb60*/  SHFL.IDX P6, R14, R13, R12, R11 ;  /* 0x0000000c0d0e7389 */ /* 0x00006400000c000b */
[----:B01----:R-:W-:Y:S01]  /*1bb70*/  ENDCOLLECTIVE ;  /* 0x000000000000791b */ /* 0x003fe20003800000 */
.L_x_1586:
        /* <DEDUP_REMOVED lines=12> */
.L_x_1587:
[----:B------:R-:W-:Y:S02]  /*1bc40*/  IMAD.MOV.U32 R13, RZ, RZ, R9 ;  /* 0x000000ffff0d7224 */ /* 0x000fe400078e0009 */
[----:B------:R-:W-:Y:S02]  /*1bc50*/  IMAD.MOV.U32 R12, RZ, RZ, 0x7 ;  /* 0x00000007ff0c7424 */ /* 0x000fe400078e00ff */
[----:B------:R-:W-:-:S07]  /*1bc60*/  IMAD.MOV.U32 R2, RZ, RZ, R14 ;  /* 0x000000ffff027224 */ /* 0x000fce00078e000e */
[----:B------:R-:W-:Y:S05]  /*1bc70*/  WARPSYNC.COLLECTIVE R15, `(.L_x_1588) ;  /* 0x000000000f087348 */ /* 0x000fea0003c00000 */
[----:B------:R0:W1:Y:S02]  /*1bc80*/  SHFL.IDX P6, R14, R13, R12, R11 ;  /* 0x0000000c0d0e7389 */ /* 0x00006400000c000b */
[----:B01----:R-:W-:Y:S01]  /*1bc90*/  ENDCOLLECTIVE ;  /* 0x000000000000791b */ /* 0x003fe20003800000 */
.L_x_1588:
        /* <DEDUP_REMOVED lines=12> */
.L_x_1589:
[----:B------:R-:W-:Y:S01]  /*1bd60*/  IMAD.MOV.U32 R2, RZ, RZ, R14 ;  /* 0x000000ffff027224 */ /* 0x000fe200078e000e */
[----:B------:R-:W-:Y:S06]  /*1bd70*/  BRA `(.L_x_1590) ;  /* 0xffffffb400fc7947 */ /* 0x000fec000383ffff */
.L_x_1491:
[----:B-1----:R1:W3:Y:S02]  /*1bd80*/  SYNCS.PHASECHK.TRANS64.TRYWAIT P0, [R6+URZ+0x28860], R2 ;  /* 0x02886002060075a7 */ /* 0x0022e4000800017f */
[----:B---3--:R-:W-:Y:S05]  /*1bd90*/  @!P0 NANOSLEEP.SYNCS 0x989680 ;  /* 0x009896800000895d */ /* 0x008fea0003900000 */
[----:B------:R-:W3:Y:S02]  /*1bda0*/  @!P0 SYNCS.PHASECHK.TRANS64 P0, [R6+URZ+0x28860], R2 ;  /* 0x02886002060085a7 */ /* 0x000ee4000800007f */
[----:B---3--:R-:W-:Y:S05]  /*1bdb0*/  @!P0 BRA `(.L_x_1491) ;  /* 0xfffffffc00f08947 */ /* 0x008fea000383ffff */
[----:B------:R-:W-:Y:S05]  /*1bdc0*/  BRA `(.L_x_1591) ;  /* 0xffffffb800587947 */ /* 0x000fea000383ffff */
.L_x_1492:
        /* <DEDUP_REMOVED lines=8> */
.L_x_1593:
[----:B------:R-:W-:Y:S05]  /*1be50*/  BSYNC B1 ;  /* 0x0000000000017941 */ /* 0x000fea0003800000 */
.L_x_1592:
[----:B------:R-:W-:Y:S02]  /*1be60*/  IMAD.MOV.U32 R13, RZ, RZ, R17 ;  /* 0x000000ffff0d7224 */ /* 0x000fe400078e0011 */
[----:B------:R-:W-:Y:S02]  /*1be70*/  IMAD.MOV.U32 R12, RZ, RZ, RZ ;  /* 0x000000ffff0c7224 */ /* 0x000fe400078e00ff */
[----:B------:R-:W-:Y:S02]  /*1be80*/  IMAD.MOV.U32 R11, RZ, RZ, 0x181f ;  /* 0x0000181fff0b7424 */ /* 0x000fe400078e00ff */
[----:B------:R-:W-:Y:S02]  /*1be90*/  IMAD.MOV.U32 R15, RZ, RZ, -0x1 ;  /* 0xffffffffff0f7424 */ /* 0x000fe400078e00ff */
[----:B------:R-:W-:Y:S02]  /*1bea0*/  IMAD.MOV.U32 R3, RZ, RZ, R14 ;  /* 0x000000ffff037224 */ /* 0x000fe400078e000e */
[----:B------:R-:W-:-:S07]  /*1beb0*/  IMAD R7, R7, 0x2, R22 ;  /* 0x0000000207077824 */ /* 0x000fce00078e0216 */
[----:B------:R-:W-:Y:S05]  /*1bec0*/  WARPSYNC.COLLECTIVE R15, `(.L_x_1594) ;  /* 0x000000000f087348 */ /* 0x000fea0003c00000 */
[----:B------:R0:W1:Y:S02]  /*1bed0*/  SHFL.IDX P6, R14, R13, R12, R11 ;  /* 0x0000000c0d0e7389 */ /* 0x00006400000c000b */
[----:B01----:R-:W-:Y:S01]  /*1bee0*/  ENDCOLLECTIVE ;  /* 0x000000000000791b */ /* 0x003fe20003800000 */
.L_x_1594:
[----:B------:R-:W-:Y:S02]  /*1bef0*/  IMAD.MOV.U32 R13, RZ, RZ, R18 ;  /* 0x000000ffff0d7224 */ /* 0x000fe400078e0012 */
[----:B------:R-:W-:Y:S02]  /*1bf00*/  IMAD.MOV.U32 R12, RZ, RZ, 0x1 ;  /* 0x00000001ff0c7424 */ /* 0x000fe400078e00ff */
[----:B------:R-:W-:-:S07]  /*1bf10*/  IMAD.MOV.U32 R2, RZ, RZ, R14 ;  /* 0x000000ffff027224 */ /* 0x000fce00078e000e */
[----:B------:R-:W-:Y:S05]  /*1bf20*/  WARPSYNC.COLLECTIVE R15, `(.L_x_1595) ;  /* 0x000000000f087348 */ /* 0x000fea0003c00000 */
[----:B------:R0:W1:Y:S02]  /*1bf30*/  SHFL.IDX P6, R14, R13, R12, R11 ;  /* 0x0000000c0d0e7389 */ /* 0x00006400000c000b */
[----:B01----:R-:W-:Y:S01]  /*1bf40*/  ENDCOLLECTIVE ;  /* 0x000000000000791b */ /* 0x003fe20003800000 */
.L_x_1595:
        /* <DEDUP_REMOVED lines=14> */
.L_x_1596:
[----:B------:R-:W-:Y:S02]  /*1c030*/  IMAD.MOV.U32 R13, RZ, RZ, R18 ;  /* 0x000000ffff0d7224 */ /* 0x000fe400078e0012 */
[----:B------:R-:W-:Y:S02]  /*1c040*/  IMAD.MOV.U32 R12, RZ, RZ, 0x2 ;  /* 0x00000002ff0c7424 */ /* 0x000fe400078e00ff */
[----:B------:R-:W-:-:S07]  /*1c050*/  IMAD.MOV.U32 R2, RZ, RZ, R14 ;  /* 0x000000ffff027224 */ /* 0x000fce00078e000e */
[----:B------:R-:W-:Y:S05]  /*1c060*/  WARPSYNC.COLLECTIVE R15, `(.L_x_1597) ;  /* 0x000000000f087348 */ /* 0x000fea0003c00000 */
[----:B------:R0:W1:Y:S02]  /*1c070*/  SHFL.IDX P6, R14, R13, R12, R11 ;  /* 0x0000000c0d0e7389 */ /* 0x00006400000c000b */
[----:B01----:R-:W-:Y:S01]  /*1c080*/  ENDCOLLECTIVE ;  /* 0x000000000000791b */ /* 0x003fe20003800000 */
.L_x_1597:
        /* <DEDUP_REMOVED lines=14> */
.L_x_1598:
[----:B------:R-:W-:Y:S02]  /*1c170*/  IMAD.MOV.U32 R13, RZ, RZ, R18 ;  /* 0x000000ffff0d7224 */ /* 0x000fe400078e0012 */
[----:B------:R-:W-:Y:S02]  /*1c180*/  IMAD.MOV.U32 R12, RZ, RZ, 0x3 ;  /* 0x00000003ff0c7424 */ /* 0x000fe400078e00ff */
[----:B------:R-:W-:-:S07]  /*1c190*/  IMAD.MOV.U32 R2, RZ, RZ, R14 ;  /* 0x000000ffff027224 */ /* 0x000fce00078e000e */
[----:B------:R-:W-:Y:S05]  /*1c1a0*/  WARPSYNC.COLLECTIVE R15, `(.L_x_1599) ;  /* 0x000000000f087348 */ /* 0x000fea0003c00000 */
[----:B------:R0:W1:Y:S02]  /*1c1b0*/  SHFL.IDX P6, R14, R13, R12, R11 ;  /* 0x0000000c0d0e7389 */ /* 0x00006400000c000b */
[----:B01----:R-:W-:Y:S01]  /*1c1c0*/  ENDCOLLECTIVE ;  /* 0x000000000000791b */ /* 0x003fe20003800000 */
.L_x_1599:
        /* <DEDUP_REMOVED lines=14> */
.L_x_1600:
[----:B------:R-:W-:Y:S02]  /*1c2b0*/  IMAD.MOV.U32 R13, RZ, RZ, R18 ;  /* 0x000000ffff0d7224 */ /* 0x000fe400078e0012 */
[----:B------:R-:W-:Y:S02]  /*1c2c0*/  IMAD.MOV.U32 R12, RZ, RZ, 0x4 ;  /* 0x00000004ff0c7424 */ /* 0x000fe400078e00ff */
[----:B------:R-:W-:-:S07]  /*1c2d0*/  IMAD.MOV.U32 R2, RZ, RZ, R14 ;  /* 0x000000ffff027224 */ /* 0x000fce00078e000e */
[----:B------:R-:W-:Y:S05]  /*1c2e0*/  WARPSYNC.COLLECTIVE R15, `(.L_x_1601) ;  /* 0x000000000f087348 */ /* 0x000fea0003c00000 */
[----:B------:R0:W1:Y:S02]  /*1c2f0*/  SHFL.IDX P6, R14, R13, R12, R11 ;  /* 0x0000000c0d0e7389 */ /* 0x00006400000c000b */
[----:B01----:R-:W-:Y:S01]  /*1c300*/  ENDCOLLECTIVE ;  /* 0x000000000000791b */ /* 0x003fe20003800000 */
.L_x_1601:
        /* <DEDUP_REMOVED lines=14> */
.L_x_1602:
[----:B------:R-:W-:Y:S02]  /*1c3f0*/  IMAD.MOV.U32 R13, RZ, RZ, R18 ;  /* 0x000000ffff0d7224 */ /* 0x000fe400078e0012 */
[----:B------:R-:W-:Y:S02]  /*1c400*/  IMAD.MOV.U32 R12, RZ, RZ, 0x5 ;  /* 0x00000005ff0c7424 */ /* 0x000fe400078e00ff */
[----:B------:R-:W-:-:S07]  /*1c410*/  IMAD.MOV.U32 R2, RZ, RZ, R14 ;  /* 0x000000ffff027224 */ /* 0x000fce00078e000e */
[----:B------:R-:W-:Y:S05]  /*1c420*/  WARPSYNC.COLLECTIVE R15, `(.L_x_1603) ;  /* 0x000000000f087348 */ /* 0x000fea0003c00000 */
[----:B------:R0:W1:Y:S02]  /*1c430*/  SHFL.IDX P6, R14, R13, R12, R11 ;  /* 0x0000000c0d0e7389 */ /* 0x00006400000c000b */
[----:B01----:R-:W-:Y:S01]  /*1c440*/  ENDCOLLECTIVE ;  /* 0x000000000000791b */ /* 0x003fe20003800000 */
.L_x_1603:
        /* <DEDUP_REMOVED lines=14> */
.L_x_1604:
[----:B------:R-:W-:Y:S02]  /*1c530*/  IMAD.MOV.U32 R13, RZ, RZ, R18 ;  /* 0x000000ffff0d7224 */ /* 0x000fe400078e0012 */
[----:B------:R-:W-:Y:S02]  /*1c540*/  IMAD.MOV.U32 R12, RZ, RZ, 0x6 ;  /* 0x00000006ff0c7424 */ /* 0x000fe400078e00ff */
[----:B------:R-:W-:-:S07]  /*1c550*/  IMAD.MOV.U32 R2, RZ, RZ, R14 ;  /* 0x000000ffff027224 */ /* 0x000fce00078e000e */
[----:B------:R-:W-:Y:S05]  /*1c560*/  WARPSYNC.COLLECTIVE R15, `(.L_x_1605) ;  /* 0x000000000f087348 */ /* 0x000fea0003c00000 */
[----:B------:R0:W1:Y:S02]  /*1c570*/  SHFL.IDX P6, R14, R13, R12, R11 ;  /* 0x0000000c0d0e7389 */ /* 0x00006400000c000b */
[----:B01----:R-:W-:Y:S01]  /*1c580*/  ENDCOLLECTIVE ;  /* 0x000000000000791b */ /* 0x003fe20003800000 */
.L_x_1605:
        /* <DEDUP_REMOVED lines=14> */
.L_x_1606:
[----:B------:R-:W-:Y:S02]  /*1c670*/  IMAD.MOV.U32 R13, RZ, RZ, R18 ;  /* 0x000000ffff0d7224 */ /* 0x000fe400078e0012 */
[----:B------:R-:W-:Y:S02]  /*1c680*/  IMAD.MOV.U32 R12, RZ, RZ, 0x7 ;  /* 0x00000007ff0c7424 */ /* 0x000fe400078e00ff */
[----:B------:R-:W-:-:S07]  /*1c690*/  IMAD.MOV.U32 R2, RZ, RZ, R14 ;  /* 0x000000ffff027224 */ /* 0x000fce00078e000e */
[----:B------:R-:W-:Y:S05]  /*1c6a0*/  WARPSYNC.COLLECTIVE R15, `(.L_x_1607) ;  /* 0x000000000f087348 */ /* 0x000fea0003c00000 */
[----:B------:R0:W1:Y:S02]  /*1c6b0*/  SHFL.IDX P6, R14, R13, R12, R11 ;  /* 0x0000000c0d0e7389 */ /* 0x00006400000c000b */
[----:B01----:R-:W-:Y:S01]  /*1c6c0*/  ENDCOLLECTIVE ;  /* 0x000000000000791b */ /* 0x003fe20003800000 */
.L_x_1607:
        /* <DEDUP_REMOVED lines=13> */
.L_x_1608:
[----:B------:R-:W-:Y:S01]  /*1c7a0*/  @!PT LDS RZ, [RZ] ;  /* 0x00000000fffff984 */ /* 0x000fe20000000800 */
[----:B------:R-:W-:Y:S01]  /*1c7b0*/  @!PT LDS RZ, [RZ] ;  /* 0x00000000fffff984 */ /* 0x000fe20000000800 */
[----:B------:R-:W-:Y:S01]  /*1c7c0*/  @!PT LDS RZ, [RZ] ;  /* 0x00000000fffff984 */ /* 0x000fe20000000800 */
[----:B------:R0:W-:Y:S01]  /*1c7d0*/  LDGSTS.E.BYPASS.LTC128B.128 [R7+0x7400], desc[UR36][R2.64+0x80], !P0 ;  /* 0x0740008002077fae */ /* 0x0001e2000c101d64 */
[----:B------:R-:W-:Y:S05]  /*1c7e0*/  BRA `(.L_x_1609) ;  /* 0xffffffb000dc7947 */ /* 0x000fea000383ffff */
.L_x_1500:
[----:B0-----:R0:W1:Y:S02]  /*1c7f0*/  SYNCS.PHASECHK.TRANS64.TRYWAIT P0, [R0+URZ+0x28860], R3 ;  /* 0x02886003000075a7 */ /* 0x001064000800017f */
[----:B-1----:R-:W-:Y:S05]  /*1c800*/  @!P0 NANOSLEEP.SYNCS 0x989680 ;  /* 0x009896800000895d */ /* 0x002fea0003900000 */
[----:B------:R-:W1:Y:S02]  /*1c810*/  @!P0 SYNCS.PHASECHK.TRANS64 P0, [R0+URZ+0x28860], R3 ;  /* 0x02886003000085a7 */ /* 0x000e64000800007f */
[----:B-1----:R-:W-:Y:S05]  /*1c820*/  @!P0 BRA `(.L_x_1500) ;  /* 0xfffffffc00f08947 */ /* 0x002fea000383ffff */
[----:B------:R-:W-:Y:S05]  /*1c830*/  BRA `(.L_x_1610) ;  /* 0xffffffb400e87947 */ /* 0x000fea000383ffff */
.L_x_1501:
[----:B------:R-:W-:Y:S01]  /*1c840*/  BSSY B0, `(.L_x_1611) ;  /* 0x0000008000007945 */ /* 0x000fe20003800000 */
[----:B------:R-:W-:Y:S02]  /*1c850*/  IMAD.MOV.U32 R13, RZ, RZ, R18 ;  /* 0x000000ffff0d7224 */ /* 0x000fe400078e0012 */
[----:B------:R-:W-:Y:S02]  /*1c860*/  IMAD.MOV.U32 R12, RZ, RZ, RZ ;  /* 0x000000ffff0c7224 */ /* 0x000fe400078e00ff */
[----:B------:R-:W-:Y:S02]  /*1c870*/  IMAD.MOV.U32 R11, RZ, RZ, 0x181f ;  /* 0x0000181fff0b7424 */ /* 0x000fe400078e00ff */
[----:B------:R-:W-:-:S07]  /*1c880*/  IMAD.MOV.U32 R15, RZ, RZ, -0x1 ;  /* 0xffffffffff0f7424 */ /* 0x000fce00078e00ff */
[----:B0-2---:R-:W-:Y:S05]  /*1c890*/  WARPSYNC.COLLECTIVE R15, `(.L_x_1612) ;  /* 0x000000000f087348 */ /* 0x005fea0003c00000 */
[----:B--2---:R1:W2:Y:S02]  /*1c8a0*/  SHFL.IDX P6, R14, R13, R12, R11 ;  /* 0x0000000c0d0e7389 */ /* 0x0042a400000c000b */
[----:B012---:R-:W-:Y:S01]  /*1c8b0*/  ENDCOLLECTIVE ;  /* 0x000000000000791b */ /* 0x007fe20003800000 */
.L_x_1612:
[----:B------:R-:W-:Y:S05]  /*1c8c0*/  BSYNC B0 ;  /* 0x0000000000007941 */ /* 0x000fea0003800000 */
.L_x_1611:
        /* <DEDUP_REMOVED lines=9> */
.L_x_1613:
        /* <DEDUP_REMOVED lines=12> */
.L_x_1614:
        /* <DEDUP_REMOVED lines=13> */
.L_x_1615:
[----:B------:R-:W-:Y:S02]  /*1caf0*/  IMAD.MOV.U32 R13, RZ, RZ, R18 ;  /* 0x000000ffff0d7224 */ /* 0x000fe400078e0012 */
[----:B------:R-:W-:Y:S02]  /*1cb00*/  IMAD.MOV.U32 R12, RZ, RZ, 0x2 ;  /* 0x00000002ff0c7424 */ /* 0x000fe400078e00ff */
[----:B------:R-:W-:-:S07]  /*1cb10*/  IMAD.MOV.U32 R10, RZ, RZ, R14 ;  /* 0x000000ffff0a7224 */ /* 0x000fce00078e000e */
[----:B------:R-:W-:Y:S05]  /*1cb20*/  WARPSYNC.COLLECTIVE R15, `(.L_x_1616) ;  /* 0x000000000f087348 */ /* 0x000fea0003c00000 */
[----:B------:R0:W1:Y:S02]  /*1cb30*/  SHFL.IDX P6, R14, R13, R12, R11 ;  /* 0x0000000c0d0e7389 */ /* 0x00006400000c000b */
[----:B01----:R-:W-:Y:S01]  /*1cb40*/  ENDCOLLECTIVE ;  /* 0x000000000000791b */ /* 0x003fe20003800000 */
.L_x_1616:
        /* <DEDUP_REMOVED lines=14> */
.L_x_1617:
[----:B------:R-:W-:Y:S02]  /*1cc30*/  IMAD.MOV.U32 R13, RZ, RZ, R18 ;  /* 0x000000ffff0d7224 */ /* 0x000fe400078e0012 */
[----:B------:R-:W-:Y:S01]  /*1cc40*/  IMAD.MOV.U32 R12, RZ, RZ, 0x3 ;  /* 0x00000003ff0c7424 */ /* 0x000fe200078e00ff */
[----:B------:R-:W-:-:S13]  /*1cc50*/  IADD3 R2, P2, R14, R5, RZ ;  /* 0x000000050e027210 */ /* 0x000fda0007f5e0ff */
[----:B------:R-:W-:Y:S05]  /*1cc60*/  WARPSYNC.COLLECTIVE R15, `(.L_x_1618) ;  /* 0x000000000f087348 */ /* 0x000fea0003c00000 */
[----:B------:R0:W1:Y:S02]  /*1cc70*/  SHFL.IDX P6, R14, R13, R12, R11 ;  /* 0x0000000c0d0e7389 */ /* 0x00006400000c000b */
[----:B01----:R-:W-:Y:S01]  /*1cc80*/  ENDCOLLECTIVE ;  /* 0x000000000000791b */ /* 0x003fe20003800000 */
.L_x_1618:
        /* <DEDUP_REMOVED lines=13> */
.L_x_1619:
[----:B------:R-:W-:Y:S02]  /*1cd60*/  IMAD.MOV.U32 R13, RZ, RZ, R18 ;  /* 0x000000ffff0d7224 */ /* 0x000fe400078e0012 */
[----:B------:R-:W-:Y:S01]  /*1cd70*/  IMAD.MOV.U32 R12, RZ, RZ, 0x4 ;  /* 0x00000004ff0c7424 */ /* 0x000fe200078e00ff */
[----:B------:R-:W-:-:S13]  /*1cd80*/  IADD3 R2, P2, R14, R5, RZ ;  /* 0x000000050e027210 */ /* 0x000fda0007f5e0ff */
[----:B------:R-:W-:Y:S05]  /*1cd90*/  WARPSYNC.COLLECTIVE R15, `(.L_x_1620) ;  /* 0x000000000f087348 */ /* 0x000fea0003c00000 */
[----:B------:R0:W1:Y:S02]  /*1cda0*/  SHFL.IDX P6, R14, R13, R12, R11 ;  /* 0x0000000c0d0e7389 */ /* 0x00006400000c000b */
[----:B01----:R-:W-:Y:S01]  /*1cdb0*/  ENDCOLLECTIVE ;  /* 0x000000000000791b */ /* 0x003fe20003800000 */
.L_x_1620:
        /* <DEDUP_REMOVED lines=13> */
.L_x_1621:
[----:B------:R-:W-:Y:S02]  /*1ce90*/  IMAD.MOV.U32 R13, RZ, RZ, R18 ;  /* 0x000000ffff0d7224 */ /* 0x000fe400078e0012 */
[----:B------:R-:W-:Y:S02]  /*1cea0*/  IMAD.MOV.U32 R12, RZ, RZ, 0x5 ;  /* 0x00000005ff0c7424 */ /* 0x000fe400078e00ff */
[----:B------:R-:W-:-:S07]  /*1ceb0*/  IMAD.MOV.U32 R10, RZ, RZ, R14 ;  /* 0x000000ffff0a7224 */ /* 0x000fce00078e000e */
[----:B------:R-:W-:Y:S05]  /*1cec0*/  WARPSYNC.COLLECTIVE R15, `(.L_x_1622) ;  /* 0x000000000f087348 */ /* 0x000fea0003c00000 */
[----:B------:R0:W1:Y:S02]  /*1ced0*/  SHFL.IDX P6, R14, R13, R12, R11 ;  /* 0x0000000c0d0e7389 */ /* 0x00006400000c000b */
[----:B01----:R-:W-:Y:S01]  /*1cee0*/  ENDCOLLECTIVE ;  /* 0x000000000000791b */ /* 0x003fe20003800000 */
.L_x_1622:
        /* <DEDUP_REMOVED lines=14> */
.L_x_1623:
[----:B------:R-:W-:Y:S02]  /*1cfd0*/  IMAD.MOV.U32 R13, RZ, RZ, R18 ;  /* 0x000000ffff0d7224 */ /* 0x000fe400078e0012 */
[----:B------:R-:W-:Y:S01]  /*1cfe0*/  IMAD.MOV.U32 R12, RZ, RZ, 0x6 ;  /* 0x00000006ff0c7424 */ /* 0x000fe200078e00ff */
[----:B------:R-:W-:-:S13]  /*1cff0*/  IADD3 R2, P2, R14, R5, RZ ;  /* 0x000000050e027210 */ /* 0x000fda0007f5e0ff */
[----:B------:R-:W-:Y:S05]  /*1d000*/  WARPSYNC.COLLECTIVE R15, `(.L_x_1624) ;  /* 0x000000000f087348 */ /* 0x000fea0003c00000 */
[----:B------:R0:W1:Y:S02]  /*1d010*/  SHFL.IDX P6, R14, R13, R12, R11 ;  /* 0x0000000c0d0e7389 */ /* 0x00006400000c000b */
[----:B01----:R-:W-:Y:S01]  /*1d020*/  ENDCOLLECTIVE ;  /* 0x000000000000791b */ /* 0x003fe20003800000 */
.L_x_1624:
        /* <DEDUP_REMOVED lines=13> */
.L_x_1625:
[----:B------:R-:W-:Y:S02]  /*1d100*/  IMAD.MOV.U32 R13, RZ, RZ, R18 ;  /* 0x000000ffff0d7224 */ /* 0x000fe400078e0012 */
[----:B------:R-:W-:Y:S02]  /*1d110*/  IMAD.MOV.U32 R12, RZ, RZ, 0x7 ;  /* 0x00000007ff0c7424 */ /* 0x000fe400078e00ff */
[----:B------:R-:W-:-:S07]  /*1d120*/  IMAD.MOV.U32 R10, RZ, RZ, R14 ;  /* 0x000000ffff0a7224 */ /* 0x000fce00078e000e */
[----:B------:R-:W-:Y:S05]  /*1d130*/  WARPSYNC.COLLECTIVE R15, `(.L_x_1626) ;  /* 0x000000000f087348 */ /* 0x000fea0003c00000 */
[----:B------:R0:W1:Y:S02]  /*1d140*/  SHFL.IDX P6, R14, R13, R12, R11 ;  /* 0x0000000c0d0e7389 */ /* 0x00006400000c000b */
[----:B01----:R-:W-:Y:S01]  /*1d150*/  ENDCOLLECTIVE ;  /* 0x000000000000791b */ /* 0x003fe20003800000 */
.L_x_1626:
        /* <DEDUP_REMOVED lines=12> */
.L_x_1627:
[----:B------:R-:W-:Y:S05]  /*1d220*/  BRA `(.L_x_1628) ;  /* 0xffffffb000887947 */ /* 0x000fea000383ffff */
.L_x_1506:
        /* <DEDUP_REMOVED lines=8> */
.L_x_1630:
[----:B------:R-:W-:Y:S05]  /*1d2b0*/  BSYNC B0 ;  /* 0x0000000000007941 */ /* 0x000fea0003800000 */
.L_x_1629:
[----:B------:R-:W-:Y:S02]  /*1d2c0*/  IMAD.MOV.U32 R13, RZ, RZ, R16 ;  /* 0x000000ffff0d7224 */ /* 0x000fe400078e0010 */
[----:B------:R-:W-:Y:S02]  /*1d2d0*/  IMAD.MOV.U32 R12, RZ, RZ, 0x1 ;  /* 0x00000001ff0c7424 */ /* 0x000fe400078e00ff */
[----:B------:R-:W-:Y:S02]  /*1d2e0*/  IMAD.MOV.U32 R11, RZ, RZ, 0x1f ;  /* 0x0000001fff0b7424 */ /* 0x000fe400078e00ff */
[----:B------:R-:W-:Y:S02]  /*1d2f0*/  IMAD.MOV.U32 R15, RZ, RZ, -0x1 ;  /* 0xffffffffff0f7424 */ /* 0x000fe400078e00ff */
[----:B------:R-:W-:Y:S02]  /*1d300*/  IMAD.IADD R9, R19, 0x1, R10 ;  /* 0x0000000113097824 */ /* 0x000fe400078e020a */
[----:B------:R-:W-:-:S07]  /*1d310*/  IMAD.MOV.U32 R0, RZ, RZ, R14 ;  /* 0x000000ffff007224 */ /* 0x000fce00078e000e */
[----:B------:R-:W-:Y:S05]  /*1d320*/  WARPSYNC.COLLECTIVE R15, `(.L_x_1631) ;  /* 0x000000000f087348 */ /* 0x000fea0003c00000 */
[----:B------:R0:W1:Y:S02]  /*1d330*/  SHFL.IDX P6, R14, R13, R12, R11 ;  /* 0x0000000c0d0e7389 */ /* 0x00006400000c000b */
[----:B01----:R-:W-:Y:S01]  /*1d340*/  ENDCOLLECTIVE ;  /* 0x000000000000791b */ /* 0x003fe20003800000 */
.L_x_1631:
[----:B------:R-:W-:Y:S02]  /*1d350*/  ULDC UR4, c[0x0][0xc3c] ;  /* 0x00030f0000047ab9 */ /* 0x000fe40000000800 */
[----:B------:R-:W-:-:S13]  /*1d360*/  ISETP.GE.OR P1, PT, R9, UR4, !P0 ;  /* 0x0000000409007c0c */ /* 0x000fda000c726670 */
[----:B------:R-:W0:Y:S08]  /*1d370*/  @!P1 LDC.64 R4, c[0x0][0xc80] ;  /* 0x00032000ff049b82 */ /* 0x000e300000000a00 */
[----:B------:R-:W1:Y:S01]  /*1d380*/  @!P1 LDC.64 R2, c[0x0][0xc78] ;  /* 0x00031e00ff029b82 */ /* 0x000e620000000a00 */
[----:B------:R-:W-:Y:S02]  /*1d390*/  IMAD.MOV.U32 R17, RZ, RZ, RZ ;  /* 0x000000ffff117224 */ /* 0x000fe400078e00ff */
[----:B------:R-:W-:-:S02]  /*1d3a0*/  IMAD.MOV.U32 R8, RZ, RZ, RZ ;  /* 0x000000ffff087224 */ /* 0x000fc400078e00ff */
[----:B------:R-:W-:Y:S02]  /*1d3b0*/  IMAD.MOV.U32 R11, RZ, RZ, RZ ;  /* 0x000000ffff0b7224 */ /* 0x000fe400078e00ff */
[----:B------:R-:W-:Y:S02]  /*1d3c0*/  IMAD.MOV.U32 R7, RZ, RZ, R14 ;  /* 0x000000ffff077224 */ /* 0x000fe400078e000e */
[----:B0-----:R-:W-:-:S06]  /*1d3d0*/  @!P1 IMAD.WIDE R4, R9, 0x4, R4 ;  /* 0x0000000409049825 */ /* 0x001fcc00078e0204 */
[----:B------:R-:W2:Y:S01]  /*1d3e0*/  @!P1 LDG.E R4, desc[UR36][R4.64] ;  /* 0x0000002404049981 */ /* 0x000ea2000c1e1900 */
[----:B-1----:R-:W-:-:S06]  /*1d3f0*/  @!P1 IMAD.WIDE R2, R9, 0x4, R2 ;  /* 0x0000000409029825 */ /* 0x002fcc00078e0202 */
[----:B------:R-:W3:Y:S01]  /*1d400*/  @!P1 LDG.E R2, desc[UR36][R2.64] ;  /* 0x0000002402029981 */ /* 0x000ee2000c1e1900 */
[C---:B------:R-:W-:Y:S02]  /*1d410*/  ISETP.GE.U32.AND P2, PT, R10.reuse, 0x2, PT ;  /* 0x000000020a00780c */ /* 0x040fe40003f46070 */
[C---:B------:R-:W-:Y:S02]  /*1d420*/  ISETP.GE.U32.AND P3, PT, R10.reuse, 0x4, PT ;  /* 0x000000040a00780c */ /* 0x040fe40003f66070 */
[C---:B------:R-:W-:Y:S02]  /*1d430*/  ISETP.GE.U32.AND P4, PT, R10.reuse, 0x8, PT ;  /* 0x000000080a00780c */ /* 0x040fe40003f86070 */
[C---:B------:R-:W-:Y:S01]  /*1d440*/  ISETP.GE.U32.AND P5, PT, R10.reuse, 0x10, PT ;  /* 0x000000100a00780c */ /* 0x040fe20003fa6070 */
[----:B--2---:R-:W-:Y:S02]  /*1d450*/  @!P1 IMAD.MOV.U32 R17, RZ, RZ, R4 ;  /* 0x000000ffff119224 */ /* 0x004fe400078e0004 */
[----:B---3--:R-:W-:Y:S01]  /*1d460*/  @!P1 IMAD.MOV.U32 R8, RZ, RZ, R2 ;  /* 0x000000ffff089224 */ /* 0x008fe200078e0002 */
[----:B------:R-:W-:-:S03]  /*1d470*/  ISETP.NE.AND P1, PT, R10, RZ, PT ;  /* 0x000000ff0a00720c */ /* 0x000fc60003f25270 */
[----:B------:R-:W-:-:S10]  /*1d480*/  IMAD R13, R8, R17, RZ ;  /* 0x00000011080d7224 */ /* 0x000fd400078e02ff */
[----:B------:R-:W-:Y:S05]  /*1d490*/  WARPSYNC.COLLECTIVE R15, `(.L_x_1632) ;  /* 0x000000000f087348 */ /* 0x000fea0003c00000 */
[----:B------:R0:W1:Y:S02]  /*1d4a0*/  SHFL.UP P6, R14, R13, R12, R11 ;  /* 0x0400000c0d0e7389 */ /* 0x00006400000c000b */
[----:B01----:R-:W-:Y:S01]  /*1d4b0*/  ENDCOLLECTIVE ;  /* 0x000000000000791b */ /* 0x003fe20003800000 */
.L_x_1632:
[----:B------:R-:W-:Y:S01]  /*1d4c0*/  IMAD.MOV.U32 R12, RZ, RZ, 0x2 ;  /* 0x00000002ff0c7424 */ /* 0x000fe200078e00ff */
[----:B------:R-:W-:-:S05]  /*1d4d0*/  SEL R6, R14, RZ, P1 ;  /* 0x000000ff0e067207 */ /* 0x000fca0000800000 */
[----:B------:R-:W-:-:S04]  /*1d4e0*/  IMAD.IADD R6, R13, 0x1, R6 ;  /* 0x000000010d067824 */ /* 0x000fc800078e0206 */
[----:B------:R-:W-:-:S07]  /*1d4f0*/  IMAD.MOV.U32 R13, RZ, RZ, R6 ;  /* 0x000000ffff0d7224 */ /* 0x000fce00078e0006 */
[----:B------:R-:W-:Y:S05]  /*1d500*/  WARPSYNC.COLLECTIVE R15, `(.L_x_1633) ;  /* 0x000000000f087348 */ /* 0x000fea0003c00000 */
[----:B------:R0:W1:Y:S02]  /*1d510*/  SHFL.UP P6, R14, R13, R12, R11 ;  /* 0x0400000c0d0e7389 */ /* 0x00006400000c000b */
[----:B01----:R-:W-:Y:S01]  /*1d520*/  ENDCOLLECTIVE ;  /* 0x000000000000791b */ /* 0x003fe20003800000 */
.L_x_1633:
[----:B------:R-:W-:Y:S01]  /*1d530*/  IMAD.MOV.U32 R12, RZ, RZ, 0x4 ;  /* 0x00000004ff0c7424 */ /* 0x000fe200078e00ff */
[----:B------:R-:W-:-:S05]  /*1d540*/  SEL R3, R14, RZ, P2 ;  /* 0x000000ff0e037207 */ /* 0x000fca0001000000 */
[----:B------:R-:W-:Y:S02]  /*1d550*/  IMAD.IADD R2, R6, 0x1, R3 ;  /* 0x0000000106027824 */ /* 0x000fe400078e0203 */
[----:B------:R-:W-:Y:S02]  /*1d560*/  IMAD.MOV.U32 R6, RZ, RZ, RZ ;  /* 0x000000ffff067224 */ /* 0x000fe400078e00ff */
[----:B------:R-:W-:-:S07]  /*1d570*/  IMAD.MOV.U32 R13, RZ, RZ, R2 ;  /* 0x000000ffff0d7224 */ /* 0x000fce00078e0002 */
[----:B------:R-:W-:Y:S05]  /*1d580*/  WARPSYNC.COLLECTIVE R15, `(.L_x_1634) ;  /* 0x000000000f087348 */ /* 0x000fea0003c00000 */
[----:B------:R0:W1:Y:S02]  /*1d590*/  SHFL.UP P6, R14, R13, R12, R11 ;  /* 0x0400000c0d0e7389 */ /* 0x00006400000c000b */
[----:B01----:R-:W-:Y:S01]  /*1d5a0*/  ENDCOLLECTIVE ;  /* 0x000000000000791b */ /* 0x003fe20003800000 */
.L_x_1634:
[----:B------:R-:W-:Y:S01]  /*1d5b0*/  IMAD.MOV.U32 R12, RZ, RZ, 0x8 ;  /* 0x00000008ff0c7424 */ /* 0x000fe200078e00ff */
[----:B------:R-:W-:-:S05]  /*1d5c0*/  SEL R3, R14, RZ, P3 ;  /* 0x000000ff0e037207 */ /* 0x000fca0001800000 */
[----:B------:R-:W-:-:S04]  /*1d5d0*/  IMAD.IADD R3, R2, 0x1, R3 ;  /* 0x0000000102037824 */ /* 0x000fc800078e0203 */
[----:B------:R-:W-:-:S07]  /*1d5e0*/  IMAD.MOV.U32 R13, RZ, RZ, R3 ;  /* 0x000000ffff0d7224 */ /* 0x000fce00078e0003 */
[----:B------:R-:W-:Y:S05]  /*1d5f0*/  WARPSYNC.COLLECTIVE R15, `(.L_x_1635) ;  /* 0x000000000f087348 */ /* 0x000fea0003c00000 */
[----:B------:R0:W1:Y:S02]  /*1d600*/  SHFL.UP P6, R14, R13, R12, R11 ;  /* 0x0400000c0d0e7389 */ /* 0x00006400000c000b */
[----:B01----:R-:W-:Y:S01]  /*1d610*/  ENDCOLLECTIVE ;  /* 0x000000000000791b */ /* 0x003fe20003800000 */
.L_x_1635:
[----:B------:R-:W-:Y:S01]  /*1d620*/  IMAD.MOV.U32 R12, RZ, RZ, 0x10 ;  /* 0x00000010ff0c7424 */ /* 0x000fe200078e00ff */
[----:B------:R-:W-:-:S05]  /*1d630*/  SEL R4, R14, RZ, P4 ;  /* 0x000000ff0e047207 */ /* 0x000fca0002000000 */
[----:B------:R-:W-:-:S04]  /*1d640*/  IMAD.IADD R4, R3, 0x1, R4 ;  /* 0x0000000103047824 */ /* 0x000fc800078e0204 */
[----:B------:R-:W-:-:S07]  /*1d650*/  IMAD.MOV.U32 R13, RZ, RZ, R4 ;  /* 0x000000ffff0d7224 */ /* 0x000fce00078e0004 */
[----:B------:R-:W-:Y:S05]  /*1d660*/  WARPSYNC.COLLECTIVE R15, `(.L_x_1636) ;  /* 0x000000000f087348 */ /* 0x000fea0003c00000 */
[----:B------:R0:W1:Y:S02]  /*1d670*/  SHFL.UP P6, R14, R13, R12, R11 ;  /* 0x0400000c0d0e7389 */ /* 0x00006400000c000b */
[----:B01----:R-:W-:Y:S01]  /*1d680*/  ENDCOLLECTIVE ;  /* 0x000000000000791b */ /* 0x003fe20003800000 */
.L_x_1636:
        /* <DEDUP_REMOVED lines=8> */
.L_x_1637:
[----:B------:R-:W-:Y:S05]  /*1d710*/  BRA `(.L_x_1638) ;  /* 0xffffffb000947947 */ /* 0x000fea000383ffff */
.L_x_1509:
[----:B------:R-:W-:Y:S01]  /*1d720*/  BSSY B0, `(.L_x_1639) ;  /* 0x0000007000007945 */ /* 0x000fe20003800000 */
[----:B------:R-:W-:Y:S02]  /*1d730*/  IMAD.MOV.U32 R12, RZ, RZ, 0x1 ;  /* 0x00000001ff0c7424 */ /* 0x000fe400078e00ff */
[----:B------:R-:W-:Y:S02]  /*1d740*/  IMAD.MOV.U32 R11, RZ, RZ, RZ ;  /* 0x000000ffff0b7224 */ /* 0x000fe400078e00ff */
[----:B------:R-:W-:-:S07]  /*1d750*/  IMAD.MOV.U32 R15, RZ, RZ, -0x1 ;  /* 0xffffffffff0f7424 */ /* 0x000fce00078e00ff */
[----:B------:R-:W-:Y:S05]  /*1d760*/  WARPSYNC.COLLECTIVE R15, `(.L_x_1640) ;  /* 0x000000000f087348 */ /* 0x000fea0003c00000 */
[----:B------:R0:W1:Y:S02]  /*1d770*/  SHFL.UP P6, R14, R13, R12, R11 ;  /* 0x0400000c0d0e7389 */ /* 0x00006400000c000b */
[----:B01----:R-:W-:Y:S01]  /*1d780*/  ENDCOLLECTIVE ;  /* 0x000000000000791b */ /* 0x003fe20003800000 */
.L_x_1640:
[----:B------:R-:W-:Y:S05]  /*1d790*/  BSYNC B0 ;  /* 0x0000000000007941 */ /* 0x000fea0003800000 */
.L_x_1639:
[----:B------:R-:W-:Y:S01]  /*1d7a0*/  SEL R14, R14, RZ, P1 ;  /* 0x000000ff0e0e7207 */ /* 0x000fe20000800000 */
[----:B------:R-:W-:Y:S02]  /*1d7b0*/  IMAD.MOV.U32 R12, RZ, RZ, 0x2 ;  /* 0x00000002ff0c7424 */ /* 0x000fe400078e00ff */
[----:B------:R-:W-:Y:S02]  /*1d7c0*/  IMAD.MOV.U32 R11, RZ, RZ, RZ ;  /* 0x000000ffff0b7224 */ /* 0x000fe400078e00ff */
[----:B------:R-:W-:Y:S02]  /*1d7d0*/  IMAD.IADD R13, R13, 0x1, R14 ;  /* 0x000000010d0d7824 */ /* 0x000fe400078e020e */
[----:B------:R-:W-:-:S07]  /*1d7e0*/  IMAD.MOV.U32 R15, RZ, RZ, -0x1 ;  /* 0xffffffffff0f7424 */ /* 0x000fce00078e00ff */
[----:B------:R-:W-:Y:S05]  /*1d7f0*/  WARPSYNC.COLLECTIVE R15, `(.L_x_1641) ;  /* 0x000000000f087348 */ /* 0x000fea0003c00000 */
[----:B------:R0:W1:Y:S02]  /*1d800*/  SHFL.UP P6, R14, R13, R12, R11 ;  /* 0x0400000c0d0e7389 */ /* 0x00006400000c000b */
[----:B01----:R-:W-:Y:S01]  /*1d810*/  ENDCOLLECTIVE ;  /* 0x000000000000791b */ /* 0x003fe20003800000 */
.L_x_1641:
[----:B------:R-:W-:Y:S01]  /*1d820*/  IMAD.MOV.U32 R12, RZ, RZ, 0x4 ;  /* 0x00000004ff0c7424 */ /* 0x000fe200078e00ff */
[----:B------:R-:W-:-:S05]  /*1d830*/  SEL R2, R14, RZ, P2 ;  /* 0x000000ff0e027207 */ /* 0x000fca0001000000 */
[----:B------:R-:W-:-:S04]  /*1d840*/  IMAD.IADD R2, R13, 0x1, R2 ;  /* 0x000000010d027824 */ /* 0x000fc800078e0202 */
[----:B------:R-:W-:-:S07]  /*1d850*/  IMAD.MOV.U32 R13, RZ, RZ, R2 ;  /* 0x000000ffff0d7224 */ /* 0x000fce00078e0002 */
[----:B------:R-:W-:Y:S05]  /*1d860*/  WARPSYNC.COLLECTIVE R15, `(.L_x_1642) ;  /* 0x000000000f087348 */ /* 0x000fea0003c00000 */
[----:B------:R0:W1:Y:S02]  /*1d870*/  SHFL.UP P6, R14, R13, R12, R11 ;  /* 0x0400000c0d0e7389 */ /* 0x00006400000c000b */
[----:B01----:R-:W-:Y:S01]  /*1d880*/  ENDCOLLECTIVE ;  /* 0x000000000000791b */ /* 0x003fe20003800000 */
.L_x_1642:
[----:B------:R-:W-:Y:S01]  /*1d890*/  IMAD.MOV.U32 R12, RZ, RZ, 0x8 ;  /* 0x00000008ff0c7424 */ /* 0x000fe200078e00ff */
[----:B------:R-:W-:-:S05]  /*1d8a0*/  SEL R3, R14, RZ, P3 ;  /* 0x000000ff0e037207 */ /* 0x000fca0001800000 */
[----:B------:R-:W-:-:S04]  /*1d8b0*/  IMAD.IADD R3, R2, 0x1, R3 ;  /* 0x0000000102037824 */ /* 0x000fc800078e0203 */
[----:B------:R-:W-:-:S07]  /*1d8c0*/  IMAD.MOV.U32 R13, RZ, RZ, R3 ;  /* 0x000000ffff0d7224 */ /* 0x000fce00078e0003 */
[----:B------:R-:W-:Y:S05]  /*1d8d0*/  WARPSYNC.COLLECTIVE R15, `(.L_x_1643) ;  /* 0x000000000f087348 */ /* 0x000fea0003c00000 */
[----:B------:R0:W1:Y:S02]  /*1d8e0*/  SHFL.UP P6, R14, R13, R12, R11 ;  /* 0x0400000c0d0e7389 */ /* 0x00006400000c000b */
[----:B01----:R-:W-:Y:S01]  /*1d8f0*/  ENDCOLLECTIVE ;  /* 0x000000000000791b */ /* 0x003fe20003800000 */
.L_x_1643:
[----:B------:R-:W-:Y:S01]  /*1d900*/  IMAD.MOV.U32 R12, RZ, RZ, 0x10 ;  /* 0x00000010ff0c7424 */ /* 0x000fe200078e00ff */
[----:B------:R-:W-:-:S05]  /*1d910*/  SEL R4, R14, RZ, P4 ;  /* 0x000000ff0e047207 */ /* 0x000fca0002000000 */
[----:B------:R-:W-:-:S04]  /*1d920*/  IMAD.IADD R4, R3, 0x1, R4 ;  /* 0x0000000103047824 */ /* 0x000fc800078e0204 */
[----:B------:R-:W-:-:S07]  /*1d930*/  IMAD.MOV.U32 R13, RZ, RZ, R4 ;  /* 0x000000ffff0d7224 */ /* 0x000fce00078e0004 */
[----:B------:R-:W-:Y:S05]  /*1d940*/  WARPSYNC.COLLECTIVE R15, `(.L_x_1644) ;  /* 0x000000000f087348 */ /* 0x000fea0003c00000 */
[----:B------:R0:W1:Y:S02]  /*1d950*/  SHFL.UP P6, R14, R13, R12, R11 ;  /* 0x0400000c0d0e7389 */ /* 0x00006400000c000b */
[----:B01----:R-:W-:Y:S01]  /*1d960*/  ENDCOLLECTIVE ;  /* 0x000000000000791b */ /* 0x003fe20003800000 */
.L_x_1644:
        /* <DEDUP_REMOVED lines=8> */
.L_x_1645:
[----:B------:R-:W-:Y:S05]  /*1d9f0*/  BRA `(.L_x_1646) ;  /* 0xffffffb000807947 */ /* 0x000fea000383ffff */
.L_x_1511:
[----:B------:R-:W-:Y:S01]  /*1da00*/  BSSY B0, `(.L_x_1647) ;  /* 0x0000006000007945 */ /* 0x000fe20003800000 */
[----:B------:R-:W-:Y:S01]  /*1da10*/  PLOP3.LUT P6, PT, P6, PT, PT, 0x8, 0x0 ;  /* 0x000000000000781c */ /* 0x000fe200037ce170 */
[----:B------:R-:W-:-:S12]  /*1da20*/  IMAD.MOV.U32 R15, RZ, RZ, -0x1 ;  /* 0xffffffffff0f7424 */ /* 0x000fd800078e00ff */
[----:B0-----:R-:W-:Y:S05]  /*1da30*/  WARPSYNC.COLLECTIVE R15, `(.L_x_1648) ;  /* 0x000000000f087348 */ /* 0x001fea0003c00000 */
[----:B------:R-:W-:Y:S01]  /*1da40*/  VOTE.ANY R14, PT, P6 ;  /* 0x00000000000e7806 */ /* 0x000fe200030e0100 */
[----:B0-----:R-:W-:Y:S06]  /*1da50*/  ENDCOLLECTIVE ;  /* 0x000000000000791b */ /* 0x001fec0003800000 */
.L_x_1648:
[----:B------:R-:W-:Y:S05]  /*1da60*/  BSYNC B0 ;  /* 0x0000000000007941 */ /* 0x000fea0003800000 */
.L_x_1647:
[----:B------:R-:W-:Y:S02]  /*1da70*/  IMAD.MOV.U32 R3, RZ, RZ, R14 ;  /* 0x000000ffff037224 */ /* 0x000fe400078e000e */
[----:B------:R-:W-:Y:S02]  /*1da80*/  IMAD.MOV.U32 R13, RZ, RZ, R17 ;  /* 0x000000ffff0d7224 */ /* 0x000fe400078e0011 */
[----:B------:R0:W1:Y:S01]  /*1da90*/  POPC R12, R3 ;  /* 0x00000003000c7309 */ /* 0x0000620000000000 */
[----:B------:R-:W-:Y:S02]  /*1daa0*/  IMAD.MOV.U32 R11, RZ, RZ, 0x1f ;  /* 0x0000001fff0b7424 */ /* 0x000fe400078e00ff */
[----:B------:R-:W-:-:S07]  /*1dab0*/  IMAD.MOV.U32 R15, RZ, RZ, -0x1 ;  /* 0xffffffffff0f7424 */ /* 0x000fce00078e00ff */
[----:B01----:R-:W-:Y:S05]  /*1dac0*/  WARPSYNC.COLLECTIVE R15, `(.L_x_1649) ;  /* 0x000000000f087348 */ /* 0x003fea0003c00000 */
[----:B-1----:R1:W2:Y:S02]  /*1dad0*/  SHFL.IDX P6, R14, R13, R12, R11 ;  /* 0x0000000c0d0e7389 */ /* 0x0022a400000c000b */
[----:B012---:R-:W-:Y:S01]  /*1dae0*/  ENDCOLLECTIVE ;  /* 0x000000000000791b */ /* 0x007fe20003800000 */
.L_x_1649:
[----:B------:R-:W-:Y:S02]  /*1daf0*/  IMAD.IADD R19, R12, 0x1, R19 ;  /* 0x000000010c137824 */ /* 0x000fe400078e0213 */
[----:B------:R-:W-:Y:S02]  /*1db00*/  IMAD.MOV.U32 R13, RZ, RZ, R8 ;  /* 0x000000ffff0d7224 */ /* 0x000fe400078e0008 */
[----:B------:R-:W-:-:S07]  /*1db10*/  IMAD.MOV.U32 R17, RZ, RZ, R14 ;  /* 0x000000ffff117224 */ /* 0x000fce00078e000e */
[----:B------:R-:W-:Y:S05]  /*1db20*/  WARPSYNC.COLLECTIVE R15, `(.L_x_1650) ;  /* 0x000000000f087348 */ /* 0x000fea0003c00000 */
[----:B------:R0:W1:Y:S02]  /*1db30*/  SHFL.IDX P6, R14, R13, R12, R11 ;  /* 0x0000000c0d0e7389 */ /* 0x00006400000c000b */
[----:B01----:R-:W-:Y:S01]  /*1db40*/  ENDCOLLECTIVE ;  /* 0x000000000000791b */ /* 0x003fe20003800000 */
.L_x_1650:
[----:B------:R-:W-:Y:S01]  /*1db50*/  IMAD.MOV.U32 R8, RZ, RZ, R14 ;  /* 0x000000ffff087224 */ /* 0x000fe200078e000e */
[----:B------:R-:W-:Y:S06]  /*1db60*/  BRA `(.L_x_1651) ;  /* 0xffffffb000647947 */ /* 0x000fec000383ffff */
.L_x_1513:
[----:B------:R-:W-:Y:S01]  /*1db70*/  BSSY B0, `(.L_x_1652) ;  /* 0x0000007000007945 */ /* 0x000fe20003800000 */
[----:B------:R-:W-:Y:S02]  /*1db80*/  IMAD.MOV.U32 R13, RZ, RZ, R2 ;  /* 0x000000ffff0d7224 */ /* 0x000fe400078e0002 */
[----:B------:R-:W-:Y:S02]  /*1db90*/  IMAD.MOV.U32 R11, RZ, RZ, 0x1f ;  /* 0x0000001fff0b7424 */ /* 0x000fe400078e00ff */
[----:B------:R-:W-:-:S07]  /*1dba0*/  IMAD.MOV.U32 R15, RZ, RZ, -0x1 ;  /* 0xffffffffff0f7424 */ /* 0x000fce00078e00ff */
[----:B0-23--:R-:W-:Y:S05]  /*1dbb0*/  WARPSYNC.COLLECTIVE R15, `(.L_x_1653) ;  /* 0x000000000f087348 */ /* 0x00dfea0003c00000 */
[----:B------:R1:W4:Y:S02]  /*1dbc0*/  SHFL.IDX P6, R14, R13, R12, R11 ;  /* 0x0000000c0d0e7389 */ /* 0x00032400000c000b */
[----:B01234-:R-:W-:Y:S01]  /*1dbd0*/  ENDCOLLECTIVE ;  /* 0x000000000000791b */ /* 0x01ffe20003800000 */
.L_x_1653:
[----:B------:R-:W-:Y:S05]  /*1dbe0*/  BSYNC B0 ;  /* 0x0000000000007941 */ /* 0x000fea0003800000 */
.L_x_1652:
[----:B------:R-:W-:Y:S01]  /*1dbf0*/  IMAD.MOV.U32 R6, RZ, RZ, R14 ;  /* 0x000000ffff067224 */ /* 0x000fe200078e000e */
[----:B------:R-:W-:Y:S06]  /*1dc00*/  BRA `(.L_x_1512) ;  /* 0xffffffb000547947 */ /* 0x000fec000383ffff */
.L_x_1519:
[----:B-1----:R1:W3:Y:S02]  /*1dc10*/  SYNCS.PHASECHK.TRANS64.TRYWAIT P0, [R4+URZ+0x28820], R0 ;  /* 0x02882000040075a7 */ /* 0x0022e4000800017f */
[----:B---3--:R-:W-:Y:S05]  /*1dc20*/  @!P0 NANOSLEEP.SYNCS 0x989680 ;  /* 0x009896800000895d */ /* 0x008fea0003900000 */
[----:B------:R-:W3:Y:S02]  /*1dc30*/  @!P0 SYNCS.PHASECHK.TRANS64 P0, [R4+URZ+0x28820], R0 ;  /* 0x02882000040085a7 */ /* 0x000ee4000800007f */
[----:B---3--:R-:W-:Y:S05]  /*1dc40*/  @!P0 BRA `(.L_x_1519) ;  /* 0xfffffffc00f08947 */ /* 0x008fea000383ffff */
[----:B------:R-:W-:Y:S05]  /*1dc50*/  BRA `(.L_x_1654) ;  /* 0xffffffb800ac7947 */ /* 0x000fea000383ffff */
.L_x_1520:
[----:B------:R-:W3:Y:S01]  /*1dc60*/  S2R R2, SR_TID.X ;  /* 0x0000000000027919 */ /* 0x000ee20000002100 */
[----:B------:R-:W-:Y:S01]  /*1dc70*/  BSSY B0, `(.L_x_1655) ;  /* 0x000000a000007945 */ /* 0x000fe20003800000 */
[----:B------:R-:W-:Y:S02]  /*1dc80*/  IMAD.MOV.U32 R12, RZ, RZ, RZ ;  /* 0x000000ffff0c7224 */ /* 0x000fe400078e00ff */
[----:B------:R-:W-:Y:S02]  /*1dc90*/  IMAD.MOV.U32 R11, RZ, RZ, 0x1f ;  /* 0x0000001fff0b7424 */ /* 0x000fe400078e00ff */
[----:B------:R-:W-:Y:S01]  /*1dca0*/  IMAD.MOV.U32 R15, RZ, RZ, -0x1 ;  /* 0xffffffffff0f7424 */ /* 0x000fe200078e00ff */
[----:B---3--:R-:W-:-:S04]  /*1dcb0*/  SHF.R.U32.HI R2, RZ, 0x5, R2 ;  /* 0x00000005ff027819 */ /* 0x008fc80000011602 */
[----:B------:R-:W-:-:S05]  /*1dcc0*/  LOP3.LUT R2, R2, 0x3, RZ, 0xc0, !PT ;  /* 0x0000000302027812 */ /* 0x000fca00078ec0ff */
[----:B------:R-:W-:-:S07]  /*1dcd0*/  IMAD.MOV.U32 R13, RZ, RZ, R2 ;  /* 0x000000ffff0d7224 */ /* 0x000fce00078e0002 */
[----:B012---:R-:W-:Y:S05]  /*1dce0*/  WARPSYNC.COLLECTIVE R15, `(.L_x_1656) ;  /* 0x000000000f087348 */ /* 0x007fea0003c00000 */
[----:B------:R3:W4:Y:S02]  /*1dcf0*/  SHFL.IDX P6, R14, R13, R12, R11 ;  /* 0x0000000c0d0e7389 */ /* 0x00072400000c000b */
[----:B01234-:R-:W-:Y:S01]  /*1dd00*/  ENDCOLLECTIVE ;  /* 0x000000000000791b */ /* 0x01ffe20003800000 */
.L_x_1656:
[----:B------:R-:W-:Y:S05]  /*1dd10*/  BSYNC B0 ;  /* 0x0000000000007941 */ /* 0x000fea0003800000 */
.L_x_1655:
[----:B------:R-:W-:Y:S05]  /*1dd20*/  BRA `(.L_x_1657) ;  /* 0xffffffb800947947 */ /* 0x000fea000383ffff */
.L_x_1523:
[----:B------:R-:W-:Y:S01]  /*1dd30*/  BSSY B1, `(.L_x_1658) ;  /* 0x0000006000017945 */ /* 0x000fe20003800000 */
[----:B------:R-:W-:-:S07]  /*1dd40*/  IMAD.MOV.U32 R15, RZ, RZ, -0x1 ;  /* 0xffffffffff0f7424 */ /* 0x000fce00078e00ff */
[----:B012---:R-:W-:Y:S05]  /*1dd50*/  WARPSYNC.COLLECTIVE R15, `(.L_x_1659) ;  /* 0x000000000f0c7348 */ /* 0x007fea0003c00000 */
[----:B------:R-:W-:Y:S02]  /*1dd60*/  ELECT P6, UR62, PT ;  /* 0x00000000003e782f */ /* 0x000fe400038c0000 */
[----:B------:R-:W-:Y:S01]  /*1dd70*/  MOV R14, UR62 ;  /* 0x0000003e000e7c02 */ /* 0x000fe20008000f00 */
[----:B012---:R-:W-:Y:S10]  /*1dd80*/  ENDCOLLECTIVE ;  /* 0x000000000000791b */ /* 0x007ff40003800000 */
.L_x_1659:
[----:B------:R-:W-:Y:S05]  /*1dd90*/  BSYNC B1 ;  /* 0x0000000000017941 */ /* 0x000fea0003800000 */
.L_x_1658:
[----:B------:R-:W-:Y:S05]  /*1dda0*/  BRA `(.L_x_1660) ;  /* 0xffffffb8008c7947 */ /* 0x000fea000383ffff */
.L_x_1525:
[----:B-1----:R1:W3:Y:S02]  /*1ddb0*/  SYNCS.PHASECHK.TRANS64.TRYWAIT P1, [R5+URZ+0x28840], R0 ;  /* 0x02884000050075a7 */ /* 0x0022e4000802017f */
[----:B---3--:R-:W-:Y:S05]  /*1ddc0*/  @!P1 NANOSLEEP.SYNCS 0x989680 ;  /* 0x009896800000995d */ /* 0x008fea0003900000 */
[----:B------:R-:W3:Y:S02]  /*1ddd0*/  @!P1 SYNCS.PHASECHK.TRANS64 P1, [R5+URZ+0x28840], R0 ;  /* 0x02884000050095a7 */ /* 0x000ee4000802007f */
[----:B---3--:R-:W-:Y:S05]  /*1dde0*/  @!P1 BRA `(.L_x_1525) ;  /* 0xfffffffc00f09947 */ /* 0x008fea000383ffff */
[----:B------:R-:W-:Y:S05]  /*1ddf0*/  BRA `(.L_x_1661) ;  /* 0xffffffb800b47947 */ /* 0x000fea000383ffff */
.L_x_1527:
[----:B---3--:R3:W4:Y:S02]  /*1de00*/  SYNCS.PHASECHK.TRANS64.TRYWAIT P1, [R25+URZ+0x28840], R2 ;  /* 0x02884002190075a7 */ /* 0x008724000802017f */
[----:B----4-:R-:W-:Y:S05]  /*1de10*/  @!P1 NANOSLEEP.SYNCS 0x989680 ;  /* 0x009896800000995d */ /* 0x010fea0003900000 */
[----:B------:R-:W4:Y:S02]  /*1de20*/  @!P1 SYNCS.PHASECHK.TRANS64 P1, [R25+URZ+0x28840], R2 ;  /* 0x02884002190095a7 */ /* 0x000f24000802007f */
[----:B----4-:R-:W-:Y:S05]  /*1de30*/  @!P1 BRA `(.L_x_1527) ;  /* 0xfffffffc00f09947 */ /* 0x010fea000383ffff */
[----:B------:R-:W-:Y:S05]  /*1de40*/  BRA `(.L_x_1662) ;  /* 0xffffffb800c07947 */ /* 0x000fea000383ffff */
.L_x_1529:
[----:B----4-:R4:W0:Y:S02]  /*1de50*/  SYNCS.PHASECHK.TRANS64.TRYWAIT P1, [R5+URZ+0x28860], R0 ;  /* 0x02886000050075a7 */ /* 0x010824000802017f */
[----:B0-----:R-:W-:Y:S05]  /*1de60*/  @!P1 NANOSLEEP.SYNCS 0x989680 ;  /* 0x009896800000995d */ /* 0x001fea0003900000 */
[----:B------:R-:W0:Y:S02]  /*1de70*/  @!P1 SYNCS.PHASECHK.TRANS64 P1, [R5+URZ+0x28860], R0 ;  /* 0x02886000050095a7 */ /* 0x000e24000802007f */
[----:B0-----:R-:W-:Y:S05]  /*1de80*/  @!P1 BRA `(.L_x_1529) ;  /* 0xfffffffc00f09947 */ /* 0x001fea000383ffff */
[----:B------:R-:W-:Y:S05]  /*1de90*/  BRA `(.L_x_1663) ;  /* 0xffffffb800bc7947 */ /* 0x000fea000383ffff */
.L_x_1664:
        /* <DEDUP_REMOVED lines=14> */
.L_x_3546:


//--------------------- .text._ZN7cutlass13device_kernelIN5flash11enable_sm90INS1_16FlashAttnFwdSm90INS1_25CollectiveMainloopFwdSm90ILi2EN4cute5tupleIJNS5_1CILi1EEES8_S8_EEENS6_IJNS7_ILi128EEESA_SA_EEELi128ENS_6half_tEfNS_4arch4Sm90ELb0ELb1ELb1ELb1ELb1ELb1ELb0ELb1ELb1ELb1ELb1ELb0EEENS1_21CollectiveEpilogueFwdISB_S9_SC_SE_Li256ELb1ELb1ELb1ELb0EEENS1_36VarlenDynamicPersistentTileSchedulerILi128ELi128ELi256ELi128ELb1ELb1ELb1ELb1ELb0ELb1EEEEEEEEEvNT_6ParamsE --------------------------
	.section	.text._ZN7cutlass13device_kernelIN5flash11enable_sm90INS1_16FlashAttnFwdSm90INS1_25CollectiveMainloopFwdSm90ILi2EN4cute5tupleIJNS5_1CILi1EEES8_S8_EEENS6_IJNS7_ILi128EEESA_SA_EEELi128ENS_6half_tEfNS_4arch4Sm90ELb0ELb1ELb1ELb1ELb1ELb1ELb0ELb1ELb1ELb1ELb1ELb0EEENS1_21CollectiveEpilogueFwdISB_S9_SC_SE_Li256ELb1ELb1ELb1ELb0EEENS1_36VarlenDynamicPersistentTileSchedulerILi128ELi128ELi256ELi128ELb1ELb1ELb1ELb1ELb0ELb1EEEEEEEEEvNT_6ParamsE,"ax",@progbits
	.align	128
.text._ZN7cutlass13device_kernelIN5flash11enable_sm90INS1_16FlashAttnFwdSm90INS1_25CollectiveMainloopFwdSm90ILi2EN4cute5tupleIJNS5_1CILi1EEES8_S8_EEENS6_IJNS7_ILi128EEESA_SA_EEELi128ENS_6half_tEfNS_4arch4Sm90ELb0ELb1ELb1ELb1ELb1ELb1ELb0ELb1ELb1ELb1ELb1ELb0EEENS1_21CollectiveEpilogueFwdISB_S9_SC_SE_Li256ELb1ELb1ELb1ELb0EEENS1_36VarlenDynamicPersistentTileSchedulerILi128ELi128ELi256ELi128ELb1ELb1ELb1ELb1ELb0ELb1EEEEEEEEEvNT_6ParamsE:
        .type           _ZN7cutlass13device_kernelIN5flash11enable_sm90INS1_16FlashAttnFwdSm90INS1_25CollectiveMainloopFwdSm90ILi2EN4cute5tupleIJNS5_1CILi1EEES8_S8_EEENS6_IJNS7_ILi128EEESA_SA_EEELi128ENS_6half_tEfNS_4arch4Sm90ELb0ELb1ELb1ELb1ELb1ELb1ELb0ELb1ELb1ELb1ELb1ELb0EEENS1_21CollectiveEpilogueFwdISB_S9_SC_SE_Li256ELb1ELb1ELb1ELb0EEENS1_36VarlenDynamicPersistentTileSchedulerILi128ELi128ELi256ELi128ELb1ELb1ELb1ELb1ELb0ELb1EEEEEEEEEvNT_6ParamsE,@function
        .size           _ZN7cutlass13device_kernelIN5flash11enable_sm90INS1_16FlashAttnFwdSm90INS1_25CollectiveMainloopFwdSm90ILi2EN4cute5tupleIJNS5_1CILi1EEES8_S8_EEENS6_IJNS7_ILi128EEESA_SA_EEELi128ENS_6half_tEfNS_4arch4Sm90ELb0ELb1ELb1ELb1ELb1ELb1ELb0ELb1ELb1ELb1ELb1ELb0EEENS1_21CollectiveEpilogueFwdISB_S9_SC_SE_Li256ELb1ELb1ELb1ELb0EEENS1_36VarlenDynamicPersistentTileSchedulerILi128ELi128ELi256ELi128ELb1ELb1ELb1ELb1ELb0ELb1EEEEEEEEEvNT_6ParamsE,(.L_x_3547 - _ZN7cutlass13device_kernelIN5flash11enable_sm90INS1_16FlashAttnFwdSm90INS1_25CollectiveMainloopFwdSm90ILi2EN4cute5tupleIJNS5_1CILi1EEES8_S8_EEENS6_IJNS7_ILi128EEESA_SA_EEELi128ENS_6half_tEfNS_4arch4Sm90ELb0ELb1ELb1ELb1ELb1ELb1ELb0ELb1ELb1ELb1ELb1ELb0EEENS1_21CollectiveEpilogueFwdISB_S9_SC_SE_Li256ELb1ELb1ELb1ELb0EEENS1_36VarlenDynamicPersistentTileSchedulerILi128ELi128ELi256ELi128ELb1ELb1ELb1ELb1ELb0ELb1EEEEEEEEEvNT_6ParamsE)
        .other          _ZN7cutlass13device_kernelIN5flash11enable_sm90INS1_16FlashAttnFwdSm90INS1_25CollectiveMainloopFwdSm90ILi2EN4cute5tupleIJNS5_1CILi1EEES8_S8_EEENS6_IJNS7_ILi128EEESA_SA_EEELi128ENS_6half_tEfNS_4arch4Sm90ELb0ELb1ELb1ELb1ELb1ELb1ELb0ELb1ELb1ELb1ELb1ELb0EEENS1_21CollectiveEpilogueFwdISB_S9_SC_SE_Li256ELb1ELb1ELb1ELb0EEENS1_36VarlenDynamicPersistentTileSchedulerILi128ELi128ELi256ELi128ELb1ELb1ELb1ELb1ELb0ELb1EEEEEEEEEvNT_6ParamsE,@"STO_CUDA_ENTRY STV_DEFAULT"
_ZN7cutlass13device_kernelIN5flash11enable_sm90INS1_16FlashAttnFwdSm90INS1_25CollectiveMainloopFwdSm90ILi2EN4cute5tupleIJNS5_1CILi1EEES8_S8_EEENS6_IJNS7_ILi128EEESA_SA_EEELi128ENS_6half_tEfNS_4arch4Sm90ELb0ELb1ELb1ELb1ELb1ELb1ELb0ELb1ELb1ELb1ELb1ELb0EEENS1_21CollectiveEpilogueFwdISB_S9_SC_SE_Li256ELb1ELb1ELb1ELb0EEENS1_36VarlenDynamicPersistentTileSchedulerILi128ELi128ELi256ELi128ELb1ELb1ELb1ELb1ELb0ELb1EEEEEEEEEvNT_6ParamsE:
        /* <DEDUP_REMOVED lines=18> */
.L_x_1666:
[----:B------:R-:W-:Y:S05]  /*0120*/  BSYNC B0 ;  /* 0x0000000000007941 */ /* 0x000fea0003800000 */
.L_x_1665:
        /* <DEDUP_REMOVED lines=41> */
.L_x_1667:
        /* <DEDUP_REMOVED lines=22> */
.L_x_1668:
        /* <DEDUP_REMOVED lines=18> */
.L_x_1669:
        /* <DEDUP_REMOVED lines=22> */
.L_x_1670:
        /* <DEDUP_REMOVED lines=22> */
.L_x_1671:
        /* <DEDUP_REMOVED lines=8> */
.L_x_1674:
        /* <DEDUP_REMOVED lines=19> */
[----:B------:R-:W-:Y:S01]  /*0ab0*/  MOV R19, RZ ;  /* 0x000000ff00137202 */ /* 0x000fe20000000f00 */
[----:B------:R-:W-:Y:S01]  /*0ac0*/  VIADD R212, R18, 0x10400 ;  /* 0x0001040012d47836 */ /* 0x000fe20000000000 */
[----:B------:R-:W-:Y:S01]  /*0ad0*/  ULOP3.LUT UR39, UR36, 0x1, URZ, 0xfc, !UPT ;  /* 0x0000000124277892 */ /* 0x000fe2000f8efc3f */
[----:B------:R-:W-:Y:S01]  /*0ae0*/  IMAD.MOV.U32 R197, RZ, RZ, RZ ;  /* 0x000000ffffc57224 */ /* 0x000fe200078e00ff */
[----:B------:R-:W-:Y:S01]  /*0af0*/  SHF.R.S32.HI R3, RZ, 0x1f, R0 ;  /* 0x0000001fff037819 */ /* 0x000fe20000011400 */
[----:B------:R-:W-:Y:S01]  /*0b00*/  IMAD.MOV.U32 R187, RZ, RZ, RZ ;  /* 0x000000ffffbb7224 */ /* 0x000fe200078e00ff */
[----:B------:R-:W-:Y:S01]  /*0b10*/  UMOV UR37, URZ ;  /* 0x0000003f00257c82 */ /* 0x000fe20008000000 */
[----:B------:R-:W-:Y:S01]  /*0b20*/  IMAD.MOV.U32 R184, RZ, RZ, RZ ;  /* 0x000000ffffb87224 */ /* 0x000fe200078e00ff */
[CC--:B------:R-:W-:Y:S02]  /*0b30*/  LEA.HI R2, R3.reuse, R0.reuse, RZ, 0x7 ;  /* 0x0000000003027211 */ /* 0x0c0fe400078f38ff */
[----:B------:R-:W-:-:S02]  /*0b40*/  LEA.HI R4, R3, R0, RZ, 0x4 ;  /* 0x0000000003047211 */ /* 0x000fc400078f20ff */
[----:B------:R-:W-:Y:S02]  /*0b50*/  LOP3.LUT R5, R2, 0xffffff80, RZ, 0xc0, !PT ;  /* 0xffffff8002057812 */ /* 0x000fe400078ec0ff */
[----:B------:R-:W-:Y:S02]  /*0b60*/  SHF.R.S32.HI R7, RZ, 0x4, R4 ;  /* 0x00000004ff077819 */ /* 0x000fe40000011404 */
[----:B------:R-:W-:Y:S01]  /*0b70*/  SHF.R.S32.HI R13, RZ, 0x7, R2 ;  /* 0x00000007ff0d7819 */ /* 0x000fe20000011402 */
[----:B------:R-:W-:Y:S01]  /*0b80*/  IMAD.IADD R14, R0, 0x1, -R5 ;  /* 0x00000001000e7824 */ /* 0x000fe200078e0a05 */
[CC--:B------:R-:W-:Y:S02]  /*0b90*/  LEA.HI R5, R3.reuse, R0.reuse, RZ, 0x5 ;  /* 0x0000000003057211 */ /* 0x0c0fe400078f28ff */
[----:B------:R-:W-:Y:S02]  /*0ba0*/  LEA.HI R188, R3, R0, RZ, 0x3 ;  /* 0x0000000003bc7211 */ /* 0x000fe400078f18ff */
[----:B------:R-:W-:Y:S01]  /*0bb0*/  SHF.R.S32.HI R8, RZ, 0x1f, R14 ;  /* 0x0000001fff087819 */ /* 0x000fe2000001140e */
[----:B------:R-:W-:Y:S01]  /*0bc0*/  IMAD.SHL.U32 R6, R5, 0x20, RZ ;  /* 0x0000002005067824 */ /* 0x000fe200078e00ff */
[----:B------:R-:W-:Y:S01]  /*0bd0*/  LOP3.LUT R5, R4, 0x3fffff0, RZ, 0xc0, !PT ;  /* 0x03fffff004057812 */ /* 0x000fe200078ec0ff */
[----:B------:R-:W-:Y:S01]  /*0be0*/  STL [R1+0x8], R14 ;  /* 0x0000080e01007387 */ /* 0x000fe20000100800 */
[----:B------:R-:W-:-:S02]  /*0bf0*/  LEA.HI R10, R8, R14, RZ, 0x2 ;  /* 0x0000000e080a7211 */ /* 0x000fc400078f10ff */
[----:B------:R-:W-:Y:S01]  /*0c00*/  LOP3.LUT R6, R6, 0xfffffc00, RZ, 0xc0, !PT ;  /* 0xfffffc0006067812 */ /* 0x000fe200078ec0ff */
[----:B------:R0:W-:Y:S01]  /*0c10*/  STL [R1+0x34], R13 ;  /* 0x0000340d01007387 */ /* 0x0001e20000100800 */
[----:B------:R-:W-:Y:S02]  /*0c20*/  IADD3 R5, R0, -R5, RZ ;  /* 0x8000000500057210 */ /* 0x000fe40007ffe0ff */
[--C-:B------:R-:W-:Y:S02]  /*0c30*/  SHF.R.S32.HI R11, RZ, 0x2, R10.reuse ;  /* 0x00000002ff0b7819 */ /* 0x100fe4000001140a */
[----:B------:R-:W-:Y:S01]  /*0c40*/  SHF.R.S32.HI R12, RZ, 0x1f, R10 ;  /* 0x0000001fff0c7819 */ /* 0x000fe2000001140a */
[----:B------:R-:W-:Y:S01]  /*0c50*/  IMAD R9, R5, 0x40, R6 ;  /* 0x0000004005097824 */ /* 0x000fe200078e0206 */
[----:B------:R-:W-:Y:S02]  /*0c60*/  LEA.HI R5, R3, R0, RZ, 0x2 ;  /* 0x0000000003057211 */ /* 0x000fe400078f10ff */
[----:B------:R-:W-:-:S02]  /*0c70*/  LEA.HI R4, R4, R7, RZ, 0x1 ;  /* 0x0000000704047211 */ /* 0x000fc400078f08ff */
[----:B------:R-:W-:Y:S02]  /*0c80*/  LOP3.LUT R5, R5, 0xfffffffc, RZ, 0xc0, !PT ;  /* 0xfffffffc05057812 */ /* 0x000fe400078ec0ff */
[----:B------:R-:W-:Y:S02]  /*0c90*/  LEA.HI R12, R12, R11, RZ, 0x3 ;  /* 0x0000000b0c0c7211 */ /* 0x000fe400078f18ff */
[----:B------:R-:W-:Y:S01]  /*0ca0*/  LOP3.LUT R4, R4, 0x1ffffffe, RZ, 0xc0, !PT ;  /* 0x1ffffffe04047812 */ /* 0x000fe200078ec0ff */
[----:B------:R-:W-:Y:S01]  /*0cb0*/  IMAD.IADD R6, R0, 0x1, -R5 ;  /* 0x0000000100067824 */ /* 0x000fe200078e0a05 */
[----:B------:R-:W-:Y:S02]  /*0cc0*/  LOP3.LUT R12, R12, 0xfffffff8, RZ, 0xc0, !PT ;  /* 0xfffffff80c0c7812 */ /* 0x000fe400078ec0ff */
[----:B------:R-:W-:Y:S01]  /*0cd0*/  LEA.HI R8, R8, R14, RZ, 0x5 ;  /* 0x0000000e08087211 */ /* 0x000fe200078f28ff */
[----:B------:R-:W-:Y:S01]  /*0ce0*/  IMAD.IADD R4, R7, 0x1, -R4 ;  /* 0x0000000107047824 */ /* 0x000fe200078e0a04 */
[----:B------:R-:W-:Y:S01]  /*0cf0*/  LEA.HI R2, R2, R13, RZ, 0x1 ;  /* 0x0000000d02027211 */ /* 0x000fe200078f08ff */
[----:B------:R-:W-:Y:S01]  /*0d00*/  IMAD.IADD R11, R11, 0x1, -R12 ;  /* 0x000000010b0b7824 */ /* 0x000fe200078e0a0c */
[----:B------:R-:W-:-:S02]  /*0d10*/  LOP3.LUT R5, R188, 0xfffffff8, RZ, 0xc0, !PT ;  /* 0xfffffff8bc057812 */ /* 0x000fc400078ec0ff */
[----:B------:R-:W-:Y:S02]  /*0d20*/  SHF.R.S32.HI R8, RZ, 0x5, R8 ;  /* 0x00000005ff087819 */ /* 0x000fe40000011408 */
[----:B------:R-:W-:Y:S01]  /*0d30*/  LOP3.LUT R2, R2, 0x3fffffe, RZ, 0xc0, !PT ;  /* 0x03fffffe02027812 */ /* 0x000fe200078ec0ff */
[----:B------:R-:W-:Y:S01]  /*0d40*/  IMAD.IADD R220, R0, 0x1, -R5 ;  /* 0x0000000100dc7824 */ /* 0x000fe200078e0a05 */
[----:B------:R-:W-:Y:S01]  /*0d50*/  SHF.R.S32.HI R188, RZ, 0x3, R188 ;  /* 0x00000003ffbc7819 */ /* 0x000fe200000114bc */
[----:B------:R-:W-:Y:S01]  /*0d60*/  IMAD R11, R8, 0x10, R11 ;  /* 0x00000010080b7824 */ /* 0x000fe200078e020b */
[----:B------:R-:W-:Y:S01]  /*0d70*/  LEA.HI R3, R3, R0, RZ, 0x6 ;  /* 0x0000000003037211 */ /* 0x000fe200078f30ff */
[----:B------:R-:W-:Y:S01]  /*0d80*/  IMAD R0, R4, 0x8, R9 ;  /* 0x0000000804007824 */ /* 0x000fe200078e0209 */
[----:B------:R-:W-:Y:S01]  /*0d90*/  IADD3 R2, R13, -R2, RZ ;  /* 0x800000020d027210 */ /* 0x000fe20007ffe0ff */
[C---:B0-----:R-:W-:Y:S01]  /*0da0*/  VIADD R13, R188.reuse, 0x40 ;  /* 0x00000040bc0d7836 */ /* 0x041fe20000000000 */
[----:B------:R-:W-:Y:S01]  /*0db0*/  IADD3 R15, R188, 0x20, RZ ;  /* 0x00000020bc0f7810 */ /* 0x000fe20007ffe0ff */
[----:B------:R-:W-:Y:S01]  /*0dc0*/  IMAD.SHL.U32 R3, R3, 0x8, RZ ;  /* 0x0000000803037824 */ /* 0x000fe200078e00ff */
[----:B------:R0:W-:Y:S01]  /*0dd0*/  STL [R1+0x3c], R0 ;  /* 0x00003c0001007387 */ /* 0x0001e20000100800 */
[----:B------:R-:W-:Y:S01]  /*0de0*/  LEA.HI R7, R6, R6, RZ, 0x1 ;  /* 0x0000000606077211 */ /* 0x000fe200078f08ff */
[----:B------:R-:W-:Y:S01]  /*0df0*/  IMAD R8, R2, 0x40, R11 ;  /* 0x0000004002087824 */ /* 0x000fe200078e020b */
[----:B------:R-:W-:Y:S01]  /*0e00*/  SHF.R.S32.HI R2, RZ, 0x1f, R13 ;  /* 0x0000001fff027819 */ /* 0x000fe2000001140d */
[C---:B------:R-:W-:Y:S01]  /*0e10*/  IMAD.SHL.U32 R207, R188.reuse, 0x40, RZ ;  /* 0x00000040bccf7824 */ /* 0x040fe200078e00ff */
[----:B------:R-:W-:Y:S01]  /*0e20*/  LOP3.LUT R211, R3, 0xfffffe00, RZ, 0xc0, !PT ;  /* 0xfffffe0003d37812 */ /* 0x000fe200078ec0ff */
[----:B------:R-:W-:Y:S01]  /*0e30*/  VIADD R12, R188, 0x60 ;  /* 0x00000060bc0c7836 */ /* 0x000fe20000000000 */
[----:B------:R-:W-:Y:S01]  /*0e40*/  LOP3.LUT R7, R7, 0x1ffffffe, RZ, 0xc0, !PT ;  /* 0x1ffffffe07077812 */ /* 0x000fe200078ec0ff */
[----:B------:R-:W-:Y:S01]  /*0e50*/  IMAD.SHL.U32 R203, R15, 0x40, RZ ;  /* 0x000000400fcb7824 */ /* 0x000fe200078e00ff */
[----:B------:R-:W-:Y:S01]  /*0e60*/  LEA.HI R4, R2, R13, RZ, 0x3 ;  /* 0x0000000d02047211 */ /* 0x000fe200078f18ff */
[----:B------:R-:W-:Y:S01]  /*0e70*/  IMAD.SHL.U32 R16, R220, 0x8, RZ ;  /* 0x00000008dc107824 */ /* 0x000fe200078e00ff */
[----:B0-----:R-:W-:Y:S01]  /*0e80*/  SHF.R.S32.HI R0, RZ, 0x1f, R15 ;  /* 0x0000001fff007819 */ /* 0x001fe2000001140f */
[----:B------:R-:W-:Y:S01]  /*0e90*/  IMAD.SHL.U32 R202, R13, 0x40, RZ ;  /* 0x000000400dca7824 */ /* 0x000fe200078e00ff */
[----:B------:R-:W-:Y:S01]  /*0ea0*/  LOP3.LUT R207, R207, 0x1c0, RZ, 0xc0, !PT ;  /* 0x000001c0cfcf7812 */ /* 0x000fe200078ec0ff */
[----:B------:R-:W-:Y:S01]  /*0eb0*/  IMAD.IADD R7, R6, 0x1, -R7 ;  /* 0x0000000106077824 */ /* 0x000fe200078e0a07 */
[----:B------:R-:W-:Y:S01]  /*0ec0*/  LEA.HI R3, R0, R15, RZ, 0x3 ;  /* 0x0000000f00037211 */ /* 0x000fe200078f18ff */
[----:B------:R-:W-:Y:S01]  /*0ed0*/  IMAD.SHL.U32 R4, R4, 0x40, RZ ;  /* 0x0000004004047824 */ /* 0x000fe200078e00ff */
[----:B------:R-:W-:Y:S01]  /*0ee0*/  SHF.R.S32.HI R5, RZ, 0x1f, R12 ;  /* 0x0000001fff057819 */ /* 0x000fe2000001140c */
[----:B------:R-:W-:Y:S01]  /*0ef0*/  STL [R1+0x38], R8 ;  /* 0x0000380801007387 */ /* 0x000fe20000100800 */
[----:B------:R-:W-:Y:S01]  /*0f00*/  LOP3.LUT R203, R203, 0x1c0, RZ, 0xc0, !PT ;  /* 0x000001c0cbcb7812 */ /* 0x000fe200078ec0ff */
[----:B------:R-:W-:Y:S01]  /*0f10*/  IMAD.SHL.U32 R3, R3, 0x40, RZ ;  /* 0x0000004003037824 */ /* 0x000fe200078e00ff */
[----:B------:R-:W-:Y:S01]  /*0f20*/  LOP3.LUT R0, R207, 0x38, R16, 0xf8, !PT ;  /* 0x00000038cf007812 */ /* 0x000fe200078ef810 */
[----:B------:R-:W-:Y:S01]  /*0f30*/  IMAD.SHL.U32 R22, R220, 0x4, RZ ;  /* 0x00000004dc167824 */ /* 0x000fe200078e00ff */
[----:B------:R-:W-:Y:S01]  /*0f40*/  SHF.R.U32.HI R6, RZ, 0x3, R207 ;  /* 0x00000003ff067819 */ /* 0x000fe200000116cf */
[----:B------:R-:W-:Y:S01]  /*0f50*/  VIADD R2, R16, 0x40 ;  /* 0x0000004010027836 */ /* 0x000fe20000000000 */
[----:B------:R-:W-:Y:S01]  /*0f60*/  LOP3.LUT R202, R202, 0x1c0, RZ, 0xc0, !PT ;  /* 0x000001c0caca7812 */ /* 0x000fe200078ec0ff */
[----:B------:R-:W-:Y:S01]  /*0f70*/  VIADD R186, R22, 0x20 ;  /* 0x0000002016ba7836 */ /* 0x000fe20000000000 */
[----:B------:R-:W-:Y:S01]  /*0f80*/  SHF.L.U32 R201, R12, 0x6, RZ ;  /* 0x000000060cc97819 */ /* 0x000fe200000006ff */
[----:B------:R-:W-:Y:S01]  /*0f90*/  IMAD R200, R7, 0x8, R8 ;  /* 0x0000000807c87824 */ /* 0x000fe200078e0208 */
[----:B------:R-:W-:-:S02]  /*0fa0*/  LEA.HI R5, R5, R12, RZ, 0x3 ;  /* 0x0000000c05057211 */ /* 0x000fc400078f18ff */
[----:B------:R-:W-:Y:S02]  /*0fb0*/  LOP3.LUT R219, R211, R0, R6, 0xf6, !PT ;  /* 0x00000000d3db7212 */ /* 0x000fe400078ef606 */
[----:B------:R-:W-:Y:S02]  /*0fc0*/  SHF.R.U32.HI R13, RZ, 0x3, R203 ;  /* 0x00000003ff0d7819 */ /* 0x000fe400000116cb */
[----:B------:R-:W-:Y:S02]  /*0fd0*/  LOP3.LUT R9, R203, 0x38, R16, 0xf8, !PT ;  /* 0x00000038cb097812 */ /* 0x000fe400078ef810 */
[----:B------:R-:W-:Y:S02]  /*0fe0*/  LOP3.LUT R210, R3, 0xfffffe00, RZ, 0xc0, !PT ;  /* 0xfffffe0003d27812 */ /* 0x000fe400078ec0ff */
[----:B------:R-:W-:Y:S02]  /*0ff0*/  SHF.R.U32.HI R12, RZ, 0x3, R202 ;  /* 0x00000003ff0c7819 */ /* 0x000fe400000116ca */
[----:B------:R-:W-:-:S02]  /*1000*/  LOP3.LUT R0, R202, 0x38, R16, 0xf8, !PT ;  /* 0x00000038ca007812 */ /* 0x000fc400078ef810 */
[----:B------:R-:W-:Y:S02]  /*1010*/  LOP3.LUT R209, R4, 0xfffffe00, RZ, 0xc0, !PT ;  /* 0xfffffe0004d17812 */ /* 0x000fe400078ec0ff */
[----:B------:R-:W-:Y:S02]  /*1020*/  LOP3.LUT R201, R201, 0x1c0, RZ, 0xc0, !PT ;  /* 0x000001c0c9c97812 */ /* 0x000fe400078ec0ff */
[----:B------:R-:W-:Y:S02]  /*1030*/  LOP3.LUT R10, R10, 0x7ffffffc, RZ, 0xc0, !PT ;  /* 0x7ffffffc0a0a7812 */ /* 0x000fe400078ec0ff */
[----:B------:R-:W-:Y:S02]  /*1040*/  SHF.L.U32 R5, R5, 0x6, RZ ;  /* 0x0000000605057819 */ /* 0x000fe400000006ff */
[----:B------:R-:W-:Y:S01]  /*1050*/  LOP3.LUT R9, R210, R9, R13, 0xf6, !PT ;  /* 0x00000009d2097212 */ /* 0x000fe200078ef60d */
[----:B------:R-:W-:Y:S01]  /*1060*/  IMAD.IADD R10, R14, 0x1, -R10 ;  /* 0x000000010e0a7824 */ /* 0x000fe200078e0a0a */
[----:B------:R-:W-:-:S02]  /*1070*/  LOP3.LUT R3, R209, R0, R12, 0xf6, !PT ;  /* 0x00000000d1037212 */ /* 0x000fc400078ef60c */
[----:B------:R-:W-:Y:S01]  /*1080*/  SHF.R.U32.HI R6, RZ, 0x3, R201 ;  /* 0x00000003ff067819 */ /* 0x000fe200000116c9 */
[----:B------:R-:W-:Y:S01]  /*1090*/  IMAD R4, R9, 0x2, R212 ;  /* 0x0000000209047824 */ /* 0x000fe200078e02d4 */
[----:B------:R-:W-:Y:S01]  /*10a0*/  LOP3.LUT R11, R201, 0x38, R16, 0xf8, !PT ;  /* 0x00000038c90b7812 */ /* 0x000fe200078ef810 */
[----:B------:R-:W-:Y:S01]  /*10b0*/  IMAD R0, R3, 0x2, R212 ;  /* 0x0000000203007824 */ /* 0x000fe200078e02d4 */
[----:B------:R-:W-:Y:S01]  /*10c0*/  LOP3.LUT R208, R5, 0xfffffe00, RZ, 0xc0, !PT ;  /* 0xfffffe0005d07812 */ /* 0x000fe200078ec0ff */
[----:B------:R-:W-:Y:S01]  /*10d0*/  IMAD.SHL.U32 R189, R10, 0x2, RZ ;  /* 0x000000020abd7824 */ /* 0x000fe200078e00ff */
[----:B------:R0:W-:Y:S01]  /*10e0*/  STL [R1+0x30], R4 ;  /* 0x0000300401007387 */ /* 0x0001e20000100800 */
[----:B------:R-:W-:Y:S02]  /*10f0*/  SHF.R.S32.HI R23, RZ, 0x1f, R22 ;  /* 0x0000001fff177819 */ /* 0x000fe40000011416 */
[----:B------:R-:W-:Y:S01]  /*1100*/  LOP3.LUT R11, R208, R11, R6, 0xf6, !PT ;  /* 0x0000000bd00b7212 */ /* 0x000fe200078ef606 */
[----:B------:R1:W-:Y:S01]  /*1110*/  STL [R1+0x2c], R0 ;  /* 0x00002c0001007387 */ /* 0x0003e20000100800 */
[C---:B------:R-:W-:Y:S01]  /*1120*/  VIADD R229, R189.reuse, 0x50 ;  /* 0x00000050bde57836 */ /* 0x040fe20000000000 */
[C---:B------:R-:W-:Y:S01]  /*1130*/  IADD3 R225, R189.reuse, 0x70, RZ ;  /* 0x00000070bde17810 */ /* 0x040fe20007ffe0ff */
[----:B------:R-:W-:Y:S01]  /*1140*/  VIADD R228, R189, 0x58 ;  /* 0x00000058bde47836 */ /* 0x000fe20000000000 */
[----:B------:R-:W-:Y:S01]  /*1150*/  SHF.R.S32.HI R17, RZ, 0x1f, R16 ;  /* 0x0000001fff117819 */ /* 0x000fe20000011410 */
[----:B------:R-:W-:Y:S01]  /*1160*/  IMAD R3, R11, 0x2, R212 ;  /* 0x000000020b037824 */ /* 0x000fe200078e02d4 */
[----:B0-----:R-:W-:Y:S01]  /*1170*/  SHF.R.S32.HI R4, RZ, 0x1f, R229 ;  /* 0x0000001fff047819 */ /* 0x001fe200000114e5 */
[C---:B------:R-:W-:Y:S01]  /*1180*/  VIADD R227, R189.reuse, 0x60 ;  /* 0x00000060bde37836 */ /* 0x040fe20000000000 */
[----:B------:R-:W-:Y:S01]  /*1190*/  SHF.R.S32.HI R185, RZ, 0x1f, R2 ;  /* 0x0000001fffb97819 */ /* 0x000fe20000011402 */
[C---:B------:R-:W-:Y:S01]  /*11a0*/  VIADD R226, R189.reuse, 0x68 ;  /* 0x00000068bde27836 */ /* 0x040fe20000000000 */
[----:B------:R0:W-:Y:S01]  /*11b0*/  STL [R1+0x28], R3 ;  /* 0x0000280301007387 */ /* 0x0001e20000100800 */
[----:B-1----:R-:W-:Y:S01]  /*11c0*/  VIADD R0, R189, 0x48 ;  /* 0x00000048bd007836 */ /* 0x002fe20000000000 */
[----:B------:R-:W-:Y:S01]  /*11d0*/  LEA R212, R219, R212, 0x1 ;  /* 0x000000d4dbd47211 */ /* 0x000fe200078e08ff */
[----:B------:R-:W-:Y:S01]  /*11e0*/  VIADD R224, R189, 0x78 ;  /* 0x00000078bde07836 */ /* 0x000fe20000000000 */
[----:B------:R-:W-:-:S02]  /*11f0*/  SHF.R.S32.HI R4, RZ, 0x1f, R226 ;  /* 0x0000001fff047819 */ /* 0x000fc400000114e2 */
[----:B------:R-:W-:Y:S02]  /*1200*/  SHF.R.S32.HI R0, RZ, 0x1f, R0 ;  /* 0x0000001fff007819 */ /* 0x000fe40000011400 */
[----:B------:R-:W-:Y:S02]  /*1210*/  SHF.R.S32.HI R0, RZ, 0x1f, R227 ;  /* 0x0000001fff007819 */ /* 0x000fe400000114e3 */
[----:B0-----:R-:W-:Y:S02]  /*1220*/  SHF.R.S32.HI R3, RZ, 0x1f, R228 ;  /* 0x0000001fff037819 */ /* 0x001fe400000114e4 */
[----:B------:R-:W-:Y:S02]  /*1230*/  SHF.R.S32.HI R3, RZ, 0x1f, R225 ;  /* 0x0000001fff037819 */ /* 0x000fe400000114e1 */
[----:B------:R-:W-:-:S07]  /*1240*/  SHF.R.S32.HI R0, RZ, 0x1f, R224 ;  /* 0x0000001fff007819 */ /* 0x000fce00000114e0 */
.L_x_1972:
[----:B------:R-:W-:Y:S05]  /*1250*/  YIELD ;  /* 0x0000000000007946 */ /* 0x000fea0003800000 */
[----:B------:R-:W-:Y:S01]  /*1260*/  ULDC.64 UR4, c[0x0][0xa28] ;  /* 0x00028a0000047ab9 */ /* 0x000fe20000000a00 */
[----:B01----:R-:W0:Y:S01]  /*1270*/  LDC.64 R6, c[0x0][0xa08] ;  /* 0x00028200ff067b82 */ /* 0x003e220000000a00 */
[----:B------:R-:W-:Y:S01]  /*1280*/  ISETP.NE.U32.AND P1, PT, RZ, UR4, PT ;  /* 0x00000004ff007c0c */ /* 0x000fe2000bf25070 */
[----:B------:R-:W-:Y:S02]  /*1290*/  IMAD.MOV.U32 R12, RZ, RZ, RZ ;  /* 0x000000ffff0c7224 */ /* 0x000fe400078e00ff */
[----:B------:R-:W-:Y:S01]  /*12a0*/  IMAD.MOV.U32 R32, RZ, RZ, RZ ;  /* 0x000000ffff207224 */ /* 0x000fe200078e00ff */
[----:B------:R-:W-:Y:S01]  /*12b0*/  ISETP.NE.AND.EX P1, PT, RZ, UR5, PT, P1 ;  /* 0x00000005ff007c0c */ /* 0x000fe2000bf25310 */
[----:B------:R-:W-:-:S02]  /*12c0*/  ULDC.64 UR4, c[0x0][0xa18] ;  /* 0x0002860000047ab9 */ /* 0x000fc40000000a00 */
[----:B------:R-:W-:-:S04]  /*12d0*/  ISETP.NE.U32.AND P2, PT, RZ, UR4, PT ;  /* 0x00000004ff007c0c */ /* 0x000fc8000bf45070 */
[----:B------:R-:W-:Y:S01]  /*12e0*/  ISETP.NE.AND.EX P2, PT, RZ, UR5, PT, P2 ;  /* 0x00000005ff007c0c */ /* 0x000fe2000bf45320 */
[----:B------:R-:W-:Y:S02]  /*12f0*/  ULDC.64 UR4, c[0x0][0xa08] ;  /* 0x0002820000047ab9 */ /* 0x000fe40000000a00 */
[----:B------:R-:W-:-:S03]  /*1300*/  ISETP.NE.U32.AND P0, PT, RZ, UR4, PT ;  /* 0x00000004ff007c0c */ /* 0x000fc6000bf05070 */
[----:B------:R-:W1:Y:S01]  /*1310*/  @P1 LDC.64 R4, c[0x0][0xa28] ;  /* 0x00028a00ff041b82 */ /* 0x000e620000000a00 */
[----:B------:R-:W-:Y:S01]  /*1320*/  ISETP.NE.AND.EX P0, PT, RZ, UR5, PT, P0 ;  /* 0x00000005ff007c0c */ /* 0x000fe2000bf05300 */
[----:B0-----:R-:W-:-:S06]  /*1330*/  IMAD.WIDE R10, R31, 0x4, R6 ;  /* 0x000000041f0a7825 */ /* 0x001fcc00078e0206 */
[----:B------:R-:W0:Y:S01]  /*1340*/  @P2 LDC.64 R8, c[0x0][0xa18] ;  /* 0x00028600ff082b82 */ /* 0x000e220000000a00 */
[----:B------:R-:W-:Y:S02]  /*1350*/  ULDC UR4, c[0x0][0x288] ;  /* 0x0000a20000047ab9 */ /* 0x000fe40000000800 */
[----:B------:R-:W-:Y:S01]  /*1360*/  IMAD.U32 R194, RZ, RZ, UR4 ;  /* 0x00000004ffc27e24 */ /* 0x000fe2000f8e00ff */
[----:B------:R-:W-:Y:S02]  /*1370*/  ULDC.64 UR4, c[0x0][0x418] ;  /* 0x0001060000047ab9 */ /* 0x000fe40000000a00 */
[----:B--2---:R2:W5:Y:S01]  /*1380*/  @P0 LDG.E R32, desc[UR54][R10.64] ;  /* 0x000000360a200981 */ /* 0x004562000c1e1900 */
[----:B-1----:R-:W-:-:S05]  /*1390*/  @P1 IMAD.WIDE R4, R31, 0x4, R4 ;  /* 0x000000041f041825 */ /* 0x002fca00078e0204 */
[----:B------:R2:W5:Y:S01]  /*13a0*/  @P1 LDG.E R12, desc[UR54][R4.64] ;  /* 0x00000036040c1981 */ /* 0x000562000c1e1900 */
[----:B0-----:R-:W-:-:S05]  /*13b0*/  @P2 IMAD.WIDE R6, R31, 0x4, R8 ;  /* 0x000000041f062825 */ /* 0x001fca00078e0208 */
        /* <DEDUP_REMOVED lines=8> */
[----:B------:R-:W-:Y:S01]  /*1440*/  MOV R25, UR5 ;  /* 0x0000000500197c02 */ /* 0x000fe20008000f00 */
[----:B------:R-:W-:Y:S01]  /*1450*/  IMAD.U32 R33, RZ, RZ, UR4 ;  /* 0x00000004ff217e24 */ /* 0x000fe2000f8e00ff */
[----:B--2-4-:R-:W-:Y:S06]  /*1460*/  @P2 BRA `(.L_x_1676) ;  /* 0x0000000000242947 */ /* 0x014fec0003800000 */
        /* <DEDUP_REMOVED lines=9> */
.L_x_1676:
[----:B------:R-:W-:Y:S01]  /*1500*/  ULDC.64 UR4, c[0x0][0xa20] ;  /* 0x0002880000047ab9 */ /* 0x000fe20000000a00 */
[C---:B------:R-:W-:Y:S01]  /*1510*/  LOP3.LUT R3, R30.reuse, 0xff000000, RZ, 0xc0, !PT ;  /* 0xff0000001e037812 */ /* 0x040fe200078ec0ff */
[----:B------:R-:W-:Y:S01]  /*1520*/  IMAD.MOV.U32 R222, RZ, RZ, R31 ;  /* 0x000000ffffde7224 */ /* 0x000fe200078e001f */
[----:B------:R-:W-:Y:S02]  /*1530*/  ISETP.NE.U32.AND P1, PT, RZ, UR4, PT ;  /* 0x00000004ff007c0c */ /* 0x000fe4000bf25070 */
[C---:B------:R-:W-:Y:S02]  /*1540*/  LOP3.LUT R0, R30.reuse, 0xff0000, RZ, 0xc0, !PT ;  /* 0x00ff00001e007812 */ /* 0x040fe400078ec0ff */
[----:B------:R-:W-:Y:S02]  /*1550*/  ISETP.NE.AND.EX P1, PT, RZ, UR5, PT, P1 ;  /* 0x00000005ff007c0c */ /* 0x000fe4000bf25310 */
[----:B------:R-:W-:Y:S02]  /*1560*/  SHF.R.U32.HI R3, RZ, 0x8, R3 ;  /* 0x00000008ff037819 */ /* 0x000fe40000011603 */
[----:B------:R-:W-:-:S02]  /*1570*/  LOP3.LUT R195, R30, 0xffff, RZ, 0xc0, !PT ;  /* 0x0000ffff1ec37812 */ /* 0x000fc400078ec0ff */
[----:B------:R-:W-:-:S07]  /*1580*/  LEA.HI R221, R0, R3, RZ, 0x10 ;  /* 0x0000000300dd7211 */ /* 0x000fce00078f80ff */
[----:B------:R-:W-:Y:S05]  /*1590*/  @!P1 BRA `(.L_x_1677) ;  /* 0x0000000000109947 */ /* 0x000fea0003800000 */
[----:B------:R-:W0:Y:S02]  /*15a0*/  LDC.64 R4, c[0x0][0xa20] ;  /* 0x00028800ff047b82 */ /* 0x000e240000000a00 */
[----:B0-----:R-:W-:-:S05]  /*15b0*/  IMAD.WIDE R4, R31, 0x4, R4 ;  /* 0x000000041f047825 */ /* 0x001fca00078e0204 */
[----:B------:R0:W5:Y:S01]  /*15c0*/  LDG.E R33, desc[UR54][R4.64] ;  /* 0x0000003604217981 */ /* 0x000162000c1e1900 */
[----:B------:R-:W-:Y:S05]  /*15d0*/  BRA `(.L_x_1678) ;  /* 0x0000000000107947 */ /* 0x000fea0003800000 */
.L_x_1677:
[----:B------:R-:W-:Y:S05]  /*15e0*/  @!P0 BRA `(.L_x_1678) ;  /* 0x00000000000c8947 */ /* 0x000fea0003800000 */
[----:B------:R-:W2:Y:S04]  /*15f0*/  LDG.E R0, desc[UR54][R10.64] ;  /* 0x000000360a007981 */ /* 0x000ea8000c1e1900 */
[----:B------:R-:W2:Y:S02]  /*1600*/  LDG.E R33, desc[UR54][R10.64+0x4] ;  /* 0x000004360a217981 */ /* 0x000ea4000c1e1900 */
[----:B--2---:R-:W-:-:S07]  /*1610*/  IMAD.IADD R33, R33, 0x1, -R0 ;  /* 0x0000000121217824 */ /* 0x004fce00078e0a00 */
.L_x_1678:
[----:B------:R-:W-:Y:S01]  /*1620*/  ULDC.64 UR4, c[0x0][0xa10] ;  /* 0x0002840000047ab9 */ /* 0x000fe20000000a00 */
[----:B------:R-:W1:Y:S01]  /*1630*/  LDC R8, c[0x0][0x448] ;  /* 0x00011200ff087b82 */ /* 0x000e620000000800 */
[----:B------:R-:W-:-:S04]  /*1640*/  ISETP.NE.U32.AND P0, PT, RZ, UR4, PT ;  /* 0x00000004ff007c0c */ /* 0x000fc8000bf05070 */
[----:B------:R-:W-:Y:S01]  /*1650*/  ISETP.NE.AND.EX P0, PT, RZ, UR5, PT, P0 ;  /* 0x00000005ff007c0c */ /* 0x000fe2000bf05300 */
[----:B------:R-:W-:Y:S02]  /*1660*/  ULDC.64 UR4, c[0x0][0xa30] ;  /* 0x00028c0000047ab9 */ /* 0x000fe40000000a00 */
[----:B------:R-:W-:Y:S01]  /*1670*/  ISETP.NE.U32.AND P1, PT, RZ, UR4, PT ;  /* 0x00000004ff007c0c */ /* 0x000fe2000bf25070 */
[----:B-----5:R-:W-:Y:S01]  /*1680*/  IMAD.MOV.U32 R24, RZ, RZ, R33 ;  /* 0x000000ffff187224 */ /* 0x020fe200078e0021 */
[----:B------:R-:W2:Y:S02]  /*1690*/  LDC.64 R10, c[0x0][0x9e0] ;  /* 0x00027800ff0a7b82 */ /* 0x000ea40000000a00 */
[----:B------:R-:W-:-:S06]  /*16a0*/  ISETP.NE.AND.EX P1, PT, RZ, UR5, PT, P1 ;  /* 0x00000005ff007c0c */ /* 0x000fcc000bf25310 */
[----:B0-----:R-:W0:Y:S08]  /*16b0*/  @P0 LDC.64 R4, c[0x0][0xa10] ;  /* 0x00028400ff040b82 */ /* 0x001e300000000a00 */
[----:B------:R-:W3:Y:S01]  /*16c0*/  @P1 LDC.64 R6, c[0x0][0xa30] ;  /* 0x00028c00ff061b82 */ /* 0x000ee20000000a00 */
[----:B0-----:R-:W-:-:S05]  /*16d0*/  @P0 IMAD.WIDE R4, R31, 0x4, R4 ;  /* 0x000000041f040825 */ /* 0x001fca00078e0204 */
[----:B------:R-:W4:Y:S04]  /*16e0*/  @P0 LDG.E R0, desc[UR54][R4.64] ;  /* 0x0000003604000981 */ /* 0x000f28000c1e1900 */
[----:B------:R-:W4:Y:S01]  /*16f0*/  @P0 LDG.E R3, desc[UR54][R4.64+0x4] ;  /* 0x0000043604030981 */ /* 0x000f22000c1e1900 */
[----:B---3--:R-:W-:-:S05]  /*1700*/  @P1 IMAD.WIDE R6, R31, 0x4, R6 ;  /* 0x000000041f061825 */ /* 0x008fca00078e0206 */
[----:B------:R0:W5:Y:S01]  /*1710*/  @P1 LDG.E R24, desc[UR54][R6.64] ;  /* 0x0000003606181981 */ /* 0x000162000c1e1900 */
[----:B-1----:R-:W-:Y:S01]  /*1720*/  ISETP.NE.AND P1, PT, R8, 0x1, PT ;  /* 0x000000010800780c */ /* 0x002fe20003f25270 */
[----:B------:R-:W-:Y:S01]  /*1730*/  IMAD.IADD R12, R33, 0x1, -R12 ;  /* 0x00000001210c7824 */ /* 0x000fe200078e0a0c */
[----:B------:R-:W-:Y:S02]  /*1740*/  SHF.L.U32 R198, R29, 0x7, RZ ;  /* 0x000000071dc67819 */ /* 0x000fe400000006ff */
[----:B--2---:R-:W-:-:S09]  /*1750*/  ISETP.GE.AND P2, PT, R11, 0x1, PT ;  /* 0x000000010b00780c */ /* 0x004fd20003f46270 */
[----:B------:R-:W1:Y:S08]  /*1760*/  @P1 LDC R9, c[0x0][0x44c] ;  /* 0x00011300ff091b82 */ /* 0x000e700000000800 */
[----:B------:R-:W2:Y:S01]  /*1770*/  @P1 LDC R8, c[0x0][0x450] ;  /* 0x00011400ff081b82 */ /* 0x000ea20000000800 */
[----:B----4-:R-:W-:Y:S02]  /*1780*/  @P0 IMAD.IADD R25, R3, 0x1, -R0 ;  /* 0x0000000103190824 */ /* 0x010fe400078e0a00 */
[----:B------:R-:W-:-:S02]  /*1790*/  VIADD R0, R198, 0x7f ;  /* 0x0000007fc6007836 */ /* 0x000fc40000000000 */
[----:B------:R-:W-:Y:S02]  /*17a0*/  IMAD.IADD R196, R12, 0x1, R25 ;  /* 0x000000010cc47824 */ /* 0x000fe400078e0219 */
[----:B-1----:R-:W-:-:S03]  /*17b0*/  @P1 IMAD.HI.U32 R3, R0, R9, RZ ;  /* 0x0000000900031227 */ /* 0x002fc600078e00ff */
[C---:B------:R-:W-:Y:S01]  /*17c0*/  IADD3 R5, R196.reuse, 0x1, -R194 ;  /* 0x00000001c4057810 */ /* 0x040fe20007ffe8c2 */
[----:B------:R-:W-:Y:S01]  /*17d0*/  IMAD.MOV.U32 R4, RZ, RZ, R0 ;  /* 0x000000ffff047224 */ /* 0x000fe200078e0000 */
[----:B------:R-:W-:Y:S02]  /*17e0*/  IADD3 R0, R196, 0x7f, RZ ;  /* 0x0000007fc4007810 */ /* 0x000fe40007ffe0ff */
[----:B--2---:R-:W-:Y:S02]  /*17f0*/  @P1 SHF.R.U32.HI R4, RZ, R8, R3 ;  /* 0x00000008ff041219 */ /* 0x004fe40000011603 */
[----:B------:R-:W-:-:S03]  /*1800*/  SHF.R.S32.HI R3, RZ, 0x1f, R0 ;  /* 0x0000001fff037819 */ /* 0x000fc60000011400 */
[----:B0-----:R-:W-:Y:S01]  /*1810*/  IMAD.IADD R7, R5, 0x1, R4 ;  /* 0x0000000105077824 */ /* 0x001fe200078e0204 */
[----:B------:R-:W-:-:S03]  /*1820*/  LEA.HI R3, R3, R0, RZ, 0x7 ;  /* 0x0000000003037211 */ /* 0x000fc600078f38ff */
[----:B------:R-:W-:Y:S01]  /*1830*/  IMAD.IADD R0, R7, 0x1, R10 ;  /* 0x0000000107007824 */ /* 0x000fe200078e020a */
[----:B------:R-:W-:Y:S01]  /*1840*/  SHF.R.S32.HI R94, RZ, 0x7, R3 ;  /* 0x00000007ff5e7819 */ /* 0x000fe20000011403 */
        /* <DEDUP_REMOVED lines=12> */
.L_x_1681:
[----:B------:R-:W-:-:S13]  /*1910*/  ISETP.NE.AND P0, PT, R11, 0x1, PT ;  /* 0x000000010b00780c */ /* 0x000fda0003f05270 */
[----:B------:R-:W0:Y:S02]  /*1920*/  @P0 LDC.64 R4, c[0x0][0x9e8] ;  /* 0x00027a00ff040b82 */ /* 0x000e240000000a00 */
[----:B0-----:R-:W-:-:S05]  /*1930*/  @P0 IMAD.HI.U32 R4, R3, R4, RZ ;  /* 0x0000000403040227 */ /* 0x001fca00078e00ff */
[----:B------:R-:W-:-:S07]  /*1940*/  @P0 SHF.R.U32.HI R3, RZ, R5, R4 ;  /* 0x00000005ff030219 */ /* 0x000fce0000011604 */
.L_x_1682:
[----:B------:R-:W-:Y:S05]  /*1950*/  BSYNC B0 ;  /* 0x0000000000007941 */ /* 0x000fea0003800000 */
.L_x_1680:
[----:B------:R-:W-:-:S05]  /*1960*/  IMAD R3, R3, R11, R11 ;  /* 0x0000000b03037224 */ /* 0x000fca00078e020b */
[----:B------:R-:W-:-:S07]  /*1970*/  VIMNMX R0, R0, R3, PT ;  /* 0x0000000300007248 */ /* 0x000fce0003fe0100 */
.L_x_1679:
[----:B------:R-:W0:Y:S01]  /*1980*/  @P1 LDC R5, c[0x0][0x44c] ;  /* 0x00011300ff051b82 */ /* 0x000e220000000800 */
[----:B------:R-:W-:Y:S01]  /*1990*/  VIADD R0, R0, 0x7f ;  /* 0x0000007f00007836 */ /* 0x000fe20000000000 */
[----:B------:R-:W-:Y:S01]  /*19a0*/  MOV R4, R198 ;  /* 0x000000c600047202 */ /* 0x000fe20000000f00 */
[----:B------:R-:W-:Y:S01]  /*19b0*/  IMAD.IADD R93, R196, 0x1, -R194 ;  /* 0x00000001c45d7824 */ /* 0x000fe200078e0ac2 */
[----:B------:R-:W-:Y:S02]  /*19c0*/  ULDC UR4, c[0x0][0x9dc] ;  /* 0x0002770000047ab9 */ /* 0x000fe40000000800 */
[----:B------:R-:W-:Y:S02]  /*19d0*/  SHF.R.S32.HI R3, RZ, 0x1f, R0 ;  /* 0x0000001fff037819 */ /* 0x000fe40000011400 */
[----:B------:R-:W1:Y:S02]  /*19e0*/  @P1 LDC R6, c[0x0][0x450] ;  /* 0x00011400ff061b82 */ /* 0x000e640000000800 */
[----:B------:R-:W-:-:S04]  /*19f0*/  LEA.HI R3, R3, R0, RZ, 0x7 ;  /* 0x0000000003037211 */ /* 0x000fc800078f38ff */
[----:B------:R-:W-:-:S04]  /*1a00*/  SHF.R.S32.HI R3, RZ, 0x7, R3 ;  /* 0x00000007ff037819 */ /* 0x000fc80000011403 */
[----:B------:R-:W-:Y:S01]  /*1a10*/  VIMNMX R8, R94, R3, PT ;  /* 0x000000035e087248 */ /* 0x000fe20003fe0100 */
[----:B0-----:R-:W-:-:S05]  /*1a20*/  @P1 IMAD.HI.U32 R5, R198, R5, RZ ;  /* 0x00000005c6051227 */ /* 0x001fca00078e00ff */
[----:B-1----:R-:W-:-:S05]  /*1a30*/  @P1 SHF.R.U32.HI R4, RZ, R6, R5 ;  /* 0x00000006ff041219 */ /* 0x002fca0000011605 */
[----:B------:R-:W-:-:S04]  /*1a40*/  IMAD.IADD R0, R93, 0x1, R4 ;  /* 0x000000015d007824 */ /* 0x000fc800078e0204 */
[----:B------:R-:W-:Y:S01]  /*1a50*/  VIADD R3, R0, -UR4 ;  /* 0x8000000400037c36 */ /* 0x000fe20008000000 */
[----:B------:R-:W-:Y:S06]  /*1a60*/  @!P2 BRA `(.L_x_1683) ;  /* 0x000000000044a947 */ /* 0x000fec0003800000 */
[----:B------:R-:W-:Y:S01]  /*1a70*/  ISETP.GT.AND P0, PT, R0, -0x1, PT ;  /* 0xffffffff0000780c */ /* 0x000fe20003f04270 */
[----:B------:R-:W-:-:S12]  /*1a80*/  BSSY B0, `(.L_x_1684) ;  /* 0x000000d000007945 */ /* 0x000fd80003800000 */
        /* <DEDUP_REMOVED lines=8> */
.L_x_1685:
[----:B------:R-:W-:-:S13]  /*1b10*/  ISETP.NE.AND P0, PT, R11, 0x1, PT ;  /* 0x000000010b00780c */ /* 0x000fda0003f05270 */
[----:B------:R-:W0:Y:S02]  /*1b20*/  @P0 LDC.64 R4, c[0x0][0x9e8] ;  /* 0x00027a00ff040b82 */ /* 0x000e240000000a00 */
[----:B0-----:R-:W-:-:S05]  /*1b30*/  @P0 IMAD.HI.U32 R4, R0, R4, RZ ;  /* 0x0000000400040227 */ /* 0x001fca00078e00ff */
[----:B------:R-:W-:-:S07]  /*1b40*/  @P0 SHF.R.U32.HI R0, RZ, R5, R4 ;  /* 0x00000005ff000219 */ /* 0x000fce0000011604 */
.L_x_1686:
[----:B------:R-:W-:Y:S05]  /*1b50*/  BSYNC B0 ;  /* 0x0000000000007941 */ /* 0x000fea0003800000 */
.L_x_1684:
[----:B------:R-:W-:-:S05]  /*1b60*/  IMAD R0, R0, R11, RZ ;  /* 0x0000000b00007224 */ /* 0x000fca00078e02ff */
[----:B------:R-:W-:-:S07]  /*1b70*/  VIMNMX R3, R3, R0, !PT ;  /* 0x0000000003037248 */ /* 0x000fce0007fe0100 */
.L_x_1683:
[----:B------:R-:W-:Y:S01]  /*1b80*/  SHF.R.S32.HI R0, RZ, 0x1f, R3 ;  /* 0x0000001fff007819 */ /* 0x000fe20000011403 */
[----:B------:R-:W-:Y:S01]  /*1b90*/  BSSY B0, `(.L_x_1687) ;  /* 0x0000028000007945 */ /* 0x000fe20003800000 */
[----:B------:R-:W-:Y:S02]  /*1ba0*/  LOP3.LUT R223, R221, 0xff, RZ, 0xc0, !PT ;  /* 0x000000ffdddf7812 */ /* 0x000fe400078ec0ff */
[----:B------:R-:W-:Y:S02]  /*1bb0*/  LEA.HI R0, R0, R3, RZ, 0x7 ;  /* 0x0000000300007211 */ /* 0x000fe400078f38ff */
[----:B------:R-:W-:Y:S02]  /*1bc0*/  SHF.R.U32.HI R221, RZ, 0x10, R221 ;  /* 0x00000010ffdd7819 */ /* 0x000fe400000116dd */
[----:B------:R-:W-:-:S04]  /*1bd0*/  SHF.R.S32.HI R0, RZ, 0x7, R0 ;  /* 0x00000007ff007819 */ /* 0x000fc80000011400 */
[----:B------:R-:W-:Y:S01]  /*1be0*/  VIMNMX R9, RZ, R0, !PT ;  /* 0x00000000ff097248 */ /* 0x000fe20007fe0100 */
[----:B------:R-:W-:-:S03]  /*1bf0*/  IMAD.MOV.U32 R0, RZ, RZ, RZ ;  /* 0x000000ffff007224 */ /* 0x000fc600078e00ff */
[----:B------:R-:W-:-:S13]  /*1c00*/  ISETP.GT.AND P0, PT, R8, R9, PT ;  /* 0x000000090800720c */ /* 0x000fda0003f04270 */
[----:B------:R-:W-:Y:S05]  /*1c10*/  @!P0 BRA `(.L_x_1688) ;  /* 0x00000000007c8947 */ /* 0x000fea0003800000 */
[----:B------:R-:W-:Y:S01]  /*1c20*/  ISETP.NE.AND P0, PT, R221, RZ, PT ;  /* 0x000000ffdd00720c */ /* 0x000fe20003f05270 */
[----:B------:R-:W-:-:S03]  /*1c30*/  ULDC UR4, c[0x0][0x9f0] ;  /* 0x00027c0000047ab9 */ /* 0x000fc60000000800 */
[----:B------:R-:W-:-:S04]  /*1c40*/  SEL R11, R221, UR4, P0 ;  /* 0x00000004dd0b7c07 */ /* 0x000fc80008000000 */
[-C--:B------:R-:W-:Y:S02]  /*1c50*/  IABS R6, R11.reuse ;  /* 0x0000000b00067213 */ /* 0x080fe40000000000 */
[----:B------:R-:W-:Y:S02]  /*1c60*/  IADD3 R0, R11, -0x1, R8 ;  /* 0xffffffff0b007810 */ /* 0x000fe40007ffe008 */
[----:B------:R-:W0:Y:S01]  /*1c70*/  I2F.RP R3, R6 ;  /* 0x0000000600037306 */ /* 0x000e220000209400 */
[----:B------:R-:W-:Y:S02]  /*1c80*/  IABS R13, R11 ;  /* 0x0000000b000d7213 */ /* 0x000fe40000000000 */
[----:B------:R-:W-:-:S05]  /*1c90*/  IMAD.IADD R0, R0, 0x1, -R9 ;  /* 0x0000000100007824 */ /* 0x000fca00078e0a09 */
[----:B------:R-:W-:Y:S02]  /*1ca0*/  IABS R10, R0 ;  /* 0x00000000000a7213 */ /* 0x000fe40000000000 */
[----:B------:R-:W-:-:S04]  /*1cb0*/  LOP3.LUT R0, R0, R11, RZ, 0x3c, !PT ;  /* 0x0000000b00007212 */ /* 0x000fc800078e3cff */
[----:B------:R-:W-:Y:S01]  /*1cc0*/  ISETP.GE.AND P2, PT, R0, RZ, PT ;  /* 0x000000ff0000720c */ /* 0x000fe20003f46270 */
[----:B0-----:R-:W0:Y:S02]  /*1cd0*/  MUFU.RCP R3, R3 ;  /* 0x0000000300037308 */ /* 0x001e240000001000 */
[----:B0-----:R-:W-:Y:S02]  /*1ce0*/  VIADD R4, R3, 0xffffffe ;  /* 0x0ffffffe03047836 */ /* 0x001fe40000000000 */
[----:B------:R-:W-:-:S04]  /*1cf0*/  IMAD.MOV R3, RZ, RZ, -R13 ;  /* 0x000000ffff037224 */ /* 0x000fc800078e0a0d */
[----:B------:R0:W1:Y:S02]  /*1d00*/  F2I.FTZ.U32.TRUNC.NTZ R5, R4 ;  /* 0x0000000400057305 */ /* 0x000064000021f000 */
[----:B0-----:R-:W-:Y:S01]  /*1d10*/  IMAD.MOV.U32 R4, RZ, RZ, RZ ;  /* 0x000000ffff047224 */ /* 0x001fe200078e00ff */
[----:B-1----:R-:W-:-:S05]  /*1d20*/  IADD3 R7, RZ, -R5, RZ ;  /* 0x80000005ff077210 */ /* 0x002fca0007ffe0ff */
[----:B------:R-:W-:-:S04]  /*1d30*/  IMAD R7, R7, R6, RZ ;  /* 0x0000000607077224 */ /* 0x000fc800078e02ff */
[----:B------:R-:W-:-:S04]  /*1d40*/  IMAD.HI.U32 R5, R5, R7, R4 ;  /* 0x0000000705057227 */ /* 0x000fc800078e0004 */
[----:B------:R-:W-:-:S04]  /*1d50*/  IMAD.MOV.U32 R4, RZ, RZ, R10 ;  /* 0x000000ffff047224 */ /* 0x000fc800078e000a */
        /* <DEDUP_REMOVED lines=8> */
[----:B------:R-:W-:-:S04]  /*1de0*/  IMAD.MOV.U32 R0, RZ, RZ, R5 ;  /* 0x000000ffff007224 */ /* 0x000fc800078e0005 */
[----:B------:R-:W-:Y:S01]  /*1df0*/  @!P2 IMAD.MOV R0, RZ, RZ, -R0 ;  /* 0x000000ffff00a224 */ /* 0x000fe200078e0a00 */
[----:B------:R-:W-:-:S07]  /*1e00*/  @!P1 LOP3.LUT R0, RZ, R11, RZ, 0x33, !PT ;  /* 0x0000000bff009212 */ /* 0x000fce00078e33ff */
.L_x_1688:
[----:B------:R-:W-:Y:S05]  /*1e10*/  BSYNC B0 ;  /* 0x0000000000007941 */ /* 0x000fea0003800000 */
.L_x_1687:
[----:B------:R-:W-:-:S05]  /*1e20*/  IMAD R3, R223, R0, R9 ;  /* 0x00000000df037224 */ /* 0x000fca00078e0209 */
[C---:B------:R-:W-:Y:S01]  /*1e30*/  VIADDMNMX R0, R3.reuse, R0, R8, PT ;  /* 0x0000000003007246 */ /* 0x040fe20003800108 */
[----:B------:R-:W-:-:S04]  /*1e40*/  IMAD R3, R3, 0x80, -R12 ;  /* 0x0000008003037824 */ /* 0x000fc800078e0a0c */
[----:B------:R-:W-:Y:S01]  /*1e50*/  IMAD R0, R0, 0x80, -R12 ;  /* 0x0000008000007824 */ /* 0x000fe200078e0a0c */
[----:B------:R-:W-:-:S04]  /*1e60*/  VIMNMX R3, RZ, R3, !PT ;  /* 0x00000003ff037248 */ /* 0x000fc80007fe0100 */
[----:B------:R-:W-:Y:S02]  /*1e70*/  VIMNMX R0, R0, R25, PT ;  /* 0x0000001900007248 */ /* 0x000fe40003fe0100 */
[----:B------:R-:W-:Y:S02]  /*1e80*/  SHF.R.U32.HI R26, RZ, 0x7, R3 ;  /* 0x00000007ff1a7819 */ /* 0x000fe40000011603 */
[----:B------:R-:W-:-:S03]  /*1e90*/  ISETP.GT.AND P0, PT, R0, R3, PT ;  /* 0x000000030000720c */ /* 0x000fc60003f04270 */
[----:B------:R-:W-:-:S10]  /*1ea0*/  IMAD.MOV.U32 R27, RZ, RZ, R26 ;  /* 0x000000ffff1b7224 */ /* 0x000fd400078e001a */
[----:B------:R-:W-:-:S04]  /*1eb0*/  @P0 IADD3 R0, R0, 0x7f, RZ ;  /* 0x0000007f00000810 */ /* 0x000fc80007ffe0ff */
        /* <DEDUP_REMOVED lines=26> */
.L_x_1691:
[----:B------:R-:W-:Y:S05]  /*2060*/  BSYNC B6 ;  /* 0x0000000000067941 */ /* 0x000fea0003800000 */
.L_x_1690:
[----:B------:R-:W-:Y:S01]  /*2070*/  IADD3 R0, R18, 0x400, RZ ;  /* 0x0000040012007810 */ /* 0x000fe20007ffe0ff */
[----:B------:R-:W-:Y:S03]  /*2080*/  BSSY B6, `(.L_x_1692) ;  /* 0x0000013000067945 */ /* 0x000fe60003800000 */
        /* <DEDUP_REMOVED lines=18> */
.L_x_1693:
[----:B------:R-:W-:Y:S05]  /*21b0*/  BSYNC B6 ;  /* 0x0000000000067941 */ /* 0x000fea0003800000 */
.L_x_1692:
[----:B------:R-:W-:Y:S01]  /*21c0*/  ULDC.64 UR4, c[0x0][0x9f8] ;  /* 0x00027e0000047ab9 */ /* 0x000fe20000000a00 */
[----:B------:R-:W-:Y:S01]  /*21d0*/  IMAD.MOV.U32 R0, RZ, RZ, R31 ;  /* 0x000000ffff007224 */ /* 0x000fe200078e001f */
[----:B------:R-:W-:Y:S01]  /*21e0*/  ISETP.NE.U32.AND P0, PT, RZ, UR4, PT ;  /* 0x00000004ff007c0c */ /* 0x000fe2000bf05070 */
[----:B------:R-:W0:Y:S03]  /*21f0*/  LDC R15, c[0x0][0x3f4] ;  /* 0x0000fd00ff0f7b82 */ /* 0x000e260000000800 */
[----:B------:R-:W-:-:S05]  /*2200*/  ISETP.NE.AND.EX P0, PT, RZ, UR5, PT, P0 ;  /* 0x00000005ff007c0c */ /* 0x000fca000bf05300 */
[----:B------:R-:W1:Y:S08]  /*2210*/  LDC.64 R28, c[0x0][0x3f8] ;  /* 0x0000fe00ff1c7b82 */ /* 0x000e700000000a00 */
[----:B------:R-:W2:Y:S08]  /*2220*/  @P0 LDC.64 R4, c[0x0][0x9f8] ;  /* 0x00027e00ff040b82 */ /* 0x000eb00000000a00 */
[----:B------:R-:W3:Y:S01]  /*2230*/  LDC.64 R34, c[0x0][0x408] ;  /* 0x00010200ff227b82 */ /* 0x000ee20000000a00 */
[----:B--2---:R-:W-:-:S05]  /*2240*/  @P0 IMAD.WIDE R4, R31, 0x4, R4 ;  /* 0x000000041f040825 */ /* 0x004fca00078e0204 */
[----:B------:R2:W4:Y:S01]  /*2250*/  @P0 LDG.E R0, desc[UR54][R4.64] ;  /* 0x0000003604000981 */ /* 0x000522000c1e1900 */
[----:B0-----:R-:W-:Y:S01]  /*2260*/  ISETP.GE.AND P0, PT, R16, R15, PT ;  /* 0x0000000f1000720c */ /* 0x001fe20003f06270 */
[----:B-1----:R-:W-:Y:S01]  /*2270*/  IMAD.WIDE.U32 R6, R188, R28, R22 ;  /* 0x0000001cbc067225 */ /* 0x002fe200078e0016 */
[----:B------:R-:W-:Y:S02]  /*2280*/  SHF.R.S32.HI R11, RZ, 0x1f, R188 ;  /* 0x0000001fff0b7819 */ /* 0x000fe400000114bc */
[----:B------:R-:W-:Y:S01]  /*2290*/  SEL R13, R15, RZ, P0 ;  /* 0x000000ff0f0d7207 */ /* 0x000fe20000000000 */
[----:B------:R-:W-:Y:S01]  /*22a0*/  IMAD.MOV.U32 R80, RZ, RZ, R6 ;  /* 0x000000ffff507224 */ /* 0x000fe200078e0006 */
[----:B------:R-:W-:Y:S01]  /*22b0*/  SHF.R.U32.HI R36, RZ, 0x3, R207 ;  /* 0x00000003ff247819 */ /* 0x000fe200000116cf */
[-C--:B---3--:R-:W-:Y:S01]  /*22c0*/  IMAD R10, R11, R34.reuse, RZ ;  /* 0x000000220b0a7224 */ /* 0x088fe200078e02ff */
[----:B------:R-:W-:Y:S01]  /*22d0*/  SHF.R.U32.HI R30, RZ, 0x3, R203 ;  /* 0x00000003ff1e7819 */ /* 0x000fe200000116cb */
[----:B------:R-:W-:Y:S01]  /*22e0*/  IMAD.IADD R13, R16, 0x1, R13 ;  /* 0x00000001100d7824 */ /* 0x000fe200078e020d */
[----:B------:R-:W-:Y:S01]  /*22f0*/  SHF.R.U32.HI R21, RZ, 0x3, R202 ;  /* 0x00000003ff157819 */ /* 0x000fe200000116ca */
[----:B--2---:R-:W-:Y:S01]  /*2300*/  IMAD.WIDE.U32 R4, R188, R34, R22 ;  /* 0x00000022bc047225 */ /* 0x004fe200078e0016 */
[----:B------:R-:W-:-:S02]  /*2310*/  SHF.R.U32.HI R20, RZ, 0x3, R201 ;  /* 0x00000003ff147819 */ /* 0x000fc400000116c9 */
[----:B------:R-:W-:Y:S01]  /*2320*/  SHF.R.S32.HI R6, RZ, 0x1f, R13 ;  /* 0x0000001fff067819 */ /* 0x000fe2000001140d */
[----:B------:R-:W-:Y:S01]  /*2330*/  IMAD.MOV.U32 R84, RZ, RZ, R4 ;  /* 0x000000ffff547224 */ /* 0x000fe200078e0004 */
[----:B------:R-:W-:Y:S01]  /*2340*/  SHF.L.U64.HI R31, R34, 0x7, R35 ;  /* 0x00000007221f7819 */ /* 0x000fe20000010223 */
[----:B------:R-:W-:Y:S01]  /*2350*/  IMAD R87, R188, R35, R10 ;  /* 0x00000023bc577224 */ /* 0x000fe200078e020a */
[CC--:B------:R-:W-:Y:S01]  /*2360*/  LEA.HI R4, R6.reuse, R13.reuse, RZ, 0x6 ;  /* 0x0000000d06047211 */ /* 0x0c0fe200078f30ff */
[----:B------:R-:W-:Y:S01]  /*2370*/  IMAD R8, R11, R28, RZ ;  /* 0x0000001c0b087224 */ /* 0x000fe200078e02ff */
[----:B------:R-:W-:Y:S01]  /*2380*/  LEA.HI R12, R6, R13, RZ, 0x3 ;  /* 0x0000000d060c7211 */ /* 0x000fe200078f18ff */
[----:B------:R-:W-:Y:S02]  /*2390*/  IMAD.IADD R85, R5, 0x1, R87 ;  /* 0x0000000105557824 */ /* 0x000fe400078e0257 */
[----:B------:R-:W-:Y:S01]  /*23a0*/  IMAD.SHL.U32 R5, R4, 0x80, RZ ;  /* 0x0000008004057824 */ /* 0x000fe200078e00ff */
[----:B------:R-:W-:Y:S01]  /*23b0*/  LOP3.LUT R4, R207, 0x38, R12, 0xf8, !PT ;  /* 0x00000038cf047812 */ /* 0x000fe200078ef80c */
[----:B------:R-:W-:Y:S01]  /*23c0*/  IMAD.WIDE.U32 R10, R188, R34, R16 ;  /* 0x00000022bc0a7225 */ /* 0x000fe200078e0010 */
[----:B------:R-:W-:-:S02]  /*23d0*/  LOP3.LUT R6, R203, 0x38, R12, 0xf8, !PT ;  /* 0x00000038cb067812 */ /* 0x000fc400078ef80c */
[----:B------:R-:W-:Y:S01]  /*23e0*/  LOP3.LUT R4, R4, R36, RZ, 0x3c, !PT ;  /* 0x0000002404047212 */ /* 0x000fe200078e3cff */
[C---:B------:R-:W-:Y:S01]  /*23f0*/  IMAD R83, R188.reuse, R29, R8 ;  /* 0x0000001dbc537224 */ /* 0x040fe200078e0208 */
[----:B------:R-:W0:Y:S01]  /*2400*/  S2R R36, SR_TID.X ;  /* 0x0000000000247919 */ /* 0x000e220000002100 */
[-C--:B------:R-:W-:Y:S01]  /*2410*/  IMAD.WIDE.U32 R8, R188, R28.reuse, R16 ;  /* 0x0000001cbc087225 */ /* 0x080fe200078e0010 */
[----:B------:R-:W-:Y:S02]  /*2420*/  IADD3 R87, R87, R11, RZ ;  /* 0x0000000b57577210 */ /* 0x000fe40007ffe0ff */
[----:B-----5:R-:W-:Y:S01]  /*2430*/  SHF.R.S32.HI R11, RZ, 0x1f, R24 ;  /* 0x0000001fff0b7819 */ /* 0x020fe20000011418 */
[----:B------:R-:W-:Y:S01]  /*2440*/  IMAD.MOV.U32 R82, RZ, RZ, R8 ;  /* 0x000000ffff527224 */ /* 0x000fe200078e0008 */
[----:B------:R-:W-:Y:S01]  /*2450*/  IADD3 R81, R7, R83, RZ ;  /* 0x0000005307517210 */ /* 0x000fe20007ffe0ff */
[----:B------:R-:W-:Y:S01]  /*2460*/  IMAD.IADD R83, R83, 0x1, R9 ;  /* 0x0000000153537824 */ /* 0x000fe200078e0209 */
[----:B------:R-:W-:Y:S01]  /*2470*/  LOP3.LUT R8, R202, 0x38, R12, 0xf8, !PT ;  /* 0x00000038ca087812 */ /* 0x000fe200078ef80c */
[----:B------:R-:W-:Y:S01]  /*2480*/  IMAD.MOV.U32 R86, RZ, RZ, R10 ;  /* 0x000000ffff567224 */ /* 0x000fe200078e000a */
[----:B------:R-:W-:Y:S01]  /*2490*/  LOP3.LUT R9, R201, 0x38, R12, 0xf8, !PT ;  /* 0x00000038c9097812 */ /* 0x000fe200078ef80c */
[----:B------:R-:W-:Y:S01]  /*24a0*/  IMAD R10, R11, R28, RZ ;  /* 0x0000001c0b0a7224 */ /* 0x000fe200078e02ff */
[----:B------:R-:W-:Y:S01]  /*24b0*/  LOP3.LUT R7, R5, 0xffffe000, RZ, 0xc0, !PT ;  /* 0xffffe00005077812 */ /* 0x000fe200078ec0ff */
[----:B------:R-:W-:Y:S01]  /*24c0*/  IMAD R11, R11, R34, RZ ;  /* 0x000000220b0b7224 */ /* 0x000fe200078e02ff */
[----:B------:R-:W-:Y:S01]  /*24d0*/  LOP3.LUT R5, R6, R30, RZ, 0x3c, !PT ;  /* 0x0000001e06057212 */ /* 0x000fe200078e3cff */
[----:B------:R-:W-:Y:S01]  /*24e0*/  IMAD R39, R24, R29, R10 ;  /* 0x0000001d18277224 */ /* 0x000fe200078e020a */
[----:B------:R-:W-:Y:S01]  /*24f0*/  LOP3.LUT R6, R8, R21, RZ, 0x3c, !PT ;  /* 0x0000001508067212 */ /* 0x000fe200078e3cff */
[----:B------:R-:W-:Y:S01]  /*2500*/  IMAD.WIDE.U32 R80, R24, R28, R80 ;  /* 0x0000001c18507225 */ /* 0x000fe200078e0050 */
[----:B------:R-:W-:-:S02]  /*2510*/  LOP3.LUT R9, R9, R20, RZ, 0x3c, !PT ;  /* 0x0000001409097212 */ /* 0x000fc400078e3cff */
[-C--:B------:R-:W-:Y:S01]  /*2520*/  IADD3 R4, R4, R7.reuse, R211 ;  /* 0x0000000704047210 */ /* 0x080fe20007ffe0d3 */
[----:B------:R-:W-:Y:S01]  /*2530*/  IMAD.WIDE.U32 R82, R24, R28, R82 ;  /* 0x0000001c18527225 */ /* 0x000fe200078e0052 */
[-C--:B------:R-:W-:Y:S02]  /*2540*/  IADD3 R5, R5, R7.reuse, R210 ;  /* 0x0000000705057210 */ /* 0x080fe40007ffe0d2 */
[----:B------:R-:W-:Y:S01]  /*2550*/  IADD3 R6, R6, R7, R209 ;  /* 0x0000000706067210 */ /* 0x000fe20007ffe0d1 */
[----:B------:R-:W-:Y:S01]  /*2560*/  IMAD R11, R24, R35, R11 ;  /* 0x00000023180b7224 */ /* 0x000fe200078e020b */
[----:B------:R-:W-:Y:S01]  /*2570*/  LOP3.LUT R76, R12, 0xfffffff8, RZ, 0xc0, !PT ;  /* 0xfffffff80c4c7812 */ /* 0x000fe200078ec0ff */
[-C--:B------:R-:W-:Y:S01]  /*2580*/  IMAD.WIDE.U32 R84, R24, R34.reuse, R84 ;  /* 0x0000002218547225 */ /* 0x080fe200078e0054 */
[----:B------:R-:W-:Y:S02]  /*2590*/  IADD3 R7, R9, R7, R208 ;  /* 0x0000000709077210 */ /* 0x000fe40007ffe0d0 */
[----:B------:R-:W-:Y:S01]  /*25a0*/  SHF.L.U64.HI R8, R28, 0x5, R29 ;  /* 0x000000051c087819 */ /* 0x000fe2000001021d */
[----:B------:R-:W-:Y:S01]  /*25b0*/  IMAD.WIDE.U32 R86, R24, R34, R86 ;  /* 0x0000002218567225 */ /* 0x000fe200078e0056 */
[----:B0-----:R-:W-:-:S02]  /*25c0*/  SHF.R.U32.HI R36, RZ, 0x7, R36 ;  /* 0x00000007ff247819 */ /* 0x001fc40000011624 */
[----:B------:R-:W-:Y:S01]  /*25d0*/  SHF.L.U64.HI R9, R28, 0x6, R29 ;  /* 0x000000061c097819 */ /* 0x000fe2000001021d */
[----:B------:R-:W-:Y:S01]  /*25e0*/  IMAD.IADD R3, R32, 0x1, R33 ;  /* 0x0000000120037824 */ /* 0x000fe200078e0221 */
[----:B------:R-:W-:Y:S01]  /*25f0*/  ISETP.NE.AND P6, PT, R36, 0x1, PT ;  /* 0x000000012400780c */ /* 0x000fe20003fc5270 */
[C---:B------:R-:W-:Y:S01]  /*2600*/  IMAD.SHL.U32 R20, R28.reuse, 0x20, RZ ;  /* 0x000000201c147824 */ /* 0x040fe200078e00ff */
[C---:B------:R-:W-:Y:S01]  /*2610*/  SHF.L.U64.HI R10, R28.reuse, 0x7, R29 ;  /* 0x000000071c0a7819 */ /* 0x040fe2000001021d */
[----:B------:R-:W-:Y:S01]  /*2620*/  IMAD.SHL.U32 R21, R28, 0x40, RZ ;  /* 0x000000401c157824 */ /* 0x000fe200078e00ff */
[C-C-:B------:R-:W-:Y:S01]  /*2630*/  SHF.L.U64.HI R29, R34.reuse, 0x5, R35.reuse ;  /* 0x00000005221d7819 */ /* 0x140fe20000010223 */
[C---:B------:R-:W-:Y:S01]  /*2640*/  IMAD.SHL.U32 R32, R34.reuse, 0x20, RZ ;  /* 0x0000002022207824 */ /* 0x040fe200078e00ff */
[C---:B------:R-:W-:Y:S01]  /*2650*/  SHF.L.U64.HI R30, R34.reuse, 0x6, R35 ;  /* 0x00000006221e7819 */ /* 0x040fe20000010223 */
[----:B------:R-:W-:Y:S01]  /*2660*/  IMAD.SHL.U32 R33, R34, 0x40, RZ ;  /* 0x0000004022217824 */ /* 0x000fe200078e00ff */
[----:B------:R-:W-:Y:S01]  /*2670*/  SHF.L.U32 R28, R28, 0x7, RZ ;  /* 0x000000071c1c7819 */ /* 0x000fe200000006ff */
[----:B------:R-:W-:Y:S01]  /*2680*/  VIADD R92, R36, 0x8 ;  /* 0x00000008245c7836 */ /* 0x000fe20000000000 */
[----:B------:R-:W-:Y:S01]  /*2690*/  SHF.L.U32 R36, R15, 0x1, RZ ;  /* 0x000000010f247819 */ /* 0x000fe200000006ff */
[----:B------:R-:W-:Y:S01]  /*26a0*/  IMAD.IADD R38, R81, 0x1, R39 ;  /* 0x0000000151267824 */ /* 0x000fe200078e0227 */
[----:B------:R-:W-:Y:S01]  /*26b0*/  SHF.R.S32.HI R79, RZ, 0x3, R12 ;  /* 0x00000003ff4f7819 */ /* 0x000fe2000001140c */
[----:B------:R-:W-:Y:S05]  /*26c0*/  @!P6 WARPSYNC.ALL ;  /* 0x000000000000e948 */ /* 0x000fea0003800000 */
[----:B------:R-:W-:Y:S01]  /*26d0*/  ULDC UR4, c[0x0][0x2f4] ;  /* 0x0000bd0000047ab9 */ /* 0x000fe20000000800 */
[----:B------:R-:W-:Y:S01]  /*26e0*/  IMAD.SHL.U32 R34, R34, 0x80, RZ ;  /* 0x0000008022227824 */ /* 0x000fe200078e00ff */
[----:B------:R-:W-:Y:S01]  /*26f0*/  ISETP.GE.AND P1, PT, R16, UR4, PT ;  /* 0x0000000410007c0c */ /* 0x000fe2000bf26270 */
[----:B------:R-:W-:Y:S01]  /*2700*/  IMAD R35, R220, 0x20, R188 ;  /* 0x00000020dc237824 */ /* 0x000fe200078e02bc */
[----:B------:R-:W-:Y:S01]  /*2710*/  @!P6 BAR.SYNC.DEFER_BLOCKING 0x9, 0x100 ;  /* 0x024400000000eb1d */ /* 0x000fe20000010000 */
[----:B------:R-:W-:Y:S01]  /*2720*/  ISETP.GE.AND P2, PT, R2, UR4, PT ;  /* 0x0000000402007c0c */ /* 0x000fe2000bf46270 */
[----:B------:R-:W-:Y:S01]  /*2730*/  IMAD.IADD R39, R39, 0x1, R83 ;  /* 0x0000000127277824 */ /* 0x000fe200078e0253 */
[----:B------:R-:W-:Y:S01]  /*2740*/  SHF.R.S32.HI R88, RZ, 0x1f, R76 ;  /* 0x0000001fff587819 */ /* 0x000fe2000001144c */
[----:B------:R-:W-:-:S02]  /*2750*/  IMAD.IADD R77, R85, 0x1, R11 ;  /* 0x00000001554d7824 */ /* 0x000fc400078e020b */
[----:B------:R-:W-:Y:S01]  /*2760*/  IMAD.IADD R78, R11, 0x1, R87 ;  /* 0x000000010b4e7824 */ /* 0x000fe200078e0257 */
[----:B----4-:R-:W-:-:S07]  /*2770*/  SHF.R.S32.HI R37, RZ, 0x1f, R0 ;  /* 0x0000001fff257819 */ /* 0x010fce0000011400 */
.L_x_1791:
[----:B------:R-:W0:Y:S01]  /*2780*/  LDC R98, c[0x0][0x430] ;  /* 0x00010c00ff627b82 */ /* 0x000e220000000800 */
[----:B------:R-:W-:Y:S02]  /*2790*/  VIADD R27, R27, 0xffffffff ;  /* 0xffffffff1b1b7836 */ /* 0x000fe40000000000 */
[----:B------:R-:W-:-:S03]  /*27a0*/  IMAD.MOV.U32 R99, RZ, RZ, RZ ;  /* 0x000000ffff637224 */ /* 0x000fc600078e00ff */
[----:B------:R-:W-:Y:S02]  /*27b0*/  LEA R40, R27, R35, 0x7 ;  /* 0x000000231b287211 */ /* 0x000fe400078e38ff */
[----:B-1----:R-:W1:Y:S02]  /*27c0*/  LDC R102, c[0x0][0x3f4] ;  /* 0x0000fd00ff667b82 */ /* 0x002e640000000800 */
[----:B------:R-:W-:Y:S01]  /*27d0*/  ISETP.GE.AND P3, PT, R40, R25, PT ;  /* 0x000000192800720c */ /* 0x000fe20003f66270 */
[----:B------:R-:W-:-:S03]  /*27e0*/  IMAD.IADD R41, R3, 0x1, R40 ;  /* 0x0000000103297824 */ /* 0x000fc600078e0228 */
[----:B------:R-:W-:Y:S01]  /*27f0*/  ISETP.GT.OR P3, PT, R35, 0x7f, P3 ;  /* 0x0000007f2300780c */ /* 0x000fe20001f64670 */
[----:B---3--:R-:W-:Y:S01]  /*2800*/  IMAD.MOV.U32 R11, RZ, RZ, R41 ;  /* 0x000000ffff0b7224 */ /* 0x008fe200078e0029 */
        /* <DEDUP_REMOVED lines=9> */
[----:B------:R-:W-:Y:S02]  /*28a0*/  @!P3 IMAD R15, R0, R15, R12 ;  /* 0x0000000f000fb224 */ /* 0x000fe400078e020c */
[----:B------:R-:W-:-:S04]  /*28b0*/  @!P3 IMAD.MOV.U32 R12, RZ, RZ, R11 ;  /* 0x000000ffff0cb224 */ /* 0x000fc800078e000b */
[----:B------:R-:W-:-:S04]  /*28c0*/  @!P3 IMAD.WIDE.U32 R12, R0, R14, R12 ;  /* 0x0000000e000cb225 */ /* 0x000fc800078e000c */
[----:B------:R-:W-:Y:S01]  /*28d0*/  @!P3 IMAD.IADD R13, R13, 0x1, R15 ;  /* 0x000000010d0db824 */ /* 0x000fe200078e020f */
[----:B--2---:R-:W-:-:S04]  /*28e0*/  @!P3 LEA R14, P4, R12, R42, 0x2 ;  /* 0x0000002a0c0eb211 */ /* 0x004fc800078810ff */
[----:B------:R-:W-:-:S05]  /*28f0*/  @!P3 LEA.HI.X R15, R12, R43, R13, 0x2, P4 ;  /* 0x0000002b0c0fb211 */ /* 0x000fca00020f140d */
[----:B------:R0:W5:Y:S01]  /*2900*/  @!P3 LDG.E R99, desc[UR54][R14.64] ;  /* 0x000000360e63b981 */ /* 0x000162000c1e1900 */
[----:B-1----:R-:W-:Y:S01]  /*2910*/  ISETP.GE.AND P3, PT, R102, 0x1, PT ;  /* 0x000000016600780c */ /* 0x002fe20003f66270 */
[----:B------:R-:W-:Y:S01]  /*2920*/  IMAD R91, R19, 0x4000, R219 ;  /* 0x00004000135b7824 */ /* 0x000fe200078e02db */
[----:B------:R-:W-:Y:S01]  /*2930*/  IADD3 R11, -R11, RZ, RZ ;  /* 0x000000ff0b0b7210 */ /* 0x000fe20007ffe1ff */
[----:B------:R-:W-:Y:S05]  /*2940*/  YIELD ;  /* 0x0000000000007946 */ /* 0x000fea0003800000 */
[----:B------:R-:W-:Y:S01]  /*2950*/  ISETP.GT.AND P4, PT, R27, R26, PT ;  /* 0x0000001a1b00720c */ /* 0x000fe20003f84270 */
[----:B------:R-:W-:Y:S01]  /*2960*/  BSSY B0, `(.L_x_1694) ;  /* 0x0000577000007945 */ /* 0x000fe20003800000 */
[----:B------:R-:W-:-:S02]  /*2970*/  IMAD R98, R98, R11, R41 ;  /* 0x0000000b62627224 */ /* 0x000fc400078e0229 */
[----:B------:R-:W-:Y:S01]  /*2980*/  IMAD R91, R91, 0x2, R18 ;  /* 0x000000025b5b7824 */ /* 0x000fe200078e0212 */
[----:B------:R-:W-:Y:S01]  /*2990*/  P2R R90, PR, RZ, 0x10 ;  /* 0x00000010ff5a7803 */ /* 0x000fe20000000000 */
[----:B0-----:R-:W-:Y:S07]  /*29a0*/  @!P3 BRA `(.L_x_1695) ;  /* 0x000000500024b947 */ /* 0x001fee0003800000 */
[----:B------:R-:W-:Y:S01]  /*29b0*/  SHF.R.S32.HI R97, RZ, 0x1f, R98 ;  /* 0x0000001fff617819 */ /* 0x000fe20000011462 */
[----:B------:R-:W-:Y:S01]  /*29c0*/  ULDC.64 UR4, c[0x0][0x300] ;  /* 0x0000c00000047ab9 */ /* 0x000fe20000000a00 */
[----:B-----5:R-:W-:Y:S01]  /*29d0*/  SHF.R.S32.HI R96, RZ, 0x1f, R99 ;  /* 0x0000001fff607819 */ /* 0x020fe20000011463 */
[C---:B------:R-:W-:Y:S01]  /*29e0*/  IMAD.WIDE.U32 R12, R98.reuse, UR4, RZ ;  /* 0x00000004620c7c25 */ /* 0x040fe2000f8e00ff */
[----:B------:R-:W-:Y:S02]  /*29f0*/  ULDC.U8 UR6, c[0x0][0x410] ;  /* 0x0001040000067ab9 */ /* 0x000fe40000000000 */
[----:B------:R-:W-:Y:S01]  /*2a00*/  ISETP.NE.AND P3, PT, RZ, UR6, PT ;  /* 0x00000006ff007c0c */ /* 0x000fe2000bf65270 */
[----:B------:R-:W-:Y:S02]  /*2a10*/  IMAD R11, R97, UR4, RZ ;  /* 0x00000004610b7c24 */ /* 0x000fe4000f8e02ff */
[----:B------:R-:W-:Y:S02]  /*2a20*/  IMAD R15, R31, R27, RZ ;  /* 0x0000001b1f0f7224 */ /* 0x000fe400078e02ff */
[----:B------:R-:W-:Y:S01]  /*2a30*/  IMAD R11, R98, UR5, R11 ;  /* 0x00000005620b7c24 */ /* 0x000fe2000f8e020b */
[----:B------:R-:W-:Y:S01]  /*2a40*/  ULDC.64 UR4, c[0x0][0x310] ;  /* 0x0000c40000047ab9 */ /* 0x000fe20000000a00 */
[----:B------:R-:W-:-:S02]  /*2a50*/  IMAD R95, R27, -0x80, R25 ;  /* 0xffffff801b5f7824 */ /* 0x000fc400078e0219 */
[----:B------:R-:W-:Y:S02]  /*2a60*/  IMAD R14, R96, UR4, RZ ;  /* 0x00000004600e7c24 */ /* 0x000fe4000f8e02ff */
[----:B------:R-:W-:Y:S01]  /*2a70*/  IMAD.IADD R13, R13, 0x1, R11 ;  /* 0x000000010d0d7824 */ /* 0x000fe200078e020b */
[----:B------:R-:W-:Y:S01]  /*2a80*/  VIMNMX R95, R95, 0x80, PT ;  /* 0x000000805f5f7848 */ /* 0x000fe20003fe0100 */
[C---:B------:R-:W-:Y:S02]  /*2a90*/  IMAD R11, R99.reuse, UR5, R14 ;  /* 0x00000005630b7c24 */ /* 0x040fe4000f8e020e */
[----:B------:R-:W-:Y:S01]  /*2aa0*/  IMAD.WIDE.U32 R12, R99, UR4, R12 ;  /* 0x00000004630c7c25 */ /* 0x000fe2000f8e000c */
[----:B------:R-:W-:-:S03]  /*2ab0*/  ULDC.64 UR4, c[0x0][0x308] ;  /* 0x0000c20000047ab9 */ /* 0x000fc60000000a00 */
[----:B------:R-:W-:Y:S01]  /*2ac0*/  IMAD.IADD R13, R13, 0x1, R11 ;  /* 0x000000010d0d7824 */ /* 0x000fe200078e020b */
[----:B------:R-:W-:Y:S01]  /*2ad0*/  SHF.R.S32.HI R11, RZ, 0x1f, R27 ;  /* 0x0000001fff0b7819 */ /* 0x000fe2000001141b */
[----:B------:R-:W-:Y:S02]  /*2ae0*/  IMAD R14, R10, R27, RZ ;  /* 0x0000001b0a0e7224 */ /* 0x000fe400078e02ff */
[----:B------:R-:W-:-:S04]  /*2af0*/  IMAD.WIDE.U32 R40, R195, UR4, R12 ;  /* 0x00000004c3287c25 */ /* 0x000fc8000f8e000c */
[----:B------:R-:W-:Y:S01]  /*2b00*/  IMAD R101, R195, UR5, R41 ;  /* 0x00000005c3657c24 */ /* 0x000fe2000f8e0229 */
[----:B------:R-:W-:Y:S01]  /*2b10*/  ULDC.64 UR4, c[0x0][0x2e8] ;  /* 0x0000ba0000047ab9 */ /* 0x000fe20000000a00 */
[C---:B------:R-:W-:Y:S01]  /*2b20*/  IMAD R89, R11.reuse, R28, R14 ;  /* 0x0000001c0b597224 */ /* 0x040fe200078e020e */
[----:B------:R-:W-:Y:S01]  /*2b30*/  LEA R106, P4, R40, UR4, 0x1 ;  /* 0x00000004286a7c11 */ /* 0x000fe2000f8808ff */
[----:B------:R-:W-:Y:S02]  /*2b40*/  IMAD R11, R11, R34, R15 ;  /* 0x000000220b0b7224 */ /* 0x000fe400078e020f */
[----:B------:R-:W-:Y:S01]  /*2b50*/  IMAD.WIDE.U32 R12, R34, R27, RZ ;  /* 0x0000001b220c7225 */ /* 0x000fe200078e00ff */
[----:B------:R-:W-:-:S03]  /*2b60*/  LEA.HI.X R101, R40, UR5, R101, 0x1, P4 ;  /* 0x0000000528657c11 */ /* 0x000fc6000a0f0c65 */
[----:B------:R-:W-:Y:S01]  /*2b70*/  IMAD.WIDE.U32 R14, R28, R27, RZ ;  /* 0x0000001b1c0e7225 */ /* 0x000fe200078e00ff */
[----:B------:R-:W-:-:S03]  /*2b80*/  IADD3 R11, R13, R11, RZ ;  /* 0x0000000b0d0b7210 */ /* 0x000fc60007ffe0ff */
[----:B------:R-:W-:Y:S01]  /*2b90*/  IMAD.IADD R89, R15, 0x1, R89 ;  /* 0x000000010f597824 */ /* 0x000fe200078e0259 */
[----:B------:R-:W-:Y:S06]  /*2ba0*/  @!P3 BRA `(.L_x_1696) ;  /* 0x000000240098b947 */ /* 0x000fec0003800000 */
        /* <DEDUP_REMOVED lines=14> */
[----:B------:R-:W-:-:S04]  /*2c90*/  LEA R40, P3, R41, UR4, 0x1 ;  /* 0x0000000429287c11 */ /* 0x000fc8000f8608ff */
[----:B------:R-:W-:Y:S01]  /*2ca0*/  LEA.HI.X R41, R41, UR5, R42, 0x1, P3 ;  /* 0x0000000529297c11 */ /* 0x000fe200098f0c2a */
[----:B------:R-:W-:Y:S01]  /*2cb0*/  ULDC.64 UR4, c[0x0][0x400] ;  /* 0x0001000000047ab9 */ /* 0x000fe20000000a00 */
[----:B------:R-:W-:-:S05]  /*2cc0*/  IADD3 R43, P3, R84, R12, RZ ;  /* 0x0000000c542b7210 */ /* 0x000fca0007f7e0ff */
[----:B------:R-:W-:Y:S01]  /*2cd0*/  IMAD.X R44, R11, 0x1, R77, P3 ;  /* 0x000000010b2c7824 */ /* 0x000fe200018e064d */
        /* <DEDUP_REMOVED lines=10> */
.L_x_1698:
[----:B------:R-:W-:Y:S05]  /*2d80*/  BSYNC B1 ;  /* 0x0000000000017941 */ /* 0x000fea0003800000 */
.L_x_1697:
        /* <DEDUP_REMOVED lines=13> */
[----:B------:R-:W-:Y:S01]  /*2e60*/  P2R R118, PR, RZ, 0x8 ;  /* 0x00000008ff767803 */ /* 0x000fe20000000000 */
[----:B------:R-:W-:Y:S01]  /*2e70*/  IMAD.MOV.U32 R42, RZ, RZ, R70 ;  /* 0x000000ffff2a7224 */ /* 0x000fe200078e0046 */
[----:B------:R-:W-:-:S02]  /*2e80*/  PRMT R119, R119, 0x5410, R43 ;  /* 0x0000541077777816 */ /* 0x000fc4000000002b */
[----:B------:R-:W-:Y:S02]  /*2e90*/  CS2R R60, SRZ ;  /* 0x00000000003c7805 */ /* 0x000fe4000001ff00 */
[----:B------:R-:W-:Y:S02]  /*2ea0*/  PRMT R113, R40, 0x5410, R41 ;  /* 0x0000541028717816 */ /* 0x000fe40000000029 */
[----:B------:R-:W-:Y:S02]  /*2eb0*/  CS2R R58, SRZ ;  /* 0x00000000003a7805 */ /* 0x000fe4000001ff00 */
[----:B------:R-:W-:Y:S02]  /*2ec0*/  PRMT R120, R42, 0x7610, R120 ;  /* 0x000076102a787816 */ /* 0x000fe40000000078 */
        /* <DEDUP_REMOVED lines=22> */
.L_x_1700:
[----:B------:R-:W-:Y:S05]  /*3030*/  BSYNC B1 ;  /* 0x0000000000017941 */ /* 0x000fea0003800000 */
.L_x_1699:
        /* <DEDUP_REMOVED lines=9> */
[----:B------:R-:W-:Y:S01]  /*30d0*/  CS2R R48, SRZ ;  /* 0x0000000000307805 */ /* 0x000fe2000001ff00 */
        /* <DEDUP_REMOVED lines=9> */
[----:B------:R-:W-:-:S02]  /*3170*/  CS2R R54, SRZ ;  /* 0x0000000000367805 */ /* 0x000fc4000001ff00 */
[----:B------:R-:W-:Y:S02]  /*3180*/  CS2R R44, SRZ ;  /* 0x00000000002c7805 */ /* 0x000fe4000001ff00 */
        /* <DEDUP_REMOVED lines=23> */
.L_x_1702:
[----:B------:R-:W-:Y:S05]  /*3300*/  BSYNC B1 ;  /* 0x0000000000017941 */ /* 0x000fea0003800000 */
.L_x_1701:
        /* <DEDUP_REMOVED lines=32> */
.L_x_1704:
[----:B------:R-:W-:Y:S05]  /*3510*/  BSYNC B1 ;  /* 0x0000000000017941 */ /* 0x000fea0003800000 */
.L_x_1703:
[----:B0----5:R-:W-:Y:S01]  /*3520*/  IMAD.MOV.U32 R12, RZ, RZ, R49 ;  /* 0x000000ffff0c7224 */ /* 0x021fe200078e0031 */
[----:B------:R-:W-:Y:S01]  /*3530*/  MOV R11, R48 ;  /* 0x00000030000b7202 */ /* 0x000fe20000000f00 */
[----:B------:R-:W-:Y:S01]  /*3540*/  IMAD.MOV.U32 R13, RZ, RZ, R52 ;  /* 0x000000ffff0d7224 */ /* 0x000fe200078e0034 */
[----:B------:R-:W-:Y:S01]  /*3550*/  UISETP.NE.AND UP0, UPT, UR39, 0x3, UPT ;  /* 0x000000032700788c */ /* 0x000fe2000bf05270 */
[----:B------:R-:W-:Y:S01]  /*3560*/  IMAD.MOV.U32 R14, RZ, RZ, R53 ;  /* 0x000000ffff0e7224 */ /* 0x000fe200078e0035 */
[----:B------:R-:W-:Y:S01]  /*3570*/  PRMT R114, R11, 0x5410, R12 ;  /* 0x000054100b727816 */ /* 0x000fe2000000000c */
[----:B------:R-:W-:Y:S02]  /*3580*/  IMAD.MOV.U32 R11, RZ, RZ, R50 ;  /* 0x000000ffff0b7224 */ /* 0x000fe400078e0032 */
        /* <DEDUP_REMOVED lines=8> */
[----:B------:R-:W-:Y:S02]  /*3610*/  IMAD.MOV.U32 R12, RZ, RZ, R41 ;  /* 0x000000ffff0c7224 */ /* 0x000fe400078e0029 */
[----:B------:R-:W-:Y:S02]  /*3620*/  IMAD.MOV.U32 R13, RZ, RZ, R44 ;  /* 0x000000ffff0d7224 */ /* 0x000fe400078e002c */
[----:B------:R-:W-:Y:S01]  /*3630*/  IMAD.MOV.U32 R14, RZ, RZ, R45 ;  /* 0x000000ffff0e7224 */ /* 0x000fe200078e002d */
[----:B------:R-:W-:Y:S01]  /*3640*/  PRMT R74, R11, 0x5410, R12 ;  /* 0x000054100b4a7816 */ /* 0x000fe2000000000c */
[----:B------:R-:W-:Y:S01]  /*3650*/  IMAD.MOV.U32 R12, RZ, RZ, R43 ;  /* 0x000000ffff0c7224 */ /* 0x000fe200078e002b */
[----:B------:R-:W-:-:S02]  /*3660*/  MOV R11, R42 ;  /* 0x0000002a000b7202 */ /* 0x000fc40000000f00 */
[----:B------:R-:W-:Y:S01]  /*3670*/  PRMT R108, R13, 0x5410, R14 ;  /* 0x000054100d6c7816 */ /* 0x000fe2000000000e */
[----:B------:R-:W-:Y:S01]  /*3680*/  IMAD.MOV.U32 R13, RZ, RZ, R46 ;  /* 0x000000ffff0d7224 */ /* 0x000fe200078e002e */
[----:B------:R-:W-:Y:S01]  /*3690*/  PRMT R104, R11, 0x5410, R12 ;  /* 0x000054100b687816 */ /* 0x000fe2000000000c */
[----:B------:R-:W-:-:S05]  /*36a0*/  IMAD.MOV.U32 R14, RZ, RZ, R47 ;  /* 0x000000ffff0e7224 */ /* 0x000fca00078e002f */
[----:B------:R-:W-:Y:S01]  /*36b0*/  PRMT R109, R13, 0x5410, R14 ;  /* 0x000054100d6d7816 */ /* 0x000fe2000000000e */
[----:B------:R-:W-:Y:S06]  /*36c0*/  @!P5 BRA `(.L_x_1705) ;  /* 0x000000000004d947 */ /* 0x000fec0003800000 */
[----:B------:R-:W-:Y:S01]  /*36d0*/  BPT.TRAP 0x1 ;  /* 0x000000040000795c */ /* 0x000fe20000300000 */
.L_x_1705:
[----:B------:R-:W-:Y:S01]  /*36e0*/  IMAD R89, R19, 0x8, R18 ;  /* 0x0000000813597824 */ /* 0x000fe200078e0212 */
[----:B------:R-:W-:Y:S01]  /*36f0*/  SHF.L.U32 R100, R197, 0x1f, RZ ;  /* 0x0000001fc5647819 */ /* 0x000fe200000006ff */
[----:B------:R-:W-:Y:S03]  /*3700*/  BSSY B1, `(.L_x_1706) ;  /* 0x0000003000017945 */ /* 0x000fe60003800000 */
[----:B------:R-:W0:Y:S02]  /*3710*/  SYNCS.PHASECHK.TRANS64.TRYWAIT P6, [R89+URZ+0x28890], R100 ;  /* 0x02889064590075a7 */ /* 0x000e2400080c017f */
[----:B0-----:R-:W-:Y:S05]  /*3720*/  @!P6 BRA `(.L_x_1707) ;  /* 0x000002480074e947 */ /* 0x001fea0003800000 */
.L_x_2113:
[----:B------:R-:W-:Y:S05]  /*3730*/  BSYNC B1 ;  /* 0x0000000000017941 */ /* 0x000fea0003800000 */
.L_x_1706:
[----:B------:R-:W-:-:S03]  /*3740*/  UMOV UR4, 0xffffffff ;  /* 0xffffffff00047882 */ /* 0x000fc60000000000 */
[----:B------:R-:W-:Y:S05]  /*3750*/  BRA.DIV UR4, `(.L_x_1708) ;  /* 0x0000024a047c7947 */ /* 0x000fea000b800000 */
[----:B------:R1:W2:Y:S04]  /*3760*/  SHFL.IDX PT, R75, R101, RZ, 0x181f ;  /* 0x00181fff654b7589 */ /* 0x0002a800000e0000 */
[----:B------:R1:W3:Y:S02]  /*3770*/  SHFL.IDX PT, R103, R106, RZ, 0x181f ;  /* 0x00181fff6a677589 */ /* 0x0002e400000e0000 */
.L_x_2117:
        /* <DEDUP_REMOVED lines=22> */
[CC--:B------:R-:W-:Y:S01]  /*38e0*/  FMUL.FTZ R126, R68.reuse, R71.reuse ;  /* 0x00000047447e7220 */ /* 0x0c0fe20000410000 */
[----:B------:R-:W-:Y:S02]  /*38f0*/  HADD2.F32 R69, -RZ, R69.H0_H0 ;  /* 0x20000045ff457230 */ /* 0x000fe40000004100 */
[-C--:B------:R-:W-:Y:S01]  /*3900*/  FMUL.FTZ R124, R11, R122.reuse ;  /* 0x0000007a0b7c7220 */ /* 0x080fe20000410000 */
[----:B------:R-:W-:Y:S01]  /*3910*/  FMUL.FTZ R121, R15, R71 ;  /* 0x000000470f797220 */ /* 0x000fe20000410000 */
[----:B------:R-:W-:Y:S01]  /*3920*/  FMUL.FTZ R122, R13, R122 ;  /* 0x0000007a0d7a7220 */ /* 0x000fe20000410000 */
[-C--:B------:R-:W-:Y:S01]  /*3930*/  FFMA.FTZ R126, R15, R69.reuse, -R126 ;  /* 0x000000450f7e7223 */ /* 0x080fe2000001087e */
[-C--:B------:R-:W-:Y:S02]  /*3940*/  FFMA.FTZ R124, R13, R70.reuse, -R124 ;  /* 0x000000460d7c7223 */ /* 0x080fe4000001087c */
[----:B------:R-:W-:Y:S01]  /*3950*/  FFMA.FTZ R71, R11, R70, R122 ;  /* 0x000000460b477223 */ /* 0x000fe2000001007a */
[----:B------:R-:W-:Y:S01]  /*3960*/  FFMA.FTZ R123, R68, R69, R121 ;  /* 0x00000045447b7223 */ /* 0x000fe20000010079 */
[----:B------:R-:W-:-:S02]  /*3970*/  HADD2.F32 R15, -RZ, R120.H1_H1 ;  /* 0x30000078ff0f7230 */ /* 0x000fc40000004100 */
[----:B------:R-:W-:Y:S02]  /*3980*/  HADD2.F32 R120, -RZ, R120.H0_H0 ;  /* 0x20000078ff787230 */ /* 0x000fe40000004100 */
[----:B------:R-:W-:Y:S02]  /*3990*/  HADD2.F32 R68, -RZ, R119.H1_H1 ;  /* 0x30000077ff447230 */ /* 0x000fe40000004100 */
[----:B------:R-:W-:Y:S02]  /*39a0*/  HADD2.F32 R11, -RZ, R12.H1_H1 ;  /* 0x3000000cff0b7230 */ /* 0x000fe40000004100 */
[----:B------:R-:W-:Y:S02]  /*39b0*/  HADD2.F32 R13, -RZ, R14.H1_H1 ;  /* 0x3000000eff0d7230 */ /* 0x000fe40000004100 */
[----:B------:R-:W-:Y:S02]  /*39c0*/  HADD2.F32 R12, -RZ, R12.H0_H0 ;  /* 0x2000000cff0c7230 */ /* 0x000fe40000004100 */
[----:B------:R-:W-:Y:S01]  /*39d0*/  FMUL.FTZ R69, R11, R120 ;  /* 0x000000780b457220 */ /* 0x000fe20000410000 */
[----:B------:R-:W-:-:S02]  /*39e0*/  HADD2.F32 R14, -RZ, R14.H0_H0 ;  /* 0x2000000eff0e7230 */ /* 0x000fc40000004100 */
[----:B------:R-:W-:Y:S01]  /*39f0*/  FMUL.FTZ R121, R13, R68 ;  /* 0x000000440d797220 */ /* 0x000fe20000410000 */
[----:B------:R-:W-:Y:S02]  /*3a00*/  HADD2.F32 R119, -RZ, R119.H0_H0 ;  /* 0x20000077ff777230 */ /* 0x000fe40000004100 */
[C---:B------:R-:W-:Y:S01]  /*3a10*/  FMUL.FTZ R120, R12.reuse, R120 ;  /* 0x000000780c787220 */ /* 0x040fe20000410000 */
[-C--:B------:R-:W-:Y:S01]  /*3a20*/  FFMA.FTZ R69, R12, R15.reuse, -R69 ;  /* 0x0000000f0c457223 */ /* 0x080fe20000010845 */
[C---:B------:R-:W-:Y:S02]  /*3a30*/  FMUL.FTZ R68, R14.reuse, R68 ;  /* 0x000000440e447220 */ /* 0x040fe40000410000 */
[----:B------:R-:W-:Y:S01]  /*3a40*/  FFMA.FTZ R120, R11, R15, R120 ;  /* 0x0000000f0b787223 */ /* 0x000fe20000010078 */
[-C--:B------:R-:W-:Y:S01]  /*3a50*/  FFMA.FTZ R121, R14, R119.reuse, -R121 ;  /* 0x000000770e797223 */ /* 0x080fe20000010879 */
[----:B------:R-:W-:Y:S01]  /*3a60*/  FFMA.FTZ R68, R13, R119, R68 ;  /* 0x000000770d447223 */ /* 0x000fe20000010044 */
[----:B------:R-:W-:-:S02]  /*3a70*/  F2FP.F16.F32.PACK_AB R13, R71, R124 ;  /* 0x0000007c470d723e */ /* 0x000fc400000000ff */
[----:B------:R-:W-:Y:S02]  /*3a80*/  F2FP.F16.F32.PACK_AB R15, R123, R126 ;  /* 0x0000007e7b0f723e */ /* 0x000fe400000000ff */
[----:B------:R-:W-:Y:S02]  /*3a90*/  F2FP.F16.F32.PACK_AB R12, R120, R69 ;  /* 0x00000045780c723e */ /* 0x000fe400000000ff */
[----:B------:R-:W-:-:S07]  /*3aa0*/  F2FP.F16.F32.PACK_AB R14, R68, R121 ;  /* 0x00000079440e723e */ /* 0x000fce00000000ff */
.L_x_1714:
[----:B------:R-:W-:Y:S05]  /*3ab0*/  BSYNC B3 ;  /* 0x0000000000037941 */ /* 0x000fea0003800000 */
.L_x_1713:
[----:B0-----:R4:W-:Y:S02]  /*3ac0*/  ST.E.128 desc[UR54][R72.64], R12 ;  /* 0x0000000c48007985 */ /* 0x0019e4000c101d36 */
.L_x_1712:
[----:B------:R-:W-:Y:S05]  /*3ad0*/  BSYNC B2 ;  /* 0x0000000000027941 */ /* 0x000fea0003800000 */
.L_x_1711:
        /* <DEDUP_REMOVED lines=47> */
.L_x_1716:
[----:B------:R-:W-:Y:S05]  /*3dd0*/  BSYNC B2 ;  /* 0x0000000000027941 */ /* 0x000fea0003800000 */
.L_x_1715:
[----:B0-----:R0:W-:Y:S02]  /*3de0*/  ST.E.128 desc[UR54][R68.64], R12 ;  /* 0x0000000c44007985 */ /* 0x0011e4000c101d36 */
.L_x_1710:
[----:B------:R-:W-:Y:S05]  /*3df0*/  BSYNC B1 ;  /* 0x0000000000017941 */ /* 0x000fea0003800000 */
.L_x_1709:
[----:B------:R-:W-:-:S03]  /*3e00*/  UMOV UR4, 0xffffffff ;  /* 0xffffffff00047882 */ /* 0x000fc60000000000 */
[----:B------:R-:W-:Y:S05]  /*3e10*/  BRA.DIV UR4, `(.L_x_1717) ;  /* 0x0000024604187947 */ /* 0x000fea000b800000 */
[----:B------:R1:W1:Y:S04]  /*3e20*/  SHFL.IDX PT, R67, R101, 0x1, 0x181f ;  /* 0x00381f0065437f89 */ /* 0x00026800000e0000 */
[----:B0-----:R0:W0:Y:S02]  /*3e30*/  SHFL.IDX PT, R69, R106, 0x1, 0x181f ;  /* 0x00381f006a457f89 */ /* 0x00102400000e0000 */
.L_x_2121:
[----:B------:R-:W-:Y:S01]  /*3e40*/  ISETP.NE.AND P6, PT, R118, RZ, PT ;  /* 0x000000ff7600720c */ /* 0x000fe20003fc5270 */
[----:B------:R-:W-:-:S12]  /*3e50*/  BSSY B1, `(.L_x_1718) ;  /* 0x0000066000017945 */ /* 0x000fd80003800000 */
[----:B------:R-:W-:Y:S05]  /*3e60*/  @P6 BRA `(.L_x_1719) ;  /* 0x0000000400906947 */ /* 0x000fea0003800000 */
[----:B------:R-:W-:Y:S04]  /*3e70*/  BSSY B2, `(.L_x_1720) ;  /* 0x0000032000027945 */ /* 0x000fe80003800000 */
[----:B------:R-:W-:Y:S05]  /*3e80*/  @P1 BRA `(.L_x_1721) ;  /* 0x0000000000c01947 */ /* 0x000fea0003800000 */
[----:B----4-:R4:W2:Y:S01]  /*3e90*/  LDS.128 R12, [R91+0x19400] ;  /* 0x019400005b0c7984 */ /* 0x0108a20000000c00 */
[C---:B0-----:R-:W-:Y:S01]  /*3ea0*/  LEA R64, P6, R16.reuse, R69, 0x1 ;  /* 0x0000004510407211 */ /* 0x041fe200078c08ff */
[----:B------:R-:W-:Y:S03]  /*3eb0*/  BSSY B3, `(.L_x_1722) ;  /* 0x000002c000037945 */ /* 0x000fe60003800000 */
[----:B-1----:R-:W-:Y:S02]  /*3ec0*/  LEA.HI.X R65, R16, R67, R17, 0x1, P6 ;  /* 0x0000004310417211 */ /* 0x002fe400030f0c11 */
[----:B------:R-:W-:-:S13]  /*3ed0*/  ISETP.GE.AND P6, PT, R22, R102, PT ;  /* 0x000000661600720c */ /* 0x000fda0003fc6270 */
[----:B----4-:R-:W-:Y:S05]  /*3ee0*/  @P6 BRA `(.L_x_1723) ;  /* 0x0000000000a06947 */ /* 0x010fea0003800000 */
[----:B------:R-:W-:Y:S01]  /*3ef0*/  SHF.R.U64 R11, R60, 0x10, R61 ;  /* 0x000000103c0b7819 */ /* 0x000fe2000000123d */
[--C-:B--2---:R-:W-:Y:S01]  /*3f00*/  HADD2.F32 R60, -RZ, R15.reuse.H1_H1 ;  /* 0x3000000fff3c7230 */ /* 0x104fe20000004100 */
        /* <DEDUP_REMOVED lines=38> */
.L_x_1723:
[----:B------:R-:W-:Y:S05]  /*4170*/  BSYNC B3 ;  /* 0x0000000000037941 */ /* 0x000fea0003800000 */
.L_x_1722:
[----:B--2---:R0:W-:Y:S02]  /*4180*/  ST.E.128 desc[UR54][R64.64], R12 ;  /* 0x0000000c40007985 */ /* 0x0041e4000c101d36 */
.L_x_1721:
[----:B------:R-:W-:Y:S05]  /*4190*/  BSYNC B2 ;  /* 0x0000000000027941 */ /* 0x000fea0003800000 */
.L_x_1720:
[----:B------:R-:W-:Y:S05]  /*41a0*/  @P2 BRA `(.L_x_1719) ;  /* 0x0000000000c02947 */ /* 0x000fea0003800000 */
[----:B0---4-:R0:W4:Y:S01]  /*41b0*/  LDS.128 R12, [R91+0x1d400] ;  /* 0x01d400005b0c7984 */ /* 0x0111220000000c00 */
[C---:B------:R-:W-:Y:S01]  /*41c0*/  LEA R60, P6, R2.reuse, R69, 0x1 ;  /* 0x00000045023c7211 */ /* 0x040fe200078c08ff */
[----:B------:R-:W-:Y:S03]  /*41d0*/  BSSY B2, `(.L_x_1724) ;  /* 0x000002c000027945 */ /* 0x000fe60003800000 */
[----:B-1----:R-:W-:Y:S02]  /*41e0*/  LEA.HI.X R61, R2, R67, R185, 0x1, P6 ;  /* 0x00000043023d7211 */ /* 0x002fe400030f0cb9 */
        /* <DEDUP_REMOVED lines=42> */
.L_x_1725:
[----:B------:R-:W-:Y:S05]  /*4490*/  BSYNC B2 ;  /* 0x0000000000027941 */ /* 0x000fea0003800000 */
.L_x_1724:
[----:B----4-:R0:W-:Y:S02]  /*44a0*/  ST.E.128 desc[UR54][R60.64], R12 ;  /* 0x0000000c3c007985 */ /* 0x0101e4000c101d36 */
.L_x_1719:
[----:B------:R-:W-:Y:S05]  /*44b0*/  BSYNC B1 ;  /* 0x0000000000017941 */ /* 0x000fea0003800000 */
.L_x_1718:
[----:B------:R-:W-:-:S03]  /*44c0*/  UMOV UR4, 0xffffffff ;  /* 0xffffffff00047882 */ /* 0x000fc60000000000 */
[----:B------:R-:W-:Y:S05]  /*44d0*/  BRA.DIV UR4, `(.L_x_1726) ;  /* 0x0000023e04b47947 */ /* 0x000fea000b800000 */
[----:B------:R1:W1:Y:S04]  /*44e0*/  SHFL.IDX PT, R59, R101, 0x2, 0x181f ;  /* 0x00581f00653b7f89 */ /* 0x00026800000e0000 */
[----:B0-----:R0:W0:Y:S02]  /*44f0*/  SHFL.IDX PT, R61, R106, 0x2, 0x181f ;  /* 0x00581f006a3d7f89 */ /* 0x00102400000e0000 */
.L_x_2125:
[----:B------:R-:W-:Y:S04]  /*4500*/  BSSY B1, `(.L_x_1727) ;  /* 0x0000066000017945 */ /* 0x000fe80003800000 */
        /* <DEDUP_REMOVED lines=49> */
.L_x_1732:
[----:B------:R-:W-:Y:S05]  /*4820*/  BSYNC B3 ;  /* 0x0000000000037941 */ /* 0x000fea0003800000 */
.L_x_1731:
[----:B--2---:R0:W-:Y:S02]  /*4830*/  ST.E.128 desc[UR54][R56.64], R12 ;  /* 0x0000000c38007985 */ /* 0x0041e4000c101d36 */
.L_x_1730:
[----:B------:R-:W-:Y:S05]  /*4840*/  BSYNC B2 ;  /* 0x0000000000027941 */ /* 0x000fea0003800000 */
.L_x_1729:
        /* <DEDUP_REMOVED lines=47> */
.L_x_1734:
[----:B------:R-:W-:Y:S05]  /*4b40*/  BSYNC B2 ;  /* 0x0000000000027941 */ /* 0x000fea0003800000 */
.L_x_1733:
[----:B----4-:R0:W-:Y:S02]  /*4b50*/  ST.E.128 desc[UR54][R52.64], R12 ;  /* 0x0000000c34007985 */ /* 0x0101e4000c101d36 */
.L_x_1728:
[----:B------:R-:W-:Y:S05]  /*4b60*/  BSYNC B1 ;  /* 0x0000000000017941 */ /* 0x000fea0003800000 */
.L_x_1727:
[----:B------:R-:W-:-:S03]  /*4b70*/  UMOV UR4, 0xffffffff ;  /* 0xffffffff00047882 */ /* 0x000fc60000000000 */
[----:B------:R-:W-:Y:S05]  /*4b80*/  BRA.DIV UR4, `(.L_x_1735) ;  /* 0x0000023a04547947 */ /* 0x000fea000b800000 */
[----:B-1----:R-:W1:Y:S04]  /*4b90*/  SHFL.IDX PT, R101, R101, 0x3, 0x181f ;  /* 0x00781f0065657f89 */ /* 0x002e6800000e0000 */
[----:B------:R0:W0:Y:S02]  /*4ba0*/  SHFL.IDX PT, R51, R106, 0x3, 0x181f ;  /* 0x00781f006a337f89 */ /* 0x00002400000e0000 */
.L_x_2129:
[----:B------:R-:W-:Y:S05]  /*4bb0*/  @P4 BRA `(.L_x_1736) ;  /* 0x0000003400444947 */ /* 0x000fea0003800000 */
[----:B------:R-:W-:Y:S04]  /*4bc0*/  BSSY B1, `(.L_x_1737) ;  /* 0x0000032000017945 */ /* 0x000fe80003800000 */
        /* <DEDUP_REMOVED lines=47> */
.L_x_1740:
[----:B------:R-:W-:Y:S05]  /*4ec0*/  BSYNC B2 ;  /* 0x0000000000027941 */ /* 0x000fea0003800000 */
.L_x_1739:
[----:B----4-:R0:W-:Y:S02]  /*4ed0*/  ST.E.128 desc[UR54][R48.64], R12 ;  /* 0x0000000c30007985 */ /* 0x0101e4000c101d36 */
.L_x_1738:
[----:B------:R-:W-:Y:S05]  /*4ee0*/  BSYNC B1 ;  /* 0x0000000000017941 */ /* 0x000fea0003800000 */
.L_x_1737:
        /* <DEDUP_REMOVED lines=47> */
.L_x_1742:
[----:B------:R-:W-:Y:S05]  /*51e0*/  BSYNC B1 ;  /* 0x0000000000017941 */ /* 0x000fea0003800000 */
.L_x_1741:
[----:B----4-:R0:W-:Y:S01]  /*51f0*/  ST.E.128 desc[UR54][R44.64], R12 ;  /* 0x0000000c2c007985 */ /* 0x0101e2000c101d36 */
[----:B------:R-:W-:Y:S05]  /*5200*/  BRA `(.L_x_1736) ;  /* 0x0000002c00b07947 */ /* 0x000fea0003800000 */
.L_x_1696:
[C---:B------:R-:W-:Y:S01]  /*5210*/  VIADD R40, R188.reuse, 0x20 ;  /* 0x00000020bc287836 */ /* 0x040fe20000000000 */
[----:B------:R-:W-:Y:S02]  /*5220*/  IADD3 R44, R188, 0x40, RZ ;  /* 0x00000040bc2c7810 */ /* 0x000fe40007ffe0ff */
[----:B------:R-:W-:Y:S02]  /*5230*/  CS2R R46, SRZ ;  /* 0x00000000002e7805 */ /* 0x000fe4000001ff00 */
[----:B------:R-:W-:-:S04]  /*5240*/  ISETP.GE.AND P4, PT, R40, R95, PT ;  /* 0x0000005f2800720c */ /* 0x000fc80003f86270 */
        /* <DEDUP_REMOVED lines=18> */
[----:B------:R-:W-:-:S05]  /*5370*/  @!P5 IADD3 R44, P6, R82, R14, RZ ;  /* 0x0000000e522cd210 */ /* 0x000fca0007fde0ff */
[----:B------:R-:W-:Y:S02]  /*5380*/  @!P5 IMAD.X R45, R89, 0x1, R39, P6 ;  /* 0x00000001592dd824 */ /* 0x000fe400030e0627 */
[----:B------:R-:W0:Y:S01]  /*5390*/  @!P5 LDC.64 R50, c[0x0][0x400] ;  /* 0x00010000ff32db82 */ /* 0x000e220000000a00 */
[----:B----4-:R-:W-:-:S04]  /*53a0*/  @!P5 LEA R48, P6, R44, R48, 0x1 ;  /* 0x000000302c30d211 */ /* 0x010fc800078c08ff */
[----:B------:R-:W-:Y:S02]  /*53b0*/  @!P5 LEA.HI.X R49, R44, R49, R45, 0x1, P6 ;  /* 0x000000312c31d211 */ /* 0x000fe400030f0c2d */
[----:B------:R-:W-:-:S05]  /*53c0*/  @!P5 IADD3 R44, P6, R86, R12, RZ ;  /* 0x0000000c562cd210 */ /* 0x000fca0007fde0ff */
[----:B------:R-:W-:Y:S01]  /*53d0*/  @!P5 IMAD.X R45, R11, 0x1, R78, P6 ;  /* 0x000000010b2dd824 */ /* 0x000fe200030e064e */
[----:B0-----:R-:W-:-:S04]  /*53e0*/  @!P5 LEA R50, P6, R44, R50, 0x1 ;  /* 0x000000322c32d211 */ /* 0x001fc800078c08ff */
[----:B------:R-:W-:Y:S02]  /*53f0*/  @!P5 LEA.HI.X R51, R44, R51, R45, 0x1, P6 ;  /* 0x000000332c33d211 */ /* 0x000fe400030f0c2d */
[----:B------:R-:W-:Y:S02]  /*5400*/  CS2R R44, SRZ ;  /* 0x00000000002c7805 */ /* 0x000fe4000001ff00 */
[----:B------:R-:W-:-:S04]  /*5410*/  @!P4 LEA R56, P6, R42, R56, 0x1 ;  /* 0x000000382a38c211 */ /* 0x000fc800078c08ff */
[----:B------:R-:W-:Y:S02]  /*5420*/  @!P4 LEA.HI.X R57, R42, R57, R43, 0x1, P6 ;  /* 0x000000392a39c211 */ /* 0x000fe400030f0c2b */
[----:B------:R-:W-:Y:S02]  /*5430*/  CS2R R42, SRZ ;  /* 0x00000000002a7805 */ /* 0x000fe4000001ff00 */
[C---:B-1----:R-:W-:Y:S01]  /*5440*/  @!P4 LEA R58, P6, R40.reuse, R58, 0x1 ;  /* 0x0000003a283ac211 */ /* 0x042fe200078c08ff */
[----:B------:R0:W5:Y:S03]  /*5450*/  @!P5 LDG.E.128 R44, desc[UR54][R50.64] ;  /* 0x00000036322cd981 */ /* 0x000166000c1e1d00 */
[----:B------:R-:W-:Y:S02]  /*5460*/  @!P4 LEA.HI.X R59, R40, R59, R41, 0x1, P6 ;  /* 0x0000003b283bc211 */ /* 0x000fe400030f0c29 */
[----:B------:R-:W-:-:S02]  /*5470*/  CS2R R40, SRZ ;  /* 0x0000000000287805 */ /* 0x000fc4000001ff00 */
[----:B------:R-:W-:Y:S02]  /*5480*/  CS2R R54, SRZ ;  /* 0x0000000000367805 */ /* 0x000fe4000001ff00 */
[----:B------:R-:W-:Y:S02]  /*5490*/  CS2R R52, SRZ ;  /* 0x0000000000347805 */ /* 0x000fe4000001ff00 */
[----:B------:R1:W5:Y:S01]  /*54a0*/  @!P5 LDG.E.128 R40, desc[UR54][R48.64] ;  /* 0x000000363028d981 */ /* 0x000362000c1e1d00 */
[----:B0-----:R-:W-:-:S03]  /*54b0*/  CS2R R50, SRZ ;  /* 0x0000000000327805 */ /* 0x001fc6000001ff00 */
[----:B------:R0:W5:Y:S01]  /*54c0*/  @!P4 LDG.E.128 R52, desc[UR54][R58.64] ;  /* 0x000000363a34c981 */ /* 0x000162000c1e1d00 */
[----:B-1----:R-:W-:-:S06]  /*54d0*/  CS2R R48, SRZ ;  /* 0x0000000000307805 */ /* 0x002fcc000001ff00 */
[----:B------:R1:W5:Y:S01]  /*54e0*/  @!P4 LDG.E.128 R48, desc[UR54][R56.64] ;  /* 0x000000363830c981 */ /* 0x000362000c1e1d00 */
[----:B--2---:R-:W-:Y:S01]  /*54f0*/  @!P3 LEA R64, P4, R62, R64, 0x1 ;  /* 0x000000403e40b211 */ /* 0x004fe200078808ff */
[----:B------:R-:W-:-:S03]  /*5500*/  VIADD R68, R188, 0x60 ;  /* 0x00000060bc447836 */ /* 0x000fc60000000000 */
[----:B------:R-:W-:Y:S02]  /*5510*/  @!P3 LEA.HI.X R65, R62, R65, R63, 0x1, P4 ;  /* 0x000000413e41b211 */ /* 0x000fe400020f0c3f */
[----:B---3--:R-:W-:-:S04]  /*5520*/  @!P3 LEA R66, P4, R60, R66, 0x1 ;  /* 0x000000423c42b211 */ /* 0x008fc800078808ff */
[----:B------:R-:W-:Y:S02]  /*5530*/  @!P3 LEA.HI.X R67, R60, R67, R61, 0x1, P4 ;  /* 0x000000433c43b211 */ /* 0x000fe400020f0c3d */
[----:B------:R-:W-:-:S04]  /*5540*/  ISETP.GE.AND P4, PT, R68, R95, PT ;  /* 0x0000005f4400720c */ /* 0x000fc80003f86270 */
[----:B------:R-:W-:Y:S02]  /*5550*/  ISETP.GE.OR P4, PT, R16, R102, P4 ;  /* 0x000000661000720c */ /* 0x000fe40002786670 */
[----:B0-----:R-:W-:Y:S02]  /*5560*/  CS2R R58, SRZ ;  /* 0x00000000003a7805 */ /* 0x001fe4000001ff00 */
[----:B-1----:R-:W-:Y:S02]  /*5570*/  CS2R R56, SRZ ;  /* 0x0000000000387805 */ /* 0x002fe4000001ff00 */
[----:B------:R-:W-:Y:S02]  /*5580*/  CS2R R62, SRZ ;  /* 0x00000000003e7805 */ /* 0x000fe4000001ff00 */
[----:B------:R-:W-:Y:S01]  /*5590*/  CS2R R60, SRZ ;  /* 0x00000000003c7805 */ /* 0x000fe2000001ff00 */
        /* <DEDUP_REMOVED lines=11> */
[----:B------:R-:W-:Y:S01]  /*5650*/  ULDC.64 UR4, c[0x0][0x3e8] ;  /* 0x0000fa0000047ab9 */ /* 0x000fe20000000a00 */
[----:B------:R-:W-:Y:S01]  /*5660*/  IMAD.MOV.U32 R13, RZ, RZ, R11 ;  /* 0x000000ffff0d7224 */ /* 0x000fe200078e000b */
[----:B------:R-:W-:-:S04]  /*5670*/  ULDC.64 UR6, c[0x0][0x400] ;  /* 0x0001000000067ab9 */ /* 0x000fc80000000a00 */
[----:B------:R-:W1:Y:S01]  /*5680*/  LDC.64 R66, c[0x0][0x408] ;  /* 0x00010200ff427b82 */ /* 0x000e620000000a00 */
[----:B0-----:R-:W-:-:S04]  /*5690*/  IMAD.WIDE.U32 R14, R64, 0x60, R14 ;  /* 0x00000060400e7825 */ /* 0x001fc800078e000e */
[----:B------:R-:W-:Y:S01]  /*56a0*/  IMAD R65, R65, 0x60, RZ ;  /* 0x0000006041417824 */ /* 0x000fe200078e02ff */
[----:B------:R-:W-:Y:S01]  /*56b0*/  IADD3 R14, P4, R82, R14, RZ ;  /* 0x0000000e520e7210 */ /* 0x000fe20007f9e0ff */
[----:B-1----:R-:W-:-:S03]  /*56c0*/  IMAD.WIDE.U32 R12, R66, 0x60, R12 ;  /* 0x00000060420c7825 */ /* 0x002fc600078e000c */
[----:B------:R-:W-:Y:S01]  /*56d0*/  IADD3.X R15, R39, R15, R65, P4, !PT ;  /* 0x0000000f270f7210 */ /* 0x000fe200027fe441 */
[----:B------:R-:W-:Y:S01]  /*56e0*/  IMAD R67, R67, 0x60, RZ ;  /* 0x0000006043437824 */ /* 0x000fe200078e02ff */
[----:B------:R-:W-:-:S04]  /*56f0*/  IADD3 R11, P4, R86, R12, RZ ;  /* 0x0000000c560b7210 */ /* 0x000fc80007f9e0ff */
[----:B------:R-:W-:Y:S02]  /*5700*/  IADD3.X R12, R78, R13, R67, P4, !PT ;  /* 0x0000000d4e0c7210 */ /* 0x000fe400027fe443 */
[----:B------:R-:W-:-:S04]  /*5710*/  LEA R64, P4, R14, UR4, 0x1 ;  /* 0x000000040e407c11 */ /* 0x000fc8000f8808ff */
[----:B------:R-:W-:Y:S02]  /*5720*/  LEA.HI.X R65, R14, UR5, R15, 0x1, P4 ;  /* 0x000000050e417c11 */ /* 0x000fe4000a0f0c0f */
[----:B------:R-:W-:-:S04]  /*5730*/  LEA R68, P4, R11, UR6, 0x1 ;  /* 0x000000060b447c11 */ /* 0x000fc8000f8808ff */
[----:B------:R-:W-:Y:S01]  /*5740*/  LEA.HI.X R69, R11, UR7, R12, 0x1, P4 ;  /* 0x000000070b457c11 */ /* 0x000fe2000a0f0c0c */
[----:B------:R-:W5:Y:S05]  /*5750*/  LDG.E.128 R64, desc[UR54][R64.64] ;  /* 0x0000003640407981 */ /* 0x000f6a000c1e1d00 */
[----:B------:R-:W5:Y:S03]  /*5760*/  LDG.E.128 R68, desc[UR54][R68.64] ;  /* 0x0000003644447981 */ /* 0x000f66000c1e1d00 */
.L_x_1744:
[----:B------:R-:W-:Y:S05]  /*5770*/  BSYNC B1 ;  /* 0x0000000000017941 */ /* 0x000fea0003800000 */
.L_x_1743:
[----:B-----5:R-:W-:Y:S01]  /*5780*/  IMAD.MOV.U32 R12, RZ, RZ, R67 ;  /* 0x000000ffff0c7224 */ /* 0x020fe200078e0043 */
        /* <DEDUP_REMOVED lines=14> */
[----:B------:R-:W-:Y:S01]  /*5870*/  PLOP3.LUT P5, PT, PT, PT, UP0, 0x80, 0x0 ;  /* 0x000000000000781c */ /* 0x000fe20003faf008 */
[----:B------:R-:W-:Y:S01]  /*5880*/  IMAD.MOV.U32 R11, RZ, RZ, R42 ;  /* 0x000000ffff0b7224 */ /* 0x000fe200078e002a */
[----:B------:R-:W-:Y:S01]  /*5890*/  PRMT R124, R12, 0x7610, R124 ;  /* 0x000076100c7c7816 */ /* 0x000fe2000000007c */
        /* <DEDUP_REMOVED lines=12> */
[----:B------:R-:W-:Y:S01]  /*5960*/  PRMT R130, R14, 0x7610, R130 ;  /* 0x000076100e827816 */ /* 0x000fe20000000082 */
[----:B------:R-:W-:Y:S01]  /*5970*/  IMAD.MOV.U32 R14, RZ, RZ, R49 ;  /* 0x000000ffff0e7224 */ /* 0x000fe200078e0031 */
[----:B------:R-:W-:Y:S02]  /*5980*/  PRMT R123, R13, 0x7610, R123 ;  /* 0x000076100d7b7816 */ /* 0x000fe4000000007b */
[----:B------:R-:W-:Y:S02]  /*5990*/  MOV R13, R48 ;  /* 0x00000030000d7202 */ /* 0x000fe40000000f00 */
[----:B------:R-:W-:Y:S01]  /*59a0*/  PRMT R117, R11, 0x5410, R12 ;  /* 0x000054100b757816 */ /* 0x000fe2000000000c */
[----:B------:R-:W-:Y:S01]  /*59b0*/  IMAD.MOV.U32 R12, RZ, RZ, R55 ;  /* 0x000000ffff0c7224 */ /* 0x000fe200078e0037 */
[----:B------:R-:W-:Y:S01]  /*59c0*/  PRMT R118, R13, 0x7610, R118 ;  /* 0x000076100d767816 */ /* 0x000fe20000000076 */
[----:B------:R-:W-:Y:S01]  /*59d0*/  IMAD.MOV.U32 R13, RZ, RZ, R52 ;  /* 0x000000ffff0d7224 */ /* 0x000fe200078e0034 */
[----:B------:R-:W-:Y:S01]  /*59e0*/  PRMT R120, R14, 0x7610, R120 ;  /* 0x000076100e787816 */ /* 0x000fe20000000078 */
[----:B------:R-:W-:-:S02]  /*59f0*/  IMAD.MOV.U32 R14, RZ, RZ, R53 ;  /* 0x000000ffff0e7224 */ /* 0x000fc400078e0035 */
[----:B------:R-:W-:Y:S01]  /*5a00*/  IMAD.MOV.U32 R11, RZ, RZ, R54 ;  /* 0x000000ffff0b7224 */ /* 0x000fe200078e0036 */
        /* <DEDUP_REMOVED lines=17> */
.L_x_1745:
[----:B------:R-:W-:Y:S01]  /*5b20*/  IMAD R89, R19, 0x8, R18 ;  /* 0x0000000813597824 */ /* 0x000fe200078e0212 */
[----:B------:R-:W-:Y:S01]  /*5b30*/  SHF.L.U32 R100, R197, 0x1f, RZ ;  /* 0x0000001fc5647819 */ /* 0x000fe200000006ff */
[----:B------:R-:W0:Y:S01]  /*5b40*/  LDC R107, c[0x0][0x2f4] ;  /* 0x0000bd00ff6b7b82 */ /* 0x000e220000000800 */
[----:B------:R-:W-:Y:S02]  /*5b50*/  BSSY B1, `(.L_x_1746) ;  /* 0x0000003000017945 */ /* 0x000fe40003800000 */
[----:B------:R-:W1:Y:S02]  /*5b60*/  SYNCS.PHASECHK.TRANS64.TRYWAIT P4, [R89+URZ+0x28890], R100 ;  /* 0x02889064590075a7 */ /* 0x000e64000808017f */
[----:B-1----:R-:W-:Y:S05]  /*5b70*/  @!P4 BRA `(.L_x_1747) ;  /* 0x0000022800a4c947 */ /* 0x002fea0003800000 */
.L_x_2130:
[----:B------:R-:W-:Y:S05]  /*5b80*/  BSYNC B1 ;  /* 0x0000000000017941 */ /* 0x000fea0003800000 */
.L_x_1746:
[----:B------:R-:W-:Y:S01]  /*5b90*/  UMOV UR4, 0xffffffff ;  /* 0xffffffff00047882 */ /* 0x000fe20000000000 */
[----:B0-----:R-:W-:Y:S02]  /*5ba0*/  IMAD.IADD R109, R107, 0x1, -R36 ;  /* 0x000000016b6d7824 */ /* 0x001fe400078e0a24 */
[----:B------:R-:W-:Y:S05]  /*5bb0*/  BRA.DIV UR4, `(.L_x_1748) ;  /* 0x0000022a04a87947 */ /* 0x000fea000b800000 */
[----:B------:R0:W2:Y:S04]  /*5bc0*/  SHFL.IDX PT, R105, R101, RZ, 0x181f ;  /* 0x00181fff65697589 */ /* 0x0000a800000e0000 */
[----:B------:R0:W3:Y:S02]  /*5bd0*/  SHFL.IDX PT, R104, R106, RZ, 0x181f ;  /* 0x00181fff6a687589 */ /* 0x0000e400000e0000 */
.L_x_2134:
[----:B------:R-:W-:Y:S01]  /*5be0*/  ISETP.GE.OR P4, PT, R188, R95, P1 ;  /* 0x0000005fbc00720c */ /* 0x000fe20000f86670 */
[----:B------:R-:W-:-:S12]  /*5bf0*/  BSSY B1, `(.L_x_1749) ;  /* 0x0000074000017945 */ /* 0x000fd80003800000 */
[----:B------:R-:W-:Y:S05]  /*5c00*/  @P4 BRA `(.L_x_1750) ;  /* 0x0000000400c84947 */ /* 0x000fea0003800000 */
[----:B------:R-:W-:Y:S01]  /*5c10*/  SEL R11, R36, R109, !P0 ;  /* 0x0000006d240b7207 */ /* 0x000fe20004000000 */
[----:B------:R-:W-:Y:S01]  /*5c20*/  BSSY B2, `(.L_x_1751) ;  /* 0x000006c000027945 */ /* 0x000fe20003800000 */
[----:B------:R-:W-:Y:S02]  /*5c30*/  SHF.R.U32.HI R13, RZ, 0x3, R207 ;  /* 0x00000003ff0d7819 */ /* 0x000fe400000116cf */
[----:B------:R-:W-:Y:S02]  /*5c40*/  SHF.R.S32.HI R12, RZ, 0x1f, R11 ;  /* 0x0000001fff0c7819 */ /* 0x000fe4000001140b */
[----:B---3--:R-:W-:Y:S02]  /*5c50*/  LEA R102, P4, R76, R104, 0x1 ;  /* 0x000000684c667211 */ /* 0x008fe400078808ff */
[----:B------:R-:W-:Y:S02]  /*5c60*/  LEA.HI R12, R12, R11, RZ, 0x4 ;  /* 0x0000000b0c0c7211 */ /* 0x000fe400078f20ff */
[----:B--2---:R-:W-:-:S02]  /*5c70*/  LEA.HI.X R103, R76, R105, R88, 0x1, P4 ;  /* 0x000000694c677211 */ /* 0x004fc400020f0c58 */
[----:B------:R-:W-:-:S04]  /*5c80*/  LEA.HI.SX32 R12, R12, R79, 0x1c ;  /* 0x0000004f0c0c7211 */ /* 0x000fc800078fe2ff */
[----:B------:R-:W-:Y:S01]  /*5c90*/  SHF.R.S32.HI R11, RZ, 0x1f, R12 ;  /* 0x0000001fff0b7819 */ /* 0x000fe2000001140c */
[----:B------:R-:W-:-:S03]  /*5ca0*/  IMAD.SHL.U32 R122, R12, 0x8, RZ ;  /* 0x000000080c7a7824 */ /* 0x000fc600078e00ff */
[----:B------:R-:W-:Y:S02]  /*5cb0*/  LEA.HI R12, R11, R12, RZ, 0x3 ;  /* 0x0000000c0b0c7211 */ /* 0x000fe400078f18ff */
[----:B------:R-:W-:-:S03]  /*5cc0*/  LOP3.LUT R11, R207, 0x38, R122, 0xf8, !PT ;  /* 0x00000038cf0b7812 */ /* 0x000fc600078ef87a */
[----:B------:R-:W-:Y:S01]  /*5cd0*/  IMAD.SHL.U32 R12, R12, 0x400, RZ ;  /* 0x000004000c0c7824 */ /* 0x000fe200078e00ff */
[----:B------:R-:W-:-:S04]  /*5ce0*/  LOP3.LUT R11, R11, R13, RZ, 0x3c, !PT ;  /* 0x0000000d0b0b7212 */ /* 0x000fc800078e3cff */
[----:B------:R-:W-:-:S04]  /*5cf0*/  LOP3.LUT R12, R12, 0x7fffe000, RZ, 0xc0, !PT ;  /* 0x7fffe0000c0c7812 */ /* 0x000fc800078ec0ff */
[----:B------:R-:W-:Y:S02]  /*5d00*/  IADD3 R12, R11, R12, R211 ;  /* 0x0000000c0b0c7210 */ /* 0x000fe40007ffe0d3 */
[----:B------:R-:W-:-:S03]  /*5d10*/  LEA R11, R19, R4, 0xe ;  /* 0x00000004130b7211 */ /* 0x000fc600078e70ff */
[----:B------:R-:W-:Y:S02]  /*5d20*/  IMAD R13, R19, 0x4000, R12 ;  /* 0x00004000130d7824 */ /* 0x000fe400078e020c */
[--C-:B------:R-:W-:Y:S02]  /*5d30*/  IMAD R11, R11, 0x2, R18.reuse ;  /* 0x000000020b0b7824 */ /* 0x100fe400078e0212 */
[----:B------:R-:W-:-:S03]  /*5d40*/  IMAD R72, R13, 0x2, R18 ;  /* 0x000000020d487824 */ /* 0x000fc600078e0212 */
[----:B------:R2:W3:Y:S04]  /*5d50*/  LDS.128 R12, [R11+0x18400] ;  /* 0x018400000b0c7984 */ /* 0x0004e80000000c00 */
[----:B------:R-:W4:Y:S01]  /*5d60*/  LDS.128 R72, [R72+0x18400] ;  /* 0x0184000048487984 */ /* 0x000f220000000c00 */
[----:B------:R-:W-:Y:S05]  /*5d70*/  @P3 BRA `(.L_x_1752) ;  /* 0x0000000400583947 */ /* 0x000fea0003800000 */
[----:B------:R-:W-:Y:S01]  /*5d80*/  SHF.R.U32.HI R126, RZ, 0x10, R45 ;  /* 0x00000010ff7e7819 */ /* 0x000fe2000001162d */
[----:B------:R-:W-:Y:S01]  /*5d90*/  HADD2.F32 R125, -RZ, R125.H0_H0 ;  /* 0x2000007dff7d7230 */ /* 0x000fe20000004100 */
[--C-:B------:R-:W-:Y:S02]  /*5da0*/  SHF.R.U64 R40, R40, 0x10, R41.reuse ;  /* 0x0000001028287819 */ /* 0x100fe40000001229 */
[----:B------:R-:W-:Y:S01]  /*5db0*/  SHF.R.U32.HI R128, RZ, 0x10, R41 ;  /* 0x00000010ff807819 */ /* 0x000fe20000011629 */
[----:B------:R-:W-:Y:S01]  /*5dc0*/  HADD2.F32 R126, -RZ, R126.H0_H0 ;  /* 0x2000007eff7e7230 */ /* 0x000fe20000004100 */
[--C-:B--2---:R-:W-:Y:S01]  /*5dd0*/  SHF.R.U64 R11, R42, 0x10, R43.reuse ;  /* 0x000000102a0b7819 */ /* 0x104fe2000000122b */
[--C-:B----4-:R-:W-:Y:S01]  /*5de0*/  HADD2.F32 R42, -RZ, R73.reuse.H0_H0 ;  /* 0x20000049ff2a7230 */ /* 0x110fe20000004100 */
[----:B------:R-:W-:Y:S01]  /*5df0*/  SHF.R.U32.HI R129, RZ, 0x10, R43 ;  /* 0x00000010ff817819 */ /* 0x000fe2000001162b */
[----:B---3--:R-:W-:Y:S01]  /*5e00*/  IMAD.MOV.U32 R43, RZ, RZ, R12 ;  /* 0x000000ffff2b7224 */ /* 0x008fe200078e000c */
[--C-:B------:R-:W-:Y:S01]  /*5e10*/  SHF.R.U64 R41, R46, 0x10, R47.reuse ;  /* 0x000000102e297819 */ /* 0x100fe2000000122f */
[----:B------:R-:W-:Y:S01]  /*5e20*/  HADD2.F32 R73, -RZ, R73.H1_H1 ;  /* 0x30000049ff497230 */ /* 0x000fe20000004100 */
[----:B------:R-:W-:Y:S01]  /*5e30*/  SHF.R.U32.HI R127, RZ, 0x10, R47 ;  /* 0x00000010ff7f7819 */ /* 0x000fe2000001162f */
[----:B------:R-:W-:Y:S01]  /*5e40*/  HADD2.F32 R47, -RZ, R130.H0_H0 ;  /* 0x20000082ff2f7230 */ /* 0x000fe20000004100 */
[----:B------:R-:W-:Y:S01]  /*5e50*/  SHF.R.U64 R44, R44, 0x10, R45 ;  /* 0x000000102c2c7819 */ /* 0x000fe2000000122d */
[----:B------:R-:W-:-:S02]  /*5e60*/  IMAD.MOV.U32 R45, RZ, RZ, R15 ;  /* 0x000000ffff2d7224 */ /* 0x000fc400078e000f */
[--C-:B------:R-:W-:Y:S02]  /*5e70*/  HADD2.F32 R12, -RZ, R13.reuse.H0_H0 ;  /* 0x2000000dff0c7230 */ /* 0x100fe40000004100 */
        /* <DEDUP_REMOVED lines=10> */
[----:B------:R-:W-:-:S02]  /*5f20*/  HADD2.F32 R73, -RZ, R75.H0_H0 ;  /* 0x2000004bff497230 */ /* 0x000fc40000004100 */
[--C-:B------:R-:W-:Y:S01]  /*5f30*/  HADD2.F32 R126, -RZ, R124.reuse.H1_H1 ;  /* 0x3000007cff7e7230 */ /* 0x100fe20000004100 */
[----:B------:R-:W-:Y:S01]  /*5f40*/  F2FP.F16.F32.PACK_AB R15, R15, R12 ;  /* 0x0000000c0f0f723e */ /* 0x000fe200000000ff */
[----:B------:R-:W-:Y:S01]  /*5f50*/  HADD2.F32 R75, -RZ, R75.H1_H1 ;  /* 0x3000004bff4b7230 */ /* 0x000fe20000004100 */
[----:B------:R-:W-:Y:S01]  /*5f60*/  F2FP.F16.F32.PACK_AB R42, R42, R13 ;  /* 0x0000000d2a2a723e */ /* 0x000fe200000000ff */
[----:B------:R-:W-:Y:S01]  /*5f70*/  HADD2.F32 R128, -RZ, R127.H0_H0 ;  /* 0x2000007fff807230 */ /* 0x000fe20000004100 */
[----:B------:R-:W-:Y:S01]  /*5f80*/  MOV R13, R15 ;  /* 0x0000000f000d7202 */ /* 0x000fe20000000f00 */
[--C-:B------:R-:W-:Y:S02]  /*5f90*/  HADD2.F32 R46, -RZ, R45.reuse.H0_H0 ;  /* 0x2000002dff2e7230 */ /* 0x100fe40000004100 */
[----:B------:R-:W-:Y:S02]  /*5fa0*/  HADD2.F32 R47, -RZ, R45.H1_H1 ;  /* 0x3000002dff2f7230 */ /* 0x000fe40000004100 */
[----:B------:R-:W-:Y:S01]  /*5fb0*/  FMUL.FTZ R45, R73, R126 ;  /* 0x0000007e492d7220 */ /* 0x000fe20000410000 */
[----:B------:R-:W-:-:S02]  /*5fc0*/  HADD2.F32 R125, -RZ, R124.H0_H0 ;  /* 0x2000007cff7d7230 */ /* 0x000fc40000004100 */
[----:B------:R-:W-:Y:S01]  /*5fd0*/  FMUL.FTZ R130, R75, R128 ;  /* 0x000000804b827220 */ /* 0x000fe20000410000 */
[----:B------:R-:W-:Y:S02]  /*5fe0*/  HADD2.F32 R124, -RZ, R129.H0_H0 ;  /* 0x20000081ff7c7230 */ /* 0x000fe40000004100 */
[C---:B------:R-:W-:Y:S01]  /*5ff0*/  FMUL.FTZ R126, R46.reuse, R126 ;  /* 0x0000007e2e7e7220 */ /* 0x040fe20000410000 */
[----:B------:R-:W-:Y:S01]  /*6000*/  FMUL.FTZ R128, R47, R128 ;  /* 0x000000802f807220 */ /* 0x000fe20000410000 */
[-C--:B------:R-:W-:Y:S01]  /*6010*/  FFMA.FTZ R45, R46, R125.reuse, -R45 ;  /* 0x0000007d2e2d7223 */ /* 0x080fe2000001082d */
[----:B------:R-:W-:Y:S02]  /*6020*/  HADD2.F32 R40, -RZ, R40.H0_H0 ;  /* 0x20000028ff287230 */ /* 0x000fe40000004100 */
[----:B------:R-:W-:Y:S01]  /*6030*/  FFMA.FTZ R46, R73, R125, R126 ;  /* 0x0000007d492e7223 */ /* 0x000fe2000001007e */
[-C--:B------:R-:W-:Y:S01]  /*6040*/  FFMA.FTZ R130, R47, R124.reuse, -R130 ;  /* 0x0000007c2f827223 */ /* 0x080fe20000010882 */
[----:B------:R-:W-:Y:S01]  /*6050*/  FFMA.FTZ R127, R75, R124, R128 ;  /* 0x0000007c4b7f7223 */ /* 0x000fe20000010080 */
[----:B------:R-:W-:-:S02]  /*6060*/  HADD2.F32 R73, -RZ, R123.H1_H1 ;  /* 0x3000007bff497230 */ /* 0x000fc40000004100 */
[----:B------:R-:W-:Y:S01]  /*6070*/  HADD2.F32 R75, -RZ, R44.H0_H0 ;  /* 0x2000002cff4b7230 */ /* 0x000fe20000004100 */
[----:B------:R-:W-:Y:S01]  /*6080*/  F2FP.F16.F32.PACK_AB R45, R130, R45 ;  /* 0x0000002d822d723e */ /* 0x000fe200000000ff */
[--C-:B------:R-:W-:Y:S01]  /*6090*/  HADD2.F32 R47, -RZ, R72.reuse.H0_H0 ;  /* 0x20000048ff2f7230 */ /* 0x100fe20000004100 */
[----:B------:R-:W-:Y:S01]  /*60a0*/  F2FP.F16.F32.PACK_AB R46, R127, R46 ;  /* 0x0000002e7f2e723e */ /* 0x000fe200000000ff */
[----:B------:R-:W-:Y:S02]  /*60b0*/  HADD2.F32 R123, -RZ, R123.H0_H0 ;  /* 0x2000007bff7b7230 */ /* 0x000fe40000004100 */
[--C-:B------:R-:W-:Y:S02]  /*60c0*/  HADD2.F32 R44, -RZ, R43.reuse.H0_H0 ;  /* 0x2000002bff2c7230 */ /* 0x100fe40000004100 */
[----:B------:R-:W-:Y:S02]  /*60d0*/  HADD2.F32 R72, -RZ, R72.H1_H1 ;  /* 0x30000048ff487230 */ /* 0x000fe40000004100 */
[----:B------:R-:W-:Y:S01]  /*60e0*/  FMUL.FTZ R125, R47, R123 ;  /* 0x0000007b2f7d7220 */ /* 0x000fe20000410000 */
[----:B------:R-:W-:-:S02]  /*60f0*/  HADD2.F32 R43, -RZ, R43.H1_H1 ;  /* 0x3000002bff2b7230 */ /* 0x000fc40000004100 */
[----:B------:R-:W-:Y:S01]  /*6100*/  FMUL.FTZ R124, R44, R123 ;  /* 0x0000007b2c7c7220 */ /* 0x000fe20000410000 */
[----:B------:R-:W-:Y:S02]  /*6110*/  HADD2.F32 R11, -RZ, R11.H0_H0 ;  /* 0x2000000bff0b7230 */ /* 0x000fe40000004100 */
[----:B------:R-:W-:Y:S01]  /*6120*/  FMUL.FTZ R126, R72, R75 ;  /* 0x0000004b487e7220 */ /* 0x000fe20000410000 */
[----:B------:R-:W-:Y:S01]  /*6130*/  FFMA.FTZ R125, R44, R73, -R125 ;  /* 0x000000492c7d7223 */ /* 0x000fe2000001087d */
[----:B------:R-:W-:Y:S01]  /*6140*/  FMUL.FTZ R75, R43, R75 ;  /* 0x0000004b2b4b7220 */ /* 0x000fe20000410000 */
[----:B------:R-:W-:Y:S01]  /*6150*/  FFMA.FTZ R124, R47, R73, R124 ;  /* 0x000000492f7c7223 */ /* 0x000fe2000001007c */
[-C--:B------:R-:W-:Y:S01]  /*6160*/  FFMA.FTZ R126, R43, R40.reuse, -R126 ;  /* 0x000000282b7e7223 */ /* 0x080fe2000001087e */
[----:B------:R-:W-:Y:S02]  /*6170*/  HADD2.F32 R43, -RZ, R121.H1_H1 ;  /* 0x30000079ff2b7230 */ /* 0x000fe40000004100 */
[----:B------:R-:W-:Y:S01]  /*6180*/  FFMA.FTZ R75, R72, R40, R75 ;  /* 0x00000028484b7223 */ /* 0x000fe2000001004b */
[----:B------:R-:W-:-:S02]  /*6190*/  HADD2.F32 R47, -RZ, R41.H0_H0 ;  /* 0x20000029ff2f7230 */ /* 0x000fc40000004100 */
[----:B------:R-:W-:Y:S01]  /*61a0*/  HADD2.F32 R121, -RZ, R121.H0_H0 ;  /* 0x20000079ff797230 */ /* 0x000fe20000004100 */
[----:B------:R-:W-:Y:S01]  /*61b0*/  F2FP.F16.F32.PACK_AB R12, R126, R125 ;  /* 0x0000007d7e0c723e */ /* 0x000fe200000000ff */
[----:B------:R-:W-:Y:S01]  /*61c0*/  HADD2.F32 R41, -RZ, R74.H0_H0 ;  /* 0x2000004aff297230 */ /* 0x000fe20000004100 */
[----:B------:R-:W-:Y:S01]  /*61d0*/  F2FP.F16.F32.PACK_AB R72, R75, R124 ;  /* 0x0000007c4b48723e */ /* 0x000fe200000000ff */
[----:B------:R-:W-:Y:S02]  /*61e0*/  HADD2.F32 R40, -RZ, R14.H0_H0 ;  /* 0x2000000eff287230 */ /* 0x000fe40000004100 */
[----:B------:R-:W-:Y:S02]  /*61f0*/  HADD2.F32 R74, -RZ, R74.H1_H1 ;  /* 0x3000004aff4a7230 */ /* 0x000fe40000004100 */
[-C--:B------:R-:W-:Y:S01]  /*6200*/  FMUL.FTZ R73, R41, R121.reuse ;  /* 0x0000007929497220 */ /* 0x080fe20000410000 */
[----:B------:R-:W-:Y:S02]  /*6210*/  HADD2.F32 R14, -RZ, R14.H1_H1 ;  /* 0x3000000eff0e7230 */ /* 0x000fe40000004100 */
[----:B------:R-:W-:Y:S01]  /*6220*/  FMUL.FTZ R44, R40, R121 ;  /* 0x00000079282c7220 */ /* 0x000fe20000410000 */
[----:B------:R-:W-:-:S02]  /*6230*/  IMAD.MOV.U32 R15, RZ, RZ, R45 ;  /* 0x000000ffff0f7224 */ /* 0x000fc400078e002d */
[----:B------:R-:W-:Y:S01]  /*6240*/  FMUL.FTZ R121, R74, R47 ;  /* 0x0000002f4a797220 */ /* 0x000fe20000410000 */
[----:B------:R-:W-:Y:S01]  /*6250*/  FFMA.FTZ R73, R40, R43, -R73 ;  /* 0x0000002b28497223 */ /* 0x000fe20000010849 */
[C---:B------:R-:W-:Y:S01]  /*6260*/  FMUL.FTZ R47, R14.reuse, R47 ;  /* 0x0000002f0e2f7220 */ /* 0x040fe20000410000 */
[----:B------:R-:W-:Y:S01]  /*6270*/  FFMA.FTZ R44, R41, R43, R44 ;  /* 0x0000002b292c7223 */ /* 0x000fe2000001002c */
[-C--:B------:R-:W-:Y:S01]  /*6280*/  FFMA.FTZ R14, R14, R11.reuse, -R121 ;  /* 0x0000000b0e0e7223 */ /* 0x080fe20000010879 */
[----:B------:R-:W-:Y:S02]  /*6290*/  IMAD.MOV.U32 R75, RZ, RZ, R46 ;  /* 0x000000ffff4b7224 */ /* 0x000fe400078e002e */
[----:B------:R-:W-:Y:S02]  /*62a0*/  FFMA.FTZ R47, R74, R11, R47 ;  /* 0x0000000b4a2f7223 */ /* 0x000fe4000001002f */
[----:B------:R-:W-:Y:S01]  /*62b0*/  F2FP.F16.F32.PACK_AB R14, R14, R73 ;  /* 0x000000490e0e723e */ /* 0x000fe200000000ff */
[----:B------:R-:W-:-:S02]  /*62c0*/  IMAD.MOV.U32 R73, RZ, RZ, R42 ;  /* 0x000000ffff497224 */ /* 0x000fc400078e002a */
[----:B------:R-:W-:-:S07]  /*62d0*/  F2FP.F16.F32.PACK_AB R74, R47, R44 ;  /* 0x0000002c2f4a723e */ /* 0x000fce00000000ff */
.L_x_1752:
[----:B------:R-:W-:Y:S05]  /*62e0*/  BSYNC B2 ;  /* 0x0000000000027941 */ /* 0x000fea0003800000 */
.L_x_1751:
[----:B------:R-:W-:Y:S01]  /*62f0*/  ISETP.GE.AND P4, PT, R122, R107, PT ;  /* 0x0000006b7a00720c */ /* 0x000fe20003f86270 */
[----:B---3--:R3:W-:-:S12]  /*6300*/  ST.E.128 desc[UR54][R102.64], R12 ;  /* 0x0000000c66007985 */ /* 0x0087d8000c101d36 */
[----:B------:R-:W-:-:S05]  /*6310*/  @!P4 IMAD.WIDE R104, R122, 0x2, R104 ;  /* 0x000000027a68c825 */ /* 0x000fca00078e0268 */
[----:B----4-:R3:W-:Y:S02]  /*6320*/  @!P4 ST.E.128 desc[UR54][R104.64], R72 ;  /* 0x000000486800c985 */ /* 0x0107e4000c101d36 */
.L_x_1750:
[----:B------:R-:W-:Y:S05]  /*6330*/  BSYNC B1 ;  /* 0x0000000000017941 */ /* 0x000fea0003800000 */
.L_x_1749:
[----:B------:R-:W-:-:S03]  /*6340*/  UMOV UR4, 0xffffffff ;  /* 0xffffffff00047882 */ /* 0x000fc60000000000 */
[----:B------:R-:W-:Y:S05]  /*6350*/  BRA.DIV UR4, `(.L_x_1753) ;  /* 0x00000226040c7947 */ /* 0x000fea000b800000 */
[----:B------:R4:W0:Y:S04]  /*6360*/  SHFL.IDX PT, R47, R101, 0x1, 0x181f ;  /* 0x00381f00652f7f89 */ /* 0x00082800000e0000 */
[----:B------:R4:W0:Y:S02]  /*6370*/  SHFL.IDX PT, R46, R106, 0x1, 0x181f ;  /* 0x00381f006a2e7f89 */ /* 0x00082400000e0000 */
.L_x_2138:
[----:B--2---:R-:W-:Y:S01]  /*6380*/  VIADD R11, R188, 0x20 ;  /* 0x00000020bc0b7836 */ /* 0x004fe20000000000 */
[----:B------:R-:W-:Y:S04]  /*6390*/  BSSY B1, `(.L_x_1754) ;  /* 0x0000075000017945 */ /* 0x000fe80003800000 */
[----:B------:R-:W-:-:S13]  /*63a0*/  ISETP.GE.OR P4, PT, R11, R95, P1 ;  /* 0x0000005f0b00720c */ /* 0x000fda0000f86670 */
[----:B------:R-:W-:Y:S05]  /*63b0*/  @P4 BRA `(.L_x_1755) ;  /* 0x0000000400c84947 */ /* 0x000fea0003800000 */
[----:B------:R-:W-:Y:S01]  /*63c0*/  SEL R11, R36, R109, !P0 ;  /* 0x0000006d240b7207 */ /* 0x000fe20004000000 */
[----:B------:R-:W-:Y:S01]  /*63d0*/  BSSY B2, `(.L_x_1756) ;  /* 0x000006c000027945 */ /* 0x000fe20003800000 */
[----:B---3--:R-:W-:Y:S02]  /*63e0*/  SHF.R.U32.HI R13, RZ, 0x3, R203 ;  /* 0x00000003ff0d7819 */ /* 0x008fe400000116cb */
[----:B------:R-:W-:Y:S02]  /*63f0*/  SHF.R.S32.HI R12, RZ, 0x1f, R11 ;  /* 0x0000001fff0c7819 */ /* 0x000fe4000001140b */
[----:B0-----:R-:W-:Y:S02]  /*6400*/  LEA R44, P4, R76, R46, 0x1 ;  /* 0x0000002e4c2c7211 */ /* 0x001fe400078808ff */
        /* <DEDUP_REMOVED lines=12> */
[----:B------:R-:W-:Y:S02]  /*64d0*/  IMAD R13, R19, 0x4000, R12 ;  /* 0x00004000130d7824 */ /* 0x000fe400078e020c */
[--C-:B------:R-:W-:Y:S02]  /*64e0*/  IMAD R11, R11, 0x2, R18.reuse ;  /* 0x000000020b0b7824 */ /* 0x100fe400078e0212 */
[----:B------:R-:W-:-:S03]  /*64f0*/  IMAD R40, R13, 0x2, R18 ;  /* 0x000000020d287824 */ /* 0x000fc600078e0212 */
[----:B------:R0:W2:Y:S04]  /*6500*/  LDS.128 R12, [R11+0x18400] ;  /* 0x018400000b0c7984 */ /* 0x0000a80000000c00 */
[----:B------:R-:W3:Y:S01]  /*6510*/  LDS.128 R40, [R40+0x18400] ;  /* 0x0184000028287984 */ /* 0x000ee20000000c00 */
[----:B------:R-:W-:Y:S05]  /*6520*/  @P3 BRA `(.L_x_1757) ;  /* 0x0000000400583947 */ /* 0x000fea0003800000 */
[----:B------:R-:W-:Y:S02]  /*6530*/  SHF.R.U32.HI R74, RZ, 0x10, R53 ;  /* 0x00000010ff4a7819 */ /* 0x000fe40000011635 */
[--C-:B0-----:R-:W-:Y:S02]  /*6540*/  SHF.R.U64 R11, R50, 0x10, R51.reuse ;  /* 0x00000010320b7819 */ /* 0x101fe40000001233 */
[----:B------:R-:W-:Y:S01]  /*6550*/  SHF.R.U32.HI R75, RZ, 0x10, R51 ;  /* 0x00000010ff4b7819 */ /* 0x000fe20000011633 */
[----:B---3--:R-:W-:Y:S01]  /*6560*/  IMAD.MOV.U32 R51, RZ, RZ, R43 ;  /* 0x000000ffff337224 */ /* 0x008fe200078e002b */
[----:B------:R-:W-:Y:S01]  /*6570*/  SHF.R.U32.HI R102, RZ, 0x10, R49 ;  /* 0x00000010ff667819 */ /* 0x000fe20000011631 */
[--C-:B------:R-:W-:Y:S01]  /*6580*/  HADD2.F32 R43, -RZ, R41.reuse.H0_H0 ;  /* 0x20000029ff2b7230 */ /* 0x100fe20000004100 */
[----:B------:R-:W-:Y:S01]  /*6590*/  MOV R50, R40 ;  /* 0x0000002800327202 */ /* 0x000fe20000000f00 */
[----:B--2---:R-:W-:Y:S01]  /*65a0*/  IMAD.MOV.U32 R40, RZ, RZ, R15 ;  /* 0x000000ffff287224 */ /* 0x004fe200078e000f */
[----:B------:R-:W-:Y:S01]  /*65b0*/  SHF.R.U64 R73, R48, 0x10, R49 ;  /* 0x0000001030497819 */ /* 0x000fe20000001231 */
[----:B------:R-:W-:Y:S01]  /*65c0*/  HADD2.F32 R41, -RZ, R41.H1_H1 ;  /* 0x30000029ff297230 */ /* 0x000fe20000004100 */
[----:B------:R-:W-:Y:S01]  /*65d0*/  SHF.R.U64 R103, R52, 0x10, R53 ;  /* 0x0000001034677819 */ /* 0x000fe20000001235 */
[----:B------:R-:W-:Y:S01]  /*65e0*/  HADD2.F32 R74, -RZ, R74.H0_H0 ;  /* 0x2000004aff4a7230 */ /* 0x000fe20000004100 */
[--C-:B------:R-:W-:Y:S01]  /*65f0*/  SHF.R.U64 R48, R54, 0x10, R55.reuse ;  /* 0x0000001036307819 */ /* 0x100fe20000001237 */
[----:B------:R-:W-:Y:S01]  /*6600*/  HADD2.F32 R15, -RZ, R13.H1_H1 ;  /* 0x3000000dff0f7230 */ /* 0x000fe20000004100 */
[----:B------:R-:W-:Y:S01]  /*6610*/  SHF.R.U32.HI R53, RZ, 0x10, R55 ;  /* 0x00000010ff357819 */ /* 0x000fe20000011637 */
[----:B------:R-:W-:-:S02]  /*6620*/  HADD2.F32 R52, -RZ, R120.H0_H0 ;  /* 0x20000078ff347230 */ /* 0x000fc40000004100 */
[----:B------:R-:W-:Y:S02]  /*6630*/  HADD2.F32 R54, -RZ, R102.H0_H0 ;  /* 0x20000066ff367230 */ /* 0x000fe40000004100 */
[-C--:B------:R-:W-:Y:S01]  /*6640*/  FMUL.FTZ R102, R41, R74.reuse ;  /* 0x0000004a29667220 */ /* 0x080fe20000410000 */
[----:B------:R-:W-:Y:S02]  /*6650*/  IMAD.MOV.U32 R49, RZ, RZ, R12 ;  /* 0x000000ffff317224 */ /* 0x000fe400078e000c */
[C---:B------:R-:W-:Y:S01]  /*6660*/  FMUL.FTZ R74, R15.reuse, R74 ;  /* 0x0000004a0f4a7220 */ /* 0x040fe20000410000 */
[----:B------:R-:W-:Y:S02]  /*6670*/  HADD2.F32 R120, -RZ, R120.H1_H1 ;  /* 0x30000078ff787230 */ /* 0x000fe40000004100 */
[-C--:B------:R-:W-:Y:S01]  /*6680*/  FFMA.FTZ R55, R15, R54.reuse, -R102 ;  /* 0x000000360f377223 */ /* 0x080fe20000010866 */
[----:B------:R-:W-:Y:S02]  /*6690*/  HADD2.F32 R12, -RZ, R13.H0_H0 ;  /* 0x2000000dff0c7230 */ /* 0x000fe40000004100 */
[----:B------:R-:W-:Y:S01]  /*66a0*/  FFMA.FTZ R74, R41, R54, R74 ;  /* 0x00000036294a7223 */ /* 0x000fe2000001004a */
[----:B------:R-:W-:-:S02]  /*66b0*/  HADD2.F32 R41, -RZ, R51.H0_H0 ;  /* 0x20000033ff297230 */ /* 0x000fc40000004100 */
[CC--:B------:R-:W-:Y:S01]  /*66c0*/  FMUL.FTZ R13, R43.reuse, R120.reuse ;  /* 0x000000782b0d7220 */ /* 0x0c0fe20000410000 */
[----:B------:R-:W-:Y:S02]  /*66d0*/  HADD2.F32 R51, -RZ, R51.H1_H1 ;  /* 0x30000033ff337230 */ /* 0x000fe40000004100 */
[C---:B------:R-:W-:Y:S01]  /*66e0*/  FMUL.FTZ R120, R12.reuse, R120 ;  /* 0x000000780c787220 */ /* 0x040fe20000410000 */
[----:B------:R-:W-:Y:S02]  /*66f0*/  HADD2.F32 R53, -RZ, R53.H0_H0 ;  /* 0x20000035ff357230 */ /* 0x000fe40000004100 */
[-C--:B------:R-:W-:Y:S01]  /*6700*/  FFMA.FTZ R12, R12, R52.reuse, -R13 ;  /* 0x000000340c0c7223 */ /* 0x080fe2000001080d */
[----:B------:R-:W-:Y:S02]  /*6710*/  HADD2.F32 R54, -RZ, R119.H0_H0 ;  /* 0x20000077ff367230 */ /* 0x000fe40000004100 */
[----:B------:R-:W-:Y:S01]  /*6720*/  FFMA.FTZ R13, R43, R52, R120 ;  /* 0x000000342b0d7223 */ /* 0x000fe20000010078 */
[----:B------:R-:W-:-:S02]  /*6730*/  HADD2.F32 R15, -RZ, R40.H0_H0 ;  /* 0x20000028ff0f7230 */ /* 0x000fc40000004100 */
[----:B------:R-:W-:Y:S02]  /*6740*/  HADD2.F32 R40, -RZ, R40.H1_H1 ;  /* 0x30000028ff287230 */ /* 0x000fe40000004100 */
[-C--:B------:R-:W-:Y:S01]  /*6750*/  FMUL.FTZ R102, R41, R54.reuse ;  /* 0x0000003629667220 */ /* 0x080fe20000410000 */
[----:B------:R-:W-:Y:S02]  /*6760*/  HADD2.F32 R43, -RZ, R75.H0_H0 ;  /* 0x2000004bff2b7230 */ /* 0x000fe40000004100 */
[-C--:B------:R-:W-:Y:S01]  /*6770*/  FMUL.FTZ R75, R51, R53.reuse ;  /* 0x00000035334b7220 */ /* 0x080fe20000410000 */
[----:B------:R-:W-:Y:S02]  /*6780*/  HADD2.F32 R52, -RZ, R117.H1_H1 ;  /* 0x30000075ff347230 */ /* 0x000fe40000004100 */
[C---:B------:R-:W-:Y:S01]  /*6790*/  FMUL.FTZ R104, R40.reuse, R53 ;  /* 0x0000003528687220 */ /* 0x040fe20000410000 */
[----:B------:R-:W-:Y:S01]  /*67a0*/  FMUL.FTZ R54, R15, R54 ;  /* 0x000000360f367220 */ /* 0x000fe20000410000 */
[----:B------:R-:W-:Y:S01]  /*67b0*/  FFMA.FTZ R75, R40, R43, -R75 ;  /* 0x0000002b284b7223 */ /* 0x000fe2000001084b */
[----:B------:R-:W-:-:S02]  /*67c0*/  HADD2.F32 R119, -RZ, R119.H1_H1 ;  /* 0x30000077ff777230 */ /* 0x000fc40000004100 */
[-C--:B------:R-:W-:Y:S01]  /*67d0*/  FFMA.FTZ R102, R15, R52.reuse, -R102 ;  /* 0x000000340f667223 */ /* 0x080fe20000010866 */
[----:B------:R-:W-:Y:S02]  /*67e0*/  HADD2.F32 R40, -RZ, R50.H0_H0 ;  /* 0x20000032ff287230 */ /* 0x000fe40000004100 */
[----:B------:R-:W-:Y:S01]  /*67f0*/  FFMA.FTZ R53, R41, R52, R54 ;  /* 0x0000003429357223 */ /* 0x000fe20000010036 */
[----:B------:R-:W-:Y:S02]  /*6800*/  HADD2.F32 R15, -RZ, R49.H0_H0 ;  /* 0x20000031ff0f7230 */ /* 0x000fe40000004100 */
[----:B------:R-:W-:Y:S01]  /*6810*/  FFMA.FTZ R104, R51, R43, R104 ;  /* 0x0000002b33687223 */ /* 0x000fe20000010068 */
[----:B------:R-:W-:Y:S02]  /*6820*/  HADD2.F32 R41, -RZ, R118.H0_H0 ;  /* 0x20000076ff297230 */ /* 0x000fe40000004100 */
[----:B------:R-:W-:Y:S01]  /*6830*/  FMUL.FTZ R52, R40, R119 ;  /* 0x0000007728347220 */ /* 0x000fe20000410000 */
[----:B------:R-:W-:-:S02]  /*6840*/  HADD2.F32 R43, -RZ, R103.H0_H0 ;  /* 0x20000067ff2b7230 */ /* 0x000fc40000004100 */
[C---:B------:R-:W-:Y:S01]  /*6850*/  FMUL.FTZ R119, R15.reuse, R119 ;  /* 0x000000770f777220 */ /* 0x040fe20000410000 */
[----:B------:R-:W-:Y:S02]  /*6860*/  HADD2.F32 R50, -RZ, R50.H1_H1 ;  /* 0x30000032ff327230 */ /* 0x000fe40000004100 */
[-C--:B------:R-:W-:Y:S01]  /*6870*/  FFMA.FTZ R52, R15, R41.reuse, -R52 ;  /* 0x000000290f347223 */ /* 0x080fe20000010834 */
[----:B------:R-:W-:Y:S02]  /*6880*/  HADD2.F32 R49, -RZ, R49.H1_H1 ;  /* 0x30000031ff317230 */ /* 0x000fe40000004100 */
[----:B------:R-:W-:Y:S01]  /*6890*/  FFMA.FTZ R119, R40, R41, R119 ;  /* 0x0000002928777223 */ /* 0x000fe20000010077 */
[----:B------:R-:W-:Y:S02]  /*68a0*/  HADD2.F32 R40, -RZ, R42.H0_H0 ;  /* 0x2000002aff287230 */ /* 0x000fe40000004100 */
[----:B------:R-:W-:Y:S01]  /*68b0*/  FMUL.FTZ R54, R50, R43 ;  /* 0x0000002b32367220 */ /* 0x000fe20000410000 */
[----:B------:R-:W-:-:S02]  /*68c0*/  HADD2.F32 R73, -RZ, R73.H0_H0 ;  /* 0x20000049ff497230 */ /* 0x000fc40000004100 */
[----:B------:R-:W-:Y:S01]  /*68d0*/  FMUL.FTZ R43, R49, R43 ;  /* 0x0000002b312b7220 */ /* 0x000fe20000410000 */
[----:B------:R-:W-:Y:S01]  /*68e0*/  HADD2.F32 R41, -RZ, R48.H0_H0 ;  /* 0x20000030ff297230 */ /* 0x000fe20000004100 */
[----:B------:R-:W-:Y:S01]  /*68f0*/  F2FP.F16.F32.PACK_AB R55, R55, R12 ;  /* 0x0000000c3737723e */ /* 0x000fe200000000ff */
[----:B------:R-:W-:Y:S02]  /*6900*/  HADD2.F32 R15, -RZ, R14.H0_H0 ;  /* 0x2000000eff0f7230 */ /* 0x000fe40000004100 */
[-C--:B------:R-:W-:Y:S01]  /*6910*/  FFMA.FTZ R50, R50, R73.reuse, R43 ;  /* 0x0000004932327223 */ /* 0x080fe2000001002b */
[----:B------:R-:W-:Y:S02]  /*6920*/  HADD2.F32 R42, -RZ, R42.H1_H1 ;  /* 0x3000002aff2a7230 */ /* 0x000fe40000004100 */
[----:B------:R-:W-:Y:S01]  /*6930*/  FFMA.FTZ R49, R49, R73, -R54 ;  /* 0x0000004931317223 */ /* 0x000fe20000010836 */
[----:B------:R-:W-:Y:S01]  /*6940*/  HADD2.F32 R118, -RZ, R118.H1_H1 ;  /* 0x30000076ff767230 */ /* 0x000fe20000004100 */
[----:B------:R-:W-:Y:S01]  /*6950*/  F2FP.F16.F32.PACK_AB R53, R104, R53 ;  /* 0x000000356835723e */ /* 0x000fe200000000ff */
[----:B------:R-:W-:-:S02]  /*6960*/  HADD2.F32 R14, -RZ, R14.H1_H1 ;  /* 0x3000000eff0e7230 */ /* 0x000fc40000004100 */
[-C--:B------:R-:W-:Y:S01]  /*6970*/  FMUL.FTZ R51, R42, R41.reuse ;  /* 0x000000292a337220 */ /* 0x080fe20000410000 */
[----:B------:R-:W-:Y:S02]  /*6980*/  HADD2.F32 R117, -RZ, R117.H0_H0 ;  /* 0x20000075ff757230 */ /* 0x000fe40000004100 */
[-C--:B------:R-:W-:Y:S01]  /*6990*/  FMUL.FTZ R43, R15, R118.reuse ;  /* 0x000000760f2b7220 */ /* 0x080fe20000410000 */
[----:B------:R-:W-:Y:S02]  /*69a0*/  HADD2.F32 R11, -RZ, R11.H0_H0 ;  /* 0x2000000bff0b7230 */ /* 0x000fe40000004100 */
[----:B------:R-:W-:Y:S01]  /*69b0*/  FMUL.FTZ R41, R14, R41 ;  /* 0x000000290e297220 */ /* 0x000fe20000410000 */
[C---:B------:R-:W-:Y:S01]  /*69c0*/  FMUL.FTZ R48, R40.reuse, R118 ;  /* 0x0000007628307220 */ /* 0x040fe20000410000 */
[----:B------:R-:W-:Y:S01]  /*69d0*/  FFMA.FTZ R43, R40, R117, R43 ;  /* 0x00000075282b7223 */ /* 0x000fe2000001002b */
[----:B------:R-:W-:Y:S01]  /*69e0*/  F2FP.F16.F32.PACK_AB R12, R49, R52 ;  /* 0x00000034310c723e */ /* 0x000fe200000000ff */
[----:B------:R-:W-:Y:S01]  /*69f0*/  FFMA.FTZ R42, R42, R11, R41 ;  /* 0x0000000b2a2a7223 */ /* 0x000fe20000010029 */
[----:B------:R-:W-:Y:S01]  /*6a00*/  FFMA.FTZ R48, R15, R117, -R48 ;  /* 0x000000750f307223 */ /* 0x000fe20000010830 */
[----:B------:R-:W-:Y:S01]  /*6a10*/  FFMA.FTZ R51, R14, R11, -R51 ;  /* 0x0000000b0e337223 */ /* 0x000fe20000010833 */
[----:B------:R-:W-:Y:S01]  /*6a20*/  F2FP.F16.F32.PACK_AB R41, R74, R13 ;  /* 0x0000000d4a29723e */ /* 0x000fe200000000ff */
[----:B------:R-:W-:Y:S01]  /*6a30*/  IMAD.MOV.U32 R13, RZ, RZ, R55 ;  /* 0x000000ffff0d7224 */ /* 0x000fe200078e0037 */
[----:B------:R-:W-:Y:S01]  /*6a40*/  F2FP.F16.F32.PACK_AB R42, R42, R43 ;  /* 0x0000002b2a2a723e */ /* 0x000fe200000000ff */
[----:B------:R-:W-:Y:S01]  /*6a50*/  IMAD.MOV.U32 R43, RZ, RZ, R53 ;  /* 0x000000ffff2b7224 */ /* 0x000fe200078e0035 */
[----:B------:R-:W-:-:S02]  /*6a60*/  F2FP.F16.F32.PACK_AB R15, R75, R102 ;  /* 0x000000664b0f723e */ /* 0x000fc400000000ff */
[----:B------:R-:W-:Y:S02]  /*6a70*/  F2FP.F16.F32.PACK_AB R40, R50, R119 ;  /* 0x000000773228723e */ /* 0x000fe400000000ff */
[----:B------:R-:W-:-:S07]  /*6a80*/  F2FP.F16.F32.PACK_AB R14, R51, R48 ;  /* 0x00000030330e723e */ /* 0x000fce00000000ff */
.L_x_1757:
[----:B------:R-:W-:Y:S05]  /*6a90*/  BSYNC B2 ;  /* 0x0000000000027941 */ /* 0x000fea0003800000 */
.L_x_1756:
[----:B------:R-:W-:Y:S01]  /*6aa0*/  ISETP.GE.AND P4, PT, R72, R107, PT ;  /* 0x0000006b4800720c */ /* 0x000fe20003f86270 */
[----:B--2---:R2:W-:-:S12]  /*6ab0*/  ST.E.128 desc[UR54][R44.64], R12 ;  /* 0x0000000c2c007985 */ /* 0x0045d8000c101d36 */
[----:B------:R-:W-:-:S05]  /*6ac0*/  @!P4 IMAD.WIDE R46, R72, 0x2, R46 ;  /* 0x00000002482ec825 */ /* 0x000fca00078e022e */
[----:B---3--:R2:W-:Y:S02]  /*6ad0*/  @!P4 ST.E.128 desc[UR54][R46.64], R40 ;  /* 0x000000282e00c985 */ /* 0x0085e4000c101d36 */
.L_x_1755:
[----:B------:R-:W-:Y:S05]  /*6ae0*/  BSYNC B1 ;  /* 0x0000000000017941 */ /* 0x000fea0003800000 */
.L_x_1754:
[----:B------:R-:W-:-:S03]  /*6af0*/  UMOV UR4, 0xffffffff ;  /* 0xffffffff00047882 */ /* 0x000fc60000000000 */
[----:B------:R-:W-:Y:S05]  /*6b00*/  BRA.DIV UR4, `(.L_x_1758) ;  /* 0x0000021e046c7947 */ /* 0x000fea000b800000 */
[----:B0-2---:R0:W2:Y:S04]  /*6b10*/  SHFL.IDX PT, R47, R101, 0x2, 0x181f ;  /* 0x00581f00652f7f89 */ /* 0x0050a800000e0000 */
[----:B------:R0:W0:Y:S02]  /*6b20*/  SHFL.IDX PT, R46, R106, 0x2, 0x181f ;  /* 0x00581f006a2e7f89 */ /* 0x00002400000e0000 */
.L_x_2142:
[----:B------:R-:W-:Y:S01]  /*6b30*/  VIADD R11, R188, 0x40 ;  /* 0x00000040bc0b7836 */ /* 0x000fe20000000000 */
        /* <DEDUP_REMOVED lines=9> */
[----:B--2---:R-:W-:-:S02]  /*6bd0*/  LEA.HI.X R45, R76, R47, R88, 0x1, P4 ;  /* 0x0000002f4c2d7211 */ /* 0x004fc400020f0c58 */
        /* <DEDUP_REMOVED lines=9> */
[----:B------:R-:W-:-:S04]  /*6c70*/  IMAD R13, R19, 0x4000, R6 ;  /* 0x00004000130d7824 */ /* 0x000fc800078e0206 */
[----:B------:R-:W-:Y:S02]  /*6c80*/  IMAD R15, R19, 0x4000, R12 ;  /* 0x00004000130f7824 */ /* 0x000fe400078e020c */
[--C-:B------:R-:W-:Y:S02]  /*6c90*/  IMAD R13, R13, 0x2, R18.reuse ;  /* 0x000000020d0d7824 */ /* 0x100fe400078e0212 */
[----:B------:R-:W-:-:S04]  /*6ca0*/  IMAD R40, R15, 0x2, R18 ;  /* 0x000000020f287824 */ /* 0x000fc800078e0212 */
[----:B------:R-:W0:Y:S04]  /*6cb0*/  LDS.128 R12, [R13+0x18400] ;  /* 0x018400000d0c7984 */ /* 0x000e280000000c00 */
[----:B------:R-:W2:Y:S01]  /*6cc0*/  LDS.128 R40, [R40+0x18400] ;  /* 0x0184000028287984 */ /* 0x000ea20000000c00 */
[----:B------:R-:W-:Y:S05]  /*6cd0*/  @P3 BRA `(.L_x_1762) ;  /* 0x0000000400583947 */ /* 0x000fea0003800000 */
[----:B------:R-:W-:Y:S01]  /*6ce0*/  SHF.R.U32.HI R54, RZ, 0x10, R61 ;  /* 0x00000010ff367819 */ /* 0x000fe2000001163d */
[----:B--2---:R-:W-:Y:S01]  /*6cf0*/  IMAD.MOV.U32 R50, RZ, RZ, R42 ;  /* 0x000000ffff327224 */ /* 0x004fe200078e002a */
[----:B------:R-:W-:Y:S01]  /*6d00*/  MOV R49, R40 ;  /* 0x0000002800317202 */ /* 0x000fe20000000f00 */
[----:B0-----:R-:W-:Y:S01]  /*6d10*/  IMAD.MOV.U32 R40, RZ, RZ, R14 ;  /* 0x000000ffff287224 */ /* 0x001fe200078e000e */
[--C-:B------:R-:W-:Y:S01]  /*6d20*/  SHF.R.U32.HI R52, RZ, 0x10, R57.reuse ;  /* 0x00000010ff347819 */ /* 0x100fe20000011639 */
[----:B------:R-:W-:Y:S01]  /*6d30*/  HADD2.F32 R53, -RZ, R113.H0_H0 ;  /* 0x20000071ff357230 */ /* 0x000fe20000004100 */
        /* <DEDUP_REMOVED lines=9> */
[----:B------:R-:W-:Y:S01]  /*6dd0*/  HADD2.F32 R51, -RZ, R115.H0_H0 ;  /* 0x20000073ff337230 */ /* 0x000fe20000004100 */
        /* <DEDUP_REMOVED lines=10> */
[----:B------:R-:W-:-:S02]  /*6e80*/  HADD2.F32 R51, -RZ, R114.H0_H0 ;  /* 0x20000072ff337230 */ /* 0x000fc40000004100 */
[----:B------:R-:W-:Y:S02]  /*6e90*/  HADD2.F32 R14, -RZ, R43.H0_H0 ;  /* 0x2000002bff0e7230 */ /* 0x000fe40000004100 */
[----:B------:R-:W-:Y:S01]  /*6ea0*/  FFMA.FTZ R54, R41, R52, R54 ;  /* 0x0000003429367223 */ /* 0x000fe20000010036 */
[----:B------:R-:W-:Y:S02]  /*6eb0*/  HADD2.F32 R13, -RZ, R15.H0_H0 ;  /* 0x2000000fff0d7230 */ /* 0x000fe40000004100 */
[----:B------:R-:W-:Y:S02]  /*6ec0*/  HADD2.F32 R42, -RZ, R58.H0_H0 ;  /* 0x2000003aff2a7230 */ /* 0x000fe40000004100 */
[-C--:B------:R-:W-:Y:S01]  /*6ed0*/  FMUL.FTZ R58, R14, R51.reuse ;  /* 0x000000330e3a7220 */ /* 0x080fe20000410000 */
[----:B------:R-:W-:Y:S02]  /*6ee0*/  HADD2.F32 R41, -RZ, R116.H0_H0 ;  /* 0x20000074ff297230 */ /* 0x000fe40000004100 */
[----:B------:R-:W-:Y:S01]  /*6ef0*/  FMUL.FTZ R51, R13, R51 ;  /* 0x000000330d337220 */ /* 0x000fe20000410000 */
[----:B------:R-:W-:Y:S01]  /*6f00*/  HADD2.F32 R43, -RZ, R43.H1_H1 ;  /* 0x3000002bff2b7230 */ /* 0x000fe20000004100 */
[----:B------:R-:W-:Y:S01]  /*6f10*/  F2FP.F16.F32.PACK_AB R53, R54, R53 ;  /* 0x000000353635723e */ /* 0x000fe200000000ff */
[----:B------:R-:W-:-:S02]  /*6f20*/  HADD2.F32 R52, -RZ, R62.H0_H0 ;  /* 0x2000003eff347230 */ /* 0x000fc40000004100 */
[-C--:B------:R-:W-:Y:S01]  /*6f30*/  FFMA.FTZ R57, R14, R41.reuse, R51 ;  /* 0x000000290e397223 */ /* 0x080fe20000010033 */
[----:B------:R-:W-:Y:S02]  /*6f40*/  HADD2.F32 R15, -RZ, R15.H1_H1 ;  /* 0x3000000fff0f7230 */ /* 0x000fe40000004100 */
[----:B------:R-:W-:Y:S01]  /*6f50*/  FFMA.FTZ R58, R13, R41, -R58 ;  /* 0x000000290d3a7223 */ /* 0x000fe2000001083a */
[----:B------:R-:W-:Y:S02]  /*6f60*/  HADD2.F32 R113, -RZ, R113.H1_H1 ;  /* 0x30000071ff717230 */ /* 0x000fe40000004100 */
[-C--:B------:R-:W-:Y:S01]  /*6f70*/  FMUL.FTZ R60, R43, R52.reuse ;  /* 0x000000342b3c7220 */ /* 0x080fe20000410000 */
[----:B------:R-:W-:Y:S02]  /*6f80*/  HADD2.F32 R14, -RZ, R49.H0_H0 ;  /* 0x20000031ff0e7230 */ /* 0x000fe40000004100 */
[----:B------:R-:W-:Y:S01]  /*6f90*/  FMUL.FTZ R52, R15, R52 ;  /* 0x000000340f347220 */ /* 0x000fe20000410000 */
[----:B------:R-:W-:-:S02]  /*6fa0*/  HADD2.F32 R41, -RZ, R72.H0_H0 ;  /* 0x20000048ff297230 */ /* 0x000fc40000004100 */
[-C--:B------:R-:W-:Y:S01]  /*6fb0*/  FFMA.FTZ R59, R15, R42.reuse, -R60 ;  /* 0x0000002a0f3b7223 */ /* 0x080fe2000001083c */
[----:B------:R-:W-:Y:S02]  /*6fc0*/  HADD2.F32 R49, -RZ, R49.H1_H1 ;  /* 0x30000031ff317230 */ /* 0x000fe40000004100 */
[----:B------:R-:W-:Y:S01]  /*6fd0*/  FFMA.FTZ R60, R43, R42, R52 ;  /* 0x0000002a2b3c7223 */ /* 0x000fe20000010034 */
[----:B------:R-:W-:Y:S02]  /*6fe0*/  HADD2.F32 R115, -RZ, R115.H1_H1 ;  /* 0x30000073ff737230 */ /* 0x000fe40000004100 */
        /* <DEDUP_REMOVED lines=11> */
[----:B------:R-:W-:Y:S02]  /*70a0*/  HADD2.F32 R114, -RZ, R114.H1_H1 ;  /* 0x30000072ff727230 */ /* 0x000fe40000004100 */
        /* <DEDUP_REMOVED lines=8> */
[----:B------:R-:W-:Y:S02]  /*7130*/  HADD2.F32 R116, -RZ, R116.H1_H1 ;  /* 0x30000074ff747230 */ /* 0x000fe40000004100 */
        /* <DEDUP_REMOVED lines=13> */
[----:B------:R-:W-:Y:S01]  /*7210*/  F2FP.F16.F32.PACK_AB R42, R41, R114 ;  /* 0x00000072292a723e */ /* 0x000fe200000000ff */
[----:B------:R-:W-:Y:S01]  /*7220*/  IMAD.MOV.U32 R41, RZ, RZ, R53 ;  /* 0x000000ffff297224 */ /* 0x000fe200078e0035 */
[----:B------:R-:W-:-:S07]  /*7230*/  F2FP.F16.F32.PACK_AB R15, R59, R58 ;  /* 0x0000003a3b0f723e */ /* 0x000fce00000000ff */
.L_x_1762:
[----:B------:R-:W-:Y:S05]  /*7240*/  BSYNC B2 ;  /* 0x0000000000027941 */ /* 0x000fea0003800000 */
.L_x_1761:
[----:B------:R-:W-:Y:S01]  /*7250*/  ISETP.GE.AND P4, PT, R11, R107, PT ;  /* 0x0000006b0b00720c */ /* 0x000fe20003f86270 */
[----:B0-----:R0:W-:-:S12]  /*7260*/  ST.E.128 desc[UR54][R44.64], R12 ;  /* 0x0000000c2c007985 */ /* 0x0011d8000c101d36 */
[----:B------:R-:W-:-:S05]  /*7270*/  @!P4 IMAD.WIDE R46, R11, 0x2, R46 ;  /* 0x000000020b2ec825 */ /* 0x000fca00078e022e */
[----:B--2---:R0:W-:Y:S02]  /*7280*/  @!P4 ST.E.128 desc[UR54][R46.64], R40 ;  /* 0x000000282e00c985 */ /* 0x0041e4000c101d36 */
.L_x_1760:
[----:B------:R-:W-:Y:S05]  /*7290*/  BSYNC B1 ;  /* 0x0000000000017941 */ /* 0x000fea0003800000 */
.L_x_1759:
[----:B------:R-:W-:-:S03]  /*72a0*/  UMOV UR4, 0xffffffff ;  /* 0xffffffff00047882 */ /* 0x000fc60000000000 */
[----:B------:R-:W-:Y:S05]  /*72b0*/  BRA.DIV UR4, `(.L_x_1763) ;  /* 0x0000021604cc7947 */ /* 0x000fea000b800000 */
[----:B0---4-:R-:W0:Y:S04]  /*72c0*/  SHFL.IDX PT, R101, R101, 0x3, 0x181f ;  /* 0x00781f0065657f89 */ /* 0x011e2800000e0000 */
[----:B------:R-:W4:Y:S02]  /*72d0*/  SHFL.IDX PT, R106, R106, 0x3, 0x181f ;  /* 0x00781f006a6a7f89 */ /* 0x000f2400000e0000 */
.L_x_2146:
[----:B------:R-:W-:-:S04]  /*72e0*/  IADD3 R11, R188, 0x60, RZ ;  /* 0x00000060bc0b7810 */ /* 0x000fc80007ffe0ff */
[----:B------:R-:W-:-:S13]  /*72f0*/  ISETP.GE.OR P4, PT, R11, R95, P1 ;  /* 0x0000005f0b00720c */ /* 0x000fda0000f86670 */
[----:B------:R-:W-:Y:S05]  /*7300*/  @P4 BRA `(.L_x_1736) ;  /* 0x0000000c00704947 */ /* 0x000fea0003800000 */
[----:B------:R-:W-:Y:S01]  /*7310*/  SEL R109, R36, R109, !P0 ;  /* 0x0000006d246d7207 */ /* 0x000fe20004000000 */
[----:B------:R-:W-:Y:S01]  /*7320*/  BSSY B1, `(.L_x_1764) ;  /* 0x000006a000017945 */ /* 0x000fe20003800000 */
[----:B---3--:R-:W-:Y:S02]  /*7330*/  SHF.R.U32.HI R13, RZ, 0x3, R201 ;  /* 0x00000003ff0d7819 */ /* 0x008fe400000116c9 */
[----:B------:R-:W-:Y:S02]  /*7340*/  SHF.R.S32.HI R12, RZ, 0x1f, R109 ;  /* 0x0000001fff0c7819 */ /* 0x000fe4000001146d */
[----:B----4-:R-:W-:Y:S02]  /*7350*/  LEA R44, P4, R76, R106, 0x1 ;  /* 0x0000006a4c2c7211 */ /* 0x010fe400078808ff */
[----:B------:R-:W-:Y:S02]  /*7360*/  LEA.HI R12, R12, R109, RZ, 0x4 ;  /* 0x0000006d0c0c7211 */ /* 0x000fe400078f20ff */
[----:B0-----:R-:W-:-:S02]  /*7370*/  LEA.HI.X R45, R76, R101, R88, 0x1, P4 ;  /* 0x000000654c2d7211 */ /* 0x001fc400020f0c58 */
        /* <DEDUP_REMOVED lines=11> */
[----:B------:R-:W-:-:S03]  /*7430*/  IMAD R11, R11, 0x2, R18 ;  /* 0x000000020b0b7824 */ /* 0x000fc600078e0212 */
[----:B------:R-:W-:Y:S02]  /*7440*/  LEA R40, R13, R18, 0x1 ;  /* 0x000000120d287211 */ /* 0x000fe400078e08ff */
[----:B------:R0:W3:Y:S04]  /*7450*/  LDS.128 R12, [R11+0x18400] ;  /* 0x018400000b0c7984 */ /* 0x0000e80000000c00 */
[----:B------:R-:W4:Y:S01]  /*7460*/  LDS.128 R40, [R40+0x18400] ;  /* 0x0184000028287984 */ /* 0x000f220000000c00 */
[----:B------:R-:W-:Y:S05]  /*7470*/  @P3 BRA `(.L_x_1765) ;  /* 0x0000000400503947 */ /* 0x000fea0003800000 */
[----:B------:R-:W-:Y:S01]  /*7480*/  SHF.R.U32.HI R52, RZ, 0x10, R69 ;  /* 0x00000010ff347819 */ /* 0x000fe20000011645 */
[----:B--2-4-:R-:W-:Y:S01]  /*7490*/  IMAD.MOV.U32 R47, RZ, RZ, R42 ;  /* 0x000000ffff2f7224 */ /* 0x014fe200078e002a */
[----:B------:R-:W-:Y:S01]  /*74a0*/  SHF.R.U32.HI R50, RZ, 0x10, R65 ;  /* 0x00000010ff327819 */ /* 0x000fe20000011641 */
[--C-:B------:R-:W-:Y:S01]  /*74b0*/  HADD2.F32 R42, -RZ, R41.reuse.H0_H0 ;  /* 0x20000029ff2a7230 */ /* 0x100fe20000004100 */
[--C-:B------:R-:W-:Y:S01]  /*74c0*/  SHF.R.U64 R53, R70, 0x10, R71.reuse ;  /* 0x0000001046357819 */ /* 0x100fe20000001247 */
[----:B------:R-:W-:Y:S01]  /*74d0*/  HADD2.F32 R41, -RZ, R41.H1_H1 ;  /* 0x30000029ff297230 */ /* 0x000fe20000004100 */
[----:B------:R-:W-:Y:S01]  /*74e0*/  SHF.R.U32.HI R70, RZ, 0x10, R71 ;  /* 0x00000010ff467819 */ /* 0x000fe20000011647 */
[--C-:B0--3--:R-:W-:Y:S01]  /*74f0*/  HADD2.F32 R11, -RZ, R13.reuse.H0_H0 ;  /* 0x2000000dff0b7230 */ /* 0x109fe20000004100 */
        /* <DEDUP_REMOVED lines=8> */
[----:B------:R-:W-:Y:S01]  /*7580*/  FMUL.FTZ R52, R13, R52 ;  /* 0x000000340d347220 */ /* 0x000fe20000410000 */
[----:B------:R-:W-:Y:S02]  /*7590*/  HADD2.F32 R48, -RZ, R111.H0_H0 ;  /* 0x2000006fff307230 */ /* 0x000fe40000004100 */
[-C--:B------:R-:W-:Y:S01]  /*75a0*/  FMUL.FTZ R54, R42, R49.reuse ;  /* 0x000000312a367220 */ /* 0x080fe20000410000 */
[----:B------:R-:W-:Y:S01]  /*75b0*/  FMUL.FTZ R49, R11, R49 ;  /* 0x000000310b317220 */ /* 0x000fe20000410000 */
        /* <DEDUP_REMOVED lines=13> */
[-C--:B------:R-:W-:Y:S01]  /*7690*/  FFMA.FTZ R58, R11, R42.reuse, -R58 ;  /* 0x0000002a0b3a7223 */ /* 0x080fe2000001083a */
[----:B------:R-:W-:Y:S02]  /*76a0*/  HADD2.F32 R15, -RZ, R15.H1_H1 ;  /* 0x3000000fff0f7230 */ /* 0x000fe40000004100 */
[----:B------:R-:W-:Y:S01]  /*76b0*/  FFMA.FTZ R50, R13, R42, R50 ;  /* 0x0000002a0d327223 */ /* 0x000fe20000010032 */
        /* <DEDUP_REMOVED lines=9> */
[-C--:B------:R-:W-:Y:S01]  /*7750*/  FMUL.FTZ R48, R13, R108.reuse ;  /* 0x0000006c0d307220 */ /* 0x080fe20000410000 */
        /* <DEDUP_REMOVED lines=15> */
[----:B------:R-:W-:Y:S02]  /*7850*/  HADD2.F32 R15, -RZ, R53.H0_H0 ;  /* 0x20000035ff0f7230 */ /* 0x000fe40000004100 */
[-C--:B------:R-:W-:Y:S01]  /*7860*/  FMUL.FTZ R53, R11, R110.reuse ;  /* 0x0000006e0b357220 */ /* 0x080fe20000410000 */
[----:B------:R-:W-:Y:S02]  /*7870*/  HADD2.F32 R47, -RZ, R47.H1_H1 ;  /* 0x3000002fff2f7230 */ /* 0x000fe40000004100 */
[----:B------:R-:W-:Y:S01]  /*7880*/  FMUL.FTZ R40, R12, R110 ;  /* 0x0000006e0c287220 */ /* 0x000fe20000410000 */
[----:B------:R-:W-:Y:S01]  /*7890*/  HADD2.F32 R14, -RZ, R14.H1_H1 ;  /* 0x3000000eff0e7230 */ /* 0x000fe20000004100 */
[----:B------:R-:W-:Y:S01]  /*78a0*/  F2FP.F16.F32.PACK_AB R50, R59, R50 ;  /* 0x000000323b32723e */ /* 0x000fe200000000ff */
[----:B------:R-:W-:Y:S02]  /*78b0*/  HADD2.F32 R112, -RZ, R112.H1_H1 ;  /* 0x30000070ff707230 */ /* 0x000fe40000004100 */
[----:B------:R-:W-:Y:S01]  /*78c0*/  FMUL.FTZ R55, R47, R15 ;  /* 0x0000000f2f377220 */ /* 0x000fe20000410000 */
[----:B------:R-:W-:-:S02]  /*78d0*/  HADD2.F32 R13, -RZ, R61.H0_H0 ;  /* 0x2000003dff0d7230 */ /* 0x000fc40000004100 */
[----:B------:R-:W-:Y:S01]  /*78e0*/  FMUL.FTZ R42, R14, R15 ;  /* 0x0000000f0e2a7220 */ /* 0x000fe20000410000 */
[----:B------:R-:W-:Y:S01]  /*78f0*/  F2FP.F16.F32.PACK_AB R15, R57, R58 ;  /* 0x0000003a390f723e */ /* 0x000fe200000000ff */
[-C--:B------:R-:W-:Y:S01]  /*7900*/  FFMA.FTZ R53, R12, R112.reuse, R53 ;  /* 0x000000700c357223 */ /* 0x080fe20000010035 */
[----:B------:R-:W-:Y:S01]  /*7910*/  FFMA.FTZ R40, R11, R112, -R40 ;  /* 0x000000700b287223 */ /* 0x000fe20000010828 */
[-C--:B------:R-:W-:Y:S01]  /*7920*/  FFMA.FTZ R55, R14, R13.reuse, -R55 ;  /* 0x0000000d0e377223 */ /* 0x080fe20000010837 */
[----:B------:R-:W-:Y:S01]  /*7930*/  F2FP.F16.F32.PACK_AB R12, R43, R48 ;  /* 0x000000302b0c723e */ /* 0x000fe200000000ff */
[----:B------:R-:W-:Y:S01]  /*7940*/  FFMA.FTZ R42, R47, R13, R42 ;  /* 0x0000000d2f2a7223 */ /* 0x000fe2000001002a */
[----:B------:R-:W-:Y:S01]  /*7950*/  F2FP.F16.F32.PACK_AB R48, R41, R108 ;  /* 0x0000006c2930723e */ /* 0x000fe200000000ff */
[----:B------:R-:W-:Y:S01]  /*7960*/  IMAD.MOV.U32 R41, RZ, RZ, R49 ;  /* 0x000000ffff297224 */ /* 0x000fe200078e0031 */
[----:B------:R-:W-:Y:S01]  /*7970*/  F2FP.F16.F32.PACK_AB R14, R55, R40 ;  /* 0x00000028370e723e */ /* 0x000fe200000000ff */
[----:B------:R-:W-:Y:S01]  /*7980*/  IMAD.MOV.U32 R43, RZ, RZ, R50 ;  /* 0x000000ffff2b7224 */ /* 0x000fe200078e0032 */
[----:B------:R-:W-:Y:S01]  /*7990*/  F2FP.F16.F32.PACK_AB R13, R51, R54 ;  /* 0x00000036330d723e */ /* 0x000fe200000000ff */
[----:B------:R-:W-:Y:S01]  /*79a0*/  IMAD.MOV.U32 R40, RZ, RZ, R48 ;  /* 0x000000ffff287224 */ /* 0x000fe200078e0030 */
[----:B------:R-:W-:-:S07]  /*79b0*/  F2FP.F16.F32.PACK_AB R42, R42, R53 ;  /* 0x000000352a2a723e */ /* 0x000fce00000000ff */
.L_x_1765:
[----:B------:R-:W-:Y:S05]  /*79c0*/  BSYNC B1 ;  /* 0x0000000000017941 */ /* 0x000fea0003800000 */
.L_x_1764:
[----:B---3--:R3:W-:Y:S01]  /*79d0*/  ST.E.128 desc[UR54][R44.64], R12 ;  /* 0x0000000c2c007985 */ /* 0x0087e2000c101d36 */
[----:B------:R-:W-:Y:S01]  /*79e0*/  ISETP.GE.AND P3, PT, R46, R107, PT ;  /* 0x0000006b2e00720c */ /* 0x000fe20003f66270 */
[----:B------:R-:W-:-:S12]  /*79f0*/  IMAD.MOV.U32 R107, RZ, RZ, R101 ;  /* 0x000000ffff6b7224 */ /* 0x000fd800078e0065 */
[----:B------:R-:W-:Y:S05]  /*7a00*/  @P3 BRA `(.L_x_1736) ;  /* 0x0000000400b03947 */ /* 0x000fea0003800000 */
[----:B--2---:R-:W-:-:S05]  /*7a10*/  IMAD.WIDE R46, R46, 0x2, R106 ;  /* 0x000000022e2e7825 */ /* 0x004fca00078e026a */
[----:B----4-:R2:W-:Y:S01]  /*7a20*/  ST.E.128 desc[UR54][R46.64], R40 ;  /* 0x000000282e007985 */ /* 0x0105e2000c101d36 */
[----:B------:R-:W-:Y:S05]  /*7a30*/  BRA `(.L_x_1736) ;  /* 0x0000000400a47947 */ /* 0x000fea0003800000 */
.L_x_1695:
[----:B------:R-:W-:-:S06]  /*7a40*/  UISETP.NE.AND UP0, UPT, UR39, 0x3, UPT ;  /* 0x000000032700788c */ /* 0x000fcc000bf05270 */
[----:B------:R-:W-:-:S13]  /*7a50*/  PLOP3.LUT P5, PT, PT, PT, UP0, 0x80, 0x0 ;  /* 0x000000000000781c */ /* 0x000fda0003faf008 */
[----:B------:R-:W-:Y:S05]  /*7a60*/  @!P5 BRA `(.L_x_1766) ;  /* 0x000000000004d947 */ /* 0x000fea0003800000 */
[----:B------:R-:W-:Y:S01]  /*7a70*/  BPT.TRAP 0x1 ;  /* 0x000000040000795c */ /* 0x000fe20000300000 */
.L_x_1766:
[----:B------:R-:W-:Y:S01]  /*7a80*/  LEA R89, R19, R18, 0x3 ;  /* 0x0000001213597211 */ /* 0x000fe200078e18ff */
[----:B------:R-:W-:Y:S01]  /*7a90*/  BSSY B1, `(.L_x_1767) ;  /* 0x0000005000017945 */ /* 0x000fe20003800000 */
[----:B------:R-:W-:Y:S02]  /*7aa0*/  SHF.L.U32 R100, R197, 0x1f, RZ ;  /* 0x0000001fc5647819 */ /* 0x000fe400000006ff */
[----:B------:R-:W-:Y:S02]  /*7ab0*/  SHF.R.S32.HI R97, RZ, 0x1f, R98 ;  /* 0x0000001fff617819 */ /* 0x000fe40000011462 */
[----:B------:R-:W0:Y:S02]  /*7ac0*/  SYNCS.PHASECHK.TRANS64.TRYWAIT P3, [R89+URZ+0x28890], R100 ;  /* 0x02889064590075a7 */ /* 0x000e24000806017f */
[----:B0-----:R-:W-:Y:S05]  /*7ad0*/  @!P3 BRA `(.L_x_1768) ;  /* 0x000002100010b947 */ /* 0x001fea0003800000 */
.L_x_2147:
[----:B------:R-:W-:Y:S05]  /*7ae0*/  BSYNC B1 ;  /* 0x0000000000017941 */ /* 0x000fea0003800000 */
.L_x_1767:
        /* <DEDUP_REMOVED lines=8> */
[----:B------:R-:W-:Y:S02]  /*7b70*/  IMAD R14, R96, UR4, RZ ;  /* 0x00000004600e7c24 */ /* 0x000fe4000f8e02ff */
[----:B------:R-:W-:Y:S01]  /*7b80*/  IMAD.IADD R13, R13, 0x1, R11 ;  /* 0x000000010d0d7824 */ /* 0x000fe200078e020b */
        /* <DEDUP_REMOVED lines=15> */
.L_x_2151:
        /* <DEDUP_REMOVED lines=13> */
.L_x_1771:
[----:B------:R-:W-:Y:S05]  /*7d50*/  BSYNC B1 ;  /* 0x0000000000017941 */ /* 0x000fea0003800000 */
.L_x_1770:
[----:B------:R-:W-:-:S03]  /*7d60*/  UMOV UR4, 0xffffffff ;  /* 0xffffffff00047882 */ /* 0x000fc60000000000 */
[----:B------:R-:W-:Y:S05]  /*7d70*/  BRA.DIV UR4, `(.L_x_1772) ;  /* 0x0000020e04c47947 */ /* 0x000fea000b800000 */
[----:B--2-4-:R2:W4:Y:S04]  /*7d80*/  SHFL.IDX PT, R41, R45, 0x1, 0x181f ;  /* 0x00381f002d297f89 */ /* 0x01452800000e0000 */
[----:B---3--:R2:W3:Y:S02]  /*7d90*/  SHFL.IDX PT, R14, R44, 0x1, 0x181f ;  /* 0x00381f002c0e7f89 */ /* 0x0084e400000e0000 */
.L_x_2155:
        /* <DEDUP_REMOVED lines=14> */
.L_x_1774:
[----:B------:R-:W-:Y:S05]  /*7e80*/  BSYNC B1 ;  /* 0x0000000000017941 */ /* 0x000fea0003800000 */
.L_x_1773:
[----:B------:R-:W-:-:S03]  /*7e90*/  UMOV UR4, 0xffffffff ;  /* 0xffffffff00047882 */ /* 0x000fc60000000000 */
[----:B------:R-:W-:Y:S05]  /*7ea0*/  BRA.DIV UR4, `(.L_x_1775) ;  /* 0x0000020e04c07947 */ /* 0x000fea000b800000 */
[----:B---34-:R3:W4:Y:S04]  /*7eb0*/  SHFL.IDX PT, R41, R45, 0x2, 0x181f ;  /* 0x00581f002d297f89 */ /* 0x01872800000e0000 */
[----:B------:R3:W0:Y:S02]  /*7ec0*/  SHFL.IDX PT, R14, R44, 0x2, 0x181f ;  /* 0x00581f002c0e7f89 */ /* 0x00062400000e0000 */
.L_x_2159:
        /* <DEDUP_REMOVED lines=14> */
.L_x_1777:
[----:B------:R-:W-:Y:S05]  /*7fb0*/  BSYNC B1 ;  /* 0x0000000000017941 */ /* 0x000fea0003800000 */
.L_x_1776:
[----:B------:R-:W-:-:S03]  /*7fc0*/  UMOV UR4, 0xffffffff ;  /* 0xffffffff00047882 */ /* 0x000fc60000000000 */
[----:B------:R-:W-:Y:S05]  /*7fd0*/  BRA.DIV UR4, `(.L_x_1778) ;  /* 0x0000020e04bc7947 */ /* 0x000fea000b800000 */
[----:B0---4-:R0:W4:Y:S04]  /*7fe0*/  SHFL.IDX PT, R41, R45, 0x3, 0x181f ;  /* 0x00781f002d297f89 */ /* 0x01112800000e0000 */
[----:B------:R0:W0:Y:S02]  /*7ff0*/  SHFL.IDX PT, R14, R44, 0x3, 0x181f ;  /* 0x00781f002c0e7f89 */ /* 0x00002400000e0000 */
.L_x_2163:
        /* <DEDUP_REMOVED lines=13> */
.L_x_1736:
[----:B------:R-:W-:Y:S05]  /*80d0*/  BSYNC B0 ;  /* 0x0000000000007941 */ /* 0x000fea0003800000 */
.L_x_1694:
[----:B0-----:R-:W0:Y:S01]  /*80e0*/  S2R R11, SR_TID.X ;  /* 0x00000000000b7919 */ /* 0x001e220000002100 */
[----:B------:R-:W-:Y:S01]  /*80f0*/  @!PT LDS RZ, [RZ] ;  /* 0x00000000fffff984 */ /* 0x000fe20000000800 */
[----:B------:R-:W-:Y:S01]  /*8100*/  @!PT LDS RZ, [RZ] ;  /* 0x00000000fffff984 */ /* 0x000fe20000000800 */
[----:B------:R-:W-:Y:S01]  /*8110*/  @!PT LDS RZ, [RZ] ;  /* 0x00000000fffff984 */ /* 0x000fe20000000800 */
[----:B------:R-:W-:Y:S01]  /*8120*/  @!PT LDS RZ, [RZ] ;  /* 0x00000000fffff984 */ /* 0x000fe20000000800 */
[----:B------:R5:W-:Y:S06]  /*8130*/  MEMBAR.ALL.CTA ;  /* 0x0000000000007992 */ /* 0x000bec0000008000 */
[----:B-----5:R-:W5:Y:S01]  /*8140*/  FENCE.VIEW.ASYNC.S ;  /* 0x00000000000073c6 */ /* 0x020f620000000000 */
[----:B------:R-:W-:Y:S05]  /*8150*/  WARPSYNC.ALL ;  /* 0x0000000000007948 */ /* 0x000fea0003800000 */
[----:B------:R-:W-:Y:S01]  /*8160*/  BSSY B0, `(.L_x_1779) ;  /* 0x0000009000007945 */ /* 0x000fe20003800000 */
[----:B0-----:R-:W-:Y:S01]  /*8170*/  LOP3.LUT R11, R11, 0x7f, RZ, 0xc0, !PT ;  /* 0x0000007f0b0b7812 */ /* 0x001fe200078ec0ff */
[----:B-----5:R0:W-:Y:S03]  /*8180*/  BAR.SYNC.DEFER_BLOCKING R92, 0x80 ;  /* 0x0002005c0000751d */ /* 0x0201e60000010000 */
[----:B------:R-:W-:-:S13]  /*8190*/  ISETP.NE.AND P3, PT, R11, RZ, PT ;  /* 0x000000ff0b00720c */ /* 0x000fda0003f65270 */
[----:B------:R-:W-:-:S05]  /*81a0*/  @!P3 VIADD R11, R89, 0x288a0 ;  /* 0x000288a0590bb836 */ /* 0x000fca0000000000 */
[----:B------:R-:W-:-:S04]  /*81b0*/  @!P3 PRMT R11, RZ, 0x654, R11 ;  /* 0x00000654ff0bb816 */ /* 0x000fc8000000000b */
[----:B------:R0:W-:Y:S01]  /*81c0*/  @!P3 SYNCS.ARRIVE.TRANS64.RED.A1T0 RZ, [R11+URZ], RZ ;  /* 0x000000ff0bffb9a7 */ /* 0x0001e2000810043f */
[----:B------:R-:W-:Y:S05]  /*81d0*/  @!P5 BRA `(.L_x_1780) ;  /* 0x000000000004d947 */ /* 0x000fea0003800000 */
[----:B------:R-:W-:Y:S01]  /*81e0*/  BPT.TRAP 0x1 ;  /* 0x000000040000795c */ /* 0x000fe20000300000 */
.L_x_1780:
[----:B------:R-:W-:Y:S05]  /*81f0*/  BSYNC B0 ;  /* 0x0000000000007941 */ /* 0x000fea0003800000 */
.L_x_1779:
[----:B------:R-:W5:Y:S01]  /*8200*/  SYNCS.PHASECHK.TRANS64.TRYWAIT P4, [R89+URZ+0x288b0], R100 ;  /* 0x0288b064590075a7 */ /* 0x000f62000808017f */
[----:B------:R-:W-:Y:S01]  /*8210*/  ULDC UR40, c[0x0][0x2f4] ;  /* 0x0000bd0000287ab9 */ /* 0x000fe20000000800 */
[----:B------:R-:W-:Y:S04]  /*8220*/  BSSY B0, `(.L_x_1781) ;  /* 0x0000002000007945 */ /* 0x000fe80003800000 */
[----:B-----5:R-:W-:Y:S05]  /*8230*/  @!P4 BRA `(.L_x_1782) ;  /* 0x0000020c006cc947 */ /* 0x020fea0003800000 */
.L_x_2164:
[----:B------:R-:W-:Y:S05]  /*8240*/  BSYNC B0 ;  /* 0x0000000000007941 */ /* 0x000fea0003800000 */
.L_x_1781:
[----:B------:R-:W-:Y:S01]  /*8250*/  ULDC.64 UR4, c[0x0][0x328] ;  /* 0x0000ca0000047ab9 */ /* 0x000fe20000000a00 */
[----:B------:R-:W-:Y:S01]  /*8260*/  ULDC.64 UR6, c[0x0][0x318] ;  /* 0x0000c60000067ab9 */ /* 0x000fe20000000a00 */
[----:B------:R-:W-:Y:S01]  /*8270*/  IMAD R97, R97, UR4, RZ ;  /* 0x0000000461617c24 */ /* 0x000fe2000f8e02ff */
[----:B------:R-:W-:Y:S01]  /*8280*/  BSSY B0, `(.L_x_1783) ;  /* 0x000001d000007945 */ /* 0x000fe20003800000 */
[----:B---34-:R-:W-:-:S04]  /*8290*/  IMAD.WIDE.U32 R12, R98, UR4, RZ ;  /* 0x00000004620c7c25 */ /* 0x018fc8000f8e00ff */
[----:B------:R-:W-:Y:S01]  /*82a0*/  IMAD R97, R98, UR5, R97 ;  /* 0x0000000562617c24 */ /* 0x000fe2000f8e0261 */
[----:B------:R-:W-:Y:S01]  /*82b0*/  ULDC.64 UR4, c[0x0][0x338] ;  /* 0x0000ce0000047ab9 */ /* 0x000fe20000000a00 */
[----:B------:R-:W-:Y:S02]  /*82c0*/  IMAD.IADD R95, R95, 0x1, -R188 ;  /* 0x000000015f5f7824 */ /* 0x000fe400078e0abc */
[----:B------:R-:W-:Y:S02]  /*82d0*/  IMAD R96, R96, UR4, RZ ;  /* 0x0000000460607c24 */ /* 0x000fe4000f8e02ff */
[----:B------:R-:W-:Y:S02]  /*82e0*/  IMAD.IADD R13, R13, 0x1, R97 ;  /* 0x000000010d0d7824 */ /* 0x000fe400078e0261 */
[C---:B0-----:R-:W-:Y:S02]  /*82f0*/  IMAD R11, R99.reuse, UR5, R96 ;  /* 0x00000005630b7c24 */ /* 0x041fe4000f8e0260 */
[----:B------:R-:W-:Y:S01]  /*8300*/  IMAD.WIDE.U32 R12, R99, UR4, R12 ;  /* 0x00000004630c7c25 */ /* 0x000fe2000f8e000c */
[----:B------:R-:W-:-:S04]  /*8310*/  ULDC.64 UR4, c[0x0][0x330] ;  /* 0x0000cc0000047ab9 */ /* 0x000fc80000000a00 */
[----:B------:R-:W-:-:S03]  /*8320*/  IADD3 R13, R13, R11, RZ ;  /* 0x0000000b0d0d7210 */ /* 0x000fc60007ffe0ff */
[----:B------:R-:W-:-:S04]  /*8330*/  IMAD.WIDE.U32 R12, R195, UR4, R12 ;  /* 0x00000004c30c7c25 */ /* 0x000fc8000f8e000c */
[----:B------:R-:W-:Y:S01]  /*8340*/  IMAD R11, R195, UR5, R13 ;  /* 0x00000005c30b7c24 */ /* 0x000fe2000f8e020d */
[----:B-12---:R-:W-:-:S04]  /*8350*/  LEA R44, P4, R12, UR6, 0x1 ;  /* 0x000000060c2c7c11 */ /* 0x006fc8000f8808ff */
        /* <DEDUP_REMOVED lines=15> */
.L_x_1784:
[----:B------:R-:W-:Y:S05]  /*8450*/  BSYNC B0 ;  /* 0x0000000000007941 */ /* 0x000fea0003800000 */
.L_x_1783:
        /* <DEDUP_REMOVED lines=15> */
.L_x_1786:
[----:B------:R-:W-:Y:S05]  /*8550*/  BSYNC B0 ;  /* 0x0000000000007941 */ /* 0x000fea0003800000 */
.L_x_1785:
        /* <DEDUP_REMOVED lines=15> */
.L_x_1788:
[----:B------:R-:W-:Y:S05]  /*8650*/  BSYNC B0 ;  /* 0x0000000000007941 */ /* 0x000fea0003800000 */
.L_x_1787:
        /* <DEDUP_REMOVED lines=15> */
.L_x_1790:
[----:B------:R-:W-:Y:S05]  /*8750*/  BSYNC B0 ;  /* 0x0000000000007941 */ /* 0x000fea0003800000 */
.L_x_1789:
        /* <DEDUP_REMOVED lines=13> */
[----:B0-----:R-:W-:Y:S02]  /*8830*/  SEL R12, RZ, 0x1, P3 ;  /* 0x00000001ff0c7807 */ /* 0x001fe40001800000 */
[----:B------:R-:W-:Y:S02]  /*8840*/  SEL R19, R19, RZ, P3 ;  /* 0x000000ff13137207 */ /* 0x000fe40001800000 */
[----:B------:R-:W-:Y:S01]  /*8850*/  LOP3.LUT R197, R197, R12, RZ, 0x3c, !PT ;  /* 0x0000000cc5c57212 */ /* 0x000fe200078e3cff */
[----:B------:R-:W-:Y:S06]  /*8860*/  @P4 BRA `(.L_x_1791) ;  /* 0xffffff9c00c44947 */ /* 0x000fec000383ffff */
[----:B---3--:R-:W0:Y:S01]  /*8870*/  S2R R11, SR_TID.X ;  /* 0x00000000000b7919 */ /* 0x008e220000002100 */
[----:B------:R-:W-:Y:S02]  /*8880*/  PLOP3.LUT P0, PT, PT, PT, PT, 0x8, 0x0 ;  /* 0x000000000000781c */ /* 0x000fe40003f0e170 */
[----:B0-----:R-:W-:-:S04]  /*8890*/  SHF.R.U32.HI R11, RZ, 0x7, R11 ;  /* 0x00000007ff0b7819 */ /* 0x001fc8000001160b */
[----:B------:R-:W-:-:S13]  /*88a0*/  ISETP.NE.AND P4, PT, R11, 0x1, PT ;  /* 0x000000010b00780c */ /* 0x000fda0003f85270 */
[----:B------:R-:W-:Y:S06]  /*88b0*/  @!P4 BAR.ARV 0x9, 0x100 ;  /* 0x024400000000cb1d */ /* 0x000fec0000002000 */
.L_x_1689:
[----:B------:R-:W0:Y:S01]  /*88c0*/  LDC R0, c[0x0][0x448] ;  /* 0x00011200ff007b82 */ /* 0x000e220000000800 */
[----:B------:R-:W-:-:S07]  /*88d0*/  IADD3 R5, R196, 0x1, -R194 ;  /* 0x00000001c4057810 */ /* 0x000fce0007ffe8c2 */
[----:B------:R-:W3:Y:S01]  /*88e0*/  LDC.64 R6, c[0x0][0x9e0] ;  /* 0x00027800ff067b82 */ /* 0x000ee20000000a00 */
[----:B0-----:R-:W-:Y:S01]  /*88f0*/  ISETP.NE.AND P1, PT, R0, 0x1, PT ;  /* 0x000000010000780c */ /* 0x001fe20003f25270 */
[----:B------:R-:W-:Y:S01]  /*8900*/  VIADD R0, R198, 0x7f ;  /* 0x0000007fc6007836 */ /* 0x000fe20000000000 */
[----:B---3--:R-:W-:-:S11]  /*8910*/  ISETP.GE.AND P2, PT, R7, 0x1, PT ;  /* 0x000000010700780c */ /* 0x008fd60003f46270 */
[----:B------:R-:W0:Y:S08]  /*8920*/  @P1 LDC R3, c[0x0][0x44c] ;  /* 0x00011300ff031b82 */ /* 0x000e300000000800 */
[----:B------:R-:W3:Y:S01]  /*8930*/  @P1 LDC R4, c[0x0][0x450] ;  /* 0x00011400ff041b82 */ /* 0x000ee20000000800 */
[----:B0-----:R-:W-:-:S05]  /*8940*/  @P1 IMAD.HI.U32 R3, R0, R3, RZ ;  /* 0x0000000300031227 */ /* 0x001fca00078e00ff */
[----:B---3--:R-:W-:-:S05]  /*8950*/  @P1 SHF.R.U32.HI R0, RZ, R4, R3 ;  /* 0x00000004ff001219 */ /* 0x008fca0000011603 */
[----:B------:R-:W-:Y:S01]  /*8960*/  IMAD.IADD R5, R5, 0x1, R0 ;  /* 0x0000000105057824 */ /* 0x000fe200078e0200 */
[----:B------:R-:W-:Y:S06]  /*8970*/  @P0 BRA `(.L_x_1792) ;  /* 0x00000000000c0947 */ /* 0x000fec0003800000 */
[----:B------:R-:W0:Y:S01]  /*8980*/  FENCE.VIEW.ASYNC.G ;  /* 0x00000000000073c6 */ /* 0x000e220000000100 */
[----:B------:R-:W-:Y:S05]  /*8990*/  WARPSYNC.ALL ;  /* 0x0000000000007948 */ /* 0x000fea0003800000 */
[----:B0-----:R-:W-:Y:S06]  /*89a0*/  BAR.ARV 0xc, 0x180 ;  /* 0x0306000000007b1d */ /* 0x001fec0000002000 */
.L_x_1792:
[----:B------:R-:W-:Y:S01]  /*89b0*/  IADD3 R0, R5, R6, RZ ;  /* 0x0000000605007210 */ /* 0x000fe20007ffe0ff */
        /* <DEDUP_REMOVED lines=12> */
.L_x_1795:
[----:B------:R-:W-:-:S13]  /*8a80*/  ISETP.NE.AND P0, PT, R7, 0x1, PT ;  /* 0x000000010700780c */ /* 0x000fda0003f05270 */
[----:B------:R-:W0:Y:S02]  /*8a90*/  @P0 LDC.64 R4, c[0x0][0x9e8] ;  /* 0x00027a00ff040b82 */ /* 0x000e240000000a00 */
[----:B0-----:R-:W-:-:S05]  /*8aa0*/  @P0 IMAD.HI.U32 R4, R3, R4, RZ ;  /* 0x0000000403040227 */ /* 0x001fca00078e00ff */
[----:B------:R-:W-:-:S07]  /*8ab0*/  @P0 SHF.R.U32.HI R3, RZ, R5, R4 ;  /* 0x00000005ff030219 */ /* 0x000fce0000011604 */
.L_x_1796:
[----:B------:R-:W-:Y:S05]  /*8ac0*/  BSYNC B0 ;  /* 0x0000000000007941 */ /* 0x000fea0003800000 */
.L_x_1794:
[----:B------:R-:W-:-:S05]  /*8ad0*/  IMAD R3, R3, R7, R7 ;  /* 0x0000000703037224 */ /* 0x000fca00078e0207 */
[----:B------:R-:W-:-:S07]  /*8ae0*/  VIMNMX R0, R0, R3, PT ;  /* 0x0000000300007248 */ /* 0x000fce0003fe0100 */
.L_x_1793:
[----:B------:R-:W0:Y:S01]  /*8af0*/  @P1 LDC R5, c[0x0][0x44c] ;  /* 0x00011300ff051b82 */ /* 0x000e220000000800 */
[----:B------:R-:W-:Y:S01]  /*8b00*/  VIADD R0, R0, 0x7f ;  /* 0x0000007f00007836 */ /* 0x000fe20000000000 */
[----:B------:R-:W-:Y:S01]  /*8b10*/  ULDC UR4, c[0x0][0x9dc] ;  /* 0x0002770000047ab9 */ /* 0x000fe20000000800 */
[----:B------:R-:W-:-:S03]  /*8b20*/  IMAD.MOV.U32 R4, RZ, RZ, R198 ;  /* 0x000000ffff047224 */ /* 0x000fc600078e00c6 */
[----:B------:R-:W-:Y:S02]  /*8b30*/  SHF.R.S32.HI R3, RZ, 0x1f, R0 ;  /* 0x0000001fff037819 */ /* 0x000fe40000011400 */
[----:B------:R-:W3:Y:S02]  /*8b40*/  @P1 LDC R6, c[0x0][0x450] ;  /* 0x00011400ff061b82 */ /* 0x000ee40000000800 */
[----:B------:R-:W-:-:S04]  /*8b50*/  LEA.HI R3, R3, R0, RZ, 0x7 ;  /* 0x0000000003037211 */ /* 0x000fc800078f38ff */
[----:B------:R-:W-:-:S04]  /*8b60*/  SHF.R.S32.HI R3, RZ, 0x7, R3 ;  /* 0x00000007ff037819 */ /* 0x000fc80000011403 */
[----:B------:R-:W-:Y:S01]  /*8b70*/  VIMNMX R9, R94, R3, PT ;  /* 0x000000035e097248 */ /* 0x000fe20003fe0100 */
[----:B0-----:R-:W-:-:S05]  /*8b80*/  @P1 IMAD.HI.U32 R5, R198, R5, RZ ;  /* 0x00000005c6051227 */ /* 0x001fca00078e00ff */
[----:B---3--:R-:W-:-:S05]  /*8b90*/  @P1 SHF.R.U32.HI R4, RZ, R6, R5 ;  /* 0x00000006ff041219 */ /* 0x008fca0000011605 */
[----:B------:R-:W-:-:S05]  /*8ba0*/  IMAD.IADD R0, R93, 0x1, R4 ;  /* 0x000000015d007824 */ /* 0x000fca00078e0204 */
[----:B------:R-:W-:Y:S01]  /*8bb0*/  IADD3 R3, R0, -UR4, RZ ;  /* 0x8000000400037c10 */ /* 0x000fe2000fffe0ff */
        /* <DEDUP_REMOVED lines=11> */
.L_x_1799:
[----:B------:R-:W-:-:S13]  /*8c70*/  ISETP.NE.AND P0, PT, R7, 0x1, PT ;  /* 0x000000010700780c */ /* 0x000fda0003f05270 */
[----:B------:R-:W0:Y:S02]  /*8c80*/  @P0 LDC.64 R4, c[0x0][0x9e8] ;  /* 0x00027a00ff040b82 */ /* 0x000e240000000a00 */
[----:B0-----:R-:W-:-:S05]  /*8c90*/  @P0 IMAD.HI.U32 R4, R0, R4, RZ ;  /* 0x0000000400040227 */ /* 0x001fca00078e00ff */
[----:B------:R-:W-:-:S07]  /*8ca0*/  @P0 SHF.R.U32.HI R0, RZ, R5, R4 ;  /* 0x00000005ff000219 */ /* 0x000fce0000011604 */
.L_x_1800:
[----:B------:R-:W-:Y:S05]  /*8cb0*/  BSYNC B0 ;  /* 0x0000000000007941 */ /* 0x000fea0003800000 */
.L_x_1798:
[----:B------:R-:W-:-:S05]  /*8cc0*/  IMAD R0, R0, R7, RZ ;  /* 0x0000000700007224 */ /* 0x000fca00078e02ff */
[----:B------:R-:W-:-:S07]  /*8cd0*/  VIMNMX R3, R3, R0, !PT ;  /* 0x0000000003037248 */ /* 0x000fce0007fe0100 */
.L_x_1797:
[----:B------:R-:W-:Y:S01]  /*8ce0*/  SHF.R.S32.HI R0, RZ, 0x1f, R3 ;  /* 0x0000001fff007819 */ /* 0x000fe20000011403 */
[----:B------:R-:W-:Y:S01]  /*8cf0*/  BSSY B0, `(.L_x_1801) ;  /* 0x0000026000007945 */ /* 0x000fe20003800000 */
[----:B------:R-:W-:Y:S02]  /*8d00*/  IMAD.MOV.U32 R88, RZ, RZ, RZ ;  /* 0x000000ffff587224 */ /* 0x000fe400078e00ff */
[----:B------:R-:W-:-:S04]  /*8d10*/  LEA.HI R0, R0, R3, RZ, 0x7 ;  /* 0x0000000300007211 */ /* 0x000fc800078f38ff */
[----:B------:R-:W-:-:S04]  /*8d20*/  SHF.R.S32.HI R0, RZ, 0x7, R0 ;  /* 0x00000007ff007819 */ /* 0x000fc80000011400 */
[----:B------:R-:W-:-:S04]  /*8d30*/  VIMNMX R206, RZ, R0, !PT ;  /* 0x00000000ffce7248 */ /* 0x000fc80007fe0100 */
        /* <DEDUP_REMOVED lines=16> */
[----:B------:R0:W3:Y:S02]  /*8e40*/  F2I.FTZ.U32.TRUNC.NTZ R5, R4 ;  /* 0x0000000400057305 */ /* 0x0000e4000021f000 */
[----:B0-----:R-:W-:Y:S01]  /*8e50*/  MOV R4, RZ ;  /* 0x000000ff00047202 */ /* 0x001fe20000000f00 */
[----:B---3--:R-:W-:-:S04]  /*8e60*/  IMAD.MOV R7, RZ, RZ, -R5 ;  /* 0x000000ffff077224 */ /* 0x008fc800078e0a05 */
[----:B------:R-:W-:-:S04]  /*8e70*/  IMAD R7, R7, R6, RZ ;  /* 0x0000000607077224 */ /* 0x000fc800078e02ff */
[----:B------:R-:W-:-:S04]  /*8e80*/  IMAD.HI.U32 R5, R5, R7, R4 ;  /* 0x0000000705057227 */ /* 0x000fc800078e0004 */
[----:B------:R-:W-:-:S04]  /*8e90*/  IMAD.MOV.U32 R4, RZ, RZ, R10 ;  /* 0x000000ffff047224 */ /* 0x000fc800078e000a */
        /* <DEDUP_REMOVED lines=9> */
[----:B------:R-:W-:-:S04]  /*8f30*/  @!P1 LOP3.LUT R5, RZ, R8, RZ, 0x33, !PT ;  /* 0x00000008ff059212 */ /* 0x000fc800078e33ff */
[----:B------:R-:W-:-:S07]  /*8f40*/  MOV R88, R5 ;  /* 0x0000000500587202 */ /* 0x000fce0000000f00 */
.L_x_1802:
[----:B------:R-:W-:Y:S05]  /*8f50*/  BSYNC B0 ;  /* 0x0000000000007941 */ /* 0x000fea0003800000 */
.L_x_1801:
[-C--:B------:R-:W-:Y:S01]  /*8f60*/  IMAD R206, R223, R88.reuse, R206 ;  /* 0x00000058dfce7224 */ /* 0x080fe200078e02ce */
        /* <DEDUP_REMOVED lines=36> */
[----:B------:R-:W-:Y:S01]  /*91b0*/  CS2R R20, SRZ ;  /* 0x0000000000147805 */ /* 0x000fe2000001ff00 */
[----:B------:R-:W-:Y:S06]  /*91c0*/  @!P1 BRA `(.L_x_1803) ;  /* 0x0000013c00c09947 */ /* 0x000fec0003800000 */
[----:B------:R-:W-:Y:S01]  /*91d0*/  UMOV UR4, 0xffffffff ;  /* 0xffffffff00047882 */ /* 0x000fe20000000000 */
[----:B------:R-:W-:Y:S02]  /*91e0*/  VIADD R3, R18, 0x10400 ;  /* 0x0001040012037836 */ /* 0x000fe40000000000 */
[----:B------:R-:W-:Y:S05]  /*91f0*/  BRA.DIV UR4, `(.L_x_1804) ;  /* 0x000001fe04907947 */ /* 0x000fea000b800000 */
[----:B------:R-:W3:Y:S04]  /*9200*/  LDL R0, [R1+0x34] ;  /* 0x0000340001007983 */ /* 0x000ee80000100800 */
[----:B---3--:R0:W3:Y:S02]  /*9210*/  SHFL.IDX PT, R199, R0, RZ, 0x1f ;  /* 0x00001fff00c77589 */ /* 0x0080e400000e0000 */
.L_x_2167:
[----:B0--3--:R-:W-:Y:S01]  /*9220*/  LEA.HI R0, R199, R199, RZ, 0x1 ;  /* 0x000000c7c7007211 */ /* 0x009fe200078f08ff */
[----:B------:R-:W-:Y:S01]  /*9230*/  BSSY B6, `(.L_x_1805) ;  /* 0x0000019000067945 */ /* 0x000fe20003800000 */
[----:B------:R-:W-:Y:S02]  /*9240*/  LOP3.LUT P0, RZ, R3, 0x3ff, RZ, 0xc0, !PT ;  /* 0x000003ff03ff7812 */ /* 0x000fe4000780c0ff */
[----:B------:R-:W-:Y:S02]  /*9250*/  LOP3.LUT R0, R0, 0x1e, RZ, 0xc0, !PT ;  /* 0x0000001e00007812 */ /* 0x000fe400078ec0ff */
[----:B------:R-:W-:-:S03]  /*9260*/  P2R R25, PR, RZ, 0x1 ;  /* 0x00000001ff197803 */ /* 0x000fc60000000000 */
[----:B------:R-:W-:-:S04]  /*9270*/  IMAD.IADD R0, R199, 0x1, -R0 ;  /* 0x00000001c7007824 */ /* 0x000fc800078e0a00 */
[----:B------:R-:W-:-:S05]  /*9280*/  IMAD R0, R0, 0x2000, R3 ;  /* 0x0000200000007824 */ /* 0x000fca00078e0203 */
[----:B------:R-:W-:-:S04]  /*9290*/  SHF.R.U32.HI R0, RZ, 0x4, R0 ;  /* 0x00000004ff007819 */ /* 0x000fc80000011600 */
[----:B------:R-:W-:Y:S01]  /*92a0*/  LOP3.LUT R36, R0, 0x3fff, RZ, 0xc0, !PT ;  /* 0x00003fff00247812 */ /* 0x000fe200078ec0ff */
[----:B------:R-:W-:Y:S06]  /*92b0*/  @!P0 BRA `(.L_x_1806) ;  /* 0x0000000000408947 */ /* 0x000fec0003800000 */
[----:B------:R-:W-:Y:S01]  /*92c0*/  MOV R0, 0x0 ;  /* 0x0000000000007802 */ /* 0x000fe20000000f00 */
[----:B------:R-:W-:Y:S01]  /*92d0*/  ULDC.64 UR4, c[0x4][0x80] ;  /* 0x0100200000047ab9 */ /* 0x000fe20000000a00 */
[----:B------:R-:W-:Y:S01]  /*92e0*/  ULDC.64 UR6, c[0x4][0x88] ;  /* 0x0100220000067ab9 */ /* 0x000fe20000000a00 */
[----:B------:R-:W-:Y:S01]  /*92f0*/  MOV R4, UR4 ;  /* 0x0000000400047c02 */ /* 0x000fe20008000f00 */
[----:B------:R0:W3:Y:S01]  /*9300*/  LDC.64 R14, c[0x4][R0] ;  /* 0x01000000000e7b82 */ /* 0x0000e20000000a00 */
[----:B------:R-:W-:Y:S01]  /*9310*/  IMAD.U32 R5, RZ, RZ, UR5 ;  /* 0x00000005ff057e24 */ /* 0x000fe2000f8e00ff */
[----:B------:R-:W-:Y:S01]  /*9320*/  ULDC.64 UR4, c[0x4][0x20] ;  /* 0x0100080000047ab9 */ /* 0x000fe20000000a00 */
[----:B------:R-:W-:Y:S01]  /*9330*/  IMAD.U32 R6, RZ, RZ, UR6 ;  /* 0x00000006ff067e24 */ /* 0x000fe2000f8e00ff */
[----:B------:R-:W-:Y:S01]  /*9340*/  MOV R8, 0x70 ;  /* 0x0000007000087802 */ /* 0x000fe20000000f00 */
[----:B------:R-:W-:Y:S02]  /*9350*/  IMAD.U32 R7, RZ, RZ, UR7 ;  /* 0x00000007ff077e24 */ /* 0x000fe4000f8e00ff */
[----:B------:R-:W-:-:S02]  /*9360*/  IMAD.U32 R10, RZ, RZ, UR4 ;  /* 0x00000004ff0a7e24 */ /* 0x000fc4000f8e00ff */
[----:B------:R-:W-:Y:S02]  /*9370*/  IMAD.U32 R11, RZ, RZ, UR5 ;  /* 0x00000005ff0b7e24 */ /* 0x000fe4000f8e00ff */
[----:B------:R-:W-:Y:S02]  /*9380*/  IMAD.MOV.U32 R12, RZ, RZ, 0x1 ;  /* 0x00000001ff0c7424 */ /* 0x000fe400078e00ff */
[----:B0-2---:R-:W-:-:S07]  /*9390*/  IMAD.MOV.U32 R13, RZ, RZ, RZ ;  /* 0x000000ffff0d7224 */ /* 0x005fce00078e00ff */
[----:B------:R-:W-:-:S07]  /*93a0*/  LEPC R20, `(.L_x_1806) ;  /* 0x000000001014794e */ /* 0x000fce0000000000 */
[----:B-1-345:R-:W-:Y:S05]  /*93b0*/  CALL.ABS.NOINC R14 ;  /* 0x000000000e007343 */ /* 0x03afea0003c00000 */
.L_x_1806:
[----:B------:R-:W-:Y:S05]  /*93c0*/  BSYNC B6 ;  /* 0x0000000000067941 */ /* 0x000fea0003800000 */
.L_x_1805:
[----:B------:R-:W-:Y:S02]  /*93d0*/  ULDC UR4, c[0x0][0x3f4] ;  /* 0x0000fd0000047ab9 */ /* 0x000fe40000000800 */
[----:B------:R-:W-:-:S13]  /*93e0*/  ISETP.LT.AND P0, PT, RZ, UR4, PT ;  /* 0x00000004ff007c0c */ /* 0x000fda000bf01270 */
[----:B------:R-:W-:Y:S05]  /*93f0*/  @P0 BRA `(.L_x_1807) ;  /* 0x0000000000400947 */ /* 0x000fea0003800000 */
[----:B------:R-:W-:-:S04]  /*9400*/  ULEA.HI UR4, UR37, UR37, URZ, 0x1 ;  /* 0x0000002525047291 */ /* 0x000fc8000f8f083f */
[----:B------:R-:W-:-:S04]  /*9410*/  ULOP3.LUT UR4, UR4, 0xfffffffe, URZ, 0xc0, !UPT ;  /* 0xfffffffe04047892 */ /* 0x000fc8000f8ec03f */
[----:B------:R-:W-:-:S06]  /*9420*/  UIADD3 UR4, UR37, -UR4, URZ ;  /* 0x8000000425047290 */ /* 0x000fcc000fffe03f */
[----:B------:R-:W-:-:S05]  /*9430*/  IMAD.U32 R3, RZ, RZ, UR4 ;  /* 0x00000004ff037e24 */ /* 0x000fca000f8e00ff */
[----:B------:R-:W-:-:S04]  /*9440*/  SHF.L.U32 R3, R3, 0x1f, RZ ;  /* 0x0000001f03037819 */ /* 0x000fc800000006ff */
[----:B------:R0:W3:Y:S03]  /*9450*/  SYNCS.PHASECHK.TRANS64.TRYWAIT P0, [R18+URZ+0x28800], R3 ;  /* 0x02880003120075a7 */ /* 0x0000e6000800017f */
[----:B---3--:R-:W-:Y:S05]  /*9460*/  @!P0 NANOSLEEP.SYNCS 0x989680 ;  /* 0x009896800000895d */ /* 0x008fea0003900000 */
[----:B------:R-:W3:Y:S01]  /*9470*/  @!P0 SYNCS.PHASECHK.TRANS64 P0, [R18+URZ+0x28800], R3 ;  /* 0x02880003120085a7 */ /* 0x000ee2000800007f */
[----:B------:R-:W-:Y:S04]  /*9480*/  BSSY B0, `(.L_x_1808) ;  /* 0x0000006000007945 */ /* 0x000fe80003800000 */
[----:B---3--:R-:W-:Y:S05]  /*9490*/  @P0 BRA `(.L_x_1809) ;  /* 0x0000000000100947 */ /* 0x008fea0003800000 */
.L_x_1810:
[----:B---3--:R3:W0:Y:S02]  /*94a0*/  SYNCS.PHASECHK.TRANS64.TRYWAIT P0, [R18+URZ+0x28800], R3 ;  /* 0x02880003120075a7 */ /* 0x008624000800017f */
[----:B0-----:R-:W-:Y:S05]  /*94b0*/  @!P0 NANOSLEEP.SYNCS 0x989680 ;  /* 0x009896800000895d */ /* 0x001fea0003900000 */
[----:B------:R-:W0:Y:S02]  /*94c0*/  @!P0 SYNCS.PHASECHK.TRANS64 P0, [R18+URZ+0x28800], R3 ;  /* 0x02880003120085a7 */ /* 0x000e24000800007f */
[----:B0-----:R-:W-:Y:S05]  /*94d0*/  @!P0 BRA `(.L_x_1810) ;  /* 0xfffffffc00f08947 */ /* 0x001fea000383ffff */
.L_x_1809:
[----:B------:R-:W-:Y:S05]  /*94e0*/  BSYNC B0 ;  /* 0x0000000000007941 */ /* 0x000fea0003800000 */
.L_x_1808:
[----:B------:R-:W-:Y:S05]  /*94f0*/  BRA `(.L_x_1811) ;  /* 0x0000004c00d47947 */ /* 0x000fea0003800000 */
.L_x_1807:
[----:B------:R-:W-:Y:S01]  /*9500*/  ISETP.NE.AND P0, PT, R25, RZ, PT ;  /* 0x000000ff1900720c */ /* 0x000fe20003f05270 */
[----:B------:R-:W-:Y:S01]  /*9510*/  ULDC.64 UR4, c[0x0][0x3f8] ;  /* 0x0000fe0000047ab9 */ /* 0x000fe20000000a00 */
[----:B-----5:R-:W-:Y:S01]  /*9520*/  SHF.R.S32.HI R0, RZ, 0x1f, R24 ;  /* 0x0000001fff007819 */ /* 0x020fe20000011418 */
[----:B------:R-:W-:Y:S01]  /*9530*/  ULDC.64 UR6, c[0x0][0x408] ;  /* 0x0001020000067ab9 */ /* 0x000fe20000000a00 */
[----:B------:R-:W-:Y:S01]  /*9540*/  IMAD.WIDE.U32 R26, R24, UR4, RZ ;  /* 0x00000004181a7c25 */ /* 0x000fe2000f8e00ff */
[----:B------:R-:W-:Y:S03]  /*9550*/  BSSY B6, `(.L_x_1812) ;  /* 0x0000019000067945 */ /* 0x000fe60003800000 */
[C---:B------:R-:W-:Y:S02]  /*9560*/  IMAD R3, R0.reuse, UR4, RZ ;  /* 0x0000000400037c24 */ /* 0x040fe4000f8e02ff */
[----:B------:R-:W-:-:S02]  /*9570*/  IMAD R5, R0, UR6, RZ ;  /* 0x0000000600057c24 */ /* 0x000fc4000f8e02ff */
[C---:B------:R-:W-:Y:S02]  /*9580*/  IMAD R3, R24.reuse, UR5, R3 ;  /* 0x0000000518037c24 */ /* 0x040fe4000f8e0203 */
[C---:B------:R-:W-:Y:S02]  /*9590*/  IMAD R5, R24.reuse, UR7, R5 ;  /* 0x0000000718057c24 */ /* 0x040fe4000f8e0205 */
[----:B------:R-:W-:-:S04]  /*95a0*/  IMAD.WIDE.U32 R24, R24, UR6, RZ ;  /* 0x0000000618187c25 */ /* 0x000fc8000f8e00ff */
[----:B------:R-:W-:Y:S02]  /*95b0*/  IMAD.IADD R29, R3, 0x1, R27 ;  /* 0x00000001031d7824 */ /* 0x000fe400078e021b */
[----:B------:R-:W-:Y:S01]  /*95c0*/  IMAD.IADD R31, R5, 0x1, R25 ;  /* 0x00000001051f7824 */ /* 0x000fe200078e0219 */
        /* <DEDUP_REMOVED lines=16> */
[----:B-1-34-:R-:W-:Y:S05]  /*96d0*/  CALL.ABS.NOINC R14 ;  /* 0x000000000e007343 */ /* 0x01afea0003c00000 */
.L_x_1813:
[----:B------:R-:W-:Y:S05]  /*96e0*/  BSYNC B6 ;  /* 0x0000000000067941 */ /* 0x000fea0003800000 */
.L_x_1812:
[----:B------:R-:W-:Y:S01]  /*96f0*/  ULDC.U8 UR4, c[0x0][0x410] ;  /* 0x0001040000047ab9 */ /* 0x000fe20000000000 */
[----:B------:R-:W-:Y:S01]  /*9700*/  IMAD.IADD R54, R188, 0x1, R198 ;  /* 0x00000001bc367824 */ /* 0x000fe200078e02c6 */
[----:B------:R-:W-:Y:S01]  /*9710*/  ISETP.NE.AND P0, PT, RZ, UR4, PT ;  /* 0x00000004ff007c0c */ /* 0x000fe2000bf05270 */
[----:B------:R-:W-:Y:S02]  /*9720*/  BSSY B0, `(.L_x_1814) ;  /* 0x00004ca000007945 */ /* 0x000fe40003800000 */
[----:B------:R-:W-:-:S10]  /*9730*/  IMAD R3, R220, 0x20, R54 ;  /* 0x00000020dc037824 */ /* 0x000fd400078e0236 */
[----:B------:R-:W-:Y:S05]  /*9740*/  @!P0 BRA `(.L_x_1815) ;  /* 0x0000002400c88947 */ /* 0x000fea0003800000 */
[----:B------:R-:W0:Y:S01]  /*9750*/  LDC R65, c[0x0][0x448] ;  /* 0x00011200ff417b82 */ /* 0x000e220000000800 */
[----:B------:R-:W-:Y:S01]  /*9760*/  ULDC.64 UR4, c[0x0][0x3f8] ;  /* 0x0000fe0000047ab9 */ /* 0x000fe20000000a00 */
[----:B------:R-:W-:Y:S01]  /*9770*/  MOV R9, R29 ;  /* 0x0000001d00097202 */ /* 0x000fe20000000f00 */
[----:B------:R-:W-:Y:S01]  /*9780*/  ULDC.64 UR6, c[0x0][0x408] ;  /* 0x0001020000067ab9 */ /* 0x000fe20000000a00 */
[----:B------:R-:W-:Y:S01]  /*9790*/  IMAD.MOV.U32 R8, RZ, RZ, R26 ;  /* 0x000000ffff087224 */ /* 0x000fe200078e001a */
[----:B------:R-:W-:Y:S01]  /*97a0*/  SHF.R.S32.HI R61, RZ, 0x1f, R186 ;  /* 0x0000001fff3d7819 */ /* 0x000fe200000114ba */
[----:B------:R-:W-:Y:S02]  /*97b0*/  IMAD.MOV.U32 R10, RZ, RZ, R24 ;  /* 0x000000ffff0a7224 */ /* 0x000fe400078e0018 */
[----:B------:R-:W-:Y:S01]  /*97c0*/  IMAD.MOV.U32 R11, RZ, RZ, R31 ;  /* 0x000000ffff0b7224 */ /* 0x000fe200078e001f */
[----:B0-----:R-:W-:-:S13]  /*97d0*/  ISETP.NE.AND P0, PT, R65, 0x1, PT ;  /* 0x000000014100780c */ /* 0x001fda0003f05270 */
[----:B------:R-:W0:Y:S08]  /*97e0*/  @P0 LDC R0, c[0x0][0x44c] ;  /* 0x00011300ff000b82 */ /* 0x000e300000000800 */
[----:B------:R-:W3:Y:S01]  /*97f0*/  @P0 LDC R5, c[0x0][0x450] ;  /* 0x00011400ff050b82 */ /* 0x000ee20000000800 */
[----:B0-----:R-:W-:-:S05]  /*9800*/  @P0 IMAD.HI.U32 R0, R3, R0, RZ ;  /* 0x0000000003000227 */ /* 0x001fca00078e00ff */
[----:B---3--:R-:W-:-:S04]  /*9810*/  @P0 SHF.R.U32.HI R3, RZ, R5, R0 ;  /* 0x00000005ff030219 */ /* 0x008fc80000011600 */
[----:B------:R-:W-:Y:S01]  /*9820*/  SHF.R.S32.HI R0, RZ, 0x1f, R3 ;  /* 0x0000001fff007819 */ /* 0x000fe20000011403 */
[----:B------:R-:W-:-:S04]  /*9830*/  IMAD.WIDE.U32 R8, R3, UR4, R8 ;  /* 0x0000000403087c25 */ /* 0x000fc8000f8e0008 */
[C---:B------:R-:W-:Y:S02]  /*9840*/  IMAD R4, R0.reuse, UR4, RZ ;  /* 0x0000000400047c24 */ /* 0x040fe4000f8e02ff */
[----:B------:R-:W-:Y:S02]  /*9850*/  IMAD R0, R0, UR6, RZ ;  /* 0x0000000600007c24 */ /* 0x000fe4000f8e02ff */
[C---:B--2---:R-:W-:Y:S01]  /*9860*/  IMAD R13, R3.reuse, UR5, R4 ;  /* 0x00000005030d7c24 */ /* 0x044fe2000f8e0204 */
[----:B------:R-:W-:Y:S01]  /*9870*/  ULDC.64 UR4, c[0x0][0x3e8] ;  /* 0x0000fa0000047ab9 */ /* 0x000fe20000000a00 */
[C---:B------:R-:W-:Y:S01]  /*9880*/  IMAD.WIDE.U32 R10, R3.reuse, UR6, R10 ;  /* 0x00000006030a7c25 */ /* 0x040fe2000f8e000a */
[----:B------:R-:W-:Y:S01]  /*9890*/  LEA R5, P0, R8, UR4, 0x1 ;  /* 0x0000000408057c11 */ /* 0x000fe2000f8008ff */
[----:B------:R-:W-:Y:S02]  /*98a0*/  UMOV UR4, 0xffffffff ;  /* 0xffffffff00047882 */ /* 0x000fe40000000000 */
[----:B------:R-:W-:Y:S01]  /*98b0*/  IMAD R3, R3, UR7, R0 ;  /* 0x0000000703037c24 */ /* 0x000fe2000f8e0200 */
[----:B------:R-:W-:Y:S01]  /*98c0*/  ULDC.64 UR6, c[0x0][0x400] ;  /* 0x0001000000067ab9 */ /* 0x000fe20000000a00 */
[----:B------:R-:W-:Y:S01]  /*98d0*/  IMAD.IADD R9, R9, 0x1, R13 ;  /* 0x0000000109097824 */ /* 0x000fe200078e020d */
[----:B------:R-:W-:Y:S01]  /*98e0*/  LEA R7, P1, R10, UR6, 0x1 ;  /* 0x000000060a077c11 */ /* 0x000fe2000f8208ff */
[----:B------:R-:W-:-:S03]  /*98f0*/  IMAD.IADD R3, R11, 0x1, R3 ;  /* 0x000000010b037824 */ /* 0x000fc600078e0203 */
[----:B------:R-:W-:Y:S02]  /*9900*/  LEA.HI.X R6, R8, UR5, R9, 0x1, P0 ;  /* 0x0000000508067c11 */ /* 0x000fe400080f0c09 */
[----:B------:R-:W-:Y:S01]  /*9910*/  LEA.HI.X R8, R10, UR7, R3, 0x1, P1 ;  /* 0x000000070a087c11 */ /* 0x000fe200088f0c03 */
[----:B------:R-:W-:Y:S06]  /*9920*/  BRA.DIV UR4, `(.L_x_1816) ;  /* 0x000001f604f07947 */ /* 0x000fec000b800000 */
[----:B------:R0:W2:Y:S04]  /*9930*/  SHFL.IDX PT, R0, R6, RZ, 0x181f ;  /* 0x00181fff06007589 */ /* 0x0000a800000e0000 */
[----:B------:R0:W3:Y:S04]  /*9940*/  SHFL.IDX PT, R3, R5, RZ, 0x181f ;  /* 0x00181fff05037589 */ /* 0x0000e800000e0000 */
[----:B------:R0:W0:Y:S04]  /*9950*/  SHFL.IDX PT, R4, R8, RZ, 0x181f ;  /* 0x00181fff08047589 */ /* 0x00002800000e0000 */
[----:B------:R0:W0:Y:S02]  /*9960*/  SHFL.IDX PT, R14, R7, RZ, 0x181f ;  /* 0x00181fff070e7589 */ /* 0x00002400000e0000 */
.L_x_2173:
[----:B------:R-:W-:Y:S01]  /*9970*/  IMAD R65, R194, R65, RZ ;  /* 0x00000041c2417224 */ /* 0x000fe200078e02ff */
[----:B------:R-:W-:Y:S01]  /*9980*/  BSSY B1, `(.L_x_1817) ;  /* 0x000001e000017945 */ /* 0x000fe20003800000 */
[----:B------:R-:W-:Y:S02]  /*9990*/  CS2R R48, SRZ ;  /* 0x0000000000307805 */ /* 0x000fe4000001ff00 */
[----:B------:R-:W-:Y:S02]  /*99a0*/  CS2R R44, SRZ ;  /* 0x00000000002c7805 */ /* 0x000fe4000001ff00 */
[----:B------:R-:W-:Y:S02]  /*99b0*/  CS2R R46, SRZ ;  /* 0x00000000002e7805 */ /* 0x000fe4000001ff00 */
[----:B------:R-:W-:Y:S02]  /*99c0*/  ISETP.GE.AND P0, PT, R54, R65, PT ;  /* 0x000000413600720c */ /* 0x000fe40003f06270 */
[----:B-1----:R-:W-:-:S11]  /*99d0*/  CS2R R42, SRZ ;  /* 0x00000000002a7805 */ /* 0x002fd6000001ff00 */
        /* <DEDUP_REMOVED lines=8> */
[----:B------:R-:W-:Y:S02]  /*9a60*/  @!P5 SHF.L.U32 R15, R186, 0x1, RZ ;  /* 0x00000001ba0fd819 */ /* 0x000fe400000006ff */
[CC--:B---3--:R-:W-:Y:S02]  /*9a70*/  @!P4 IADD3 R10, P0, R3.reuse, R12.reuse, RZ ;  /* 0x0000000c030ac210 */ /* 0x0c8fe40007f1e0ff */
[----:B0-----:R-:W-:Y:S02]  /*9a80*/  @!P4 IADD3 R12, P1, R14, R12, RZ ;  /* 0x0000000c0e0cc210 */ /* 0x001fe40007f3e0ff */
[----:B------:R-:W-:Y:S01]  /*9a90*/  @!P5 SHF.L.U64.HI R9, R186, 0x1, R61 ;  /* 0x00000001ba09d819 */ /* 0x000fe2000001023d */
[----:B--2---:R-:W-:Y:S01]  /*9aa0*/  @!P4 IMAD.X R11, R0, 0x1, R13, P0 ;  /* 0x00000001000bc824 */ /* 0x004fe200000e060d */
[----:B------:R-:W-:Y:S02]  /*9ab0*/  @!P5 IADD3 R20, P2, R3, R15, RZ ;  /* 0x0000000f0314d210 */ /* 0x000fe40007f5e0ff */
[----:B------:R-:W-:-:S02]  /*9ac0*/  CS2R R46, SRZ ;  /* 0x00000000002e7805 */ /* 0x000fc4000001ff00 */
[----:B------:R-:W-:Y:S02]  /*9ad0*/  @!P5 IADD3 R14, P3, R14, R15, RZ ;  /* 0x0000000f0e0ed210 */ /* 0x000fe40007f7e0ff */
[----:B------:R-:W-:Y:S01]  /*9ae0*/  CS2R R48, SRZ ;  /* 0x0000000000307805 */ /* 0x000fe2000001ff00 */
[----:B------:R-:W-:Y:S02]  /*9af0*/  @!P4 IMAD.X R13, R4, 0x1, R13, P1 ;  /* 0x00000001040dc824 */ /* 0x000fe400008e060d */
[--C-:B------:R-:W-:Y:S01]  /*9b00*/  @!P5 IMAD.X R21, R0, 0x1, R9.reuse, P2 ;  /* 0x000000010015d824 */ /* 0x100fe200010e0609 */
[----:B------:R1:W5:Y:S01]  /*9b10*/  @!P4 LD.E.64 R46, desc[UR54][R10.64] ;  /* 0x000000360a2ec980 */ /* 0x000362000c101b00 */
[----:B------:R-:W-:-:S03]  /*9b20*/  @!P5 IMAD.X R15, R4, 0x1, R9, P3 ;  /* 0x00000001040fd824 */ /* 0x000fc600018e0609 */
[----:B------:R1:W5:Y:S04]  /*9b30*/  @!P5 LD.E.64 R42, desc[UR54][R20.64] ;  /* 0x00000036142ad980 */ /* 0x000368000c101b00 */
[----:B------:R1:W5:Y:S04]  /*9b40*/  @!P5 LD.E.64 R44, desc[UR54][R14.64] ;  /* 0x000000360e2cd980 */ /* 0x000368000c101b00 */
[----:B------:R1:W5:Y:S02]  /*9b50*/  @!P4 LD.E.64 R48, desc[UR54][R12.64] ;  /* 0x000000360c30c980 */ /* 0x000364000c101b00 */
.L_x_1818:
[----:B------:R-:W-:Y:S05]  /*9b60*/  BSYNC B1 ;  /* 0x0000000000017941 */ /* 0x000fea0003800000 */
.L_x_1817:
[----:B--2--5:R-:W-:Y:S01]  /*9b70*/  IMAD.MOV.U32 R0, RZ, RZ, R48 ;  /* 0x000000ffff007224 */ /* 0x024fe200078e0030 */
[----:B---3--:R-:W-:Y:S01]  /*9b80*/  MOV R3, R49 ;  /* 0x0000003100037202 */ /* 0x008fe20000000f00 */
[----:B0-----:R-:W-:Y:S01]  /*9b90*/  IMAD.MOV.U32 R4, RZ, RZ, R44 ;  /* 0x000000ffff047224 */ /* 0x001fe200078e002c */
[----:B------:R-:W-:Y:S01]  /*9ba0*/  UMOV UR4, 0xffffffff ;  /* 0xffffffff00047882 */ /* 0x000fe20000000000 */
        /* <DEDUP_REMOVED lines=8> */
[----:B------:R-:W-:Y:S02]  /*9c30*/  CS2R R40, SRZ ;  /* 0x0000000000287805 */ /* 0x000fe4000001ff00 */
[----:B------:R-:W-:Y:S02]  /*9c40*/  MOV R9, R43 ;  /* 0x0000002b00097202 */ /* 0x000fe40000000f00 */
[----:B------:R-:W-:Y:S02]  /*9c50*/  PRMT R66, R66, 0x5410, R0 ;  /* 0x0000541042427816 */ /* 0x000fe40000000000 */
[----:B------:R-:W-:Y:S02]  /*9c60*/  PRMT R64, R64, 0x5410, R3 ;  /* 0x0000541040407816 */ /* 0x000fe40000000003 */
[----:B------:R-:W-:Y:S02]  /*9c70*/  PRMT R59, R59, 0x5410, R4 ;  /* 0x000054103b3b7816 */ /* 0x000fe40000000004 */
[----:B------:R-:W-:Y:S01]  /*9c80*/  PRMT R58, R9, 0x7610, R58 ;  /* 0x00007610093a7816 */ /* 0x000fe2000000003a */
[----:B------:R-:W-:Y:S06]  /*9c90*/  BRA.DIV UR4, `(.L_x_1819) ;  /* 0x000001f604847947 */ /* 0x000fec000b800000 */
[----:B------:R0:W2:Y:S04]  /*9ca0*/  SHFL.IDX PT, R0, R6, 0x1, 0x181f ;  /* 0x00381f0006007f89 */ /* 0x0000a800000e0000 */
[----:B------:R0:W3:Y:S04]  /*9cb0*/  SHFL.IDX PT, R3, R5, 0x1, 0x181f ;  /* 0x00381f0005037f89 */ /* 0x0000e800000e0000 */
[----:B------:R0:W0:Y:S04]  /*9cc0*/  SHFL.IDX PT, R4, R8, 0x1, 0x181f ;  /* 0x00381f0008047f89 */ /* 0x00002800000e0000 */
[----:B-1----:R1:W0:Y:S02]  /*9cd0*/  SHFL.IDX PT, R14, R7, 0x1, 0x181f ;  /* 0x00381f00070e7f89 */ /* 0x00222400000e0000 */
.L_x_2179:
[----:B------:R-:W-:Y:S01]  /*9ce0*/  VIADD R10, R54, 0x20 ;  /* 0x00000020360a7836 */ /* 0x000fe20000000000 */
[----:B------:R-:W-:Y:S01]  /*9cf0*/  BSSY B1, `(.L_x_1820) ;  /* 0x000001d000017945 */ /* 0x000fe20003800000 */
[----:B------:R-:W-:Y:S02]  /*9d00*/  CS2R R34, SRZ ;  /* 0x0000000000227805 */ /* 0x000fe4000001ff00 */
[----:B------:R-:W-:Y:S02]  /*9d10*/  CS2R R38, SRZ ;  /* 0x0000000000267805 */ /* 0x000fe4000001ff00 */
[----:B------:R-:W-:Y:S02]  /*9d20*/  CS2R R32, SRZ ;  /* 0x0000000000207805 */ /* 0x000fe4000001ff00 */
        /* <DEDUP_REMOVED lines=9> */
[C---:B------:R-:W-:Y:S01]  /*9dc0*/  @!P5 IMAD.SHL.U32 R11, R186.reuse, 0x2, RZ ;  /* 0x00000002ba0bd824 */ /* 0x040fe200078e00ff */
[----:B------:R-:W-:Y:S02]  /*9dd0*/  @!P5 SHF.L.U64.HI R15, R186, 0x1, R61 ;  /* 0x00000001ba0fd819 */ /* 0x000fe4000001023d */
[CC--:B---3--:R-:W-:Y:S02]  /*9de0*/  @!P4 IADD3 R10, P0, R3.reuse, R12.reuse, RZ ;  /* 0x0000000c030ac210 */ /* 0x0c8fe40007f1e0ff */
[-C--:B------:R-:W-:Y:S02]  /*9df0*/  @!P5 IADD3 R20, P2, R3, R11.reuse, RZ ;  /* 0x0000000b0314d210 */ /* 0x080fe40007f5e0ff */
[C---:B0-----:R-:W-:Y:S02]  /*9e00*/  @!P4 IADD3 R12, P1, R14.reuse, R12, RZ ;  /* 0x0000000c0e0cc210 */ /* 0x041fe40007f3e0ff */
[----:B------:R-:W-:Y:S01]  /*9e10*/  @!P5 IADD3 R14, P3, R14, R11, RZ ;  /* 0x0000000b0e0ed210 */ /* 0x000fe20007f7e0ff */
[----:B--2---:R-:W-:Y:S01]  /*9e20*/  @!P5 IMAD.X R21, R0, 0x1, R15, P2 ;  /* 0x000000010015d824 */ /* 0x004fe200010e060f */
[----:B------:R-:W-:-:S02]  /*9e30*/  CS2R R38, SRZ ;  /* 0x0000000000267805 */ /* 0x000fc4000001ff00 */
[----:B------:R-:W-:Y:S01]  /*9e40*/  CS2R R40, SRZ ;  /* 0x0000000000287805 */ /* 0x000fe2000001ff00 */
[----:B------:R-:W-:Y:S01]  /*9e50*/  @!P4 IMAD.X R11, R0, 0x1, R9, P0 ;  /* 0x00000001000bc824 */ /* 0x000fe200000e0609 */
[C---:B------:R-:W-:Y:S01]  /*9e60*/  @!P4 IADD3.X R13, R4.reuse, R9, RZ, P1, !PT ;  /* 0x00000009040dc210 */ /* 0x040fe20000ffe4ff */
[----:B------:R-:W-:Y:S01]  /*9e70*/  @!P5 IMAD.X R15, R4, 0x1, R15, P3 ;  /* 0x00000001040fd824 */ /* 0x000fe200018e060f */
[----:B------:R0:W5:Y:S04]  /*9e80*/  @!P5 LD.E.64 R32, desc[UR54][R20.64] ;  /* 0x000000361420d980 */ /* 0x000168000c101b00 */
[----:B------:R0:W5:Y:S04]  /*9e90*/  @!P5 LD.E.64 R34, desc[UR54][R14.64] ;  /* 0x000000360e22d980 */ /* 0x000168000c101b00 */
[----:B------:R0:W5:Y:S04]  /*9ea0*/  @!P4 LD.E.64 R38, desc[UR54][R10.64] ;  /* 0x000000360a26c980 */ /* 0x000168000c101b00 */
[----:B------:R0:W5:Y:S02]  /*9eb0*/  @!P4 LD.E.64 R40, desc[UR54][R12.64] ;  /* 0x000000360c28c980 */ /* 0x000164000c101b00 */
.L_x_1821:
[----:B------:R-:W-:Y:S05]  /*9ec0*/  BSYNC B1 ;  /* 0x0000000000017941 */ /* 0x000fea0003800000 */
.L_x_1820:
[----:B---3-5:R-:W-:Y:S01]  /*9ed0*/  IMAD.MOV.U32 R3, RZ, RZ, R41 ;  /* 0x000000ffff037224 */ /* 0x028fe200078e0029 */
[----:B------:R-:W-:Y:S01]  /*9ee0*/  UMOV UR4, 0xffffffff ;  /* 0xffffffff00047882 */ /* 0x000fe20000000000 */
[----:B0-----:R-:W-:Y:S02]  /*9ef0*/  IMAD.MOV.U32 R4, RZ, RZ, R34 ;  /* 0x000000ffff047224 */ /* 0x001fe400078e0022 */
[----:B------:R-:W-:Y:S01]  /*9f00*/  IMAD.MOV.U32 R9, RZ, RZ, R35 ;  /* 0x000000ffff097224 */ /* 0x000fe200078e0023 */
[----:B------:R-:W-:Y:S01]  /*9f10*/  PRMT R56, R56, 0x5410, R3 ;  /* 0x0000541038387816 */ /* 0x000fe20000000003 */
[----:B--2---:R-:W-:Y:S02]  /*9f20*/  IMAD.MOV.U32 R0, RZ, RZ, R40 ;  /* 0x000000ffff007224 */ /* 0x004fe400078e0028 */
[----:B------:R-:W-:Y:S01]  /*9f30*/  IMAD.MOV.U32 R3, RZ, RZ, R39 ;  /* 0x000000ffff037224 */ /* 0x000fe200078e0027 */
[----:B------:R-:W-:Y:S01]  /*9f40*/  PRMT R51, R4, 0x5410, R9 ;  /* 0x0000541004337816 */ /* 0x000fe20000000009 */
[----:B------:R-:W-:Y:S01]  /*9f50*/  IMAD.MOV.U32 R4, RZ, RZ, R32 ;  /* 0x000000ffff047224 */ /* 0x000fe200078e0020 */
[----:B------:R-:W-:Y:S01]  /*9f60*/  PRMT R57, R0, 0x7610, R57 ;  /* 0x0000761000397816 */ /* 0x000fe20000000039 */
[----:B------:R-:W-:Y:S01]  /*9f70*/  IMAD.MOV.U32 R9, RZ, RZ, R33 ;  /* 0x000000ffff097224 */ /* 0x000fe200078e0021 */
[----:B------:R-:W-:-:S02]  /*9f80*/  MOV R0, R38 ;  /* 0x0000002600007202 */ /* 0x000fc40000000f00 */
[----:B------:R-:W-:Y:S02]  /*9f90*/  PRMT R56, R3, 0x7610, R56 ;  /* 0x0000761003387816 */ /* 0x000fe40000000038 */
[----:B------:R-:W-:Y:S02]  /*9fa0*/  PRMT R57, R57, 0x5410, R0 ;  /* 0x0000541039397816 */ /* 0x000fe40000000000 */
[----:B------:R-:W-:Y:S01]  /*9fb0*/  PRMT R52, R4, 0x5410, R9 ;  /* 0x0000541004347816 */ /* 0x000fe20000000009 */
[----:B------:R-:W-:Y:S06]  /*9fc0*/  BRA.DIV UR4, `(.L_x_1822) ;  /* 0x000001f604287947 */ /* 0x000fec000b800000 */
[----:B------:R0:W2:Y:S04]  /*9fd0*/  SHFL.IDX PT, R0, R6, 0x2, 0x181f ;  /* 0x00581f0006007f89 */ /* 0x0000a800000e0000 */
[----:B------:R0:W3:Y:S04]  /*9fe0*/  SHFL.IDX PT, R3, R5, 0x2, 0x181f ;  /* 0x00581f0005037f89 */ /* 0x0000e800000e0000 */
[----:B------:R0:W0:Y:S04]  /*9ff0*/  SHFL.IDX PT, R4, R8, 0x2, 0x181f ;  /* 0x00581f0008047f89 */ /* 0x00002800000e0000 */
[----:B------:R0:W0:Y:S02]  /*a000*/  SHFL.IDX PT, R14, R7, 0x2, 0x181f ;  /* 0x00581f00070e7f89 */ /* 0x00002400000e0000 */
.L_x_2185:
[----:B------:R-:W-:Y:S01]  /*a010*/  VIADD R10, R54, 0x40 ;  /* 0x00000040360a7836 */ /* 0x000fe20000000000 */
[----:B------:R-:W-:Y:S01]  /*a020*/  BSSY B1, `(.L_x_1823) ;  /* 0x000001e000017945 */ /* 0x000fe20003800000 */
[----:B------:R-:W-:Y:S02]  /*a030*/  CS2R R30, SRZ ;  /* 0x00000000001e7805 */ /* 0x000fe4000001ff00 */
[----:B------:R-:W-:Y:S02]  /*a040*/  CS2R R20, SRZ ;  /* 0x0000000000147805 */ /* 0x000fe4000001ff00 */
[----:B------:R-:W-:Y:S02]  /*a050*/  CS2R R28, SRZ ;  /* 0x00000000001c7805 */ /* 0x000fe4000001ff00 */
[----:B------:R-:W-:Y:S02]  /*a060*/  ISETP.GE.AND P0, PT, R10, R65, PT ;  /* 0x000000410a00720c */ /* 0x000fe40003f06270 */
[----:B------:R-:W-:-:S11]  /*a070*/  CS2R R24, SRZ ;  /* 0x0000000000187805 */ /* 0x000fd6000001ff00 */
        /* <DEDUP_REMOVED lines=8> */
[C---:B------:R-:W-:Y:S02]  /*a100*/  @!P5 SHF.L.U32 R11, R186.reuse, 0x1, RZ ;  /* 0x00000001ba0bd819 */ /* 0x040fe400000006ff */
[CC--:B---3--:R-:W-:Y:S02]  /*a110*/  @!P4 IADD3 R10, P0, R3.reuse, R12.reuse, RZ ;  /* 0x0000000c030ac210 */ /* 0x0c8fe40007f1e0ff */
[----:B------:R-:W-:Y:S02]  /*a120*/  @!P5 SHF.L.U64.HI R15, R186, 0x1, R61 ;  /* 0x00000001ba0fd819 */ /* 0x000fe4000001023d */
[-C--:B------:R-:W-:Y:S02]  /*a130*/  @!P5 IADD3 R26, P2, R3, R11.reuse, RZ ;  /* 0x0000000b031ad210 */ /* 0x080fe40007f5e0ff */
[C---:B0-----:R-:W-:Y:S02]  /*a140*/  @!P4 IADD3 R12, P1, R14.reuse, R12, RZ ;  /* 0x0000000c0e0cc210 */ /* 0x041fe40007f3e0ff */
[----:B------:R-:W-:Y:S01]  /*a150*/  @!P5 IADD3 R14, P3, R14, R11, RZ ;  /* 0x0000000b0e0ed210 */ /* 0x000fe20007f7e0ff */
[----:B--2---:R-:W-:Y:S01]  /*a160*/  @!P5 IMAD.X R27, R0, 0x1, R15, P2 ;  /* 0x00000001001bd824 */ /* 0x004fe200010e060f */
[----:B------:R-:W-:-:S02]  /*a170*/  CS2R R28, SRZ ;  /* 0x00000000001c7805 */ /* 0x000fc4000001ff00 */
[----:B------:R-:W-:Y:S01]  /*a180*/  CS2R R30, SRZ ;  /* 0x00000000001e7805 */ /* 0x000fe2000001ff00 */
[--C-:B------:R-:W-:Y:S02]  /*a190*/  @!P4 IMAD.X R11, R0, 0x1, R9.reuse, P0 ;  /* 0x00000001000bc824 */ /* 0x100fe400000e0609 */
[C---:B------:R-:W-:Y:S01]  /*a1a0*/  @!P4 IMAD.X R13, R4.reuse, 0x1, R9, P1 ;  /* 0x00000001040dc824 */ /* 0x040fe200008e0609 */
[----:B------:R0:W5:Y:S01]  /*a1b0*/  @!P5 LD.E.64 R24, desc[UR54][R26.64] ;  /* 0x000000361a18d980 */ /* 0x000162000c101b00 */
[----:B------:R-:W-:-:S03]  /*a1c0*/  @!P5 IMAD.X R15, R4, 0x1, R15, P3 ;  /* 0x00000001040fd824 */ /* 0x000fc600018e060f */
[----:B------:R0:W5:Y:S04]  /*a1d0*/  @!P4 LD.E.64 R28, desc[UR54][R10.64] ;  /* 0x000000360a1cc980 */ /* 0x000168000c101b00 */
[----:B------:R0:W5:Y:S04]  /*a1e0*/  @!P5 LD.E.64 R20, desc[UR54][R14.64] ;  /* 0x000000360e14d980 */ /* 0x000168000c101b00 */
[----:B------:R0:W5:Y:S02]  /*a1f0*/  @!P4 LD.E.64 R30, desc[UR54][R12.64] ;  /* 0x000000360c1ec980 */ /* 0x000164000c101b00 */
.L_x_1824:
[----:B------:R-:W-:Y:S05]  /*a200*/  BSYNC B1 ;  /* 0x0000000000017941 */ /* 0x000fea0003800000 */
.L_x_1823:
[----:B--2--5:R-:W-:Y:S01]  /*a210*/  IMAD.MOV.U32 R0, RZ, RZ, R30 ;  /* 0x000000ffff007224 */ /* 0x024fe200078e001e */
[----:B---3--:R-:W-:Y:S01]  /*a220*/  MOV R3, R31 ;  /* 0x0000001f00037202 */ /* 0x008fe20000000f00 */
[----:B0-----:R-:W-:Y:S01]  /*a230*/  IMAD.MOV.U32 R4, RZ, RZ, R20 ;  /* 0x000000ffff047224 */ /* 0x001fe200078e0014 */
[----:B------:R-:W-:Y:S01]  /*a240*/  UMOV UR4, 0xffffffff ;  /* 0xffffffff00047882 */ /* 0x000fe20000000000 */
        /* <DEDUP_REMOVED lines=8> */
[----:B------:R-:W-:Y:S02]  /*a2d0*/  PRMT R55, R0, 0x5410, R3 ;  /* 0x0000541000377816 */ /* 0x000fe40000000003 */
[----:B------:R-:W-:Y:S01]  /*a2e0*/  PRMT R50, R4, 0x5410, R9 ;  /* 0x0000541004327816 */ /* 0x000fe20000000009 */
[----:B------:R-:W-:Y:S06]  /*a2f0*/  BRA.DIV UR4, `(.L_x_1825) ;  /* 0x000001f204cc7947 */ /* 0x000fec000b800000 */
[----:B------:R0:W2:Y:S04]  /*a300*/  SHFL.IDX PT, R0, R6, 0x3, 0x181f ;  /* 0x00781f0006007f89 */ /* 0x0000a800000e0000 */
[----:B------:R0:W3:Y:S04]  /*a310*/  SHFL.IDX PT, R3, R5, 0x3, 0x181f ;  /* 0x00781f0005037f89 */ /* 0x0000e800000e0000 */
[----:B------:R0:W0:Y:S04]  /*a320*/  SHFL.IDX PT, R4, R8, 0x3, 0x181f ;  /* 0x00781f0008047f89 */ /* 0x00002800000e0000 */
[----:B------:R0:W0:Y:S02]  /*a330*/  SHFL.IDX PT, R14, R7, 0x3, 0x181f ;  /* 0x00781f00070e7f89 */ /* 0x00002400000e0000 */
.L_x_2191:
[----:B------:R-:W-:Y:S01]  /*a340*/  VIADD R54, R54, 0x60 ;  /* 0x0000006036367836 */ /* 0x000fe20000000000 */
[----:B------:R-:W-:Y:S01]  /*a350*/  BSSY B1, `(.L_x_1826) ;  /* 0x000001d000017945 */ /* 0x000fe20003800000 */
[----:B0-----:R-:W-:Y:S02]  /*a360*/  CS2R R8, SRZ ;  /* 0x0000000000087805 */ /* 0x001fe4000001ff00 */
[----:B------:R-:W-:Y:S02]  /*a370*/  CS2R R12, SRZ ;  /* 0x00000000000c7805 */ /* 0x000fe4000001ff00 */
[----:B------:R-:W-:Y:S02]  /*a380*/  CS2R R10, SRZ ;  /* 0x00000000000a7805 */ /* 0x000fe4000001ff00 */
[----:B------:R-:W-:-:S13]  /*a390*/  ISETP.GE.AND P0, PT, R54, R65, PT ;  /* 0x000000413600720c */ /* 0x000fda0003f06270 */
[----:B------:R-:W-:Y:S05]  /*a3a0*/  @P0 BRA `(.L_x_1827) ;  /* 0x00000000005c0947 */ /* 0x000fea0003800000 */
[----:B------:R-:W-:Y:S01]  /*a3b0*/  ULDC UR4, c[0x0][0x3f4] ;  /* 0x0000fd0000047ab9 */ /* 0x000fe20000000800 */
[----:B------:R-:W-:Y:S02]  /*a3c0*/  CS2R R10, SRZ ;  /* 0x00000000000a7805 */ /* 0x000fe4000001ff00 */
[----:B------:R-:W-:Y:S02]  /*a3d0*/  ISETP.GE.AND P4, PT, R22, UR4, PT ;  /* 0x0000000416007c0c */ /* 0x000fe4000bf86270 */
[----:B------:R-:W-:-:S11]  /*a3e0*/  ISETP.GE.AND P5, PT, R186, UR4, PT ;  /* 0x00000004ba007c0c */ /* 0x000fd6000bfa6270 */
[C---:B------:R-:W-:Y:S01]  /*a3f0*/  @!P4 IMAD.SHL.U32 R60, R22.reuse, 0x2, RZ ;  /* 0x00000002163cc824 */ /* 0x040fe200078e00ff */
[----:B------:R-:W-:Y:S01]  /*a400*/  @!P4 SHF.L.U64.HI R5, R22, 0x1, R23 ;  /* 0x000000011605c819 */ /* 0x000fe20000010217 */
[C---:B------:R-:W-:Y:S01]  /*a410*/  @!P5 IMAD.SHL.U32 R15, R186.reuse, 0x2, RZ ;  /* 0x00000002ba0fd824 */ /* 0x040fe200078e00ff */
[----:B------:R-:W-:Y:S02]  /*a420*/  @!P5 SHF.L.U64.HI R9, R186, 0x1, R61 ;  /* 0x00000001ba09d819 */ /* 0x000fe4000001023d */
[CC--:B---3--:R-:W-:Y:S02]  /*a430*/  @!P4 IADD3 R6, P0, R3.reuse, R60.reuse, RZ ;  /* 0x0000003c0306c210 */ /* 0x0c8fe40007f1e0ff */
[----:B------:R-:W-:Y:S02]  /*a440*/  @!P4 IADD3 R60, P1, R14, R60, RZ ;  /* 0x0000003c0e3cc210 */ /* 0x000fe40007f3e0ff */
[----:B------:R-:W-:Y:S02]  /*a450*/  @!P5 IADD3 R62, P2, R3, R15, RZ ;  /* 0x0000000f033ed210 */ /* 0x000fe40007f5e0ff */
[----:B------:R-:W-:-:S02]  /*a460*/  CS2R R12, SRZ ;  /* 0x00000000000c7805 */ /* 0x000fc4000001ff00 */
[----:B------:R-:W-:Y:S02]  /*a470*/  @!P5 IADD3 R14, P3, R14, R15, RZ ;  /* 0x0000000f0e0ed210 */ /* 0x000fe40007f7e0ff */
[----:B------:R-:W-:Y:S01]  /*a480*/  CS2R R26, SRZ ;  /* 0x00000000001a7805 */ /* 0x000fe2000001ff00 */
[----:B-12---:R-:W-:Y:S01]  /*a490*/  @!P4 IMAD.X R7, R0, 0x1, R5, P0 ;  /* 0x000000010007c824 */ /* 0x006fe200000e0605 */
[----:B------:R-:W-:Y:S01]  /*a4a0*/  @!P4 IADD3.X R61, R4, R5, RZ, P1, !PT ;  /* 0x00000005043dc210 */ /* 0x000fe20000ffe4ff */
[--C-:B------:R-:W-:Y:S02]  /*a4b0*/  @!P5 IMAD.X R63, R0, 0x1, R9.reuse, P2 ;  /* 0x00000001003fd824 */ /* 0x100fe400010e0609 */
[----:B------:R-:W-:Y:S01]  /*a4c0*/  @!P5 IMAD.X R15, R4, 0x1, R9, P3 ;  /* 0x00000001040fd824 */ /* 0x000fe200018e0609 */
[----:B------:R-:W-:Y:S01]  /*a4d0*/  CS2R R8, SRZ ;  /* 0x0000000000087805 */ /* 0x000fe2000001ff00 */
[----:B------:R0:W5:Y:S04]  /*a4e0*/  @!P4 LD.E.64 R12, desc[UR54][R6.64] ;  /* 0x00000036060cc980 */ /* 0x000168000c101b00 */
[----:B------:R0:W5:Y:S04]  /*a4f0*/  @!P5 LD.E.64 R10, desc[UR54][R62.64] ;  /* 0x000000363e0ad980 */ /* 0x000168000c101b00 */
[----:B------:R0:W5:Y:S04]  /*a500*/  @!P5 LD.E.64 R8, desc[UR54][R14.64] ;  /* 0x000000360e08d980 */ /* 0x000168000c101b00 */
[----:B------:R0:W5:Y:S02]  /*a510*/  @!P4 LD.E.64 R26, desc[UR54][R60.64] ;  /* 0x000000363c1ac980 */ /* 0x000164000c101b00 */
.L_x_1827:
[----:B------:R-:W-:Y:S05]  /*a520*/  BSYNC B1 ;  /* 0x0000000000017941 */ /* 0x000fea0003800000 */
.L_x_1826:
[----:B------:R-:W-:Y:S01]  /*a530*/  ULEA.HI UR4, UR37, UR37, URZ, 0x1 ;  /* 0x0000002525047291 */ /* 0x000fe2000f8f083f */
[----:B--2--5:R-:W-:Y:S01]  /*a540*/  IMAD.MOV.U32 R0, RZ, RZ, R26 ;  /* 0x000000ffff007224 */ /* 0x024fe200078e001a */
[----:B---3--:R-:W-:Y:S01]  /*a550*/  VIADDMNMX R3, R65, -R198, 0x80, PT ;  /* 0x0000008041037446 */ /* 0x008fe200038009c6 */
[----:B------:R-:W-:Y:S01]  /*a560*/  IMAD.MOV.U32 R4, RZ, RZ, R27 ;  /* 0x000000ffff047224 */ /* 0x000fe200078e001b */
[----:B------:R-:W-:Y:S01]  /*a570*/  ULOP3.LUT UR4, UR4, 0xfffffffe, URZ, 0xc0, !UPT ;  /* 0xfffffffe04047892 */ /* 0x000fe2000f8ec03f */
[----:B0-----:R-:W-:Y:S01]  /*a580*/  IMAD.MOV.U32 R6, RZ, RZ, R12 ;  /* 0x000000ffff067224 */ /* 0x001fe200078e000c */
[----:B------:R-:W-:Y:S01]  /*a590*/  BSSY B1, `(.L_x_1828) ;  /* 0x000000f000017945 */ /* 0x000fe20003800000 */
[----:B-1----:R-:W-:Y:S01]  /*a5a0*/  IMAD.MOV.U32 R7, RZ, RZ, R13 ;  /* 0x000000ffff077224 */ /* 0x002fe200078e000d */
[----:B------:R-:W-:Y:S01]  /*a5b0*/  UIADD3 UR4, UR37, -UR4, URZ ;  /* 0x8000000425047290 */ /* 0x000fe2000fffe03f */
[----:B------:R-:W-:Y:S01]  /*a5c0*/  PRMT R15, R0, 0x5410, R4 ;  /* 0x00005410000f7816 */ /* 0x000fe20000000004 */
[----:B------:R-:W-:Y:S01]  /*a5d0*/  IMAD.MOV.U32 R0, RZ, RZ, R8 ;  /* 0x000000ffff007224 */ /* 0x000fe200078e0008 */
[----:B------:R-:W-:-:S02]  /*a5e0*/  MOV R4, R9 ;  /* 0x0000000900047202 */ /* 0x000fc40000000f00 */
[----:B------:R-:W-:Y:S01]  /*a5f0*/  PRMT R54, R6, 0x5410, R7 ;  /* 0x0000541006367816 */ /* 0x000fe20000000007 */
[----:B------:R-:W-:Y:S01]  /*a600*/  IMAD.U32 R5, RZ, RZ, UR4 ;  /* 0x00000004ff057e24 */ /* 0x000fe2000f8e00ff */
[----:B------:R-:W-:Y:S01]  /*a610*/  PRMT R0, R0, 0x5410, R4 ;  /* 0x0000541000007816 */ /* 0x000fe20000000004 */
[----:B------:R-:W-:Y:S01]  /*a620*/  IMAD.MOV.U32 R4, RZ, RZ, R10 ;  /* 0x000000ffff047224 */ /* 0x000fe200078e000a */
[----:B------:R-:W-:Y:S01]  /*a630*/  ISETP.GE.AND P1, PT, R188, R3, PT ;  /* 0x00000003bc00720c */ /* 0x000fe20003f26270 */
[----:B------:R-:W-:Y:S01]  /*a640*/  IMAD.MOV.U32 R6, RZ, RZ, R11 ;  /* 0x000000ffff067224 */ /* 0x000fe200078e000b */
[----:B------:R-:W-:-:S04]  /*a650*/  SHF.L.U32 R5, R5, 0x1f, RZ ;  /* 0x0000001f05057819 */ /* 0x000fc800000006ff */
[----:B------:R-:W0:Y:S02]  /*a660*/  SYNCS.PHASECHK.TRANS64.TRYWAIT P0, [R18+URZ+0x28800], R5 ;  /* 0x02880005120075a7 */ /* 0x000e24000800017f */
[----:B0-----:R-:W-:Y:S05]  /*a670*/  @!P0 BRA `(.L_x_1829) ;  /* 0x000001f0005c8947 */ /* 0x001fea0003800000 */
.L_x_2192:
[----:B------:R-:W-:Y:S05]  /*a680*/  BSYNC B1 ;  /* 0x0000000000017941 */ /* 0x000fea0003800000 */
.L_x_1828:
        /* <DEDUP_REMOVED lines=9> */
[----:B------:R-:W-:Y:S01]  /*a720*/  SHF.R.U32.HI R61, RZ, 0x10, R47 ;  /* 0x00000010ff3d7819 */ /* 0x000fe2000001162f */
[--C-:B------:R-:W-:Y:S01]  /*a730*/  HADD2.F32 R60, -RZ, R66.reuse.H1_H1 ;  /* 0x30000042ff3c7230 */ /* 0x100fe20000004100 */
[--C-:B------:R-:W-:Y:S01]  /*a740*/  SHF.R.U32.HI R63, RZ, 0x10, R49.reuse ;  /* 0x00000010ff3f7819 */ /* 0x100fe20000011631 */
[----:B------:R-:W-:Y:S01]  /*a750*/  HADD2.F32 R62, -RZ, R66.H0_H0 ;  /* 0x20000042ff3e7230 */ /* 0x000fe20000004100 */
[----:B------:R-:W-:Y:S01]  /*a760*/  SHF.R.U64 R67, R48, 0x10, R49 ;  /* 0x0000001030437819 */ /* 0x000fe20000001231 */
[----:B------:R-:W-:Y:S01]  /*a770*/  HADD2.F32 R61, -RZ, R61.H0_H0 ;  /* 0x2000003dff3d7230 */ /* 0x000fe20000004100 */
[----:B------:R-:W-:Y:S01]  /*a780*/  SHF.R.U64 R69, R46, 0x10, R47 ;  /* 0x000000102e457819 */ /* 0x000fe2000000122f */
[----:B------:R-:W-:Y:S02]  /*a790*/  HADD2.F32 R63, -RZ, R63.H0_H0 ;  /* 0x2000003fff3f7230 */ /* 0x000fe40000004100 */
[----:B0-----:R-:W-:-:S02]  /*a7a0*/  HADD2.F32 R49, -RZ, R7.H1_H1 ;  /* 0x30000007ff317230 */ /* 0x001fc40000004100 */
[----:B------:R-:W-:Y:S02]  /*a7b0*/  HADD2.F32 R48, -RZ, R7.H0_H0 ;  /* 0x20000007ff307230 */ /* 0x000fe40000004100 */
[--C-:B------:R-:W-:Y:S02]  /*a7c0*/  HADD2.F32 R7, -RZ, R4.reuse.H0_H0 ;  /* 0x20000004ff077230 */ /* 0x100fe40000004100 */
[C---:B------:R-:W-:Y:S01]  /*a7d0*/  FMUL.FTZ R68, R49.reuse, R61 ;  /* 0x0000003d31447220 */ /* 0x040fe20000410000 */
[----:B------:R-:W-:Y:S02]  /*a7e0*/  HADD2.F32 R4, -RZ, R4.H1_H1 ;  /* 0x30000004ff047230 */ /* 0x000fe40000004100 */
[-C--:B------:R-:W-:Y:S01]  /*a7f0*/  FMUL.FTZ R65, R49, R63.reuse ;  /* 0x0000003f31417220 */ /* 0x080fe20000410000 */
[--C-:B------:R-:W-:Y:S02]  /*a800*/  HADD2.F32 R46, -RZ, R6.reuse.H0_H0 ;  /* 0x20000006ff2e7230 */ /* 0x100fe40000004100 */
[----:B------:R-:W-:Y:S01]  /*a810*/  FFMA.FTZ R70, R48, R63, R68 ;  /* 0x0000003f30467223 */ /* 0x000fe20000010044 */
[----:B------:R-:W-:-:S02]  /*a820*/  HADD2.F32 R47, -RZ, R6.H1_H1 ;  /* 0x30000006ff2f7230 */ /* 0x000fc40000004100 */
[----:B------:R-:W-:Y:S01]  /*a830*/  FMUL.FTZ R66, R4, R62 ;  /* 0x0000003e04427220 */ /* 0x000fe20000410000 */
[--C-:B------:R-:W-:Y:S02]  /*a840*/  HADD2.F32 R49, -RZ, R64.reuse.H0_H0 ;  /* 0x20000040ff317230 */ /* 0x100fe40000004100 */
[----:B------:R-:W-:Y:S01]  /*a850*/  FFMA.FTZ R65, R48, R61, -R65 ;  /* 0x0000003d30417223 */ /* 0x000fe20000010841 */
[--C-:B------:R-:W-:Y:S02]  /*a860*/  HADD2.F32 R6, -RZ, R5.reuse.H0_H0 ;  /* 0x20000005ff067230 */ /* 0x100fe40000004100 */
[-C--:B------:R-:W-:Y:S01]  /*a870*/  FMUL.FTZ R68, R4, R60.reuse ;  /* 0x0000003c04447220 */ /* 0x080fe20000410000 */
[----:B------:R-:W-:Y:S02]  /*a880*/  HADD2.F32 R64, -RZ, R64.H1_H1 ;  /* 0x30000040ff407230 */ /* 0x000fe40000004100 */
[----:B------:R-:W-:Y:S01]  /*a890*/  FFMA.FTZ R66, R7, R60, -R66 ;  /* 0x0000003c07427223 */ /* 0x000fe20000010842 */
[----:B------:R-:W-:-:S02]  /*a8a0*/  HADD2.F32 R5, -RZ, R5.H1_H1 ;  /* 0x30000005ff057230 */ /* 0x000fc40000004100 */
[----:B------:R-:W-:Y:S01]  /*a8b0*/  FFMA.FTZ R61, R7, R62, R68 ;  /* 0x0000003e073d7223 */ /* 0x000fe20000010044 */
[----:B------:R-:W-:Y:S02]  /*a8c0*/  HADD2.F32 R48, -RZ, R67.H0_H0 ;  /* 0x20000043ff307230 */ /* 0x000fe40000004100 */
[CC--:B------:R-:W-:Y:S01]  /*a8d0*/  FMUL.FTZ R63, R47.reuse, R49.reuse ;  /* 0x000000312f3f7220 */ /* 0x0c0fe20000410000 */
[----:B------:R-:W-:Y:S02]  /*a8e0*/  HADD2.F32 R4, -RZ, R69.H0_H0 ;  /* 0x20000045ff047230 */ /* 0x000fe40000004100 */
[----:B------:R-:W-:Y:S01]  /*a8f0*/  FMUL.FTZ R60, R47, R64 ;  /* 0x000000402f3c7220 */ /* 0x000fe20000410000 */
[C---:B------:R-:W-:Y:S01]  /*a900*/  FMUL.FTZ R7, R5.reuse, R48 ;  /* 0x0000003005077220 */ /* 0x040fe20000410000 */
[C---:B------:R-:W-:Y:S01]  /*a910*/  FFMA.FTZ R63, R46.reuse, R64, -R63 ;  /* 0x000000402e3f7223 */ /* 0x040fe2000001083f */
[-C--:B------:R-:W-:Y:S01]  /*a920*/  FMUL.FTZ R47, R5, R4.reuse ;  /* 0x00000004052f7220 */ /* 0x080fe20000410000 */
[----:B------:R-:W-:Y:S01]  /*a930*/  FFMA.FTZ R60, R46, R49, R60 ;  /* 0x000000312e3c7223 */ /* 0x000fe2000001003c */
[----:B------:R-:W-:Y:S01]  /*a940*/  FFMA.FTZ R5, R6, R4, -R7 ;  /* 0x0000000406057223 */ /* 0x000fe20000010807 */
[----:B------:R-:W-:Y:S01]  /*a950*/  F2FP.F16.F32.PACK_AB R7, R70, R65 ;  /* 0x000000414607723e */ /* 0x000fe200000000ff */
[----:B------:R-:W-:Y:S01]  /*a960*/  FFMA.FTZ R48, R6, R48, R47 ;  /* 0x0000003006307223 */ /* 0x000fe2000001002f */
[----:B------:R-:W-:-:S02]  /*a970*/  F2FP.F16.F32.PACK_AB R4, R61, R66 ;  /* 0x000000423d04723e */ /* 0x000fc400000000ff */
[----:B------:R-:W-:Y:S02]  /*a980*/  F2FP.F16.F32.PACK_AB R6, R60, R63 ;  /* 0x0000003f3c06723e */ /* 0x000fe400000000ff */
[----:B------:R-:W-:-:S05]  /*a990*/  F2FP.F16.F32.PACK_AB R5, R48, R5 ;  /* 0x000000053005723e */ /* 0x000fca00000000ff */
[----:B------:R0:W-:Y:S02]  /*a9a0*/  STS.128 [R212], R4 ;  /* 0x00000004d4007388 */ /* 0x0001e40000000c00 */
.L_x_1833:
[----:B------:R-:W-:Y:S05]  /*a9b0*/  BSYNC B2 ;  /* 0x0000000000027941 */ /* 0x000fea0003800000 */
.L_x_1832:
[----:B------:R-:W-:Y:S05]  /*a9c0*/  @P1 BRA `(.L_x_1831) ;  /* 0x0000000000a81947 */ /* 0x000fea0003800000 */
[----:B0-----:R-:W0:Y:S01]  /*a9d0*/  LDS.128 R4, [R212+0x4000] ;  /* 0x00400000d4047984 */ /* 0x001e220000000c00 */
[----:B------:R-:W-:Y:S01]  /*a9e0*/  SHF.R.U32.HI R48, RZ, 0x10, R45 ;  /* 0x00000010ff307819 */ /* 0x000fe2000001162d */
[--C-:B------:R-:W-:Y:S01]  /*a9f0*/  HADD2.F32 R46, -RZ, R59.reuse.H1_H1 ;  /* 0x3000003bff2e7230 */ /* 0x100fe20000004100 */
[----:B------:R-:W-:Y:S01]  /*aa00*/  SHF.R.U32.HI R47, RZ, 0x10, R43 ;  /* 0x00000010ff2f7819 */ /* 0x000fe2000001162b */
        /* <DEDUP_REMOVED lines=8> */
[CC--:B------:R-:W-:Y:S01]  /*aa90*/  FMUL.FTZ R49, R45.reuse, R48.reuse ;  /* 0x000000302d317220 */ /* 0x0c0fe20000410000 */
[----:B------:R-:W-:Y:S01]  /*aaa0*/  FMUL.FTZ R45, R45, R47 ;  /* 0x0000002f2d2d7220 */ /* 0x000fe20000410000 */
[----:B------:R-:W-:Y:S02]  /*aab0*/  HADD2.F32 R4, -RZ, R4.H1_H1 ;  /* 0x30000004ff047230 */ /* 0x000fe40000004100 */
[--C-:B------:R-:W-:Y:S02]  /*aac0*/  HADD2.F32 R42, -RZ, R6.reuse.H0_H0 ;  /* 0x20000006ff2a7230 */ /* 0x100fe40000004100 */
[----:B------:R-:W-:Y:S01]  /*aad0*/  FFMA.FTZ R62, R44, R48, R45 ;  /* 0x000000302c3e7223 */ /* 0x000fe2000001002d */
[----:B------:R-:W-:-:S02]  /*aae0*/  HADD2.F32 R43, -RZ, R6.H1_H1 ;  /* 0x30000006ff2b7230 */ /* 0x000fc40000004100 */
[----:B------:R-:W-:Y:S01]  /*aaf0*/  FMUL.FTZ R60, R4, R59 ;  /* 0x0000003b043c7220 */ /* 0x000fe20000410000 */
[--C-:B------:R-:W-:Y:S02]  /*ab00*/  HADD2.F32 R45, -RZ, R58.reuse.H1_H1 ;  /* 0x3000003aff2d7230 */ /* 0x100fe40000004100 */
[----:B------:R-:W-:Y:S01]  /*ab10*/  FFMA.FTZ R49, R44, R47, -R49 ;  /* 0x0000002f2c317223 */ /* 0x000fe20000010831 */
[--C-:B------:R-:W-:Y:S02]  /*ab20*/  HADD2.F32 R6, -RZ, R5.reuse.H0_H0 ;  /* 0x20000005ff067230 */ /* 0x100fe40000004100 */
[-C--:B------:R-:W-:Y:S01]  /*ab30*/  FMUL.FTZ R48, R4, R46.reuse ;  /* 0x0000002e04307220 */ /* 0x080fe20000410000 */
[----:B------:R-:W-:Y:S02]  /*ab40*/  HADD2.F32 R58, -RZ, R58.H0_H0 ;  /* 0x2000003aff3a7230 */ /* 0x000fe40000004100 */
        /* <DEDUP_REMOVED lines=17> */
[----:B------:R1:W-:Y:S02]  /*ac60*/  STS.128 [R212+0x4000], R4 ;  /* 0x00400004d4007388 */ /* 0x0003e40000000c00 */
.L_x_1831:
[----:B------:R-:W-:Y:S05]  /*ac70*/  BSYNC B1 ;  /* 0x0000000000017941 */ /* 0x000fea0003800000 */
.L_x_1830:
        /* <DEDUP_REMOVED lines=51> */
.L_x_1837:
[----:B------:R-:W-:Y:S05]  /*afb0*/  BSYNC B2 ;  /* 0x0000000000027941 */ /* 0x000fea0003800000 */
.L_x_1836:
[----:B------:R-:W-:Y:S05]  /*afc0*/  @P1 BRA `(.L_x_1835) ;  /* 0x0000000000a81947 */ /* 0x000fea0003800000 */
[----:B0-----:R-:W0:Y:S01]  /*afd0*/  LDS.128 R4, [R212+0x5000] ;  /* 0x00500000d4047984 */ /* 0x001e220000000c00 */
[----:B------:R-:W-:Y:S01]  /*afe0*/  SHF.R.U32.HI R39, RZ, 0x10, R33 ;  /* 0x00000010ff277819 */ /* 0x000fe20000011621 */
[----:B------:R-:W-:Y:S01]  /*aff0*/  HADD2.F32 R38, -RZ, R52.H0_H0 ;  /* 0x20000034ff267230 */ /* 0x000fe20000004100 */
[--C-:B------:R-:W-:Y:S01]  /*b000*/  SHF.R.U32.HI R41, RZ, 0x10, R35.reuse ;  /* 0x00000010ff297819 */ /* 0x100fe20000011623 */
[----:B------:R-:W-:Y:S01]  /*b010*/  HADD2.F32 R40, -RZ, R51.H0_H0 ;  /* 0x20000033ff287230 */ /* 0x000fe20000004100 */
[----:B------:R-:W-:Y:S01]  /*b020*/  SHF.R.U64 R45, R34, 0x10, R35 ;  /* 0x00000010222d7819 */ /* 0x000fe20000001223 */
[----:B------:R-:W-:Y:S01]  /*b030*/  HADD2.F32 R39, -RZ, R39.H0_H0 ;  /* 0x20000027ff277230 */ /* 0x000fe20000004100 */
[----:B------:R-:W-:Y:S01]  /*b040*/  SHF.R.U64 R47, R32, 0x10, R33 ;  /* 0x00000010202f7819 */ /* 0x000fe20000001221 */
[----:B------:R-:W-:Y:S02]  /*b050*/  HADD2.F32 R41, -RZ, R41.H0_H0 ;  /* 0x20000029ff297230 */ /* 0x000fe40000004100 */
[----:B------:R-:W-:-:S02]  /*b060*/  HADD2.F32 R51, -RZ, R51.H1_H1 ;  /* 0x30000033ff337230 */ /* 0x000fc40000004100 */
[----:B------:R-:W-:Y:S02]  /*b070*/  HADD2.F32 R52, -RZ, R52.H1_H1 ;  /* 0x30000034ff347230 */ /* 0x000fe40000004100 */
[--C-:B0-----:R-:W-:Y:S02]  /*b080*/  HADD2.F32 R35, -RZ, R7.reuse.H1_H1 ;  /* 0x30000007ff237230 */ /* 0x101fe40000004100 */
[----:B------:R-:W-:Y:S02]  /*b090*/  HADD2.F32 R34, -RZ, R7.H0_H0 ;  /* 0x20000007ff227230 */ /* 0x000fe40000004100 */
[--C-:B------:R-:W-:Y:S02]  /*b0a0*/  HADD2.F32 R7, -RZ, R4.reuse.H0_H0 ;  /* 0x20000004ff077230 */ /* 0x100fe40000004100 */
[C---:B------:R-:W-:Y:S01]  /*b0b0*/  FMUL.FTZ R44, R35.reuse, R39 ;  /* 0x00000027232c7220 */ /* 0x040fe20000410000 */
[----:B------:R-:W-:Y:S02]  /*b0c0*/  HADD2.F32 R4, -RZ, R4.H1_H1 ;  /* 0x30000004ff047230 */ /* 0x000fe40000004100 */
[----:B------:R-:W-:Y:S01]  /*b0d0*/  FMUL.FTZ R43, R35, R41 ;  /* 0x00000029232b7220 */ /* 0x000fe20000410000 */
[----:B------:R-:W-:-:S02]  /*b0e0*/  HADD2.F32 R32, -RZ, R6.H0_H0 ;  /* 0x20000006ff207230 */ /* 0x000fc40000004100 */
[----:B------:R-:W-:Y:S01]  /*b0f0*/  FFMA.FTZ R46, R34, R41, R44 ;  /* 0x00000029222e7223 */ /* 0x000fe2000001002c */
[----:B------:R-:W-:Y:S02]  /*b100*/  HADD2.F32 R33, -RZ, R6.H1_H1 ;  /* 0x30000006ff217230 */ /* 0x000fe40000004100 */
[----:B------:R-:W-:Y:S01]  /*b110*/  FMUL.FTZ R42, R4, R40 ;  /* 0x00000028042a7220 */ /* 0x000fe20000410000 */
[--C-:B------:R-:W-:Y:S02]  /*b120*/  HADD2.F32 R6, -RZ, R5.reuse.H0_H0 ;  /* 0x20000005ff067230 */ /* 0x100fe40000004100 */
[----:B------:R-:W-:Y:S01]  /*b130*/  FFMA.FTZ R43, R34, R39, -R43 ;  /* 0x00000027222b7223 */ /* 0x000fe2000001082b */
[-C--:B------:R-:W-:Y:S01]  /*b140*/  FMUL.FTZ R44, R4, R38.reuse ;  /* 0x00000026042c7220 */ /* 0x080fe20000410000 */
[----:B------:R-:W-:Y:S02]  /*b150*/  HADD2.F32 R5, -RZ, R5.H1_H1 ;  /* 0x30000005ff057230 */ /* 0x000fe40000004100 */
[----:B------:R-:W-:Y:S01]  /*b160*/  FFMA.FTZ R42, R7, R38, -R42 ;  /* 0x00000026072a7223 */ /* 0x000fe2000001082a */
[----:B------:R-:W-:-:S02]  /*b170*/  HADD2.F32 R34, -RZ, R45.H0_H0 ;  /* 0x2000002dff227230 */ /* 0x000fc40000004100 */
[----:B------:R-:W-:Y:S01]  /*b180*/  FFMA.FTZ R35, R7, R40, R44 ;  /* 0x0000002807237223 */ /* 0x000fe2000001002c */
[----:B------:R-:W-:Y:S02]  /*b190*/  HADD2.F32 R4, -RZ, R47.H0_H0 ;  /* 0x2000002fff047230 */ /* 0x000fe40000004100 */
[CC--:B------:R-:W-:Y:S01]  /*b1a0*/  FMUL.FTZ R39, R33.reuse, R51.reuse ;  /* 0x0000003321277220 */ /* 0x0c0fe20000410000 */
[----:B------:R-:W-:Y:S01]  /*b1b0*/  FMUL.FTZ R38, R33, R52 ;  /* 0x0000003421267220 */ /* 0x000fe20000410000 */
[C---:B------:R-:W-:Y:S01]  /*b1c0*/  FMUL.FTZ R7, R5.reuse, R34 ;  /* 0x0000002205077220 */ /* 0x040fe20000410000 */
[----:B------:R-:W-:Y:S01]  /*b1d0*/  FMUL.FTZ R33, R5, R4 ;  /* 0x0000000405217220 */ /* 0x000fe20000410000 */
[C---:B------:R-:W-:Y:S01]  /*b1e0*/  FFMA.FTZ R39, R32.reuse, R52, -R39 ;  /* 0x0000003420277223 */ /* 0x040fe20000010827 */
[----:B------:R-:W-:Y:S01]  /*b1f0*/  FFMA.FTZ R38, R32, R51, R38 ;  /* 0x0000003320267223 */ /* 0x000fe20000010026 */
[C---:B------:R-:W-:Y:S01]  /*b200*/  FFMA.FTZ R5, R6.reuse, R4, -R7 ;  /* 0x0000000406057223 */ /* 0x040fe20000010807 */
[----:B------:R-:W-:Y:S01]  /*b210*/  FFMA.FTZ R34, R6, R34, R33 ;  /* 0x0000002206227223 */ /* 0x000fe20000010021 */
[----:B------:R-:W-:-:S02]  /*b220*/  F2FP.F16.F32.PACK_AB R7, R46, R43 ;  /* 0x0000002b2e07723e */ /* 0x000fc400000000ff */
[----:B------:R-:W-:Y:S02]  /*b230*/  F2FP.F16.F32.PACK_AB R6, R38, R39 ;  /* 0x000000272606723e */ /* 0x000fe400000000ff */
[----:B------:R-:W-:Y:S02]  /*b240*/  F2FP.F16.F32.PACK_AB R4, R35, R42 ;  /* 0x0000002a2304723e */ /* 0x000fe400000000ff */
[----:B------:R-:W-:-:S05]  /*b250*/  F2FP.F16.F32.PACK_AB R5, R34, R5 ;  /* 0x000000052205723e */ /* 0x000fca00000000ff */
[----:B------:R1:W-:Y:S02]  /*b260*/  STS.128 [R212+0x5000], R4 ;  /* 0x00500004d4007388 */ /* 0x0003e40000000c00 */
.L_x_1835:
[----:B------:R-:W-:Y:S05]  /*b270*/  BSYNC B1 ;  /* 0x0000000000017941 */ /* 0x000fea0003800000 */
.L_x_1834:
        /* <DEDUP_REMOVED lines=38> */
[C---:B------:R-:W-:Y:S01]  /*b4e0*/  FMUL.FTZ R33, R29.reuse, R53 ;  /* 0x000000351d217220 */ /* 0x040fe20000410000 */
[-C--:B------:R-:W-:Y:S01]  /*b4f0*/  FMUL.FTZ R32, R29, R55.reuse ;  /* 0x000000371d207220 */ /* 0x080fe20000410000 */
[C---:B------:R-:W-:Y:S01]  /*b500*/  FMUL.FTZ R7, R5.reuse, R30 ;  /* 0x0000001e05077220 */ /* 0x040fe20000410000 */
[-C--:B------:R-:W-:Y:S01]  /*b510*/  FMUL.FTZ R29, R5, R4.reuse ;  /* 0x00000004051d7220 */ /* 0x080fe20000410000 */
        /* <DEDUP_REMOVED lines=9> */
.L_x_1841:
[----:B------:R-:W-:Y:S05]  /*b5b0*/  BSYNC B2 ;  /* 0x0000000000027941 */ /* 0x000fea0003800000 */
.L_x_1840:
[----:B------:R-:W-:Y:S05]  /*b5c0*/  @P1 BRA `(.L_x_1839) ;  /* 0x0000000000a81947 */ /* 0x000fea0003800000 */
[----:B0-----:R-:W0:Y:S01]  /*b5d0*/  LDS.128 R4, [R212+0x6000] ;  /* 0x00600000d4047984 */ /* 0x001e220000000c00 */
[----:B------:R-:W-:Y:S01]  /*b5e0*/  SHF.R.U32.HI R29, RZ, 0x10, R25 ;  /* 0x00000010ff1d7819 */ /* 0x000fe20000011619 */
[----:B------:R-:W-:Y:S01]  /*b5f0*/  HADD2.F32 R28, -RZ, R50.H0_H0 ;  /* 0x20000032ff1c7230 */ /* 0x000fe20000004100 */
[----:B------:R-:W-:Y:S01]  /*b600*/  SHF.R.U32.HI R31, RZ, 0x10, R21 ;  /* 0x00000010ff1f7819 */ /* 0x000fe20000011615 */
        /* <DEDUP_REMOVED lines=38> */
.L_x_1839:
[----:B------:R-:W-:Y:S05]  /*b870*/  BSYNC B1 ;  /* 0x0000000000017941 */ /* 0x000fea0003800000 */
.L_x_1838:
        /* <DEDUP_REMOVED lines=9> */
[--C-:B------:R-:W-:Y:S01]  /*b910*/  SHF.R.U64 R29, R26, 0x10, R27.reuse ;  /* 0x000000101a1d7819 */ /* 0x100fe2000000121b */
[--C-:B------:R-:W-:Y:S01]  /*b920*/  HADD2.F32 R25, -RZ, R15.reuse.H0_H0 ;  /* 0x2000000fff197230 */ /* 0x100fe20000004100 */
[----:B------:R-:W-:Y:S01]  /*b930*/  SHF.R.U32.HI R26, RZ, 0x10, R27 ;  /* 0x00000010ff1a7819 */ /* 0x000fe2000001161b */
[----:B------:R-:W-:Y:S01]  /*b940*/  HADD2.F32 R21, -RZ, R54.H0_H0 ;  /* 0x20000036ff157230 */ /* 0x000fe20000004100 */
[--C-:B------:R-:W-:Y:S01]  /*b950*/  SHF.R.U32.HI R24, RZ, 0x10, R13.reuse ;  /* 0x00000010ff187819 */ /* 0x100fe2000001160d */
[----:B------:R-:W-:Y:S01]  /*b960*/  HADD2.F32 R15, -RZ, R15.H1_H1 ;  /* 0x3000000fff0f7230 */ /* 0x000fe20000004100 */
[----:B------:R-:W-:Y:S01]  /*b970*/  SHF.R.U64 R30, R12, 0x10, R13 ;  /* 0x000000100c1e7819 */ /* 0x000fe2000000120d */
[----:B------:R-:W-:Y:S02]  /*b980*/  HADD2.F32 R26, -RZ, R26.H0_H0 ;  /* 0x2000001aff1a7230 */ /* 0x000fe40000004100 */
[----:B------:R-:W-:-:S02]  /*b990*/  HADD2.F32 R24, -RZ, R24.H0_H0 ;  /* 0x20000018ff187230 */ /* 0x000fc40000004100 */
[----:B------:R-:W-:Y:S02]  /*b9a0*/  HADD2.F32 R54, -RZ, R54.H1_H1 ;  /* 0x30000036ff367230 */ /* 0x000fe40000004100 */
[--C-:B0-----:R-:W-:Y:S02]  /*b9b0*/  HADD2.F32 R20, -RZ, R7.reuse.H1_H1 ;  /* 0x30000007ff147230 */ /* 0x101fe40000004100 */
[--C-:B------:R-:W-:Y:S02]  /*b9c0*/  HADD2.F32 R3, -RZ, R4.reuse.H0_H0 ;  /* 0x20000004ff037230 */ /* 0x100fe40000004100 */
[----:B------:R-:W-:Y:S02]  /*b9d0*/  HADD2.F32 R13, -RZ, R7.H0_H0 ;  /* 0x20000007ff0d7230 */ /* 0x000fe40000004100 */
[C---:B------:R-:W-:Y:S01]  /*b9e0*/  FMUL.FTZ R28, R20.reuse, R26 ;  /* 0x0000001a141c7220 */ /* 0x040fe20000410000 */
[----:B------:R-:W-:Y:S02]  /*b9f0*/  HADD2.F32 R4, -RZ, R4.H1_H1 ;  /* 0x30000004ff047230 */ /* 0x000fe40000004100 */
[----:B------:R-:W-:Y:S01]  /*ba00*/  FMUL.FTZ R27, R20, R24 ;  /* 0x00000018141b7220 */ /* 0x000fe20000410000 */
[----:B------:R-:W-:-:S02]  /*ba10*/  HADD2.F32 R7, -RZ, R6.H0_H0 ;  /* 0x20000006ff077230 */ /* 0x000fc40000004100 */
[C---:B------:R-:W-:Y:S01]  /*ba20*/  FFMA.FTZ R28, R13.reuse, R24, -R28 ;  /* 0x000000180d1c7223 */ /* 0x040fe2000001081c */
[----:B------:R-:W-:Y:S02]  /*ba30*/  HADD2.F32 R12, -RZ, R6.H1_H1 ;  /* 0x30000006ff0c7230 */ /* 0x000fe40000004100 */
[C---:B------:R-:W-:Y:S01]  /*ba40*/  FMUL.FTZ R20, R4.reuse, R25 ;  /* 0x0000001904147220 */ /* 0x040fe20000410000 */
[--C-:B------:R-:W-:Y:S02]  /*ba50*/  HADD2.F32 R6, -RZ, R5.reuse.H0_H0 ;  /* 0x20000005ff067230 */ /* 0x100fe40000004100 */
[----:B------:R-:W-:Y:S01]  /*ba60*/  FFMA.FTZ R27, R13, R26, R27 ;  /* 0x0000001a0d1b7223 */ /* 0x000fe2000001001b */
[-C--:B------:R-:W-:Y:S01]  /*ba70*/  FMUL.FTZ R24, R4, R21.reuse ;  /* 0x0000001504187220 */ /* 0x080fe20000410000 */
[----:B------:R-:W-:Y:S02]  /*ba80*/  HADD2.F32 R5, -RZ, R5.H1_H1 ;  /* 0x30000005ff057230 */ /* 0x000fe40000004100 */
[----:B------:R-:W-:Y:S01]  /*ba90*/  FFMA.FTZ R20, R3, R21, -R20 ;  /* 0x0000001503147223 */ /* 0x000fe20000010814 */
[----:B------:R-:W-:-:S02]  /*baa0*/  HADD2.F32 R13, -RZ, R29.H0_H0 ;  /* 0x2000001dff0d7230 */ /* 0x000fc40000004100 */
[----:B------:R-:W-:Y:S01]  /*bab0*/  FFMA.FTZ R3, R3, R25, R24 ;  /* 0x0000001903037223 */ /* 0x000fe20000010018 */
[----:B------:R-:W-:Y:S02]  /*bac0*/  HADD2.F32 R4, -RZ, R30.H0_H0 ;  /* 0x2000001eff047230 */ /* 0x000fe40000004100 */
[C---:B------:R-:W-:Y:S01]  /*bad0*/  FMUL.FTZ R24, R12.reuse, R15 ;  /* 0x0000000f0c187220 */ /* 0x040fe20000410000 */
        /* <DEDUP_REMOVED lines=12> */
.L_x_1844:
[----:B------:R-:W-:Y:S05]  /*bba0*/  BSYNC B1 ;  /* 0x0000000000017941 */ /* 0x000fea0003800000 */
.L_x_1843:
[----:B------:R-:W-:Y:S05]  /*bbb0*/  @P1 BRA `(.L_x_1842) ;  /* 0x0000002800001947 */ /* 0x000fea0003800000 */
[----:B0-----:R-:W0:Y:S01]  /*bbc0*/  LDS.128 R4, [R212+0x7000] ;  /* 0x00700000d4047984 */ /* 0x001e220000000c00 */
[----:B------:R-:W-:Y:S01]  /*bbd0*/  SHF.R.U32.HI R15, RZ, 0x10, R9 ;  /* 0x00000010ff0f7819 */ /* 0x000fe20000011609 */
[----:B------:R-:W-:Y:S01]  /*bbe0*/  HADD2.F32 R13, -RZ, R0.H0_H0 ;  /* 0x20000000ff0d7230 */ /* 0x000fe20000004100 */
[--C-:B------:R-:W-:Y:S02]  /*bbf0*/  SHF.R.U32.HI R12, RZ, 0x10, R11.reuse ;  /* 0x00000010ff0c7819 */ /* 0x100fe4000001160b */
[----:B------:R-:W-:Y:S01]  /*bc00*/  SHF.R.U64 R25, R10, 0x10, R11 ;  /* 0x000000100a197819 */ /* 0x000fe2000000120b */
[----:B------:R-:W-:Y:S01]  /*bc10*/  HADD2.F32 R15, -RZ, R15.H0_H0 ;  /* 0x2000000fff0f7230 */ /* 0x000fe20000004100 */
[----:B------:R-:W-:Y:S01]  /*bc20*/  SHF.R.U64 R21, R8, 0x10, R9 ;  /* 0x0000001008157819 */ /* 0x000fe20000001209 */
[----:B------:R-:W-:Y:S02]  /*bc30*/  HADD2.F32 R12, -RZ, R12.H0_H0 ;  /* 0x2000000cff0c7230 */ /* 0x000fe40000004100 */
[----:B------:R-:W-:-:S02]  /*bc40*/  HADD2.F32 R11, -RZ, R14.H0_H0 ;  /* 0x2000000eff0b7230 */ /* 0x000fc40000004100 */
        /* <DEDUP_REMOVED lines=16> */
[----:B------:R-:W-:-:S02]  /*bd50*/  HADD2.F32 R9, -RZ, R0.H1_H1 ;  /* 0x30000000ff097230 */ /* 0x000fc40000004100 */
[----:B------:R-:W-:Y:S01]  /*bd60*/  FFMA.FTZ R3, R3, R13, R12 ;  /* 0x0000000d03037223 */ /* 0x000fe2000001000c */
[----:B------:R-:W-:Y:S02]  /*bd70*/  HADD2.F32 R4, -RZ, R21.H0_H0 ;  /* 0x20000015ff047230 */ /* 0x000fe40000004100 */
[----:B------:R-:W-:Y:S02]  /*bd80*/  HADD2.F32 R0, -RZ, R25.H0_H0 ;  /* 0x20000019ff007230 */ /* 0x000fe40000004100 */
[CC--:B------:R-:W-:Y:S01]  /*bd90*/  FMUL.FTZ R12, R8.reuse, R9.reuse ;  /* 0x00000009080c7220 */ /* 0x0c0fe20000410000 */
[----:B------:R-:W-:Y:S01]  /*bda0*/  FMUL.FTZ R8, R8, R14 ;  /* 0x0000000e08087220 */ /* 0x000fe20000410000 */
[C---:B------:R-:W-:Y:S01]  /*bdb0*/  FMUL.FTZ R11, R5.reuse, R4 ;  /* 0x00000004050b7220 */ /* 0x040fe20000410000 */
[----:B------:R-:W-:Y:S01]  /*bdc0*/  FMUL.FTZ R13, R5, R0 ;  /* 0x00000000050d7220 */ /* 0x000fe20000410000 */
[C---:B------:R-:W-:Y:S02]  /*bdd0*/  FFMA.FTZ R12, R7.reuse, R14, -R12 ;  /* 0x0000000e070c7223 */ /* 0x040fe4000001080c */
[C---:B------:R-:W-:Y:S01]  /*bde0*/  FFMA.FTZ R5, R6.reuse, R0, -R11 ;  /* 0x0000000006057223 */ /* 0x040fe2000001080b */
[----:B------:R-:W-:Y:S01]  /*bdf0*/  FFMA.FTZ R9, R7, R9, R8 ;  /* 0x0000000907097223 */ /* 0x000fe20000010008 */
[----:B------:R-:W-:Y:S01]  /*be00*/  FFMA.FTZ R0, R6, R4, R13 ;  /* 0x0000000406007223 */ /* 0x000fe2000001000d */
[----:B------:R-:W-:-:S02]  /*be10*/  F2FP.F16.F32.PACK_AB R7, R15, R20 ;  /* 0x000000140f07723e */ /* 0x000fc400000000ff */
[----:B------:R-:W-:Y:S02]  /*be20*/  F2FP.F16.F32.PACK_AB R4, R3, R10 ;  /* 0x0000000a0304723e */ /* 0x000fe400000000ff */
[----:B------:R-:W-:Y:S02]  /*be30*/  F2FP.F16.F32.PACK_AB R6, R9, R12 ;  /* 0x0000000c0906723e */ /* 0x000fe400000000ff */
[----:B------:R-:W-:-:S05]  /*be40*/  F2FP.F16.F32.PACK_AB R5, R0, R5 ;  /* 0x000000050005723e */ /* 0x000fca00000000ff */
[----:B------:R0:W-:Y:S01]  /*be50*/  STS.128 [R212+0x7000], R4 ;  /* 0x00700004d4007388 */ /* 0x0001e20000000c00 */
[----:B------:R-:W-:Y:S05]  /*be60*/  BRA `(.L_x_1842) ;  /* 0x0000002400547947 */ /* 0x000fea0003800000 */
.L_x_1815:
[----:B------:R-:W0:Y:S01]  /*be70*/  LDC R5, c[0x0][0x448] ;  /* 0x00011200ff057b82 */ /* 0x000e220000000800 */
[----:B------:R-:W-:Y:S01]  /*be80*/  ULDC.64 UR4, c[0x0][0x3f8] ;  /* 0x0000fe0000047ab9 */ /* 0x000fe20000000a00 */
[----:B------:R-:W-:Y:S01]  /*be90*/  ULDC.64 UR6, c[0x0][0x408] ;  /* 0x0001020000067ab9 */ /* 0x000fe20000000a00 */
        /* <DEDUP_REMOVED lines=11> */
[C---:B------:R-:W-:Y:S01]  /*bf50*/  IMAD R7, R3.reuse, UR5, R4 ;  /* 0x0000000503077c24 */ /* 0x040fe2000f8e0204 */
        /* <DEDUP_REMOVED lines=12> */
[----:B------:R-:W0:Y:S01]  /*c020*/  LDC R53, c[0x0][0x3f4] ;  /* 0x0000fd00ff357b82 */ /* 0x000e220000000800 */
[----:B------:R-:W3:Y:S01]  /*c030*/  SHFL.IDX PT, R4, R32, RZ, 0x181f ;  /* 0x00181fff20047589 */ /* 0x000ee200000e0000 */
[----:B------:R-:W-:-:S03]  /*c040*/  IMAD R3, R194, R5, RZ ;  /* 0x00000005c2037224 */ /* 0x000fc600078e02ff */
[----:B------:R-:W5:Y:S04]  /*c050*/  SHFL.IDX PT, R0, R35, RZ, 0x181f ;  /* 0x00181fff23007589 */ /* 0x000f6800000e0000 */
[----:B------:R-:W1:Y:S04]  /*c060*/  SHFL.IDX PT, R14, R34, RZ, 0x181f ;  /* 0x00181fff220e7589 */ /* 0x000e6800000e0000 */
[----:B------:R-:W2:Y:S01]  /*c070*/  SHFL.IDX PT, R5, R33, RZ, 0x181f ;  /* 0x00181fff21057589 */ /* 0x000ea200000e0000 */
[----:B0-----:R-:W-:-:S04]  /*c080*/  ISETP.GE.AND P0, PT, R16, R53, PT ;  /* 0x000000351000720c */ /* 0x001fc80003f06270 */
[----:B------:R-:W-:-:S13]  /*c090*/  ISETP.GE.OR P1, PT, R54, R3, P0 ;  /* 0x000000033600720c */ /* 0x000fda0000726670 */
[C---:B------:R-:W-:Y:S02]  /*c0a0*/  @!P1 SHF.L.U32 R21, R16.reuse, 0x1, RZ ;  /* 0x0000000110159819 */ /* 0x040fe400000006ff */
[----:B------:R-:W-:Y:S02]  /*c0b0*/  @!P1 SHF.L.U64.HI R6, R16, 0x1, R17 ;  /* 0x0000000110069819 */ /* 0x000fe40000010211 */
[----:B---3--:R-:W-:-:S05]  /*c0c0*/  @!P1 IADD3 R4, P2, R4, R21, RZ ;  /* 0x0000001504049210 */ /* 0x008fca0007f5e0ff */
[----:B-----5:R-:W-:Y:S02]  /*c0d0*/  @!P1 IMAD.X R7, R0, 0x1, R6, P2 ;  /* 0x0000000100079824 */ /* 0x020fe400010e0606 */
[----:B------:R-:W-:Y:S02]  /*c0e0*/  @!P1 IMAD.MOV.U32 R8, RZ, RZ, R4 ;  /* 0x000000ffff089224 */ /* 0x000fe400078e0004 */
[----:B------:R-:W-:-:S06]  /*c0f0*/  @!P1 IMAD.MOV.U32 R9, RZ, RZ, R7 ;  /* 0x000000ffff099224 */ /* 0x000fcc00078e0007 */
[----:B------:R-:W3:Y:S01]  /*c100*/  @!P1 LD.E.128 R8, desc[UR54][R8.64] ;  /* 0x0000003608089980 */ /* 0x000ee2000c101d00 */
[----:B-1----:R-:W-:-:S05]  /*c110*/  @!P1 IADD3 R14, P2, R14, R21, RZ ;  /* 0x000000150e0e9210 */ /* 0x002fca0007f5e0ff */
[----:B--2---:R-:W-:Y:S02]  /*c120*/  @!P1 IMAD.X R5, R5, 0x1, R6, P2 ;  /* 0x0000000105059824 */ /* 0x004fe400010e0606 */
[----:B------:R-:W-:-:S06]  /*c130*/  @!P1 IMAD.MOV.U32 R4, RZ, RZ, R14 ;  /* 0x000000ffff049224 */ /* 0x000fcc00078e000e */
[----:B------:R-:W2:Y:S01]  /*c140*/  @!P1 LD.E.128 R4, desc[UR54][R4.64] ;  /* 0x0000003604049980 */ /* 0x000ea2000c101d00 */
[----:B------:R-:W-:Y:S02]  /*c150*/  CS2R R46, SRZ ;  /* 0x00000000002e7805 */ /* 0x000fe4000001ff00 */
[----:B------:R-:W-:Y:S02]  /*c160*/  CS2R R50, SRZ ;  /* 0x0000000000327805 */ /* 0x000fe4000001ff00 */
[----:B------:R-:W-:Y:S01]  /*c170*/  CS2R R38, SRZ ;  /* 0x0000000000267805 */ /* 0x000fe2000001ff00 */
[----:B------:R0:W1:Y:S01]  /*c180*/  SHFL.IDX PT, R14, R34, 0x1, 0x181f ;  /* 0x00381f00220e7f89 */ /* 0x00006200000e0000 */
[----:B------:R-:W-:Y:S02]  /*c190*/  CS2R R20, SRZ ;  /* 0x0000000000147805 */ /* 0x000fe4000001ff00 */
[----:B------:R-:W-:Y:S02]  /*c1a0*/  CS2R R24, SRZ ;  /* 0x0000000000187805 */ /* 0x000fe4000001ff00 */
[----:B---3--:R-:W-:Y:S01]  /*c1b0*/  @!P1 MOV R46, R8 ;  /* 0x00000008002e9202 */ /* 0x008fe20000000f00 */
[----:B------:R-:W-:Y:S01]  /*c1c0*/  @!P1 IMAD.MOV.U32 R47, RZ, RZ, R9 ;  /* 0x000000ffff2f9224 */ /* 0x000fe200078e0009 */
[----:B------:R0:W3:Y:S01]  /*c1d0*/  SHFL.IDX PT, R8, R32, 0x1, 0x181f ;  /* 0x00381f0020087f89 */ /* 0x0000e200000e0000 */
[----:B------:R-:W-:-:S02]  /*c1e0*/  @!P1 IMAD.MOV.U32 R50, RZ, RZ, R10 ;  /* 0x000000ffff329224 */ /* 0x000fc400078e000a */
[----:B------:R-:W-:Y:S01]  /*c1f0*/  IMAD.MOV.U32 R0, RZ, RZ, R46 ;  /* 0x000000ffff007224 */ /* 0x000fe200078e002e */
[----:B------:R0:W0:Y:S01]  /*c200*/  SHFL.IDX PT, R9, R33, 0x1, 0x181f ;  /* 0x00381f0021097f89 */ /* 0x00002200000e0000 */
[----:B------:R-:W-:Y:S01]  /*c210*/  IMAD.MOV.U32 R12, RZ, RZ, R47 ;  /* 0x000000ffff0c7224 */ /* 0x000fe200078e002f */
[----:B------:R-:W-:Y:S01]  /*c220*/  MOV R10, R50 ;  /* 0x00000032000a7202 */ /* 0x000fe20000000f00 */
[----:B------:R-:W-:Y:S01]  /*c230*/  @!P1 IMAD.MOV.U32 R51, RZ, RZ, R11 ;  /* 0x000000ffff339224 */ /* 0x000fe200078e000b */
[----:B------:R-:W-:Y:S02]  /*c240*/  PRMT R64, R64, 0x5410, R0 ;  /* 0x0000541040407816 */ /* 0x000fe40000000000 */
[----:B------:R0:W0:Y:S01]  /*c250*/  SHFL.IDX PT, R0, R35, 0x1, 0x181f ;  /* 0x00381f0023007f89 */ /* 0x00002200000e0000 */
[----:B------:R-:W-:Y:S01]  /*c260*/  IMAD.MOV.U32 R11, RZ, RZ, R51 ;  /* 0x000000ffff0b7224 */ /* 0x000fe200078e0033 */
[----:B------:R-:W-:Y:S01]  /*c270*/  PRMT R66, R12, 0x7610, R66 ;  /* 0x000076100c427816 */ /* 0x000fe20000000042 */
[----:B--2---:R-:W-:-:S02]  /*c280*/  @!P1 IMAD.MOV.U32 R38, RZ, RZ, R4 ;  /* 0x000000ffff269224 */ /* 0x004fc400078e0004 */
[----:B------:R-:W-:Y:S01]  /*c290*/  @!P1 IMAD.MOV.U32 R39, RZ, RZ, R5 ;  /* 0x000000ffff279224 */ /* 0x000fe200078e0005 */
[----:B------:R-:W-:Y:S01]  /*c2a0*/  PRMT R37, R10, 0x5410, R11 ;  /* 0x000054100a257816 */ /* 0x000fe2000000000b */
[----:B------:R-:W-:Y:S01]  /*c2b0*/  @!P1 IMAD.MOV.U32 R20, RZ, RZ, R6 ;  /* 0x000000ffff149224 */ /* 0x000fe200078e0006 */
[----:B------:R-:W-:Y:S01]  /*c2c0*/  MOV R4, R38 ;  /* 0x0000002600047202 */ /* 0x000fe20000000f00 */
[----:B------:R-:W-:Y:S02]  /*c2d0*/  @!P1 IMAD.MOV.U32 R21, RZ, RZ, R7 ;  /* 0x000000ffff159224 */ /* 0x000fe400078e0007 */
[----:B------:R-:W-:Y:S02]  /*c2e0*/  IMAD.MOV.U32 R5, RZ, RZ, R39 ;  /* 0x000000ffff057224 */ /* 0x000fe400078e0027 */
[----:B------:R-:W-:Y:S02]  /*c2f0*/  IMAD.MOV.U32 R6, RZ, RZ, R20 ;  /* 0x000000ffff067224 */ /* 0x000fe400078e0014 */
[----:B------:R-:W-:Y:S01]  /*c300*/  IMAD.MOV.U32 R7, RZ, RZ, R21 ;  /* 0x000000ffff077224 */ /* 0x000fe200078e0015 */
[----:B------:R-:W-:-:S02]  /*c310*/  PRMT R66, R66, 0x5410, R5 ;  /* 0x0000541042427816 */ /* 0x000fc40000000005 */
[----:B------:R-:W-:Y:S02]  /*c320*/  PRMT R65, R6, 0x5410, R4 ;  /* 0x0000541006417816 */ /* 0x000fe40000000004 */
[----:B-1-3--:R-:W-:-:S07]  /*c330*/  PRMT R64, R7, 0x7610, R64 ;  /* 0x0000761007407816 */ /* 0x00afce0000000040 */
.L_x_2202:
[----:B------:R-:W-:Y:S01]  /*c340*/  VIADD R4, R54, 0x20 ;  /* 0x0000002036047836 */ /* 0x000fe20000000000 */
[----:B------:R-:W-:Y:S01]  /*c350*/  BSSY B1, `(.L_x_1846) ;  /* 0x0000012000017945 */ /* 0x000fe20003800000 */
[----:B------:R-:W-:Y:S02]  /*c360*/  CS2R R26, SRZ ;  /* 0x00000000001a7805 */ /* 0x000fe4000001ff00 */
[----:B------:R-:W-:Y:S02]  /*c370*/  CS2R R6, SRZ ;  /* 0x0000000000067805 */ /* 0x000fe4000001ff00 */
[----:B------:R-:W-:Y:S02]  /*c380*/  ISETP.GE.AND P1, PT, R4, R3, PT ;  /* 0x000000030400720c */ /* 0x000fe40003f26270 */
[----:B------:R-:W-:-:S11]  /*c390*/  CS2R R4, SRZ ;  /* 0x0000000000047805 */ /* 0x000fd6000001ff00 */
[----:B------:R-:W-:Y:S05]  /*c3a0*/  @P1 BRA `(.L_x_1847) ;  /* 0x0000000000301947 */ /* 0x000fea0003800000 */
[----:B------:R-:W-:Y:S02]  /*c3b0*/  CS2R R26, SRZ ;  /* 0x00000000001a7805 */ /* 0x000fe4000001ff00 */
[----:B------:R-:W-:Y:S02]  /*c3c0*/  CS2R R4, SRZ ;  /* 0x0000000000047805 */ /* 0x000fe4000001ff00 */
[----:B------:R-:W-:Y:S01]  /*c3d0*/  CS2R R6, SRZ ;  /* 0x0000000000067805 */ /* 0x000fe2000001ff00 */
[----:B------:R-:W-:Y:S06]  /*c3e0*/  @P0 BRA `(.L_x_1847) ;  /* 0x0000000000200947 */ /* 0x000fec0003800000 */
[C---:B------:R-:W-:Y:S01]  /*c3f0*/  IMAD.SHL.U32 R15, R16.reuse, 0x2, RZ ;  /* 0x00000002100f7824 */ /* 0x040fe200078e00ff */
[----:B------:R-:W-:-:S04]  /*c400*/  SHF.L.U64.HI R6, R16, 0x1, R17 ;  /* 0x0000000110067819 */ /* 0x000fc80000010211 */
[-C--:B------:R-:W-:Y:S02]  /*c410*/  IADD3 R4, P1, R8, R15.reuse, RZ ;  /* 0x0000000f08047210 */ /* 0x080fe40007f3e0ff */
[----:B------:R-:W-:Y:S02]  /*c420*/  IADD3 R14, P2, R14, R15, RZ ;  /* 0x0000000f0e0e7210 */ /* 0x000fe40007f5e0ff */
[----:B0-----:R-:W-:-:S03]  /*c430*/  IADD3.X R5, R0, R6, RZ, P1, !PT ;  /* 0x0000000600057210 */ /* 0x001fc60000ffe4ff */
[----:B------:R-:W-:-:S03]  /*c440*/  IMAD.X R15, R9, 0x1, R6, P2 ;  /* 0x00000001090f7824 */ /* 0x000fc600010e0606 */
[----:B------:R-:W5:Y:S04]  /*c450*/  LD.E.128 R4, desc[UR54][R4.64] ;  /* 0x0000003604047980 */ /* 0x000f68000c101d00 */
[----:B------:R1:W5:Y:S02]  /*c460*/  LD.E.128 R24, desc[UR54][R14.64] ;  /* 0x000000360e187980 */ /* 0x000364000c101d00 */
.L_x_1847:
[----:B------:R-:W-:Y:S05]  /*c470*/  BSYNC B1 ;  /* 0x0000000000017941 */ /* 0x000fea0003800000 */
.L_x_1846:
[----:B0----5:R-:W-:Y:S01]  /*c480*/  IMAD.MOV.U32 R0, RZ, RZ, R24 ;  /* 0x000000ffff007224 */ /* 0x021fe200078e0018 */
[----:B------:R-:W-:Y:S01]  /*c490*/  UMOV UR4, 0xffffffff ;  /* 0xffffffff00047882 */ /* 0x000fe20000000000 */
[----:B------:R-:W-:Y:S02]  /*c4a0*/  IMAD.MOV.U32 R8, RZ, RZ, R25 ;  /* 0x000000ffff087224 */ /* 0x000fe400078e0019 */
[----:B------:R-:W-:Y:S02]  /*c4b0*/  IMAD.MOV.U32 R9, RZ, RZ, R26 ;  /* 0x000000ffff097224 */ /* 0x000fe400078e001a */
[----:B------:R-:W-:Y:S01]  /*c4c0*/  IMAD.MOV.U32 R10, RZ, RZ, R27 ;  /* 0x000000ffff0a7224 */ /* 0x000fe200078e001b */
[----:B------:R-:W-:Y:S01]  /*c4d0*/  PRMT R55, R0, 0x5410, R8 ;  /* 0x0000541000377816 */ /* 0x000fe20000000008 */
[----:B------:R-:W-:Y:S01]  /*c4e0*/  IMAD.MOV.U32 R8, RZ, RZ, R5 ;  /* 0x000000ffff087224 */ /* 0x000fe200078e0005 */
[----:B------:R-:W-:Y:S02]  /*c4f0*/  MOV R0, R4 ;  /* 0x0000000400007202 */ /* 0x000fe40000000f00 */
[----:B------:R-:W-:Y:S01]  /*c500*/  PRMT R56, R9, 0x5410, R10 ;  /* 0x0000541009387816 */ /* 0x000fe2000000000a */
[----:B------:R-:W-:Y:S01]  /*c510*/  IMAD.MOV.U32 R9, RZ, RZ, R6 ;  /* 0x000000ffff097224 */ /* 0x000fe200078e0006 */
[----:B------:R-:W-:Y:S01]  /*c520*/  PRMT R57, R0, 0x5410, R8 ;  /* 0x0000541000397816 */ /* 0x000fe20000000008 */
[----:B------:R-:W-:-:S05]  /*c530*/  IMAD.MOV.U32 R10, RZ, RZ, R7 ;  /* 0x000000ffff0a7224 */ /* 0x000fca00078e0007 */
[----:B------:R-:W-:Y:S01]  /*c540*/  PRMT R58, R9, 0x5410, R10 ;  /* 0x00005410093a7816 */ /* 0x000fe2000000000a */
[----:B------:R-:W-:Y:S06]  /*c550*/  BRA.DIV UR4, `(.L_x_1848) ;  /* 0x000001da04247947 */ /* 0x000fec000b800000 */
[----:B------:R-:W0:Y:S01]  /*c560*/  SHFL.IDX PT, R8, R32, 0x2, 0x181f ;  /* 0x00581f0020087f89 */ /* 0x000e2200000e0000 */
[----:B------:R-:W-:-:S03]  /*c570*/  VIADD R10, R54, 0x40 ;  /* 0x00000040360a7836 */ /* 0x000fc60000000000 */
[----:B------:R-:W2:Y:S02]  /*c580*/  SHFL.IDX PT, R0, R35, 0x2, 0x181f ;  /* 0x00581f0023007f89 */ /* 0x000ea400000e0000 */
[----:B------:R-:W-:Y:S02]  /*c590*/  ISETP.GE.OR P1, PT, R10, R3, P0 ;  /* 0x000000030a00720c */ /* 0x000fe40000726670 */
[----:B-1----:R-:W1:Y:S04]  /*c5a0*/  SHFL.IDX PT, R14, R34, 0x2, 0x181f ;  /* 0x00581f00220e7f89 */ /* 0x002e6800000e0000 */
[----:B------:R-:W3:Y:S07]  /*c5b0*/  SHFL.IDX PT, R28, R33, 0x2, 0x181f ;  /* 0x00581f00211c7f89 */ /* 0x000eee00000e0000 */
[C---:B------:R-:W-:Y:S01]  /*c5c0*/  @!P1 IMAD.SHL.U32 R31, R16.reuse, 0x2, RZ ;  /* 0x00000002101f9824 */ /* 0x040fe200078e00ff */
[----:B------:R-:W-:-:S04]  /*c5d0*/  @!P1 SHF.L.U64.HI R29, R16, 0x1, R17 ;  /* 0x00000001101d9819 */ /* 0x000fc80000010211 */
[----:B0-----:R-:W-:-:S04]  /*c5e0*/  @!P1 IADD3 R8, P2, R8, R31, RZ ;  /* 0x0000001f08089210 */ /* 0x001fc80007f5e0ff */
[----:B--2---:R-:W-:-:S06]  /*c5f0*/  @!P1 IADD3.X R9, R0, R29, RZ, P2, !PT ;  /* 0x0000001d00099210 */ /* 0x004fcc00017fe4ff */
[----:B------:R-:W2:Y:S01]  /*c600*/  @!P1 LD.E.128 R8, desc[UR54][R8.64] ;  /* 0x0000003608089980 */ /* 0x000ea2000c101d00 */
[----:B-1----:R-:W-:-:S05]  /*c610*/  @!P1 IADD3 R14, P2, R14, R31, RZ ;  /* 0x0000001f0e0e9210 */ /* 0x002fca0007f5e0ff */
[----:B---3--:R-:W-:-:S04]  /*c620*/  @!P1 IMAD.X R29, R28, 0x1, R29, P2 ;  /* 0x000000011c1d9824 */ /* 0x008fc800010e061d */
[----:B------:R-:W-:-:S05]  /*c630*/  @!P1 IMAD.MOV.U32 R15, RZ, RZ, R29 ;  /* 0x000000ffff0f9224 */ /* 0x000fca00078e001d */
[----:B------:R-:W3:Y:S01]  /*c640*/  @!P1 LD.E.128 R28, desc[UR54][R14.64] ;  /* 0x000000360e1c9980 */ /* 0x000ee2000c101d00 */
[----:B------:R-:W-:Y:S02]  /*c650*/  CS2R R44, SRZ ;  /* 0x00000000002c7805 */ /* 0x000fe4000001ff00 */
[----:B------:R-:W-:Y:S02]  /*c660*/  CS2R R48, SRZ ;  /* 0x0000000000307805 */ /* 0x000fe4000001ff00 */
[----:B------:R-:W-:Y:S01]  /*c670*/  CS2R R40, SRZ ;  /* 0x0000000000287805 */ /* 0x000fe2000001ff00 */
[----:B------:R-:W0:Y:S01]  /*c680*/  SHFL.IDX PT, R32, R32, 0x3, 0x181f ;  /* 0x00781f0020207f89 */ /* 0x000e2200000e0000 */
[----:B------:R-:W-:-:S03]  /*c690*/  CS2R R42, SRZ ;  /* 0x00000000002a7805 */ /* 0x000fc6000001ff00 */
[----:B------:R-:W1:Y:S04]  /*c6a0*/  SHFL.IDX PT, R34, R34, 0x3, 0x181f ;  /* 0x00781f0022227f89 */ /* 0x000e6800000e0000 */
[----:B------:R-:W0:Y:S01]  /*c6b0*/  SHFL.IDX PT, R33, R33, 0x3, 0x181f ;  /* 0x00781f0021217f89 */ /* 0x000e2200000e0000 */
[----:B--2---:R-:W-:Y:S02]  /*c6c0*/  @!P1 IMAD.MOV.U32 R44, RZ, RZ, R8 ;  /* 0x000000ffff2c9224 */ /* 0x004fe400078e0008 */
[----:B------:R-:W-:Y:S02]  /*c6d0*/  @!P1 IMAD.MOV.U32 R45, RZ, RZ, R9 ;  /* 0x000000ffff2d9224 */ /* 0x000fe400078e0009 */
[----:B------:R-:W-:Y:S02]  /*c6e0*/  IMAD.MOV.U32 R0, RZ, RZ, R44 ;  /* 0x000000ffff007224 */ /* 0x000fe400078e002c */
[----:B------:R-:W-:Y:S01]  /*c6f0*/  @!P1 IMAD.MOV.U32 R48, RZ, RZ, R10 ;  /* 0x000000ffff309224 */ /* 0x000fe200078e000a */
[----:B------:R-:W-:Y:S01]  /*c700*/  MOV R12, R45 ;  /* 0x0000002d000c7202 */ /* 0x000fe20000000f00 */
[----:B------:R-:W-:-:S02]  /*c710*/  @!P1 IMAD.MOV.U32 R49, RZ, RZ, R11 ;  /* 0x000000ffff319224 */ /* 0x000fc400078e000b */
[----:B------:R-:W-:Y:S01]  /*c720*/  IMAD.MOV.U32 R8, RZ, RZ, R48 ;  /* 0x000000ffff087224 */ /* 0x000fe200078e0030 */
[----:B------:R-:W-:Y:S01]  /*c730*/  PRMT R59, R0, 0x5410, R12 ;  /* 0x00005410003b7816 */ /* 0x000fe2000000000c */
[----:B------:R-:W-:Y:S01]  /*c740*/  IMAD.MOV.U32 R9, RZ, RZ, R49 ;  /* 0x000000ffff097224 */ /* 0x000fe200078e0031 */
[----:B------:R2:W0:Y:S01]  /*c750*/  SHFL.IDX PT, R0, R35, 0x3, 0x181f ;  /* 0x00781f0023007f89 */ /* 0x00042200000e0000 */
[----:B---3--:R-:W-:Y:S01]  /*c760*/  @!P1 MOV R41, R29 ;  /* 0x0000001d00299202 */ /* 0x008fe20000000f00 */
[----:B------:R-:W-:Y:S02]  /*c770*/  @!P1 IMAD.MOV.U32 R40, RZ, RZ, R28 ;  /* 0x000000ffff289224 */ /* 0x000fe400078e001c */
[----:B------:R-:W-:Y:S01]  /*c780*/  PRMT R52, R8, 0x5410, R9 ;  /* 0x0000541008347816 */ /* 0x000fe20000000009 */
[----:B------:R-:W-:Y:S02]  /*c790*/  @!P1 IMAD.MOV.U32 R42, RZ, RZ, R30 ;  /* 0x000000ffff2a9224 */ /* 0x000fe400078e001e */
[----:B------:R-:W-:-:S02]  /*c7a0*/  @!P1 IMAD.MOV.U32 R43, RZ, RZ, R31 ;  /* 0x000000ffff2b9224 */ /* 0x000fc400078e001f */
[----:B------:R-:W-:Y:S02]  /*c7b0*/  IMAD.MOV.U32 R8, RZ, RZ, R40 ;  /* 0x000000ffff087224 */ /* 0x000fe400078e0028 */
[----:B------:R-:W-:Y:S01]  /*c7c0*/  IMAD.MOV.U32 R9, RZ, RZ, R41 ;  /* 0x000000ffff097224 */ /* 0x000fe200078e0029 */
[----:B------:R-:W-:Y:S01]  /*c7d0*/  MOV R11, R43 ;  /* 0x0000002b000b7202 */ /* 0x000fe20000000f00 */
[----:B------:R-:W-:-:S03]  /*c7e0*/  IMAD.MOV.U32 R10, RZ, RZ, R42 ;  /* 0x000000ffff0a7224 */ /* 0x000fc600078e002a */
[----:B------:R-:W-:Y:S02]  /*c7f0*/  PRMT R62, R8, 0x5410, R9 ;  /* 0x00005410083e7816 */ /* 0x000fe40000000009 */
[----:B------:R-:W-:Y:S02]  /*c800*/  CS2R R8, SRZ ;  /* 0x0000000000087805 */ /* 0x000fe4000001ff00 */
[----:B-12---:R-:W-:-:S07]  /*c810*/  PRMT R63, R10, 0x5410, R11 ;  /* 0x000054100a3f7816 */ /* 0x006fce000000000b */
.L_x_2212:
[----:B------:R-:W-:Y:S01]  /*c820*/  VIADD R54, R54, 0x60 ;  /* 0x0000006036367836 */ /* 0x000fe20000000000 */
[----:B------:R-:W-:Y:S01]  /*c830*/  BSSY B1, `(.L_x_1849) ;  /* 0x0000012000017945 */ /* 0x000fe20003800000 */
[----:B------:R-:W-:Y:S02]  /*c840*/  CS2R R10, SRZ ;  /* 0x00000000000a7805 */ /* 0x000fe4000001ff00 */
[----:B------:R-:W-:Y:S02]  /*c850*/  CS2R R12, SRZ ;  /* 0x00000000000c7805 */ /* 0x000fe4000001ff00 */
[----:B------:R-:W-:Y:S02]  /*c860*/  CS2R R14, SRZ ;  /* 0x00000000000e7805 */ /* 0x000fe4000001ff00 */
[----:B------:R-:W-:-:S13]  /*c870*/  ISETP.GE.AND P1, PT, R54, R3, PT ;  /* 0x000000033600720c */ /* 0x000fda0003f26270 */
[----:B------:R-:W-:Y:S05]  /*c880*/  @P1 BRA `(.L_x_1850) ;  /* 0x0000000000301947 */ /* 0x000fea0003800000 */
[----:B------:R-:W-:Y:S02]  /*c890*/  CS2R R10, SRZ ;  /* 0x00000000000a7805 */ /* 0x000fe4000001ff00 */
[----:B------:R-:W-:Y:S02]  /*c8a0*/  CS2R R12, SRZ ;  /* 0x00000000000c7805 */ /* 0x000fe4000001ff00 */
[----:B------:R-:W-:Y:S01]  /*c8b0*/  CS2R R14, SRZ ;  /* 0x00000000000e7805 */ /* 0x000fe2000001ff00 */
[----:B------:R-:W-:Y:S06]  /*c8c0*/  @P0 BRA `(.L_x_1850) ;  /* 0x0000000000200947 */ /* 0x000fec0003800000 */
[C---:B------:R-:W-:Y:S01]  /*c8d0*/  IMAD.SHL.U32 R11, R16.reuse, 0x2, RZ ;  /* 0x00000002100b7824 */ /* 0x040fe200078e00ff */
[----:B------:R-:W-:-:S04]  /*c8e0*/  SHF.L.U64.HI R9, R16, 0x1, R17 ;  /* 0x0000000110097819 */ /* 0x000fc80000010211 */
[-C--:B0-----:R-:W-:Y:S02]  /*c8f0*/  IADD3 R12, P1, R32, R11.reuse, RZ ;  /* 0x0000000b200c7210 */ /* 0x081fe40007f3e0ff */
[----:B------:R-:W-:-:S03]  /*c900*/  IADD3 R8, P2, R34, R11, RZ ;  /* 0x0000000b22087210 */ /* 0x000fc60007f5e0ff */
[--C-:B------:R-:W-:Y:S02]  /*c910*/  IMAD.X R13, R0, 0x1, R9.reuse, P1 ;  /* 0x00000001000d7824 */ /* 0x100fe400008e0609 */
[----:B------:R-:W-:-:S04]  /*c920*/  IMAD.X R9, R33, 0x1, R9, P2 ;  /* 0x0000000121097824 */ /* 0x000fc800010e0609 */
[----:B------:R-:W5:Y:S04]  /*c930*/  LD.E.128 R12, desc[UR54][R12.64] ;  /* 0x000000360c0c7980 */ /* 0x000f68000c101d00 */
[----:B------:R-:W5:Y:S02]  /*c940*/  LD.E.128 R8, desc[UR54][R8.64] ;  /* 0x0000003608087980 */ /* 0x000f64000c101d00 */
.L_x_1850:
[----:B------:R-:W-:Y:S05]  /*c950*/  BSYNC B1 ;  /* 0x0000000000017941 */ /* 0x000fea0003800000 */
.L_x_1849:
[----:B------:R-:W-:Y:S01]  /*c960*/  ULEA.HI UR4, UR37, UR37, URZ, 0x1 ;  /* 0x0000002525047291 */ /* 0x000fe2000f8f083f */
[C---:B0-----:R-:W-:Y:S01]  /*c970*/  IADD3 R0, R188.reuse, 0x20, RZ ;  /* 0x00000020bc007810 */ /* 0x041fe20007ffe0ff */
[----:B------:R-:W-:Y:S01]  /*c980*/  VIADD R31, R188, 0x40 ;  /* 0x00000040bc1f7836 */ /* 0x000fe20000000000 */
[----:B------:R-:W-:Y:S01]  /*c990*/  VIADDMNMX R3, R3, -R198, 0x80, PT ;  /* 0x0000008003037446 */ /* 0x000fe200038009c6 */
[----:B------:R-:W-:Y:S01]  /*c9a0*/  ULOP3.LUT UR4, UR4, 0xfffffffe, URZ, 0xc0, !UPT ;  /* 0xfffffffe04047892 */ /* 0x000fe2000f8ec03f */
[----:B-----5:R-:W-:Y:S01]  /*c9b0*/  IMAD.MOV.U32 R28, RZ, RZ, R9 ;  /* 0x000000ffff1c7224 */ /* 0x020fe200078e0009 */
[----:B------:R-:W-:Y:S01]  /*c9c0*/  BSSY B1, `(.L_x_1851) ;  /* 0x0000015000017945 */ /* 0x000fe20003800000 */
[-C--:B------:R-:W-:Y:S01]  /*c9d0*/  ISETP.GE.OR P2, PT, R0, R3.reuse, P0 ;  /* 0x000000030000720c */ /* 0x080fe20000746670 */
[----:B------:R-:W-:Y:S01]  /*c9e0*/  UIADD3 UR4, UR37, -UR4, URZ ;  /* 0x8000000425047290 */ /* 0x000fe2000fffe03f */
[----:B------:R-:W-:Y:S01]  /*c9f0*/  IMAD.MOV.U32 R0, RZ, RZ, R8 ;  /* 0x000000ffff007224 */ /* 0x000fe200078e0008 */
[CC--:B------:R-:W-:Y:S01]  /*ca00*/  ISETP.GE.OR P3, PT, R188.reuse, R3.reuse, P0 ;  /* 0x00000003bc00720c */ /* 0x0c0fe20000766670 */
[----:B------:R-:W-:Y:S01]  /*ca10*/  VIADD R30, R188, 0x60 ;  /* 0x00000060bc1e7836 */ /* 0x000fe20000000000 */
[----:B------:R-:W-:-:S02]  /*ca20*/  ISETP.GE.OR P1, PT, R31, R3, P0 ;  /* 0x000000031f00720c */ /* 0x000fc40000726670 */
[----:B------:R-:W-:Y:S01]  /*ca30*/  IMAD.U32 R29, RZ, RZ, UR4 ;  /* 0x00000004ff1d7e24 */ /* 0x000fe2000f8e00ff */
[----:B------:R-:W-:Y:S01]  /*ca40*/  PRMT R54, R0, 0x5410, R28 ;  /* 0x0000541000367816 */ /* 0x000fe2000000001c */
[----:B------:R-:W-:Y:S01]  /*ca50*/  IMAD.MOV.U32 R0, RZ, RZ, R10 ;  /* 0x000000ffff007224 */ /* 0x000fe200078e000a */
[----:B------:R-:W-:Y:S01]  /*ca60*/  ISETP.GE.OR P0, PT, R30, R3, P0 ;  /* 0x000000031e00720c */ /* 0x000fe20000706670 */
[----:B------:R-:W-:Y:S01]  /*ca70*/  IMAD.MOV.U32 R28, RZ, RZ, R12 ;  /* 0x000000ffff1c7224 */ /* 0x000fe200078e000c */
[----:B------:R-:W-:Y:S01]  /*ca80*/  SHF.L.U32 R29, R29, 0x1f, RZ ;  /* 0x0000001f1d1d7819 */ /* 0x000fe200000006ff */
[----:B------:R-:W-:Y:S01]  /*ca90*/  IMAD.MOV.U32 R30, RZ, RZ, R13 ;  /* 0x000000ffff1e7224 */ /* 0x000fe200078e000d */
[----:B------:R-:W-:Y:S02]  /*caa0*/  MOV R3, R11 ;  /* 0x0000000b00037202 */ /* 0x000fe40000000f00 */
[----:B------:R-:W0:Y:S02]  /*cab0*/  SYNCS.PHASECHK.TRANS64.TRYWAIT P4, [R18+URZ+0x28800], R29 ;  /* 0x0288001d120075a7 */ /* 0x000e24000808017f */
[----:B------:R-:W-:Y:S01]  /*cac0*/  PRMT R60, R0, 0x5410, R3 ;  /* 0x00005410003c7816 */ /* 0x000fe20000000003 */
[----:B------:R-:W-:Y:S01]  /*cad0*/  IMAD.MOV.U32 R0, RZ, RZ, R14 ;  /* 0x000000ffff007224 */ /* 0x000fe200078e000e */
[----:B------:R-:W-:Y:S01]  /*cae0*/  PRMT R61, R28, 0x5410, R30 ;  /* 0x000054101c3d7816 */ /* 0x000fe2000000001e */
[----:B------:R-:W-:Y:S01]  /*caf0*/  IMAD.MOV.U32 R3, RZ, RZ, R15 ;  /* 0x000000ffff037224 */ /* 0x000fe200078e000f */
[----:B0-----:R-:W-:Y:S06]  /*cb00*/  @!P4 BRA `(.L_x_1852) ;  /* 0x000001d80014c947 */ /* 0x001fec0003800000 */
.L_x_2213:
[----:B------:R-:W-:Y:S05]  /*cb10*/  BSYNC B1 ;  /* 0x0000000000017941 */ /* 0x000fea0003800000 */
.L_x_1851:
[----:B------:R-:W-:Y:S04]  /*cb20*/  BSSY B1, `(.L_x_1853) ;  /* 0x0000061000017945 */ /* 0x000fe80003800000 */
[----:B------:R-:W-:Y:S05]  /*cb30*/  @P3 BRA `(.L_x_1854) ;  /* 0x00000004007c3947 */ /* 0x000fea0003800000 */
[----:B------:R-:W-:Y:S01]  /*cb40*/  LEA.HI R28, R53, R220, RZ, 0x1d ;  /* 0x000000dc351c7211 */ /* 0x000fe200078fe8ff */
[--C-:B------:R-:W-:Y:S01]  /*cb50*/  HADD2.F32 R69, -RZ, R66.reuse.H1_H1 ;  /* 0x30000042ff457230 */ /* 0x100fe20000004100 */
[----:B------:R-:W-:Y:S01]  /*cb60*/  SHF.R.U32.HI R31, RZ, 0x3, R207 ;  /* 0x00000003ff1f7819 */ /* 0x000fe200000116cf */
[----:B------:R-:W-:Y:S01]  /*cb70*/  HADD2.F32 R68, -RZ, R66.H0_H0 ;  /* 0x20000042ff447230 */ /* 0x000fe20000004100 */
[----:B0-----:R-:W-:Y:S01]  /*cb80*/  SHF.R.S32.HI R29, RZ, 0x1f, R28 ;  /* 0x0000001fff1d7819 */ /* 0x001fe2000001141c */
[----:B------:R-:W-:Y:S01]  /*cb90*/  IMAD.SHL.U32 R30, R28, 0x8, RZ ;  /* 0x000000081c1e7824 */ /* 0x000fe200078e00ff */
[----:B------:R-:W-:Y:S02]  /*cba0*/  SHF.R.U64 R80, R46, 0x10, R47 ;  /* 0x000000102e507819 */ /* 0x000fe4000000122f */
[----:B------:R-:W-:Y:S02]  /*cbb0*/  LEA.HI R29, R29, R28, RZ, 0x3 ;  /* 0x0000001c1d1d7211 */ /* 0x000fe400078f18ff */
[----:B------:R-:W-:-:S02]  /*cbc0*/  LOP3.LUT R30, R207, 0x38, R30, 0xf8, !PT ;  /* 0x00000038cf1e7812 */ /* 0x000fc400078ef81e */
[----:B------:R-:W-:Y:S02]  /*cbd0*/  SHF.L.U32 R29, R29, 0xa, RZ ;  /* 0x0000000a1d1d7819 */ /* 0x000fe400000006ff */
[----:B------:R-:W-:Y:S02]  /*cbe0*/  LOP3.LUT R33, R30, R31, RZ, 0x3c, !PT ;  /* 0x0000001f1e217212 */ /* 0x000fe400078e3cff */
[----:B------:R-:W-:Y:S02]  /*cbf0*/  LOP3.LUT R32, R29, 0x7fffe000, RZ, 0xc0, !PT ;  /* 0x7fffe0001d207812 */ /* 0x000fe400078ec0ff */
[----:B------:R-:W0:Y:S01]  /*cc00*/  LDS.128 R28, [R212] ;  /* 0x00000000d41c7984 */ /* 0x000e220000000c00 */
[----:B------:R-:W-:Y:S02]  /*cc10*/  SHF.R.U64 R75, R20, 0x10, R21 ;  /* 0x00000010144b7819 */ /* 0x000fe40000001215 */
[----:B------:R-:W-:Y:S02]  /*cc20*/  IADD3 R33, R33, R32, R211 ;  /* 0x0000002021217210 */ /* 0x000fe40007ffe0d3 */
[----:B------:R-:W-:-:S02]  /*cc30*/  SHF.R.U32.HI R73, RZ, 0x10, R21 ;  /* 0x00000010ff497819 */ /* 0x000fc40000011615 */
[----:B------:R-:W-:Y:S01]  /*cc40*/  SHF.R.U32.HI R71, RZ, 0x10, R47 ;  /* 0x00000010ff477819 */ /* 0x000fe2000001162f */
[----:B------:R-:W-:Y:S01]  /*cc50*/  IMAD R67, R33, 0x2, R18 ;  /* 0x0000000221437824 */ /* 0x000fe200078e0212 */
[----:B------:R-:W-:Y:S02]  /*cc60*/  SHF.R.U32.HI R70, RZ, 0x10, R39 ;  /* 0x00000010ff467819 */ /* 0x000fe40000011627 */
[--C-:B------:R-:W-:Y:S02]  /*cc70*/  SHF.R.U64 R79, R50, 0x10, R51.reuse ;  /* 0x00000010324f7819 */ /* 0x100fe40000001233 */
[----:B------:R-:W1:Y:S01]  /*cc80*/  LDS.128 R32, [R67+0x10400] ;  /* 0x0104000043207984 */ /* 0x000e620000000c00 */
[----:B------:R-:W-:Y:S01]  /*cc90*/  HADD2.F32 R70, -RZ, R70.H0_H0 ;  /* 0x20000046ff467230 */ /* 0x000fe20000004100 */
[----:B------:R-:W-:Y:S02]  /*cca0*/  SHF.R.U32.HI R78, RZ, 0x10, R51 ;  /* 0x00000010ff4e7819 */ /* 0x000fe40000011633 */
[----:B------:R-:W-:Y:S01]  /*ccb0*/  SHF.R.U64 R77, R38, 0x10, R39 ;  /* 0x00000010264d7819 */ /* 0x000fe20000001227 */
[----:B0-----:R-:W-:-:S02]  /*ccc0*/  HADD2.F32 R21, -RZ, R29.H0_H0 ;  /* 0x2000001dff157230 */ /* 0x001fc40000004100 */
[----:B------:R-:W-:Y:S02]  /*ccd0*/  HADD2.F32 R20, -RZ, R28.H0_H0 ;  /* 0x2000001cff147230 */ /* 0x000fe40000004100 */
[----:B------:R-:W-:Y:S02]  /*cce0*/  HADD2.F32 R29, -RZ, R29.H1_H1 ;  /* 0x3000001dff1d7230 */ /* 0x000fe40000004100 */
[----:B------:R-:W-:Y:S02]  /*ccf0*/  HADD2.F32 R38, -RZ, R30.H0_H0 ;  /* 0x2000001eff267230 */ /* 0x000fe40000004100 */
[--C-:B------:R-:W-:Y:S02]  /*cd00*/  HADD2.F32 R39, -RZ, R31.reuse.H0_H0 ;  /* 0x2000001fff277230 */ /* 0x100fe40000004100 */
[----:B------:R-:W-:Y:S02]  /*cd10*/  HADD2.F32 R31, -RZ, R31.H1_H1 ;  /* 0x3000001fff1f7230 */ /* 0x000fe40000004100 */
[----:B------:R-:W-:-:S02]  /*cd20*/  HADD2.F32 R28, -RZ, R28.H1_H1 ;  /* 0x3000001cff1c7230 */ /* 0x000fc40000004100 */
[--C-:B-1----:R-:W-:Y:S02]  /*cd30*/  HADD2.F32 R46, -RZ, R33.reuse.H0_H0 ;  /* 0x20000021ff2e7230 */ /* 0x102fe40000004100 */
[----:B------:R-:W-:Y:S02]  /*cd40*/  HADD2.F32 R47, -RZ, R33.H1_H1 ;  /* 0x30000021ff2f7230 */ /* 0x000fe40000004100 */
[----:B------:R-:W-:Y:S02]  /*cd50*/  HADD2.F32 R33, -RZ, R32.H0_H0 ;  /* 0x20000020ff217230 */ /* 0x000fe40000004100 */
[C---:B------:R-:W-:Y:S01]  /*cd60*/  FMUL.FTZ R66, R46.reuse, R69 ;  /* 0x000000452e427220 */ /* 0x040fe20000410000 */
[----:B------:R-:W-:Y:S01]  /*cd70*/  FMUL.FTZ R72, R46, R68 ;  /* 0x000000442e487220 */ /* 0x000fe20000410000 */
[----:B------:R-:W-:Y:S02]  /*cd80*/  HADD2.F32 R46, -RZ, R71.H0_H0 ;  /* 0x20000047ff2e7230 */ /* 0x000fe40000004100 */
[----:B------:R-:W-:Y:S01]  /*cd90*/  FMUL.FTZ R74, R47, R70 ;  /* 0x000000462f4a7220 */ /* 0x000fe20000410000 */
[----:B------:R-:W-:Y:S01]  /*cda0*/  FFMA.FTZ R68, R21, R68, -R66 ;  /* 0x0000004415447223 */ /* 0x000fe20000010842 */
[----:B------:R-:W-:-:S02]  /*cdb0*/  HADD2.F32 R66, -RZ, R65.H1_H1 ;  /* 0x30000041ff427230 */ /* 0x000fc40000004100 */
[----:B------:R-:W-:Y:S01]  /*cdc0*/  FFMA.FTZ R72, R21, R69, R72 ;  /* 0x0000004515487223 */ /* 0x000fe20000010048 */
[----:B------:R-:W-:Y:S02]  /*cdd0*/  HADD2.F32 R21, -RZ, R64.H1_H1 ;  /* 0x30000040ff157230 */ /* 0x000fe40000004100 */
[----:B------:R-:W-:Y:S01]  /*cde0*/  FMUL.FTZ R76, R47, R46 ;  /* 0x0000002e2f4c7220 */ /* 0x000fe20000410000 */
[----:B------:R-:W-:Y:S02]  /*cdf0*/  HADD2.F32 R50, -RZ, R34.H0_H0 ;  /* 0x20000022ff327230 */ /* 0x000fe40000004100 */
[C---:B------:R-:W-:Y:S01]  /*ce00*/  FMUL.FTZ R47, R33.reuse, R66 ;  /* 0x00000042212f7220 */ /* 0x040fe20000410000 */
[----:B------:R-:W-:Y:S02]  /*ce10*/  HADD2.F32 R65, -RZ, R65.H0_H0 ;  /* 0x20000041ff417230 */ /* 0x000fe40000004100 */
[----:B------:R-:W-:Y:S01]  /*ce20*/  FMUL.FTZ R33, R33, R21 ;  /* 0x0000001521217220 */ /* 0x000fe20000410000 */
[----:B------:R-:W-:-:S02]  /*ce30*/  HADD2.F32 R51, -RZ, R35.H0_H0 ;  /* 0x20000023ff337230 */ /* 0x000fc40000004100 */
[C---:B------:R-:W-:Y:S01]  /*ce40*/  FFMA.FTZ R47, R20.reuse, R21, -R47 ;  /* 0x00000015142f7223 */ /* 0x040fe2000001082f */
[--C-:B------:R-:W-:Y:S02]  /*ce50*/  HADD2.F32 R21, -RZ, R37.reuse.H0_H0 ;  /* 0x20000025ff157230 */ /* 0x100fe40000004100 */
[C---:B------:R-:W-:Y:S01]  /*ce60*/  FFMA.FTZ R69, R29.reuse, R46, -R74 ;  /* 0x0000002e1d457223 */ /* 0x040fe2000001084a */
[----:B------:R-:W-:Y:S02]  /*ce70*/  HADD2.F32 R64, -RZ, R64.H0_H0 ;  /* 0x20000040ff407230 */ /* 0x000fe40000004100 */
[----:B------:R-:W-:Y:S01]  /*ce80*/  FFMA.FTZ R71, R29, R70, R76 ;  /* 0x000000461d477223 */ /* 0x000fe2000001004c */
[----:B------:R-:W-:Y:S01]  /*ce90*/  FFMA.FTZ R66, R20, R66, R33 ;  /* 0x0000004214427223 */ /* 0x000fe20000010021 */
[C---:B------:R-:W-:Y:S01]  /*cea0*/  FMUL.FTZ R29, R50.reuse, R65 ;  /* 0x00000041321d7220 */ /* 0x040fe20000410000 */
[----:B------:R-:W-:Y:S02]  /*ceb0*/  HADD2.F32 R20, -RZ, R37.H1_H1 ;  /* 0x30000025ff147230 */ /* 0x000fe40000004100 */
[----:B------:R-:W-:Y:S01]  /*cec0*/  FMUL.FTZ R33, R50, R21 ;  /* 0x0000001532217220 */ /* 0x000fe20000410000 */
[----:B------:R-:W-:-:S02]  /*ced0*/  HADD2.F32 R35, -RZ, R35.H1_H1 ;  /* 0x30000023ff237230 */ /* 0x000fc40000004100 */
[C---:B------:R-:W-:Y:S01]  /*cee0*/  FMUL.FTZ R70, R51.reuse, R64 ;  /* 0x0000004033467220 */ /* 0x040fe20000410000 */
[----:B------:R-:W-:Y:S02]  /*cef0*/  HADD2.F32 R50, -RZ, R73.H0_H0 ;  /* 0x20000049ff327230 */ /* 0x000fe40000004100 */
[C---:B------:R-:W-:Y:S01]  /*cf00*/  FFMA.FTZ R37, R38.reuse, R21, -R29 ;  /* 0x0000001526257223 */ /* 0x040fe2000001081d */
[----:B------:R-:W-:Y:S02]  /*cf10*/  HADD2.F32 R46, -RZ, R78.H0_H0 ;  /* 0x2000004eff2e7230 */ /* 0x000fe40000004100 */
[-C--:B------:R-:W-:Y:S01]  /*cf20*/  FMUL.FTZ R51, R51, R20.reuse ;  /* 0x0000001433337220 */ /* 0x080fe20000410000 */
[----:B------:R-:W-:Y:S01]  /*cf30*/  FFMA.FTZ R70, R39, R20, -R70 ;  /* 0x0000001427467223 */ /* 0x000fe20000010846 */
[----:B------:R-:W-:Y:S01]  /*cf40*/  FFMA.FTZ R38, R38, R65, R33 ;  /* 0x0000004126267223 */ /* 0x000fe20000010021 */
[C---:B------:R-:W-:Y:S01]  /*cf50*/  FMUL.FTZ R74, R35.reuse, R50 ;  /* 0x00000032234a7220 */ /* 0x040fe20000410000 */
[----:B------:R-:W-:Y:S01]  /*cf60*/  FMUL.FTZ R20, R35, R46 ;  /* 0x0000002e23147220 */ /* 0x000fe20000410000 */
[----:B------:R-:W-:-:S02]  /*cf70*/  HADD2.F32 R32, -RZ, R32.H1_H1 ;  /* 0x30000020ff207230 */ /* 0x000fc40000004100 */
[----:B------:R-:W-:Y:S01]  /*cf80*/  FFMA.FTZ R51, R39, R64, R51 ;  /* 0x0000004027337223 */ /* 0x000fe20000010033 */
[----:B------:R-:W-:Y:S02]  /*cf90*/  HADD2.F32 R34, -RZ, R34.H1_H1 ;  /* 0x30000022ff227230 */ /* 0x000fe40000004100 */
[C---:B------:R-:W-:Y:S01]  /*cfa0*/  FFMA.FTZ R65, R31.reuse, R46, -R74 ;  /* 0x0000002e1f417223 */ /* 0x040fe2000001084a */
[----:B------:R-:W-:Y:S02]  /*cfb0*/  HADD2.F32 R33, -RZ, R77.H0_H0 ;  /* 0x2000004dff217230 */ /* 0x000fe40000004100 */
[----:B------:R-:W-:Y:S01]  /*cfc0*/  FFMA.FTZ R50, R31, R50, R20 ;  /* 0x000000321f327223 */ /* 0x000fe20000010014 */
[----:B------:R-:W-:Y:S02]  /*cfd0*/  HADD2.F32 R35, -RZ, R75.H0_H0 ;  /* 0x2000004bff237230 */ /* 0x000fe40000004100 */
[----:B------:R-:W-:Y:S02]  /*cfe0*/  HADD2.F32 R21, -RZ, R80.H0_H0 ;  /* 0x20000050ff157230 */ /* 0x000fe40000004100 */
[----:B------:R-:W-:Y:S01]  /*cff0*/  FMUL.FTZ R31, R32, R33 ;  /* 0x00000021201f7220 */ /* 0x000fe20000410000 */
[----:B------:R-:W-:-:S02]  /*d000*/  HADD2.F32 R29, -RZ, R79.H0_H0 ;  /* 0x2000004fff1d7230 */ /* 0x000fc40000004100 */
[----:B------:R-:W-:Y:S01]  /*d010*/  FMUL.FTZ R39, R34, R35 ;  /* 0x0000002322277220 */ /* 0x000fe20000410000 */
[----:B------:R-:W-:Y:S02]  /*d020*/  HADD2.F32 R30, -RZ, R30.H1_H1 ;  /* 0x3000001eff1e7230 */ /* 0x000fe40000004100 */
[-C--:B------:R-:W-:Y:S01]  /*d030*/  FMUL.FTZ R32, R32, R21.reuse ;  /* 0x0000001520207220 */ /* 0x080fe20000410000 */
[----:B------:R-:W-:Y:S01]  /*d040*/  FFMA.FTZ R20, R28, R21, -R31 ;  /* 0x000000151c147223 */ /* 0x000fe2000001081f */
[-C--:B------:R-:W-:Y:S01]  /*d050*/  FMUL.FTZ R46, R34, R29.reuse ;  /* 0x0000001d222e7220 */ /* 0x080fe20000410000 */
[----:B------:R-:W-:Y:S01]  /*d060*/  F2FP.F16.F32.PACK_AB R31, R65, R70 ;  /* 0x00000046411f723e */ /* 0x000fe200000000ff */
[----:B------:R-:W-:Y:S01]  /*d070*/  FFMA.FTZ R34, R30, R29, -R39 ;  /* 0x0000001d1e227223 */ /* 0x000fe20000010827 */
[----:B------:R-:W-:Y:S01]  /*d080*/  FFMA.FTZ R21, R28, R33, R32 ;  /* 0x000000211c157223 */ /* 0x000fe20000010020 */
[----:B------:R-:W-:Y:S01]  /*d090*/  FFMA.FTZ R39, R30, R35, R46 ;  /* 0x000000231e277223 */ /* 0x000fe2000001002e */
        /* <DEDUP_REMOVED lines=9> */
.L_x_1854:
[----:B------:R-:W-:Y:S05]  /*d130*/  BSYNC B1 ;  /* 0x0000000000017941 */ /* 0x000fea0003800000 */
.L_x_1853:
[----:B------:R-:W-:Y:S04]  /*d140*/  BSSY B1, `(.L_x_1855) ;  /* 0x0000062000017945 */ /* 0x000fe80003800000 */
[----:B------:R-:W-:Y:S05]  /*d150*/  @P2 BRA `(.L_x_1856) ;  /* 0x0000000400802947 */ /* 0x000fea0003800000 */
[----:B------:R-:W2:Y:S01]  /*d160*/  LDL R69, [R1+0x30] ;  /* 0x0000300001457983 */ /* 0x000ea20000100800 */
[----:B------:R-:W-:Y:S01]  /*d170*/  LEA.HI R20, R53, R220, RZ, 0x1d ;  /* 0x000000dc35147211 */ /* 0x000fe200078fe8ff */
[--C-:B------:R-:W-:Y:S01]  /*d180*/  HADD2.F32 R37, -RZ, R55.reuse.H1_H1 ;  /* 0x30000037ff257230 */ /* 0x100fe20000004100 */
[----:B01----:R-:W-:Y:S01]  /*d190*/  SHF.R.U32.HI R29, RZ, 0x3, R203 ;  /* 0x00000003ff1d7819 */ /* 0x003fe200000116cb */
[----:B------:R-:W-:Y:S01]  /*d1a0*/  HADD2.F32 R55, -RZ, R55.H0_H0 ;  /* 0x20000037ff377230 */ /* 0x000fe20000004100 */
[----:B------:R-:W-:Y:S01]  /*d1b0*/  SHF.R.S32.HI R21, RZ, 0x1f, R20 ;  /* 0x0000001fff157819 */ /* 0x000fe20000011414 */
[----:B------:R-:W-:Y:S01]  /*d1c0*/  IMAD.SHL.U32 R28, R20, 0x8, RZ ;  /* 0x00000008141c7824 */ /* 0x000fe200078e00ff */
[--C-:B------:R-:W-:Y:S02]  /*d1d0*/  SHF.R.U32.HI R38, RZ, 0x10, R25.reuse ;  /* 0x00000010ff267819 */ /* 0x100fe40000011619 */
[----:B------:R-:W-:Y:S02]  /*d1e0*/  LEA.HI R21, R21, R20, RZ, 0x3 ;  /* 0x0000001415157211 */ /* 0x000fe400078f18ff */
[----:B------:R-:W-:Y:S01]  /*d1f0*/  LOP3.LUT R20, R203, 0x38, R28, 0xf8, !PT ;  /* 0x00000038cb147812 */ /* 0x000fe200078ef81c */
[----:B------:R-:W-:Y:S01]  /*d200*/  HADD2.F32 R38, -RZ, R38.H0_H0 ;  /* 0x20000026ff267230 */ /* 0x000fe20000004100 */
[----:B------:R-:W-:Y:S01]  /*d210*/  SHF.R.U64 R51, R24, 0x10, R25 ;  /* 0x0000001018337819 */ /* 0x000fe20000001219 */
[----:B------:R-:W-:Y:S01]  /*d220*/  IMAD.SHL.U32 R28, R21, 0x400, RZ ;  /* 0x00000400151c7824 */ /* 0x000fe200078e00ff */
[----:B------:R-:W-:-:S02]  /*d230*/  LOP3.LUT R21, R20, R29, RZ, 0x3c, !PT ;  /* 0x0000001d14157212 */ /* 0x000fc400078e3cff */
[--C-:B------:R-:W-:Y:S02]  /*d240*/  SHF.R.U64 R47, R26, 0x10, R27.reuse ;  /* 0x000000101a2f7819 */ /* 0x100fe4000000121b */
[----:B------:R-:W-:Y:S02]  /*d250*/  LOP3.LUT R20, R28, 0x7fffe000, RZ, 0xc0, !PT ;  /* 0x7fffe0001c147812 */ /* 0x000fe400078ec0ff */
[----:B------:R-:W-:Y:S01]  /*d260*/  SHF.R.U32.HI R39, RZ, 0x10, R27 ;  /* 0x00000010ff277819 */ /* 0x000fe2000001161b */
[--C-:B------:R-:W-:Y:S01]  /*d270*/  HADD2.F32 R27, -RZ, R57.reuse.H1_H1 ;  /* 0x30000039ff1b7230 */ /* 0x100fe20000004100 */
[----:B------:R-:W-:Y:S01]  /*d280*/  IADD3 R21, R21, R20, R210 ;  /* 0x0000001415157210 */ /* 0x000fe20007ffe0d2 */
[----:B------:R-:W-:Y:S01]  /*d290*/  HADD2.F32 R57, -RZ, R57.H0_H0 ;  /* 0x20000039ff397230 */ /* 0x000fe20000004100 */
[--C-:B------:R-:W-:Y:S02]  /*d2a0*/  SHF.R.U32.HI R64, RZ, 0x10, R5.reuse ;  /* 0x00000010ff407819 */ /* 0x100fe40000011605 */
[----:B------:R-:W-:Y:S01]  /*d2b0*/  SHF.R.U64 R68, R4, 0x10, R5 ;  /* 0x0000001004447819 */ /* 0x000fe20000001205 */
[----:B------:R-:W-:Y:S01]  /*d2c0*/  IMAD R21, R21, 0x2, R18 ;  /* 0x0000000215157824 */ /* 0x000fe200078e0212 */
[----:B------:R-:W-:-:S02]  /*d2d0*/  SHF.R.U64 R67, R6, 0x10, R7 ;  /* 0x0000001006437819 */ /* 0x000fc40000001207 */
[----:B------:R-:W-:Y:S02]  /*d2e0*/  SHF.R.U32.HI R65, RZ, 0x10, R7 ;  /* 0x00000010ff417819 */ /* 0x000fe40000011607 */
[----:B------:R-:W0:Y:S02]  /*d2f0*/  LDS.128 R32, [R21+0x10400] ;  /* 0x0104000015207984 */ /* 0x000e240000000c00 */
[--C-:B0-----:R-:W-:Y:S02]  /*d300*/  HADD2.F32 R24, -RZ, R33.reuse.H0_H0 ;  /* 0x20000021ff187230 */ /* 0x101fe40000004100 */
[----:B------:R-:W-:Y:S02]  /*d310*/  HADD2.F32 R33, -RZ, R33.H1_H1 ;  /* 0x30000021ff217230 */ /* 0x000fe40000004100 */
[----:B------:R-:W-:Y:S02]  /*d320*/  HADD2.F32 R20, -RZ, R32.H0_H0 ;  /* 0x20000020ff147230 */ /* 0x000fe40000004100 */
[C---:B------:R-:W-:Y:S01]  /*d330*/  FMUL.FTZ R46, R24.reuse, R37 ;  /* 0x00000025182e7220 */ /* 0x040fe20000410000 */
[----:B------:R-:W-:Y:S01]  /*d340*/  FMUL.FTZ R50, R24, R27 ;  /* 0x0000001b18327220 */ /* 0x000fe20000410000 */
[----:B------:R-:W-:-:S02]  /*d350*/  HADD2.F32 R24, -RZ, R64.H0_H0 ;  /* 0x20000040ff187230 */ /* 0x000fc40000004100 */
[C---:B------:R-:W-:Y:S01]  /*d360*/  FMUL.FTZ R64, R33.reuse, R38 ;  /* 0x0000002621407220 */ /* 0x040fe20000410000 */
[----:B------:R-:W-:Y:S02]  /*d370*/  HADD2.F32 R25, -RZ, R34.H0_H0 ;  /* 0x20000022ff197230 */ /* 0x000fe40000004100 */
[--C-:B------:R-:W-:Y:S02]  /*d380*/  HADD2.F32 R26, -RZ, R35.reuse.H0_H0 ;  /* 0x20000023ff1a7230 */ /* 0x100fe40000004100 */
[----:B------:R-:W-:Y:S01]  /*d390*/  FMUL.FTZ R66, R33, R24 ;  /* 0x0000001821427220 */ /* 0x000fe20000410000 */
[----:B------:R-:W-:Y:S02]  /*d3a0*/  HADD2.F32 R35, -RZ, R35.H1_H1 ;  /* 0x30000023ff237230 */ /* 0x000fe40000004100 */
[----:B------:R-:W-:Y:S02]  /*d3b0*/  HADD2.F32 R32, -RZ, R32.H1_H1 ;  /* 0x30000020ff207230 */ /* 0x000fe40000004100 */
[----:B------:R-:W-:Y:S01]  /*d3c0*/  HADD2.F32 R34, -RZ, R34.H1_H1 ;  /* 0x30000022ff227230 */ /* 0x000fe20000004100 */
[----:B--2---:R-:W0:Y:S02]  /*d3d0*/  LDS.128 R28, [R69] ;  /* 0x00000000451c7984 */ /* 0x004e240000000c00 */
[----:B0-----:R-:W-:-:S02]  /*d3e0*/  HADD2.F32 R5, -RZ, R29.H0_H0 ;  /* 0x2000001dff057230 */ /* 0x001fc40000004100 */
[----:B------:R-:W-:Y:S02]  /*d3f0*/  HADD2.F32 R29, -RZ, R29.H1_H1 ;  /* 0x3000001dff1d7230 */ /* 0x000fe40000004100 */
[----:B------:R-:W-:Y:S02]  /*d400*/  HADD2.F32 R4, -RZ, R28.H0_H0 ;  /* 0x2000001cff047230 */ /* 0x000fe40000004100 */
[C---:B------:R-:W-:Y:S01]  /*d410*/  FFMA.FTZ R46, R5.reuse, R27, -R46 ;  /* 0x0000001b052e7223 */ /* 0x040fe2000001082e */
[----:B------:R-:W-:Y:S01]  /*d420*/  FFMA.FTZ R50, R5, R37, R50 ;  /* 0x0000002505327223 */ /* 0x000fe20000010032 */
[----:B------:R-:W-:Y:S01]  /*d430*/  FFMA.FTZ R33, R29, R24, -R64 ;  /* 0x000000181d217223 */ /* 0x000fe20000010840 */
[C---:B------:R-:W-:Y:S01]  /*d440*/  FMUL.FTZ R5, R20.reuse, R55 ;  /* 0x0000003714057220 */ /* 0x040fe20000410000 */
[----:B------:R-:W-:Y:S02]  /*d450*/  HADD2.F32 R24, -RZ, R56.H0_H0 ;  /* 0x20000038ff187230 */ /* 0x000fe40000004100 */
[----:B------:R-:W-:Y:S01]  /*d460*/  FMUL.FTZ R20, R20, R57 ;  /* 0x0000003914147220 */ /* 0x000fe20000410000 */
[----:B------:R-:W-:-:S02]  /*d470*/  HADD2.F32 R6, -RZ, R30.H0_H0 ;  /* 0x2000001eff067230 */ /* 0x000fc40000004100 */
[C---:B------:R-:W-:Y:S01]  /*d480*/  FFMA.FTZ R57, R4.reuse, R57, -R5 ;  /* 0x0000003904397223 */ /* 0x040fe20000010805 */
[--C-:B------:R-:W-:Y:S02]  /*d490*/  HADD2.F32 R5, -RZ, R58.reuse.H0_H0 ;  /* 0x2000003aff057230 */ /* 0x100fe40000004100 */
[----:B------:R-:W-:Y:S01]  /*d4a0*/  FMUL.FTZ R27, R25, R24 ;  /* 0x00000018191b7220 */ /* 0x000fe20000410000 */
[----:B------:R-:W-:Y:S02]  /*d4b0*/  HADD2.F32 R58, -RZ, R58.H1_H1 ;  /* 0x3000003aff3a7230 */ /* 0x000fe40000004100 */
[----:B------:R-:W-:Y:S01]  /*d4c0*/  FFMA.FTZ R37, R29, R38, R66 ;  /* 0x000000261d257223 */ /* 0x000fe20000010042 */
[----:B------:R-:W-:Y:S02]  /*d4d0*/  HADD2.F32 R56, -RZ, R56.H1_H1 ;  /* 0x30000038ff387230 */ /* 0x000fe40000004100 */
[----:B------:R-:W-:Y:S01]  /*d4e0*/  FFMA.FTZ R55, R4, R55, R20 ;  /* 0x0000003704377223 */ /* 0x000fe20000010014 */
[----:B------:R-:W-:-:S02]  /*d4f0*/  HADD2.F32 R7, -RZ, R31.H0_H0 ;  /* 0x2000001fff077230 */ /* 0x000fc40000004100 */
[-C--:B------:R-:W-:Y:S01]  /*d500*/  FMUL.FTZ R25, R25, R5.reuse ;  /* 0x0000000519197220 */ /* 0x080fe20000410000 */
[----:B------:R-:W-:Y:S01]  /*d510*/  FFMA.FTZ R38, R6, R5, -R27 ;  /* 0x0000000506267223 */ /* 0x000fe2000001081b */
[----:B------:R-:W-:Y:S02]  /*d520*/  HADD2.F32 R20, -RZ, R39.H0_H0 ;  /* 0x20000027ff147230 */ /* 0x000fe40000004100 */
[C---:B------:R-:W-:Y:S01]  /*d530*/  FMUL.FTZ R64, R26.reuse, R56 ;  /* 0x000000381a407220 */ /* 0x040fe20000410000 */
[----:B------:R-:W-:Y:S02]  /*d540*/  HADD2.F32 R4, -RZ, R65.H0_H0 ;  /* 0x20000041ff047230 */ /* 0x000fe40000004100 */
[----:B------:R-:W-:Y:S01]  /*d550*/  FMUL.FTZ R5, R26, R58 ;  /* 0x0000003a1a057220 */ /* 0x000fe20000410000 */
[----:B------:R-:W-:Y:S02]  /*d560*/  HADD2.F32 R31, -RZ, R31.H1_H1 ;  /* 0x3000001fff1f7230 */ /* 0x000fe40000004100 */
[----:B------:R-:W-:Y:S01]  /*d570*/  FFMA.FTZ R26, R6, R24, R25 ;  /* 0x00000018061a7223 */ /* 0x000fe20000010019 */
[----:B------:R-:W-:Y:S01]  /*d580*/  FMUL.FTZ R6, R35, R20 ;  /* 0x0000001423067220 */ /* 0x000fe20000410000 */
[C---:B------:R-:W-:Y:S01]  /*d590*/  FFMA.FTZ R64, R7.reuse, R58, -R64 ;  /* 0x0000003a07407223 */ /* 0x040fe20000010840 */
[----:B------:R-:W-:Y:S01]  /*d5a0*/  FFMA.FTZ R56, R7, R56, R5 ;  /* 0x0000003807387223 */ /* 0x000fe20000010005 */
[----:B------:R-:W-:Y:S01]  /*d5b0*/  FMUL.FTZ R24, R35, R4 ;  /* 0x0000000423187220 */ /* 0x000fe20000410000 */
[----:B------:R-:W-:-:S02]  /*d5c0*/  HADD2.F32 R25, -RZ, R51.H0_H0 ;  /* 0x20000033ff197230 */ /* 0x000fc40000004100 */
[C---:B------:R-:W-:Y:S01]  /*d5d0*/  FFMA.FTZ R35, R31.reuse, R4, -R6 ;  /* 0x000000041f237223 */ /* 0x040fe20000010806 */
[----:B------:R-:W-:Y:S02]  /*d5e0*/  HADD2.F32 R27, -RZ, R47.H0_H0 ;  /* 0x2000002fff1b7230 */ /* 0x000fe40000004100 */
[----:B------:R-:W-:Y:S01]  /*d5f0*/  FFMA.FTZ R39, R31, R20, R24 ;  /* 0x000000141f277223 */ /* 0x000fe20000010018 */
[----:B------:R-:W-:Y:S02]  /*d600*/  HADD2.F32 R5, -RZ, R68.H0_H0 ;  /* 0x20000044ff057230 */ /* 0x000fe40000004100 */
[----:B------:R-:W-:Y:S01]  /*d610*/  FMUL.FTZ R29, R32, R25 ;  /* 0x00000019201d7220 */ /* 0x000fe20000410000 */
[----:B------:R-:W-:Y:S02]  /*d620*/  HADD2.F32 R7, -RZ, R67.H0_H0 ;  /* 0x20000043ff077230 */ /* 0x000fe40000004100 */
[----:B------:R-:W-:Y:S01]  /*d630*/  FMUL.FTZ R31, R34, R27 ;  /* 0x0000001b221f7220 */ /* 0x000fe20000410000 */
[----:B------:R-:W-:-:S02]  /*d640*/  HADD2.F32 R28, -RZ, R28.H1_H1 ;  /* 0x3000001cff1c7230 */ /* 0x000fc40000004100 */
[----:B------:R-:W-:Y:S01]  /*d650*/  FMUL.FTZ R32, R32, R5 ;  /* 0x0000000520207220 */ /* 0x000fe20000410000 */
[----:B------:R-:W-:Y:S02]  /*d660*/  HADD2.F32 R30, -RZ, R30.H1_H1 ;  /* 0x3000001eff1e7230 */ /* 0x000fe40000004100 */
[----:B------:R-:W-:Y:S01]  /*d670*/  FMUL.FTZ R34, R34, R7 ;  /* 0x0000000722227220 */ /* 0x000fe20000410000 */
[C---:B------:R-:W-:Y:S01]  /*d680*/  FFMA.FTZ R4, R28.reuse, R5, -R29 ;  /* 0x000000051c047223 */ /* 0x040fe2000001081d */
[----:B------:R-:W-:Y:S01]  /*d690*/  FFMA.FTZ R24, R28, R25, R32 ;  /* 0x000000191c187223 */ /* 0x000fe20000010020 */
[C---:B------:R-:W-:Y:S01]  /*d6a0*/  FFMA.FTZ R31, R30.reuse, R7, -R31 ;  /* 0x000000071e1f7223 */ /* 0x040fe2000001081f */
        /* <DEDUP_REMOVED lines=11> */
.L_x_1856:
[----:B------:R-:W-:Y:S05]  /*d760*/  BSYNC B1 ;  /* 0x0000000000017941 */ /* 0x000fea0003800000 */
.L_x_1855:
[----:B------:R-:W-:Y:S04]  /*d770*/  BSSY B1, `(.L_x_1857) ;  /* 0x0000062000017945 */ /* 0x000fe80003800000 */
[----:B------:R-:W-:Y:S05]  /*d780*/  @P1 BRA `(.L_x_1858) ;  /* 0x0000000400801947 */ /* 0x000fea0003800000 */
[----:B------:R-:W3:Y:S01]  /*d790*/  LDL R56, [R1+0x2c] ;  /* 0x00002c0001387983 */ /* 0x000ee20000100800 */
[----:B--2---:R-:W-:Y:S01]  /*d7a0*/  LEA.HI R4, R53, R220, RZ, 0x1d ;  /* 0x000000dc35047211 */ /* 0x004fe200078fe8ff */
[----:B-1----:R-:W-:Y:S01]  /*d7b0*/  HADD2.F32 R35, -RZ, R59.H1_H1 ;  /* 0x3000003bff237230 */ /* 0x002fe20000004100 */
[----:B------:R-:W-:Y:S01]  /*d7c0*/  SHF.R.U32.HI R6, RZ, 0x3, R202 ;  /* 0x00000003ff067819 */ /* 0x000fe200000116ca */
[--C-:B------:R-:W-:Y:S01]  /*d7d0*/  HADD2.F32 R37, -RZ, R62.reuse.H1_H1 ;  /* 0x3000003eff257230 */ /* 0x100fe20000004100 */
[----:B------:R-:W-:Y:S01]  /*d7e0*/  SHF.R.S32.HI R7, RZ, 0x1f, R4 ;  /* 0x0000001fff077819 */ /* 0x000fe20000011404 */
[----:B------:R-:W-:Y:S01]  /*d7f0*/  IMAD.SHL.U32 R5, R4, 0x8, RZ ;  /* 0x0000000804057824 */ /* 0x000fe200078e00ff */
[----:B------:R-:W-:Y:S01]  /*d800*/  SHF.R.U64 R55, R44, 0x10, R45 ;  /* 0x000000102c377819 */ /* 0x000fe2000000122d */
[----:B------:R-:W-:Y:S01]  /*d810*/  HADD2.F32 R62, -RZ, R62.H0_H0 ;  /* 0x2000003eff3e7230 */ /* 0x000fe20000004100 */
[----:B------:R-:W-:Y:S02]  /*d820*/  LEA.HI R7, R7, R4, RZ, 0x3 ;  /* 0x0000000407077211 */ /* 0x000fe400078f18ff */
[----:B------:R-:W-:-:S02]  /*d830*/  LOP3.LUT R4, R202, 0x38, R5, 0xf8, !PT ;  /* 0x00000038ca047812 */ /* 0x000fc400078ef805 */
[----:B------:R-:W-:Y:S02]  /*d840*/  SHF.L.U32 R7, R7, 0xa, RZ ;  /* 0x0000000a07077819 */ /* 0x000fe400000006ff */
[----:B------:R-:W-:Y:S02]  /*d850*/  LOP3.LUT R20, R4, R6, RZ, 0x3c, !PT ;  /* 0x0000000604147212 */ /* 0x000fe400078e3cff */
[----:B------:R-:W-:Y:S02]  /*d860*/  LOP3.LUT R21, R7, 0x7fffe000, RZ, 0xc0, !PT ;  /* 0x7fffe00007157812 */ /* 0x000fe400078ec0ff */
[----:B------:R-:W-:Y:S02]  /*d870*/  SHF.R.U32.HI R44, RZ, 0x10, R45 ;  /* 0x00000010ff2c7819 */ /* 0x000fe4000001162d */
[----:B------:R-:W-:Y:S02]  /*d880*/  IADD3 R21, R20, R21, R209 ;  /* 0x0000001514157210 */ /* 0x000fe40007ffe0d1 */
[----:B------:R-:W-:-:S02]  /*d890*/  SHF.R.U64 R50, R40, 0x10, R41 ;  /* 0x0000001028327819 */ /* 0x000fc40000001229 */
[----:B------:R-:W-:Y:S01]  /*d8a0*/  SHF.R.U32.HI R39, RZ, 0x10, R41 ;  /* 0x00000010ff277819 */ /* 0x000fe20000011629 */
[----:B------:R-:W-:Y:S01]  /*d8b0*/  IMAD R21, R21, 0x2, R18 ;  /* 0x0000000215157824 */ /* 0x000fe200078e0212 */
[--C-:B------:R-:W-:Y:S02]  /*d8c0*/  SHF.R.U64 R47, R42, 0x10, R43.reuse ;  /* 0x000000102a2f7819 */ /* 0x100fe4000000122b */
[----:B------:R-:W-:Y:S01]  /*d8d0*/  SHF.R.U32.HI R45, RZ, 0x10, R43 ;  /* 0x00000010ff2d7819 */ /* 0x000fe2000001162b */
[----:B------:R-:W-:Y:S01]  /*d8e0*/  HADD2.F32 R39, -RZ, R39.H0_H0 ;  /* 0x20000027ff277230 */ /* 0x000fe20000004100 */
[----:B------:R-:W1:Y:S01]  /*d8f0*/  LDS.128 R24, [R21+0x10400] ;  /* 0x0104000015187984 */ /* 0x000e620000000c00 */
[--C-:B------:R-:W-:Y:S02]  /*d900*/  SHF.R.U64 R51, R48, 0x10, R49.reuse ;  /* 0x0000001030337819 */ /* 0x100fe40000001231 */
[----:B------:R-:W-:Y:S01]  /*d910*/  SHF.R.U32.HI R48, RZ, 0x10, R49 ;  /* 0x00000010ff307819 */ /* 0x000fe20000011631 */
[----:B-1----:R-:W-:-:S02]  /*d920*/  HADD2.F32 R31, -RZ, R25.H0_H0 ;  /* 0x20000019ff1f7230 */ /* 0x002fc40000004100 */
[----:B------:R-:W-:Y:S02]  /*d930*/  HADD2.F32 R32, -RZ, R25.H1_H1 ;  /* 0x30000019ff207230 */ /* 0x000fe40000004100 */
[----:B------:R-:W-:Y:S02]  /*d940*/  HADD2.F32 R25, -RZ, R24.H0_H0 ;  /* 0x20000018ff197230 */ /* 0x000fe40000004100 */
[C---:B------:R-:W-:Y:S01]  /*d950*/  FMUL.FTZ R41, R31.reuse, R37 ;  /* 0x000000251f297220 */ /* 0x040fe20000410000 */
[----:B------:R-:W-:Y:S01]  /*d960*/  FMUL.FTZ R43, R31, R35 ;  /* 0x000000231f2b7220 */ /* 0x000fe20000410000 */
[----:B------:R-:W-:Y:S02]  /*d970*/  HADD2.F32 R31, -RZ, R44.H0_H0 ;  /* 0x2000002cff1f7230 */ /* 0x000fe40000004100 */
[----:B------:R-:W-:Y:S01]  /*d980*/  FMUL.FTZ R38, R25, R62 ;  /* 0x0000003e19267220 */ /* 0x000fe20000410000 */
[----:B------:R-:W-:Y:S02]  /*d990*/  HADD2.F32 R33, -RZ, R26.H0_H0 ;  /* 0x2000001aff217230 */ /* 0x000fe40000004100 */
[----:B------:R-:W-:-:S02]  /*d9a0*/  HADD2.F32 R34, -RZ, R27.H0_H0 ;  /* 0x2000001bff227230 */ /* 0x000fc40000004100 */
[----:B------:R-:W-:Y:S02]  /*d9b0*/  HADD2.F32 R27, -RZ, R27.H1_H1 ;  /* 0x3000001bff1b7230 */ /* 0x000fe40000004100 */
[----:B------:R-:W-:Y:S02]  /*d9c0*/  HADD2.F32 R24, -RZ, R24.H1_H1 ;  /* 0x30000018ff187230 */ /* 0x000fe40000004100 */
[----:B------:R-:W-:Y:S01]  /*d9d0*/  HADD2.F32 R26, -RZ, R26.H1_H1 ;  /* 0x3000001aff1a7230 */ /* 0x000fe20000004100 */
[----:B---3--:R-:W1:Y:S02]  /*d9e0*/  LDS.128 R4, [R56] ;  /* 0x0000000038047984 */ /* 0x008e640000000c00 */
[--C-:B-1----:R-:W-:Y:S02]  /*d9f0*/  HADD2.F32 R20, -RZ, R5.reuse.H0_H0 ;  /* 0x20000005ff147230 */ /* 0x102fe40000004100 */
[----:B------:R-:W-:Y:S02]  /*da00*/  HADD2.F32 R28, -RZ, R5.H1_H1 ;  /* 0x30000005ff1c7230 */ /* 0x000fe40000004100 */
[----:B------:R-:W-:-:S02]  /*da10*/  HADD2.F32 R5, -RZ, R4.H0_H0 ;  /* 0x20000004ff057230 */ /* 0x000fc40000004100 */
[C---:B------:R-:W-:Y:S01]  /*da20*/  FFMA.FTZ R41, R20.reuse, R35, -R41 ;  /* 0x0000002314297223 */ /* 0x040fe20000010829 */
[----:B------:R-:W-:Y:S01]  /*da30*/  FFMA.FTZ R43, R20, R37, R43 ;  /* 0x00000025142b7223 */ /* 0x000fe2000001002b */
[----:B------:R-:W-:Y:S02]  /*da40*/  HADD2.F32 R20, -RZ, R59.H0_H0 ;  /* 0x2000003bff147230 */ /* 0x000fe40000004100 */
[C---:B------:R-:W-:Y:S01]  /*da50*/  FMUL.FTZ R35, R32.reuse, R39 ;  /* 0x0000002720237220 */ /* 0x040fe20000410000 */
[----:B------:R-:W-:Y:S01]  /*da60*/  FMUL.FTZ R37, R32, R31 ;  /* 0x0000001f20257220 */ /* 0x000fe20000410000 */
[----:B------:R-:W-:Y:S02]  /*da70*/  HADD2.F32 R32, -RZ, R63.H0_H0 ;  /* 0x2000003fff207230 */ /* 0x000fe40000004100 */
[-C--:B------:R-:W-:Y:S01]  /*da80*/  FMUL.FTZ R25, R25, R20.reuse ;  /* 0x0000001419197220 */ /* 0x080fe20000410000 */
[----:B------:R-:W-:Y:S01]  /*da90*/  FFMA.FTZ R38, R5, R20, -R38 ;  /* 0x0000001405267223 */ /* 0x000fe20000010826 */
[----:B0-----:R-:W-:-:S02]  /*daa0*/  HADD2.F32 R29, -RZ, R6.H0_H0 ;  /* 0x20000006ff1d7230 */ /* 0x001fc40000004100 */
[C---:B------:R-:W-:Y:S01]  /*dab0*/  FFMA.FTZ R40, R28.reuse, R31, -R35 ;  /* 0x0000001f1c287223 */ /* 0x040fe20000010823 */
[----:B------:R-:W-:Y:S01]  /*dac0*/  FFMA.FTZ R42, R28, R39, R37 ;  /* 0x000000271c2a7223 */ /* 0x000fe20000010025 */
[--C-:B------:R-:W-:Y:S02]  /*dad0*/  HADD2.F32 R20, -RZ, R52.reuse.H0_H0 ;  /* 0x20000034ff147230 */ /* 0x100fe40000004100 */
[----:B------:R-:W-:Y:S01]  /*dae0*/  FFMA.FTZ R62, R5, R62, R25 ;  /* 0x0000003e053e7223 */ /* 0x000fe20000010019 */
[----:B------:R-:W-:Y:S02]  /*daf0*/  HADD2.F32 R63, -RZ, R63.H1_H1 ;  /* 0x3000003fff3f7230 */ /* 0x000fe40000004100 */
[C---:B------:R-:W-:Y:S01]  /*db00*/  FMUL.FTZ R28, R33.reuse, R32 ;  /* 0x00000020211c7220 */ /* 0x040fe20000410000 */
[----:B------:R-:W-:Y:S02]  /*db10*/  HADD2.F32 R5, -RZ, R52.H1_H1 ;  /* 0x30000034ff057230 */ /* 0x000fe40000004100 */
[----:B------:R-:W-:Y:S01]  /*db20*/  FMUL.FTZ R44, R33, R20 ;  /* 0x00000014212c7220 */ /* 0x000fe20000410000 */
[----:B------:R-:W-:-:S02]  /*db30*/  HADD2.F32 R30, -RZ, R7.H0_H0 ;  /* 0x20000007ff1e7230 */ /* 0x000fc40000004100 */
[C---:B------:R-:W-:Y:S01]  /*db40*/  FFMA.FTZ R35, R29.reuse, R20, -R28 ;  /* 0x000000141d237223 */ /* 0x040fe2000001081c */
[C---:B------:R-:W-:Y:S01]  /*db50*/  FMUL.FTZ R25, R34.reuse, R63 ;  /* 0x0000003f22197220 */ /* 0x040fe20000410000 */
[----:B------:R-:W-:Y:S02]  /*db60*/  HADD2.F32 R28, -RZ, R45.H0_H0 ;  /* 0x2000002dff1c7230 */ /* 0x000fe40000004100 */
[-C--:B------:R-:W-:Y:S01]  /*db70*/  FMUL.FTZ R34, R34, R5.reuse ;  /* 0x0000000522227220 */ /* 0x080fe20000410000 */
[----:B------:R-:W-:Y:S02]  /*db80*/  HADD2.F32 R20, -RZ, R48.H0_H0 ;  /* 0x20000030ff147230 */ /* 0x000fe40000004100 */
[----:B------:R-:W-:Y:S01]  /*db90*/  FFMA.FTZ R44, R29, R32, R44 ;  /* 0x000000201d2c7223 */ /* 0x000fe2000001002c */
[C---:B------:R-:W-:Y:S01]  /*dba0*/  FFMA.FTZ R32, R30.reuse, R5, -R25 ;  /* 0x000000051e207223 */ /* 0x040fe20000010819 */
[----:B------:R-:W-:Y:S01]  /*dbb0*/  FFMA.FTZ R34, R30, R63, R34 ;  /* 0x0000003f1e227223 */ /* 0x000fe20000010022 */
[----:B------:R-:W-:-:S02]  /*dbc0*/  HADD2.F32 R7, -RZ, R7.H1_H1 ;  /* 0x30000007ff077230 */ /* 0x000fc40000004100 */
[C---:B------:R-:W-:Y:S01]  /*dbd0*/  FMUL.FTZ R46, R27.reuse, R28 ;  /* 0x0000001c1b2e7220 */ /* 0x040fe20000410000 */
[-C--:B------:R-:W-:Y:S01]  /*dbe0*/  FMUL.FTZ R30, R27, R20.reuse ;  /* 0x000000141b1e7220 */ /* 0x080fe20000410000 */
[----:B------:R-:W-:Y:S02]  /*dbf0*/  HADD2.F32 R27, -RZ, R50.H0_H0 ;  /* 0x20000032ff1b7230 */ /* 0x000fe40000004100 */
[----:B------:R-:W-:Y:S02]  /*dc00*/  HADD2.F32 R29, -RZ, R47.H0_H0 ;  /* 0x2000002fff1d7230 */ /* 0x000fe40000004100 */
[C---:B------:R-:W-:Y:S01]  /*dc10*/  FFMA.FTZ R39, R7.reuse, R20, -R46 ;  /* 0x0000001407277223 */ /* 0x040fe2000001082e */
[----:B------:R-:W-:Y:S02]  /*dc20*/  HADD2.F32 R5, -RZ, R55.H0_H0 ;  /* 0x20000037ff057230 */ /* 0x000fe40000004100 */
[----:B------:R-:W-:Y:S01]  /*dc30*/  FFMA.FTZ R45, R7, R28, R30 ;  /* 0x0000001c072d7223 */ /* 0x000fe2000001001e */
[----:B------:R-:W-:-:S02]  /*dc40*/  HADD2.F32 R25, -RZ, R51.H0_H0 ;  /* 0x20000033ff197230 */ /* 0x000fc40000004100 */
[----:B------:R-:W-:Y:S01]  /*dc50*/  FMUL.FTZ R7, R24, R27 ;  /* 0x0000001b18077220 */ /* 0x000fe20000410000 */
[----:B------:R-:W-:Y:S02]  /*dc60*/  HADD2.F32 R4, -RZ, R4.H1_H1 ;  /* 0x30000004ff047230 */ /* 0x000fe40000004100 */
[----:B------:R-:W-:Y:S01]  /*dc70*/  FMUL.FTZ R37, R26, R29 ;  /* 0x0000001d1a257220 */ /* 0x000fe20000410000 */
[----:B------:R-:W-:Y:S02]  /*dc80*/  HADD2.F32 R6, -RZ, R6.H1_H1 ;  /* 0x30000006ff067230 */ /* 0x000fe40000004100 */
[----:B------:R-:W-:Y:S01]  /*dc90*/  FMUL.FTZ R24, R24, R5 ;  /* 0x0000000518187220 */ /* 0x000fe20000410000 */
[----:B------:R-:W-:Y:S01]  /*dca0*/  FMUL.FTZ R26, R26, R25 ;  /* 0x000000191a1a7220 */ /* 0x000fe20000410000 */
[----:B------:R-:W-:Y:S01]  /*dcb0*/  FFMA.FTZ R31, R4, R5, -R7 ;  /* 0x00000005041f7223 */ /* 0x000fe20000010807 */
        /* <DEDUP_REMOVED lines=13> */
.L_x_1858:
[----:B------:R-:W-:Y:S05]  /*dd90*/  BSYNC B1 ;  /* 0x0000000000017941 */ /* 0x000fea0003800000 */
.L_x_1857:
[----:B-1----:R-:W-:Y:S01]  /*dda0*/  PRMT R30, R0, 0x5410, R3 ;  /* 0x00005410001e7816 */ /* 0x002fe20000000003 */
[----:B------:R-:W-:Y:S06]  /*ddb0*/  @P0 BRA `(.L_x_1842) ;  /* 0x0000000400800947 */ /* 0x000fec0003800000 */
[----:B------:R-:W5:Y:S01]  /*ddc0*/  LDL R39, [R1+0x28] ;  /* 0x0000280001277983 */ /* 0x000f620000100800 */
[----:B------:R-:W-:Y:S01]  /*ddd0*/  LEA.HI R53, R53, R220, RZ, 0x1d ;  /* 0x000000dc35357211 */ /* 0x000fe200078fe8ff */
[--C-:B--23--:R-:W-:Y:S01]  /*dde0*/  HADD2.F32 R21, -RZ, R54.reuse.H1_H1 ;  /* 0x30000036ff157230 */ /* 0x10cfe20000004100 */
[----:B------:R-:W-:Y:S01]  /*ddf0*/  SHF.R.U32.HI R5, RZ, 0x3, R201 ;  /* 0x00000003ff057819 */ /* 0x000fe200000116c9 */
[----:B------:R-:W-:Y:S01]  /*de00*/  HADD2.F32 R54, -RZ, R54.H0_H0 ;  /* 0x20000036ff367230 */ /* 0x000fe20000004100 */
[----:B------:R-:W-:Y:S01]  /*de10*/  SHF.R.S32.HI R4, RZ, 0x1f, R53 ;  /* 0x0000001fff047819 */ /* 0x000fe20000011435 */
[----:B------:R-:W-:Y:S01]  /*de20*/  IMAD.SHL.U32 R0, R53, 0x8, RZ ;  /* 0x0000000835007824 */ /* 0x000fe200078e00ff */
[----:B------:R-:W-:Y:S02]  /*de30*/  SHF.R.U32.HI R20, RZ, 0x10, R9 ;  /* 0x00000010ff147819 */ /* 0x000fe40000011609 */
        /* <DEDUP_REMOVED lines=12> */
[----:B------:R-:W-:Y:S02]  /*df00*/  SHF.R.U32.HI R28, RZ, 0x10, R13 ;  /* 0x00000010ff1c7819 */ /* 0x000fe4000001160d */
[----:B------:R-:W-:Y:S01]  /*df10*/  SHF.R.U64 R35, R8, 0x10, R9 ;  /* 0x0000001008237819 */ /* 0x000fe20000001209 */
[----:B------:R-:W-:Y:S01]  /*df20*/  IMAD R3, R3, 0x2, R18 ;  /* 0x0000000203037824 */ /* 0x000fe200078e0212 */
[----:B------:R-:W-:-:S02]  /*df30*/  SHF.R.U64 R34, R10, 0x10, R11 ;  /* 0x000000100a227819 */ /* 0x000fc4000000120b */
[----:B------:R-:W-:Y:S02]  /*df40*/  SHF.R.U32.HI R32, RZ, 0x10, R11 ;  /* 0x00000010ff207819 */ /* 0x000fe4000001160b */
[----:B------:R-:W1:Y:S02]  /*df50*/  LDS.128 R24, [R3+0x10400] ;  /* 0x0104000003187984 */ /* 0x000e640000000c00 */
[--C-:B-1----:R-:W-:Y:S02]  /*df60*/  HADD2.F32 R12, -RZ, R25.reuse.H0_H0 ;  /* 0x20000019ff0c7230 */ /* 0x102fe40000004100 */
[----:B------:R-:W-:Y:S02]  /*df70*/  HADD2.F32 R25, -RZ, R25.H1_H1 ;  /* 0x30000019ff197230 */ /* 0x000fe40000004100 */
[----:B------:R-:W-:Y:S02]  /*df80*/  HADD2.F32 R11, -RZ, R24.H0_H0 ;  /* 0x20000018ff0b7230 */ /* 0x000fe40000004100 */
[C---:B0-----:R-:W-:Y:S01]  /*df90*/  FMUL.FTZ R29, R12.reuse, R21 ;  /* 0x000000150c1d7220 */ /* 0x041fe20000410000 */
[----:B------:R-:W-:Y:S01]  /*dfa0*/  FMUL.FTZ R31, R12, R15 ;  /* 0x0000000f0c1f7220 */ /* 0x000fe20000410000 */
[----:B------:R-:W-:-:S02]  /*dfb0*/  HADD2.F32 R12, -RZ, R28.H0_H0 ;  /* 0x2000001cff0c7230 */ /* 0x000fc40000004100 */
[----:B------:R-:W-:Y:S01]  /*dfc0*/  FMUL.FTZ R28, R25, R20 ;  /* 0x00000014191c7220 */ /* 0x000fe20000410000 */
[----:B------:R-:W-:Y:S02]  /*dfd0*/  HADD2.F32 R13, -RZ, R26.H0_H0 ;  /* 0x2000001aff0d7230 */ /* 0x000fe40000004100 */
[--C-:B------:R-:W-:Y:S02]  /*dfe0*/  HADD2.F32 R14, -RZ, R27.reuse.H0_H0 ;  /* 0x2000001bff0e7230 */ /* 0x100fe40000004100 */
[----:B------:R-:W-:Y:S02]  /*dff0*/  HADD2.F32 R27, -RZ, R27.H1_H1 ;  /* 0x3000001bff1b7230 */ /* 0x000fe40000004100 */
[----:B------:R-:W-:Y:S02]  /*e000*/  HADD2.F32 R24, -RZ, R24.H1_H1 ;  /* 0x30000018ff187230 */ /* 0x000fe40000004100 */
[----:B------:R-:W-:Y:S01]  /*e010*/  HADD2.F32 R26, -RZ, R26.H1_H1 ;  /* 0x3000001aff1a7230 */ /* 0x000fe20000004100 */
[----:B-----5:R-:W0:Y:S02]  /*e020*/  LDS.128 R4, [R39] ;  /* 0x0000000027047984 */ /* 0x020e240000000c00 */
[----:B0-----:R-:W-:-:S02]  /*e030*/  HADD2.F32 R8, -RZ, R5.H0_H0 ;  /* 0x20000005ff087230 */ /* 0x001fc40000004100 */
[----:B------:R-:W-:Y:S02]  /*e040*/  HADD2.F32 R5, -RZ, R5.H1_H1 ;  /* 0x30000005ff057230 */ /* 0x000fe40000004100 */
[----:B------:R-:W-:Y:S02]  /*e050*/  HADD2.F32 R0, -RZ, R4.H0_H0 ;  /* 0x20000004ff007230 */ /* 0x000fe40000004100 */
[C---:B------:R-:W-:Y:S01]  /*e060*/  FFMA.FTZ R29, R8.reuse, R15, -R29 ;  /* 0x0000000f081d7223 */ /* 0x040fe2000001081d */
[----:B------:R-:W-:Y:S01]  /*e070*/  FFMA.FTZ R31, R8, R21, R31 ;  /* 0x00000015081f7223 */ /* 0x000fe2000001001f */
[----:B------:R-:W-:Y:S01]  /*e080*/  FMUL.FTZ R8, R25, R12 ;  /* 0x0000000c19087220 */ /* 0x000fe20000410000 */
[----:B------:R-:W-:Y:S01]  /*e090*/  FMUL.FTZ R15, R11, R54 ;  /* 0x000000360b0f7220 */ /* 0x000fe20000410000 */
[----:B------:R-:W-:Y:S01]  /*e0a0*/  FFMA.FTZ R28, R5, R12, -R28 ;  /* 0x0000000c051c7223 */ /* 0x000fe2000001081c */
[----:B------:R-:W-:Y:S01]  /*e0b0*/  FMUL.FTZ R11, R11, R61 ;  /* 0x0000003d0b0b7220 */ /* 0x000fe20000410000 */
[----:B------:R-:W-:-:S02]  /*e0c0*/  HADD2.F32 R12, -RZ, R60.H0_H0 ;  /* 0x2000003cff0c7230 */ /* 0x000fc40000004100 */
[----:B------:R-:W-:Y:S01]  /*e0d0*/  FFMA.FTZ R20, R5, R20, R8 ;  /* 0x0000001405147223 */ /* 0x000fe20000010008 */
[----:B------:R-:W-:Y:S02]  /*e0e0*/  HADD2.F32 R8, -RZ, R30.H0_H0 ;  /* 0x2000001eff087230 */ /* 0x000fe40000004100 */
[C---:B------:R-:W-:Y:S01]  /*e0f0*/  FFMA.FTZ R54, R0.reuse, R54, R11 ;  /* 0x0000003600367223 */ /* 0x040fe2000001000b */
[----:B------:R-:W-:Y:S02]  /*e100*/  HADD2.F32 R9, -RZ, R6.H0_H0 ;  /* 0x20000006ff097230 */ /* 0x000fe40000004100 */
[----:B------:R-:W-:Y:S01]  /*e110*/  FFMA.FTZ R15, R0, R61, -R15 ;  /* 0x0000003d000f7223 */ /* 0x000fe2000001080f */
[----:B------:R-:W-:Y:S02]  /*e120*/  HADD2.F32 R11, -RZ, R60.H1_H1 ;  /* 0x3000003cff0b7230 */ /* 0x000fe40000004100 */
[----:B------:R-:W-:Y:S01]  /*e130*/  FMUL.FTZ R0, R13, R12 ;  /* 0x0000000c0d007220 */ /* 0x000fe20000410000 */
[----:B------:R-:W-:-:S02]  /*e140*/  HADD2.F32 R5, -RZ, R30.H1_H1 ;  /* 0x3000001eff057230 */ /* 0x000fc40000004100 */
[-C--:B------:R-:W-:Y:S01]  /*e150*/  FMUL.FTZ R30, R13, R8.reuse ;  /* 0x000000080d1e7220 */ /* 0x080fe20000410000 */
[----:B------:R-:W-:Y:S02]  /*e160*/  HADD2.F32 R10, -RZ, R7.H0_H0 ;  /* 0x20000007ff0a7230 */ /* 0x000fe40000004100 */
[C---:B------:R-:W-:Y:S01]  /*e170*/  FFMA.FTZ R25, R9.reuse, R8, -R0 ;  /* 0x0000000809197223 */ /* 0x040fe20000010800 */
[C---:B------:R-:W-:Y:S01]  /*e180*/  FMUL.FTZ R13, R14.reuse, R11 ;  /* 0x0000000b0e0d7220 */ /* 0x040fe20000410000 */
[----:B------:R-:W-:Y:S02]  /*e190*/  HADD2.F32 R8, -RZ, R32.H0_H0 ;  /* 0x20000020ff087230 */ /* 0x000fe40000004100 */
[----:B------:R-:W-:Y:S01]  /*e1a0*/  FMUL.FTZ R14, R14, R5 ;  /* 0x000000050e0e7220 */ /* 0x000fe20000410000 */
[----:B------:R-:W-:Y:S02]  /*e1b0*/  HADD2.F32 R0, -RZ, R33.H0_H0 ;  /* 0x20000021ff007230 */ /* 0x000fe40000004100 */
[----:B------:R-:W-:Y:S01]  /*e1c0*/  FFMA.FTZ R30, R9, R12, R30 ;  /* 0x0000000c091e7223 */ /* 0x000fe2000001001e */
[----:B------:R-:W-:-:S02]  /*e1d0*/  HADD2.F32 R7, -RZ, R7.H1_H1 ;  /* 0x30000007ff077230 */ /* 0x000fc40000004100 */
[C---:B------:R-:W-:Y:S01]  /*e1e0*/  FFMA.FTZ R12, R10.reuse, R5, -R13 ;  /* 0x000000050a0c7223 */ /* 0x040fe2000001080d */
[----:B------:R-:W-:Y:S01]  /*e1f0*/  FFMA.FTZ R14, R10, R11, R14 ;  /* 0x0000000b0a0e7223 */ /* 0x000fe2000001000e */
        /* <DEDUP_REMOVED lines=28> */
.L_x_1842:
[----:B------:R-:W-:Y:S05]  /*e3c0*/  BSYNC B0 ;  /* 0x0000000000007941 */ /* 0x000fea0003800000 */
.L_x_1814:
        /* <DEDUP_REMOVED lines=8> */
.L_x_1811:
[----:B------:R-:W-:-:S05]  /*e450*/  IMAD.U32 R0, RZ, RZ, UR39 ;  /* 0x00000027ff007e24 */ /* 0x000fca000f8e00ff */
[----:B------:R-:W-:-:S13]  /*e460*/  ISETP.NE.AND P0, PT, R0, 0x3, PT ;  /* 0x000000030000780c */ /* 0x000fda0003f05270 */
[----:B------:R-:W-:Y:S05]  /*e470*/  @!P0 BRA `(.L_x_1859) ;  /* 0x0000000000048947 */ /* 0x000fea0003800000 */
[----:B------:R-:W-:Y:S01]  /*e480*/  BPT.TRAP 0x1 ;  /* 0x000000040000795c */ /* 0x000fe20000300000 */
.L_x_1859:
[----:B------:R-:W-:Y:S02]  /*e490*/  LEA R90, R184, R18, 0x3 ;  /* 0x00000012b85a7211 */ /* 0x000fe400078e18ff */
[----:B01-3--:R-:W-:-:S04]  /*e4a0*/  SHF.L.U32 R3, R187, 0x1f, RZ ;  /* 0x0000001fbb037819 */ /* 0x00bfc800000006ff */
[----:B------:R0:W1:Y:S01]  /*e4b0*/  SYNCS.PHASECHK.TRANS64.TRYWAIT P1, [R90+URZ+0x28830], R3 ;  /* 0x028830035a0075a7 */ /* 0x000062000802017f */
[----:B------:R-:W-:Y:S05]  /*e4c0*/  @!P0 BRA `(.L_x_1860) ;  /* 0x0000000000048947 */ /* 0x000fea0003800000 */
[----:B------:R-:W-:Y:S01]  /*e4d0*/  BPT.TRAP 0x1 ;  /* 0x000000040000795c */ /* 0x000fe20000300000 */
.L_x_1860:
[----:B------:R-:W-:Y:S01]  /*e4e0*/  VIADD R0, R18, 0x18400 ;  /* 0x0001840012007836 */ /* 0x000fe20000000000 */
[----:B--2---:R-:W-:Y:S01]  /*e4f0*/  LOP3.LUT R4, R36, 0x10000, RZ, 0xfc, !PT ;  /* 0x0001000024047812 */ /* 0x004fe200078efcff */
[----:B------:R-:W-:-:S03]  /*e500*/  IMAD.MOV.U32 R5, RZ, RZ, 0x40000040 ;  /* 0x40000040ff057424 */ /* 0x000fc600078e00ff */
[----:B------:R-:W-:-:S04]  /*e510*/  SHF.R.U32.HI R0, RZ, 0x4, R0 ;  /* 0x00000004ff007819 */ /* 0x000fc80000011600 */
[----:B------:R-:W-:-:S04]  /*e520*/  LOP3.LUT R0, R0, 0x3fff, RZ, 0xc0, !PT ;  /* 0x00003fff00007812 */ /* 0x000fc800078ec0ff */
[----:B------:R-:W-:Y:S01]  /*e530*/  LOP3.LUT R7, R0, 0x10000, RZ, 0xfc, !PT ;  /* 0x0001000000077812 */ /* 0x000fe200078efcff */
[----:B-1----:R-:W-:Y:S06]  /*e540*/  @P1 BRA `(.L_x_1861) ;  /* 0x0000000000081947 */ /* 0x002fec0003800000 */
[----:B------:R-:W1:Y:S02]  /*e550*/  SYNCS.PHASECHK.TRANS64.TRYWAIT P1, [R90+URZ+0x28830], R3 ;  /* 0x028830035a0075a7 */ /* 0x000e64000802017f */
[----:B-1----:R-:W-:Y:S05]  /*e560*/  @!P1 BRA `(.L_x_1862) ;  /* 0x000001bc00909947 */ /* 0x002fea0003800000 */
.L_x_1861:
[----:B------:R-:W-:Y:S01]  /*e570*/  IMAD R94, R184, 0x800, R7 ;  /* 0x00000800b85e7824 */ /* 0x000fe200078e0207 */
[----:B------:R-:W-:Y:S05]  /*e580*/  WARPSYNC.ALL ;  /* 0x0000000000007948 */ /* 0x000fea0003800000 */
[----:B------:R-:W-:Y:S01]  /*e590*/  IMAD.MOV.U32 R95, RZ, RZ, 0x40000040 ;  /* 0x40000040ff5f7424 */ /* 0x000fe200078e00ff */
[C---:B------:R-:W-:Y:S01]  /*e5a0*/  R2UR UR4, R4.reuse ;  /* 0x00000000040472ca */ /* 0x040fe200000e0000 */
[----:B-----5:R-:W-:Y:S01]  /*e5b0*/  WARPGROUP.ARRIVE ;  /* 0x00000000000079c5 */ /* 0x020fe20000000000 */
[----:B------:R-:W-:Y:S01]  /*e5c0*/  R2UR UR5, R5 ;  /* 0x00000000050572ca */ /* 0x000fe200000e0000 */
[----:B------:R-:W-:Y:S01]  /*e5d0*/  VIADD R192, R4, 0x2 ;  /* 0x0000000204c07836 */ /* 0x000fe20000000000 */
[C---:B------:R-:W-:Y:S01]  /*e5e0*/  R2UR UR6, R94.reuse ;  /* 0x000000005e0672ca */ /* 0x040fe200000e0000 */
[----:B------:R-:W-:Y:S01]  /*e5f0*/  IMAD.MOV.U32 R193, RZ, RZ, 0x40000040 ;  /* 0x40000040ffc17424 */ /* 0x000fe200078e00ff */
[----:B------:R-:W-:Y:S01]  /*e600*/  R2UR UR7, R95 ;  /* 0x000000005f0772ca */ /* 0x000fe200000e0000 */
[----:B------:R-:W-:Y:S01]  /*e610*/  IMAD.MOV.U32 R9, RZ, RZ, 0x40000040 ;  /* 0x40000040ff097424 */ /* 0x000fe200078e00ff */
[----:B------:R-:W-:Y:S01]  /*e620*/  IADD3 R8, R94, 0x2, RZ ;  /* 0x000000025e087810 */ /* 0x000fe20007ffe0ff */
[----:B------:R-:W-:-:S02]  /*e630*/  VIADD R190, R4, 0x4 ;  /* 0x0000000404be7836 */ /* 0x000fc40000000000 */
[----:B------:R-:W-:Y:S02]  /*e640*/  IMAD.MOV.U32 R191, RZ, RZ, 0x40000040 ;  /* 0x40000040ffbf7424 */ /* 0x000fe400078e00ff */
[C---:B------:R-:W-:Y:S02]  /*e650*/  VIADD R20, R4.reuse, 0x6 ;  /* 0x0000000604147836 */ /* 0x040fe40000000000 */
[----:B------:R-:W-:Y:S02]  /*e660*/  IMAD.MOV.U32 R21, RZ, RZ, 0x40000040 ;  /* 0x40000040ff157424 */ /* 0x000fe400078e00ff */
[----:B------:R-:W-:Y:S02]  /*e670*/  VIADD R14, R4, 0x400 ;  /* 0x00000400040e7836 */ /* 0x000fe40000000000 */
[----:B------:R-:W-:Y:S01]  /*e680*/  HGMMA.64x128x16.F32 R24, gdesc[UR4], RZ, !UPT, gsb0 ;  /* 0x01e00000041879f0 */ /* 0x000fe2000c0008ff */
[----:B------:R-:W-:Y:S01]  /*e690*/  R2UR UR4, R192 ;  /* 0x00000000c00472ca */ /* 0x000fe200000e0000 */
[----:B------:R-:W-:Y:S01]  /*e6a0*/  IMAD.MOV.U32 R15, RZ, RZ, 0x40000040 ;  /* 0x40000040ff0f7424 */ /* 0x000fe200078e00ff */
[----:B------:R-:W-:Y:S01]  /*e6b0*/  R2UR UR5, R193 ;  /* 0x00000000c10572ca */ /* 0x000fe200000e0000 */
[----:B------:R-:W-:Y:S01]  /*e6c0*/  VIADD R12, R4, 0x402 ;  /* 0x00000402040c7836 */ /* 0x000fe20000000000 */
[----:B------:R-:W-:Y:S01]  /*e6d0*/  R2UR UR6, R8 ;  /* 0x00000000080672ca */ /* 0x000fe200000e0000 */
[----:B------:R-:W-:Y:S01]  /*e6e0*/  VIADD R8, R94, 0x4 ;  /* 0x000000045e087836 */ /* 0x000fe20000000000 */
[----:B------:R-:W-:Y:S01]  /*e6f0*/  R2UR UR7, R9 ;  /* 0x00000000090772ca */ /* 0x000fe200000e0000 */
[----:B------:R-:W-:Y:S01]  /*e700*/  IMAD.MOV.U32 R13, RZ, RZ, 0x40000040 ;  /* 0x40000040ff0d7424 */ /* 0x000fe200078e00ff */
[----:B------:R-:W-:Y:S01]  /*e710*/  MOV R9, 0x40000040 ;  /* 0x4000004000097802 */ /* 0x000fe20000000f00 */
[----:B------:R-:W-:-:S02]  /*e720*/  VIADD R10, R4, 0x404 ;  /* 0x00000404040a7836 */ /* 0x000fc40000000000 */
[----:B------:R-:W-:Y:S02]  /*e730*/  IMAD.MOV.U32 R11, RZ, RZ, 0x40000040 ;  /* 0x40000040ff0b7424 */ /* 0x000fe400078e00ff */
[----:B------:R-:W-:Y:S01]  /*e740*/  IMAD.MOV.U32 R95, RZ, RZ, 0x40000040 ;  /* 0x40000040ff5f7424 */ /* 0x000fe200078e00ff */
[----:B------:R-:W-:Y:S02]  /*e750*/  WARPGROUP.DEPBAR.LE gsb0, 0x0 ;  /* 0x00008000000079c5 */ /* 0x000fe40000010000 */
[----:B------:R-:W-:-:S06]  /*e760*/  WARPGROUP.ARRIVE ;  /* 0x00000000000079c5 */ /* 0x000fcc0000000000 */
[----:B------:R-:W-:Y:S01]  /*e770*/  HGMMA.64x128x16.F32 R24, gdesc[UR4], R24, gsb0 ;  /* 0x01e00000041879f0 */ /* 0x000fe20008000818 */
[----:B------:R-:W-:Y:S02]  /*e780*/  R2UR UR4, R190 ;  /* 0x00000000be0472ca */ /* 0x000fe400000e0000 */
[----:B------:R-:W-:Y:S02]  /*e790*/  R2UR UR5, R191 ;  /* 0x00000000bf0572ca */ /* 0x000fe400000e0000 */
[----:B------:R-:W-:Y:S01]  /*e7a0*/  R2UR UR6, R8 ;  /* 0x00000000080672ca */ /* 0x000fe200000e0000 */
[----:B------:R-:W-:Y:S01]  /*e7b0*/  VIADD R8, R94, 0x6 ;  /* 0x000000065e087836 */ /* 0x000fe20000000000 */
[----:B------:R-:W-:Y:S01]  /*e7c0*/  R2UR UR7, R9 ;  /* 0x00000000090772ca */ /* 0x000fe200000e0000 */
[----:B------:R-:W-:Y:S01]  /*e7d0*/  IMAD.MOV.U32 R9, RZ, RZ, 0x40000040 ;  /* 0x40000040ff097424 */ /* 0x000fe200078e00ff */
[----:B------:R-:W-:Y:S02]  /*e7e0*/  WARPGROUP.DEPBAR.LE gsb0, 0x0 ;  /* 0x00008000000079c5 */ /* 0x000fe40000010000 */
[----:B------:R-:W-:-:S09]  /*e7f0*/  WARPGROUP.ARRIVE ;  /* 0x00000000000079c5 */ /* 0x000fd20000000000 */
[----:B------:R-:W-:Y:S01]  /*e800*/  HGMMA.64x128x16.F32 R24, gdesc[UR4], R24, gsb0 ;  /* 0x01e00000041879f0 */ /* 0x000fe20008000818 */
[----:B------:R-:W-:Y:S02]  /*e810*/  R2UR UR4, R20 ;  /* 0x00000000140472ca */ /* 0x000fe400000e0000 */
[----:B------:R-:W-:Y:S02]  /*e820*/  R2UR UR5, R21 ;  /* 0x00000000150572ca */ /* 0x000fe400000e0000 */
[----:B------:R-:W-:Y:S02]  /*e830*/  R2UR UR6, R8 ;  /* 0x00000000080672ca */ /* 0x000fe400000e0000 */
[----:B------:R-:W-:Y:S01]  /*e840*/  R2UR UR7, R9 ;  /* 0x00000000090772ca */ /* 0x000fe200000e0000 */
[----:B------:R-:W-:Y:S01]  /*e850*/  IMAD.MOV.U32 R9, RZ, RZ, 0x40000040 ;  /* 0x40000040ff097424 */ /* 0x000fe200078e00ff */
[----:B------:R-:W-:Y:S01]  /*e860*/  IADD3 R8, R94, 0x400, RZ ;  /* 0x000004005e087810 */ /* 0x000fe20007ffe0ff */
[----:B------:R-:W-:-:S02]  /*e870*/  WARPGROUP.DEPBAR.LE gsb0, 0x0 ;  /* 0x00008000000079c5 */ /* 0x000fc40000010000 */
[----:B------:R-:W-:-:S08]  /*e880*/  WARPGROUP.ARRIVE ;  /* 0x00000000000079c5 */ /* 0x000fd00000000000 */
[----:B------:R-:W-:Y:S01]  /*e890*/  HGMMA.64x128x16.F32 R24, gdesc[UR4], R24, gsb0 ;  /* 0x01e00000041879f0 */ /* 0x000fe20008000818 */
[----:B------:R-:W-:Y:S02]  /*e8a0*/  R2UR UR4, R14 ;  /* 0x000000000e0472ca */ /* 0x000fe400000e0000 */
[----:B------:R-:W-:Y:S02]  /*e8b0*/  R2UR UR5, R15 ;  /* 0x000000000f0572ca */ /* 0x000fe400000e0000 */
[----:B------:R-:W-:Y:S01]  /*e8c0*/  R2UR UR6, R8 ;  /* 0x00000000080672ca */ /* 0x000fe200000e0000 */
[----:B------:R-:W-:Y:S01]  /*e8d0*/  VIADD R8, R94, 0x402 ;  /* 0x000004025e087836 */ /* 0x000fe20000000000 */
[----:B------:R-:W-:Y:S02]  /*e8e0*/  R2UR UR7, R9 ;  /* 0x00000000090772ca */ /* 0x000fe400000e0000 */
[----:B------:R-:W-:Y:S01]  /*e8f0*/  MOV R9, 0x40000040 ;  /* 0x4000004000097802 */ /* 0x000fe20000000f00 */
[----:B------:R-:W-:-:S02]  /*e900*/  WARPGROUP.DEPBAR.LE gsb0, 0x0 ;  /* 0x00008000000079c5 */ /* 0x000fc40000010000 */
[----:B------:R-:W-:-:S08]  /*e910*/  WARPGROUP.ARRIVE ;  /* 0x00000000000079c5 */ /* 0x000fd00000000000 */
[----:B------:R-:W-:Y:S01]  /*e920*/  HGMMA.64x128x16.F32 R24, gdesc[UR4], R24, gsb0 ;  /* 0x01e00000041879f0 */ /* 0x000fe20008000818 */
[----:B------:R-:W-:Y:S02]  /*e930*/  R2UR UR4, R12 ;  /* 0x000000000c0472ca */ /* 0x000fe400000e0000 */
[----:B------:R-:W-:Y:S02]  /*e940*/  R2UR UR5, R13 ;  /* 0x000000000d0572ca */ /* 0x000fe400000e0000 */
[----:B------:R-:W-:Y:S01]  /*e950*/  R2UR UR6, R8 ;  /* 0x00000000080672ca */ /* 0x000fe200000e0000 */
[C---:B------:R-:W-:Y:S01]  /*e960*/  VIADD R8, R94.reuse, 0x404 ;  /* 0x000004045e087836 */ /* 0x040fe20000000000 */
        /* <DEDUP_REMOVED lines=19> */
[----:B------:R-:W-:Y:S02]  /*eaa0*/  WARPGROUP.DEPBAR.LE gsb0, 0x0 ;  /* 0x00008000000079c5 */ /* 0x000fe40000010000 */
[----:B------:R-:W-:-:S10]  /*eab0*/  WARPGROUP.ARRIVE ;  /* 0x00000000000079c5 */ /* 0x000fd40000000000 */
[----:B------:R-:W-:Y:S03]  /*eac0*/  HGMMA.64x128x16.F32 R24, gdesc[UR4], R24, gsb0 ;  /* 0x01e00000041879f0 */ /* 0x000fe60008000818 */
[----:B------:R-:W-:Y:S02]  /*ead0*/  WARPGROUP.DEPBAR.LE gsb0, 0x0 ;  /* 0x00008000000079c5 */ /* 0x000fe40000010000 */
[----:B------:R-:W-:Y:S05]  /*eae0*/  @!P0 BRA `(.L_x_1863) ;  /* 0x0000000000048947 */ /* 0x000fea0003800000 */
[----:B------:R-:W-:Y:S01]  /*eaf0*/  BPT.TRAP 0x1 ;  /* 0x000000040000795c */ /* 0x000fe20000300000 */
.L_x_1863:
[----:B------:R-:W-:Y:S01]  /*eb00*/  ULDC UR4, c[0x0][0x9d8] ;  /* 0x0002760000047ab9 */ /* 0x000fe20000000800 */
[----:B01----:R-:W-:Y:S02]  /*eb10*/  VIADD R90, R90, 0x28840 ;  /* 0x000288405a5a7836 */ /* 0x003fe40000000000 */
[----:B------:R-:W-:Y:S01]  /*eb20*/  FMUL.FTZ R6, R24, UR4 ;  /* 0x0000000418067c20 */ /* 0x000fe20008410000 */
[----:B----4-:R-:W-:Y:S01]  /*eb30*/  FMUL.FTZ R89, R25, UR4 ;  /* 0x0000000419597c20 */ /* 0x010fe20008410000 */
[----:B------:R-:W0:Y:S01]  /*eb40*/  LDC R24, c[0x0][0x448] ;  /* 0x00011200ff187b82 */ /* 0x000e220000000800 */
[----:B------:R-:W-:Y:S01]  /*eb50*/  FMUL.FTZ R95, R33, UR4 ;  /* 0x00000004215f7c20 */ /* 0x000fe20008410000 */
[----:B------:R-:W-:Y:S01]  /*eb60*/  FMUL.FTZ R33, R39, UR4 ;  /* 0x0000000427217c20 */ /* 0x000fe20008410000 */
[----:B------:R-:W-:Y:S01]  /*eb70*/  FMUL.FTZ R39, R50, UR4 ;  /* 0x0000000432277c20 */ /* 0x000fe20008410000 */
[----:B------:R-:W-:Y:S01]  /*eb80*/  FMUL.FTZ R50, R66, UR4 ;  /* 0x0000000442327c20 */ /* 0x000fe20008410000 */
[----:B------:R-:W-:Y:S01]  /*eb90*/  FMUL.FTZ R66, R73, UR4 ;  /* 0x0000000449427c20 */ /* 0x000fe20008410000 */
[----:B------:R-:W-:-:S02]  /*eba0*/  IMAD.IADD R73, R200, 0x1, R198 ;  /* 0x00000001c8497824 */ /* 0x000fc400078e02c6 */
[----:B------:R-:W-:Y:S01]  /*ebb0*/  FMUL.FTZ R104, R52, UR4 ;  /* 0x0000000434687c20 */ /* 0x000fe20008410000 */
[----:B------:R-:W-:Y:S01]  /*ebc0*/  FMUL.FTZ R52, R70, UR4 ;  /* 0x0000000446347c20 */ /* 0x000fe20008410000 */
[----:B------:R-:W-:Y:S01]  /*ebd0*/  FMUL.FTZ R3, R27, UR4 ;  /* 0x000000041b037c20 */ /* 0x000fe20008410000 */
[----:B------:R-:W-:Y:S01]  /*ebe0*/  FMUL.FTZ R70, R81, UR4 ;  /* 0x0000000451467c20 */ /* 0x000fe20008410000 */
[----:B------:R-:W-:Y:S01]  /*ebf0*/  FMUL.FTZ R97, R37, UR4 ;  /* 0x0000000425617c20 */ /* 0x000fe20008410000 */
[----:B------:R-:W-:Y:S01]  /*ec00*/  MOV R27, 0xffffff80 ;  /* 0xffffff80001b7802 */ /* 0x000fe20000000f00 */
        /* <DEDUP_REMOVED lines=11> */
[----:B0-----:R-:W-:Y:S01]  /*ecc0*/  ISETP.NE.AND P1, PT, R24, 0x1, PT ;  /* 0x000000011800780c */ /* 0x001fe20003f25270 */
        /* <DEDUP_REMOVED lines=12> */
[----:B------:R-:W0:Y:S01]  /*ed90*/  @P1 LDC R24, c[0x0][0x44c] ;  /* 0x00011300ff181b82 */ /* 0x000e220000000800 */
[----:B------:R-:W-:Y:S01]  /*eda0*/  FMUL.FTZ R61, R65, UR4 ;  /* 0x00000004413d7c20 */ /* 0x000fe20008410000 */
[----:B------:R-:W-:Y:S01]  /*edb0*/  FMUL.FTZ R56, R78, UR4 ;  /* 0x000000044e387c20 */ /* 0x000fe20008410000 */
[----:B------:R-:W-:Y:S01]  /*edc0*/  FMUL.FTZ R35, R42, UR4 ;  /* 0x000000042a237c20 */ /* 0x000fe20008410000 */
[----:B------:R-:W-:Y:S01]  /*edd0*/  FMUL.FTZ R34, R43, UR4 ;  /* 0x000000042b227c20 */ /* 0x000fe20008410000 */
[----:B------:R-:W-:Y:S01]  /*ede0*/  FMUL.FTZ R100, R44, UR4 ;  /* 0x000000042c647c20 */ /* 0x000fe20008410000 */
[----:B------:R-:W-:Y:S01]  /*edf0*/  FMUL.FTZ R102, R48, UR4 ;  /* 0x0000000430667c20 */ /* 0x000fe20008410000 */
[----:B------:R-:W-:Y:S01]  /*ee00*/  FMUL.FTZ R105, R53, UR4 ;  /* 0x0000000435697c20 */ /* 0x000fe20008410000 */
[----:B------:R-:W1:Y:S01]  /*ee10*/  @P1 LDC R25, c[0x0][0x450] ;  /* 0x00011400ff191b82 */ /* 0x000e620000000800 */
        /* <DEDUP_REMOVED lines=15> */
[----:B0-----:R-:W-:-:S04]  /*ef10*/  @P1 IMAD.HI.U32 R24, R73, R24, RZ ;  /* 0x0000001849181227 */ /* 0x001fc800078e00ff */
[----:B------:R-:W-:Y:S01]  /*ef20*/  FMUL.FTZ R55, R79, UR4 ;  /* 0x000000044f377c20 */ /* 0x000fe20008410000 */
[----:B------:R-:W-:Y:S01]  /*ef30*/  FMUL.FTZ R69, R80, UR4 ;  /* 0x0000000450457c20 */ /* 0x000fe20008410000 */
[----:B------:R-:W-:Y:S01]  /*ef40*/  FMUL.FTZ R57, R82, UR4 ;  /* 0x0000000452397c20 */ /* 0x000fe20008410000 */
[----:B------:R-:W-:Y:S01]  /*ef50*/  FMUL.FTZ R42, R83, UR4 ;  /* 0x00000004532a7c20 */ /* 0x000fe20008410000 */
[----:B------:R-:W-:Y:S01]  /*ef60*/  FMUL.FTZ R71, R84, UR4 ;  /* 0x0000000454477c20 */ /* 0x000fe20008410000 */
[----:B------:R-:W-:Y:S01]  /*ef70*/  FMUL.FTZ R72, R85, UR4 ;  /* 0x0000000455487c20 */ /* 0x000fe20008410000 */
[----:B------:R-:W-:Y:S01]  /*ef80*/  FMUL.FTZ R43, R86, UR4 ;  /* 0x00000004562b7c20 */ /* 0x000fe20008410000 */
[----:B-1----:R-:W-:Y:S01]  /*ef90*/  @P1 SHF.R.U32.HI R73, RZ, R25, R24 ;  /* 0x00000019ff491219 */ /* 0x002fe20000011618 */
[----:B------:R-:W-:Y:S01]  /*efa0*/  FMUL.FTZ R44, R87, UR4 ;  /* 0x00000004572c7c20 */ /* 0x000fe20008410000 */
[----:B------:R-:W0:Y:S01]  /*efb0*/  LDC.64 R24, c[0x0][0x9e0] ;  /* 0x00027800ff187b82 */ /* 0x000e220000000a00 */
[C---:B------:R-:W-:Y:S01]  /*efc0*/  IADD3 R27, -R189.reuse, 0x1, R78 ;  /* 0x00000001bd1b7810 */ /* 0x040fe20007ffe14e */
[----:B------:R-:W1:Y:S01]  /*efd0*/  MUFU.TANH R6, R6 ;  /* 0x0000000600067308 */ /* 0x000e620000002400 */
[----:B------:R-:W2:Y:S01]  /*efe0*/  SHFL.IDX PT, R81, R73, RZ, 0x1c1f ;  /* 0x001c1fff49517589 */ /* 0x000ea200000e0000 */
[----:B------:R-:W-:Y:S01]  /*eff0*/  IMAD.U32 R75, RZ, RZ, UR38 ;  /* 0x00000026ff4b7e24 */ /* 0x000fe2000f8e00ff */
[----:B------:R-:W-:Y:S01]  /*f000*/  ULDC UR52, c[0x0][0x9dc] ;  /* 0x0002770000347ab9 */ /* 0x000fe20000000800 */
[----:B------:R-:W-:Y:S01]  /*f010*/  IADD3 R27, -R194, R27, R196 ;  /* 0x0000001bc21b7210 */ /* 0x000fe20007ffe1c4 */
[----:B------:R-:W-:Y:S01]  /*f020*/  ULOP3.LUT UR52, URZ, UR52, URZ, 0x33, !UPT ;  /* 0x000000343f347292 */ /* 0x000fe2000f8e333f */
[----:B------:R-:W-:-:S02]  /*f030*/  IADD3 R77, -R189, R196, R78 ;  /* 0x000000c4bd4d7210 */ /* 0x000fc40007ffe14e */
[----:B------:R-:W3:Y:S01]  /*f040*/  MUFU.TANH R89, R89 ;  /* 0x0000005900597308 */ /* 0x000ee20000002400 */
[----:B------:R-:W-:Y:S02]  /*f050*/  PRMT R90, R75, 0x654, R90 ;  /* 0x000006544b5a7816 */ /* 0x000fe4000000005a */
[----:B------:R-:W-:Y:S01]  /*f060*/  VIADD R75, R27, UR52 ;  /* 0x000000341b4b7c36 */ /* 0x000fe20008000000 */
[----:B------:R-:W-:Y:S01]  /*f070*/  LEA R76, R88, 0xffffff80, 0x7 ;  /* 0xffffff80584c7811 */ /* 0x000fe200078e38ff */
[----:B------:R4:W-:Y:S03]  /*f080*/  SYNCS.ARRIVE.TRANS64.RED.A1T0 RZ, [R90+URZ], RZ ;  /* 0x000000ff5aff79a7 */ /* 0x0009e6000810043f */
[----:B------:R-:W0:Y:S02]  /*f090*/  MUFU.TANH R0, R0 ;  /* 0x0000000000007308 */ /* 0x000e240000002400 */
[----:B0-----:R-:W-:Y:S01]  /*f0a0*/  ISETP.GE.AND P2, PT, R25, 0x1, PT ;  /* 0x000000011900780c */ /* 0x001fe20003f46270 */
[----:B------:R-:W-:-:S05]  /*f0b0*/  IMAD.IADD R80, R27, 0x1, R24 ;  /* 0x000000011b507824 */ /* 0x000fca00078e0218 */
[----:B------:R-:W0:Y:S01]  /*f0c0*/  MUFU.TANH R3, R3 ;  /* 0x0000000300037308 */ /* 0x000e220000002400 */
[----:B--2---:R-:W-:Y:S01]  /*f0d0*/  IMAD.IADD R79, R75, 0x1, R81 ;  /* 0x000000014b4f7824 */ /* 0x004fe200078e0251 */
[----:B------:R-:W-:-:S06]  /*f0e0*/  VIADDMNMX R82, R81, R80, R77, PT ;  /* 0x0000005051527246 */ /* 0x000fcc000380014d */
[----:B------:R-:W2:Y:S08]  /*f0f0*/  MUFU.TANH R91, R91 ;  /* 0x0000005b005b7308 */ /* 0x000eb00000002400 */
        /* <DEDUP_REMOVED lines=59> */
[----:B-1234-:R-:W-:Y:S05]  /*f4b0*/  @!P2 BRA `(.L_x_1864) ;  /* 0x000000000050a947 */ /* 0x01efea0003800000 */
[----:B------:R-:W-:Y:S01]  /*f4c0*/  IADD3 R81, -R194, R196, R81 ;  /* 0x000000c4c2517210 */ /* 0x000fe20007ffe151 */
[----:B------:R-:W-:Y:S03]  /*f4d0*/  BSSY B0, `(.L_x_1865) ;  /* 0x000000e000007945 */ /* 0x000fe60003800000 */
[----:B------:R-:W-:-:S13]  /*f4e0*/  ISETP.GT.AND P3, PT, R81, -0x1, PT ;  /* 0xffffffff5100780c */ /* 0x000fda0003f64270 */
[----:B------:R-:W-:Y:S05]  /*f4f0*/  @P3 BRA `(.L_x_1866) ;  /* 0x00000000001c3947 */ /* 0x000fea0003800000 */
[----:B------:R-:W-:Y:S02]  /*f500*/  ISETP.NE.AND P3, PT, R25, 0x1, PT ;  /* 0x000000011900780c */ /* 0x000fe40003f65270 */
[----:B------:R-:W-:-:S11]  /*f510*/  LOP3.LUT R81, RZ, R81, RZ, 0x33, !PT ;  /* 0x00000051ff517212 */ /* 0x000fd600078e33ff */
[----:B------:R-:W1:Y:S02]  /*f520*/  @P3 LDC.64 R26, c[0x0][0x9e8] ;  /* 0x00027a00ff1a3b82 */ /* 0x000e640000000a00 */
[----:B-1----:R-:W-:-:S05]  /*f530*/  @P3 IMAD.HI.U32 R26, R81, R26, RZ ;  /* 0x0000001a511a3227 */ /* 0x002fca00078e00ff */
[----:B------:R-:W-:-:S04]  /*f540*/  @P3 SHF.R.U32.HI R81, RZ, R27, R26 ;  /* 0x0000001bff513219 */ /* 0x000fc8000001161a */
[----:B------:R-:W-:Y:S01]  /*f550*/  LOP3.LUT R81, RZ, R81, RZ, 0x33, !PT ;  /* 0x00000051ff517212 */ /* 0x000fe200078e33ff */
[----:B------:R-:W-:Y:S06]  /*f560*/  BRA `(.L_x_1867) ;  /* 0x0000000000107947 */ /* 0x000fec0003800000 */
.L_x_1866:
[----:B------:R-:W-:-:S13]  /*f570*/  ISETP.NE.AND P3, PT, R25, 0x1, PT ;  /* 0x000000011900780c */ /* 0x000fda0003f65270 */
[----:B------:R-:W1:Y:S02]  /*f580*/  @P3 LDC.64 R26, c[0x0][0x9e8] ;  /* 0x00027a00ff1a3b82 */ /* 0x000e640000000a00 */
[----:B-1----:R-:W-:-:S05]  /*f590*/  @P3 IMAD.HI.U32 R26, R81, R26, RZ ;  /* 0x0000001a511a3227 */ /* 0x002fca00078e00ff */
[----:B------:R-:W-:-:S07]  /*f5a0*/  @P3 SHF.R.U32.HI R81, RZ, R27, R26 ;  /* 0x0000001bff513219 */ /* 0x000fce000001161a */
.L_x_1867:
[----:B------:R-:W-:Y:S05]  /*f5b0*/  BSYNC B0 ;  /* 0x0000000000007941 */ /* 0x000fea0003800000 */
.L_x_1865:
[----:B------:R-:W-:-:S04]  /*f5c0*/  IMAD R26, R81, R25, -R76 ;  /* 0x00000019511a7224 */ /* 0x000fc800078e0a4c */
[----:B------:R-:W-:-:S05]  /*f5d0*/  IMAD.IADD R26, R26, 0x1, -R189 ;  /* 0x000000011a1a7824 */ /* 0x000fca00078e0abd */
[----:B------:R-:W-:Y:S02]  /*f5e0*/  VIMNMX R79, R79, R26, !PT ;  /* 0x0000001a4f4f7248 */ /* 0x000fe40007fe0100 */
[----:B------:R-:W-:-:S07]  /*f5f0*/  VIADDMNMX R82, R26, R25, R82, PT ;  /* 0x000000191a527246 */ /* 0x000fce0003800152 */
.L_x_1864:
[C---:B------:R-:W-:Y:S01]  /*f600*/  ISETP.GE.AND P3, PT, R78.reuse, 0x2, PT ;  /* 0x000000024e00780c */ /* 0x040fe20003f66270 */
[----:B------:R-:W1:Y:S01]  /*f610*/  SHFL.IDX PT, R73, R73, 0x1, 0x1c1f ;  /* 0x003c1f0049497f89 */ /* 0x000e6200000e0000 */
[----:B------:R-:W-:Y:S02]  /*f620*/  ISETP.GE.AND P5, PT, R78, 0x9, PT ;  /* 0x000000094e00780c */ /* 0x000fe40003fa6270 */
[----:B------:R-:W-:Y:S02]  /*f630*/  ISETP.GT.AND P4, PT, R79, 0x1, !P3 ;  /* 0x000000014f00780c */ /* 0x000fe40005f84270 */
[----:B------:R-:W-:Y:S02]  /*f640*/  P2R R81, PR, RZ, 0x20 ;  /* 0x00000020ff517803 */ /* 0x000fe40000000000 */
[----:B------:R-:W-:-:S04]  /*f650*/  ISETP.LT.OR P4, PT, R82, 0x2, P4 ;  /* 0x000000025200780c */ /* 0x000fc80002781670 */
[----:B------:R-:W-:Y:S02]  /*f660*/  FSEL R89, R89, -INF , !P4 ;  /* 0xff80000059597808 */ /* 0x000fe40006000000 */
[----:B------:R-:W-:Y:S02]  /*f670*/  ISETP.GT.AND P4, PT, R79, 0x8, !P5 ;  /* 0x000000084f00780c */ /* 0x000fe40006f84270 */
[----:B------:R-:W-:Y:S02]  /*f680*/  ISETP.GE.AND P5, PT, R78, 0xa, PT ;  /* 0x0000000a4e00780c */ /* 0x000fe40003fa6270 */
[----:B------:R-:W-:Y:S02]  /*f690*/  ISETP.LT.OR P4, PT, R82, 0x9, P4 ;  /* 0x000000095200780c */ /* 0x000fe40002781670 */
[----:B------:R-:W-:Y:S02]  /*f6a0*/  P2R R83, PR, RZ, 0x20 ;  /* 0x00000020ff537803 */ /* 0x000fe40000000000 */
[----:B------:R-:W-:-:S02]  /*f6b0*/  FSEL R91, R91, -INF , !P4 ;  /* 0xff8000005b5b7808 */ /* 0x000fc40006000000 */
[C---:B------:R-:W-:Y:S02]  /*f6c0*/  ISETP.GT.AND P4, PT, R79.reuse, 0x9, !P5 ;  /* 0x000000094f00780c */ /* 0x040fe40006f84270 */
[----:B------:R-:W-:Y:S02]  /*f6d0*/  ISETP.GE.AND P5, PT, R78, 0x11, PT ;  /* 0x000000114e00780c */ /* 0x000fe40003fa6270 */
[----:B------:R-:W-:Y:S02]  /*f6e0*/  ISETP.LT.OR P4, PT, R82, 0xa, P4 ;  /* 0x0000000a5200780c */ /* 0x000fe40002781670 */
[----:B------:R-:W-:Y:S02]  /*f6f0*/  P2R R84, PR, RZ, 0x20 ;  /* 0x00000020ff547803 */ /* 0x000fe40000000000 */
[----:B0-----:R-:W-:Y:S02]  /*f700*/  FSEL R92, R92, -INF , !P4 ;  /* 0xff8000005c5c7808 */ /* 0x001fe40006000000 */
[----:B------:R-:W-:-:S02]  /*f710*/  ISETP.GT.AND P4, PT, R79, 0x10, !P5 ;  /* 0x000000104f00780c */ /* 0x000fc40006f84270 */
[----:B------:R-:W-:Y:S02]  /*f720*/  ISETP.GE.AND P5, PT, R78, 0x12, PT ;  /* 0x000000124e00780c */ /* 0x000fe40003fa6270 */
[----:B------:R-:W-:Y:S02]  /*f730*/  ISETP.LT.OR P4, PT, R82, 0x11, P4 ;  /* 0x000000115200780c */ /* 0x000fe40002781670 */
[----:B------:R-:W-:Y:S02]  /*f740*/  P2R R85, PR, RZ, 0x20 ;  /* 0x00000020ff557803 */ /* 0x000fe40000000000 */
[----:B------:R-:W-:Y:S02]  /*f750*/  FSEL R94, R94, -INF , !P4 ;  /* 0xff8000005e5e7808 */ /* 0x000fe40006000000 */
[----:B------:R-:W-:Y:S02]  /*f760*/  ISETP.GT.AND P4, PT, R79, 0x11, !P5 ;  /* 0x000000114f00780c */ /* 0x000fe40006f84270 */
[----:B------:R-:W-:-:S02]  /*f770*/  ISETP.GE.AND P5, PT, R78, 0x19, PT ;  /* 0x000000194e00780c */ /* 0x000fc40003fa6270 */
[----:B------:R-:W-:Y:S02]  /*f780*/  ISETP.LT.OR P4, PT, R82, 0x12, P4 ;  /* 0x000000125200780c */ /* 0x000fe40002781670 */
[----:B------:R-:W-:Y:S02]  /*f790*/  P2R R126, PR, RZ, 0x20 ;  /* 0x00000020ff7e7803 */ /* 0x000fe40000000000 */
[----:B------:R-:W-:Y:S02]  /*f7a0*/  FSEL R95, R95, -INF , !P4 ;  /* 0xff8000005f5f7808 */ /* 0x000fe40006000000 */
[----:B------:R-:W-:Y:S02]  /*f7b0*/  ISETP.GT.AND P4, PT, R79, 0x18, !P5 ;  /* 0x000000184f00780c */ /* 0x000fe40006f84270 */
[----:B------:R-:W-:Y:S02]  /*f7c0*/  ISETP.GE.AND P5, PT, R78, 0x1a, PT ;  /* 0x0000001a4e00780c */ /* 0x000fe40003fa6270 */
[----:B------:R-:W-:-:S02]  /*f7d0*/  ISETP.LT.OR P4, PT, R82, 0x19, P4 ;  /* 0x000000195200780c */ /* 0x000fc40002781670 */
[----:B------:R-:W-:Y:S02]  /*f7e0*/  P2R R86, PR, RZ, 0x20 ;  /* 0x00000020ff567803 */ /* 0x000fe40000000000 */
[----:B------:R-:W-:Y:S02]  /*f7f0*/  FSEL R96, R96, -INF , !P4 ;  /* 0xff80000060607808 */ /* 0x000fe40006000000 */
[----:B------:R-:W-:Y:S02]  /*f800*/  ISETP.GT.AND P4, PT, R79, 0x19, !P5 ;  /* 0x000000194f00780c */ /* 0x000fe40006f84270 */
[----:B------:R-:W-:Y:S02]  /*f810*/  ISETP.GE.AND P5, PT, R78, 0x21, PT ;  /* 0x000000214e00780c */ /* 0x000fe40003fa6270 */
[----:B------:R-:W-:Y:S02]  /*f820*/  ISETP.LT.OR P4, PT, R82, 0x1a, P4 ;  /* 0x0000001a5200780c */ /* 0x000fe40002781670 */
[----:B------:R-:W-:-:S02]  /*f830*/  P2R R87, PR, RZ, 0x20 ;  /* 0x00000020ff577803 */ /* 0x000fc40000000000 */
[----:B------:R-:W-:Y:S02]  /*f840*/  FSEL R97, R97, -INF , !P4 ;  /* 0xff80000061617808 */ /* 0x000fe40006000000 */
[----:B------:R-:W-:Y:S02]  /*f850*/  ISETP.GT.AND P4, PT, R79, 0x20, !P5 ;  /* 0x000000204f00780c */ /* 0x000fe40006f84270 */
[----:B------:R-:W-:Y:S02]  /*f860*/  ISETP.GE.AND P5, PT, R78, 0x22, PT ;  /* 0x000000224e00780c */ /* 0x000fe40003fa6270 */
[----:B------:R-:W-:Y:S02]  /*f870*/  ISETP.LT.OR P4, PT, R82, 0x21, P4 ;  /* 0x000000215200780c */ /* 0x000fe40002781670 */
[----:B------:R-:W-:Y:S02]  /*f880*/  P2R R90, PR, RZ, 0x20 ;  /* 0x00000020ff5a7803 */ /* 0x000fe40000000000 */
[----:B------:R-:W-:-:S02]  /*f890*/  FSEL R98, R98, -INF , !P4 ;  /* 0xff80000062627808 */ /* 0x000fc40006000000 */
[----:B------:R-:W-:Y:S02]  /*f8a0*/  ISETP.GT.AND P4, PT, R79, 0x21, !P5 ;  /* 0x000000214f00780c */ /* 0x000fe40006f84270 */
[----:B------:R-:W-:Y:S02]  /*f8b0*/  ISETP.GE.AND P5, PT, R78, 0x29, PT ;  /* 0x000000294e00780c */ /* 0x000fe40003fa6270 */
[----:B------:R-:W-:Y:S02]  /*f8c0*/  ISETP.LT.OR P4, PT, R82, 0x22, P4 ;  /* 0x000000225200780c */ /* 0x000fe40002781670 */
[----:B------:R-:W-:Y:S02]  /*f8d0*/  P2R R108, PR, RZ, 0x20 ;  /* 0x00000020ff6c7803 */ /* 0x000fe40000000000 */
[----:B------:R-:W-:Y:S02]  /*f8e0*/  FSEL R99, R99, -INF , !P4 ;  /* 0xff80000063637808 */ /* 0x000fe40006000000 */
        /* <DEDUP_REMOVED lines=89> */
[----:B------:R-:W-:Y:S02]  /*fe80*/  FSEL R68, R68, -INF , !P4 ;  /* 0xff80000044447808 */ /* 0x000fe40006000000 */
        /* <DEDUP_REMOVED lines=10> */
[----:B------:R-:W-:Y:S01]  /*ff30*/  FSEL R58, R71, -INF , !P6 ;  /* 0xff800000473a7808 */ /* 0x000fe20007000000 */
[----:B-1----:R-:W-:Y:S01]  /*ff40*/  IMAD.IADD R71, R75, 0x1, R73 ;  /* 0x000000014b477824 */ /* 0x002fe200078e0249 */
[----:B------:R-:W-:-:S04]  /*ff50*/  ISETP.GE.AND P6, PT, R78, 0x1, PT ;  /* 0x000000014e00780c */ /* 0x000fc80003fc6270 */
[----:B------:R-:W-:Y:S02]  /*ff60*/  P2R R125, PR, RZ, 0x40 ;  /* 0x00000040ff7d7803 */ /* 0x000fe40000000000 */
[----:B------:R-:W-:-:S04]  /*ff70*/  ISETP.GT.AND P6, PT, R79, RZ, !P6 ;  /* 0x000000ff4f00720c */ /* 0x000fc800077c4270 */
[----:B------:R-:W-:-:S04]  /*ff80*/  ISETP.LT.OR P6, PT, R82, 0x1, P6 ;  /* 0x000000015200780c */ /* 0x000fc800037c1670 */
[----:B------:R-:W-:Y:S02]  /*ff90*/  FSEL R74, R6, -INF , !P6 ;  /* 0xff800000064a7808 */ /* 0x000fe40007000000 */
[----:B------:R-:W-:-:S04]  /*ffa0*/  ISETP.GE.AND P6, PT, R78, 0x7a, PT ;  /* 0x0000007a4e00780c */ /* 0x000fc80003fc6270 */
[----:B------:R-:W-:Y:S02]  /*ffb0*/  P2R R78, PR, RZ, 0x40 ;  /* 0x00000040ff4e7803 */ /* 0x000fe40000000000 */
[----:B------:R-:W-:-:S04]  /*ffc0*/  ISETP.GT.AND P6, PT, R79, 0x79, !P6 ;  /* 0x000000794f00780c */ /* 0x000fc800077c4270 */
[----:B------:R-:W-:-:S04]  /*ffd0*/  ISETP.LT.OR P6, PT, R82, 0x7a, P6 ;  /* 0x0000007a5200780c */ /* 0x000fc800037c1670 */
[----:B------:R-:W-:Y:S02]  /*ffe0*/  FSEL R6, R72, -INF , !P6 ;  /* 0xff80000048067808 */ /* 0x000fe40007000000 */
[----:B------:R-:W-:Y:S01]  /*fff0*/  VIADDMNMX R72, R73, R80, R77, PT ;  /* 0x0000005049487246 */ /* 0x000fe2000380014d */
[----:B------:R-:W-:Y:S06]  /*10000*/  @!P2 BRA `(.L_x_1868) ;  /* 0x000000000050a947 */ /* 0x000fec0003800000 */
[----:B------:R-:W-:Y:S01]  /*10010*/  IADD3 R73, -R194, R196, R73 ;  /* 0x000000c4c2497210 */ /* 0x000fe20007ffe149 */
[----:B------:R-:W-:Y:S03]  /*10020*/  BSSY B0, `(.L_x_1869) ;  /* 0x000000e000007945 */ /* 0x000fe60003800000 */
        /* <DEDUP_REMOVED lines=9> */
.L_x_1870:
[----:B------:R-:W-:-:S13]  /*100c0*/  ISETP.NE.AND P6, PT, R25, 0x1, PT ;  /* 0x000000011900780c */ /* 0x000fda0003fc5270 */
[----:B------:R-:W0:Y:S02]  /*100d0*/  @P6 LDC.64 R26, c[0x0][0x9e8] ;  /* 0x00027a00ff1a6b82 */ /* 0x000e240000000a00 */
[----:B0-----:R-:W-:-:S05]  /*100e0*/  @P6 IMAD.HI.U32 R26, R73, R26, RZ ;  /* 0x0000001a491a6227 */ /* 0x001fca00078e00ff */
[----:B------:R-:W-:-:S07]  /*100f0*/  @P6 SHF.R.U32.HI R73, RZ, R27, R26 ;  /* 0x0000001bff496219 */ /* 0x000fce000001161a */
.L_x_1871:
[----:B------:R-:W-:Y:S05]  /*10100*/  BSYNC B0 ;  /* 0x0000000000007941 */ /* 0x000fea0003800000 */
.L_x_1869:
[----:B------:R-:W-:-:S05]  /*10110*/  IMAD R76, R73, R25, -R76 ;  /* 0x00000019494c7224 */ /* 0x000fca00078e0a4c */
[----:B------:R-:W-:-:S04]  /*10120*/  IADD3 R76, -R189, R76, RZ ;  /* 0x0000004cbd4c7210 */ /* 0x000fc80007ffe1ff */
[----:B------:R-:W-:Y:S02]  /*10130*/  VIMNMX R71, R71, R76, !PT ;  /* 0x0000004c47477248 */ /* 0x000fe40007fe0100 */
[----:B------:R-:W-:-:S07]  /*10140*/  VIADDMNMX R72, R76, R25, R72, PT ;  /* 0x000000194c487246 */ /* 0x000fce0003800148 */
.L_x_1868:
[----:B------:R-:W-:Y:S01]  /*10150*/  ISETP.GT.AND P3, PT, R71, 0x1, !P3 ;  /* 0x000000014700780c */ /* 0x000fe20005f64270 */
[----:B------:R-:W-:Y:S01]  /*10160*/  ULDC UR51, c[0x0][0x988] ;  /* 0x0002620000337ab9 */ /* 0x000fe20000000800 */
        /* <DEDUP_REMOVED lines=29> */
[C---:B------:R-:W-:Y:S02]  /*10340*/  ISETP.LT.OR P3, PT, R72.reuse, 0x12, P3 ;  /* 0x000000124800780c */ /* 0x040fe40001f61670 */
[----:B------:R-:W-:Y:S02]  /*10350*/  FMNMX.FTZ R27, R103, R26, !PT ;  /* 0x0000001a671b7209 */ /* 0x000fe40007810000 */
[----:B------:R-:W-:Y:S02]  /*10360*/  FSEL R31, R31, -INF , !P3 ;  /* 0xff8000001f1f7808 */ /* 0x000fe40005800000 */
        /* <DEDUP_REMOVED lines=45> */
[----:B------:R-:W-:Y:S01]  /*10640*/  ISETP.GT.AND P4, PT, R71, 0x71, !P4 ;  /* 0x000000714700780c */ /* 0x000fe20006784270 */
[----:B------:R-:W0:Y:S01]  /*10650*/  SHFL.BFLY PT, R26, R27, 0x2, 0x1f ;  /* 0x0c401f001b1a7f89 */ /* 0x000e2200000e0000 */
[----:B------:R-:W-:Y:S02]  /*10660*/  FSEL R39, R39, -INF , !P3 ;  /* 0xff80000027277808 */ /* 0x000fe40005800000 */
[----:B------:R-:W-:Y:S02]  /*10670*/  ISETP.NE.AND P3, PT, R111, RZ, PT ;  /* 0x000000ff6f00720c */ /* 0x000fe40003f65270 */
[C---:B------:R-:W-:Y:S02]  /*10680*/  ISETP.GT.AND P5, PT, R71.reuse, 0x78, !P5 ;  /* 0x000000784700780c */ /* 0x040fe40006fa4270 */
[----:B------:R-:W-:Y:S02]  /*10690*/  ISETP.GT.AND P3, PT, R71, 0x31, !P3 ;  /* 0x000000314700780c */ /* 0x000fe40005f64270 */
[----:B------:R-:W-:-:S02]  /*106a0*/  ISETP.LT.OR P4, PT, R72, 0x72, P4 ;  /* 0x000000724800780c */ /* 0x000fc40002781670 */
[C---:B------:R-:W-:Y:S02]  /*106b0*/  ISETP.LT.OR P3, PT, R72.reuse, 0x32, P3 ;  /* 0x000000324800780c */ /* 0x040fe40001f61670 */
[----:B------:R-:W-:Y:S02]  /*106c0*/  ISETP.LT.OR P5, PT, R72, 0x79, P5 ;  /* 0x000000794800780c */ /* 0x000fe40002fa1670 */
[----:B------:R-:W-:Y:S02]  /*106d0*/  FSEL R38, R38, -INF , !P3 ;  /* 0xff80000026267808 */ /* 0x000fe40005800000 */
[----:B------:R-:W-:Y:S02]  /*106e0*/  ISETP.NE.AND P3, PT, R112, RZ, PT ;  /* 0x000000ff7000720c */ /* 0x000fe40003f65270 */
[----:B------:R-:W-:Y:S02]  /*106f0*/  FSEL R42, R42, -INF , !P4 ;  /* 0xff8000002a2a7808 */ /* 0x000fe40006000000 */
[----:B------:R-:W-:-:S02]  /*10700*/  ISETP.GT.AND P3, PT, R71, 0x38, !P3 ;  /* 0x000000384700780c */ /* 0x000fc40005f64270 */
[----:B0-----:R-:W-:Y:S02]  /*10710*/  FMNMX.FTZ R26, R27, R26, !PT ;  /* 0x0000001a1b1a7209 */ /* 0x001fe40007810000 */
[----:B------:R-:W-:-:S03]  /*10720*/  ISETP.LT.OR P3, PT, R72, 0x39, P3 ;  /* 0x000000394800780c */ /* 0x000fc60001f61670 */
[----:B------:R-:W0:Y:S01]  /*10730*/  SHFL.BFLY PT, R217, R26, 0x1, 0x1f ;  /* 0x0c201f001ad97f89 */ /* 0x000e2200000e0000 */
[----:B------:R-:W-:Y:S02]  /*10740*/  FSEL R41, R41, -INF , !P3 ;  /* 0xff80000029297808 */ /* 0x000fe40005800000 */
[----:B------:R-:W-:-:S04]  /*10750*/  ISETP.NE.AND P3, PT, R113, RZ, PT ;  /* 0x000000ff7100720c */ /* 0x000fc80003f65270 */
[----:B------:R-:W-:-:S04]  /*10760*/  ISETP.GT.AND P3, PT, R71, 0x39, !P3 ;  /* 0x000000394700780c */ /* 0x000fc80005f64270 */
[----:B------:R-:W-:-:S04]  /*10770*/  ISETP.LT.OR P3, PT, R72, 0x3a, P3 ;  /* 0x0000003a4800780c */ /* 0x000fc80001f61670 */
[----:B------:R-:W-:Y:S02]  /*10780*/  FSEL R40, R40, -INF , !P3 ;  /* 0xff80000028287808 */ /* 0x000fe40005800000 */
[----:B------:R-:W-:-:S04]  /*10790*/  ISETP.NE.AND P3, PT, R114, RZ, PT ;  /* 0x000000ff7200720c */ /* 0x000fc80003f65270 */
[----:B------:R-:W-:Y:S02]  /*107a0*/  ISETP.GT.AND P3, PT, R71, 0x40, !P3 ;  /* 0x000000404700780c */ /* 0x000fe40005f64270 */
[----:B0-----:R-:W-:Y:S02]  /*107b0*/  FMNMX.FTZ R217, R26, R217, !PT ;  /* 0x000000d91ad97209 */ /* 0x001fe40007810000 */
[----:B------:R-:W-:-:S03]  /*107c0*/  ISETP.LT.OR P3, PT, R72, 0x41, P3 ;  /* 0x000000414800780c */ /* 0x000fc60001f61670 */
[----:B------:R-:W-:Y:S01]  /*107d0*/  FMUL.FTZ R81, R217, UR51 ;  /* 0x00000033d9517c20 */ /* 0x000fe20008410000 */
[----:B------:R-:W-:Y:S02]  /*107e0*/  FSEL R46, R46, -INF , !P3 ;  /* 0xff8000002e2e7808 */ /* 0x000fe40005800000 */
[----:B------:R-:W-:Y:S02]  /*107f0*/  ISETP.GT.AND P3, PT, R71, 0x41, !P6 ;  /* 0x000000414700780c */ /* 0x000fe40007764270 */
[----:B------:R-:W-:Y:S02]  /*10800*/  ISETP.NE.AND P6, PT, R128, RZ, PT ;  /* 0x000000ff8000720c */ /* 0x000fe40003fc5270 */
        /* <DEDUP_REMOVED lines=44> */
[----:B------:R-:W-:-:S04]  /*10ad0*/  ISETP.LT.OR P3, PT, R72, 0x71, P3 ;  /* 0x000000714800780c */ /* 0x000fc80001f61670 */
[----:B------:R-:W-:Y:S02]  /*10ae0*/  FSEL R57, R57, -INF , !P3 ;  /* 0xff80000039397808 */ /* 0x000fe40005800000 */
[----:B------:R-:W-:-:S04]  /*10af0*/  FSETP.NEU.FTZ.AND P3, PT, R217, -INF , PT ;  /* 0xff800000d900780b */ /* 0x000fc80003f7d000 */
[----:B------:R-:W-:Y:S02]  /*10b00*/  FSEL R81, R81, RZ, P3 ;  /* 0x000000ff51517208 */ /* 0x000fe40001800000 */
[----:B------:R-:W-:Y:S02]  /*10b10*/  ISETP.GT.AND P3, PT, R71, RZ, !P6 ;  /* 0x000000ff4700720c */ /* 0x000fe40007764270 */
[----:B------:R-:W-:Y:S01]  /*10b20*/  ISETP.NE.AND P6, PT, R78, RZ, PT ;  /* 0x000000ff4e00720c */ /* 0x000fe20003fc5270 */
[--C-:B------:R-:W-:Y:S01]  /*10b30*/  FFMA.FTZ R27, R89, UR51, -R81.reuse ;  /* 0x00000033591b7c23 */ /* 0x100fe20008010851 */
[----:B------:R-:W-:Y:S01]  /*10b40*/  ISETP.LT.OR P3, PT, R72, 0x1, P3 ;  /* 0x000000014800780c */ /* 0x000fe20001f61670 */
[--C-:B------:R-:W-:Y:S01]  /*10b50*/  FFMA.FTZ R166, R62, UR51, -R81.reuse ;  /* 0x000000333ea67c23 */ /* 0x100fe20008010851 */
[--C-:B------:R-:W-:Y:S01]  /*10b60*/  FFMA.FTZ R180, R74, UR51, -R81.reuse ;  /* 0x000000334ab47c23 */ /* 0x100fe20008010851 */
[--C-:B------:R-:W-:Y:S01]  /*10b70*/  FFMA.FTZ R182, R91, UR51, -R81.reuse ;  /* 0x000000335bb67c23 */ /* 0x100fe20008010851 */
[----:B------:R-:W-:Y:S01]  /*10b80*/  FSEL R0, R0, -INF , !P3 ;  /* 0xff80000000007808 */ /* 0x000fe20005800000 */
[----:B------:R-:W-:Y:S01]  /*10b90*/  MUFU.EX2 R27, R27 ;  /* 0x0000001b001b7308 */ /* 0x000fe20000000800 */
[----:B------:R-:W-:Y:S01]  /*10ba0*/  ISETP.GT.AND P3, PT, R71, 0x79, !P6 ;  /* 0x000000794700780c */ /* 0x000fe20007764270 */
[--C-:B------:R-:W-:Y:S01]  /*10bb0*/  FFMA.FTZ R73, R92, UR51, -R81.reuse ;  /* 0x000000335c497c23 */ /* 0x100fe20008010851 */
[----:B------:R-:W-:Y:S01]  /*10bc0*/  FMNMX.FTZ R75, R0, R3, !PT ;  /* 0x00000003004b7209 */ /* 0x000fe20007810000 */
[--C-:B------:R-:W-:Y:S01]  /*10bd0*/  FFMA.FTZ R154, R58, UR51, -R81.reuse ;  /* 0x000000333a9a7c23 */ /* 0x100fe20008010851 */
[----:B------:R-:W-:Y:S01]  /*10be0*/  ISETP.LT.OR P3, PT, R72, 0x7a, P3 ;  /* 0x0000007a4800780c */ /* 0x000fe20001f61670 */
[--C-:B------:R-:W-:Y:S01]  /*10bf0*/  FFMA.FTZ R176, R94, UR51, -R81.reuse ;  /* 0x000000335eb07c23 */ /* 0x100fe20008010851 */
[----:B------:R-:W-:Y:S01]  /*10c00*/  FMNMX.FTZ R26, R28, R75, !PT ;  /* 0x0000004b1c1a7209 */ /* 0x000fe20007810000 */
[----:B------:R-:W0:Y:S01]  /*10c10*/  MUFU.EX2 R180, R180 ;  /* 0x000000b400b47308 */ /* 0x000e220000000800 */
[----:B------:R-:W-:Y:S01]  /*10c20*/  FSEL R44, R44, -INF , !P3 ;  /* 0xff8000002c2c7808 */ /* 0x000fe20005800000 */
[--C-:B------:R-:W-:Y:S01]  /*10c30*/  FFMA.FTZ R162, R63, UR51, -R81.reuse ;  /* 0x000000333fa27c23 */ /* 0x100fe20008010851 */
[----:B------:R-:W-:Y:S01]  /*10c40*/  FMNMX.FTZ R75, R29, R26, !PT ;  /* 0x0000001a1d4b7209 */ /* 0x000fe20007810000 */
[--C-:B------:R-:W-:Y:S01]  /*10c50*/  FFMA.FTZ R156, R65, UR51, -R81.reuse ;  /* 0x00000033419c7c23 */ /* 0x100fe20008010851 */
[--C-:B------:R-:W-:Y:S01]  /*10c60*/  FFMA.FTZ R158, R67, UR51, -R81.reuse ;  /* 0x00000033439e7c23 */ /* 0x100fe20008010851 */
[--C-:B------:R-:W-:Y:S01]  /*10c70*/  FFMA.FTZ R152, R69, UR51, -R81.reuse ;  /* 0x0000003345987c23 */ /* 0x100fe20008010851 */
[----:B------:R-:W-:Y:S01]  /*10c80*/  FMNMX.FTZ R26, R30, R75, !PT ;  /* 0x0000004b1e1a7209 */ /* 0x000fe20007810000 */
[----:B------:R-:W1:Y:S01]  /*10c90*/  MUFU.EX2 R182, R182 ;  /* 0x000000b600b67308 */ /* 0x000e620000000800 */
[--C-:B------:R-:W-:Y:S01]  /*10ca0*/  FFMA.FTZ R95, R95, UR51, -R81.reuse ;  /* 0x000000335f5f7c23 */ /* 0x100fe20008010851 */
        /* <DEDUP_REMOVED lines=26> */
[----:B------:R-:W-:Y:S01]  /*10e50*/  FFMA.FTZ R79, R99, UR51, -R81 ;  /* 0x00000033634f7c23 */ /* 0x000fe20008010851 */
[----:B------:R-:W3:Y:S01]  /*10e60*/  MUFU.EX2 R176, R176 ;  /* 0x000000b000b07308 */ /* 0x000ee20000000800 */
[----:B------:R-:W-:Y:S01]  /*10e70*/  IMAD.MOV.U32 R60, RZ, RZ, R198 ;  /* 0x000000ffff3c7224 */ /* 0x000fe200078e00c6 */
[----:B------:R-:W-:-:S04]  /*10e80*/  FMNMX.FTZ R83, R39, R26, !PT ;  /* 0x0000001a27537209 */ /* 0x000fc80007810000 */
[----:B------:R-:W-:Y:S02]  /*10e90*/  FMNMX.FTZ R26, R38, R83, !PT ;  /* 0x00000053261a7209 */ /* 0x000fe40007810000 */
[----:B------:R-:W4:Y:S02]  /*10ea0*/  MUFU.EX2 R75, R95 ;  /* 0x0000005f004b7308 */ /* 0x000f240000000800 */
[----:B------:R-:W-:-:S04]  /*10eb0*/  FMNMX.FTZ R83, R41, R26, !PT ;  /* 0x0000001a29537209 */ /* 0x000fc80007810000 */
[----:B------:R-:W-:Y:S02]  /*10ec0*/  FMNMX.FTZ R83, R40, R83, !PT ;  /* 0x0000005328537209 */ /* 0x000fe40007810000 */
[----:B------:R-:W5:Y:S02]  /*10ed0*/  MUFU.EX2 R178, R178 ;  /* 0x000000b200b27308 */ /* 0x000f640000000800 */
[----:B------:R-:W-:-:S04]  /*10ee0*/  FMNMX.FTZ R26, R46, R83, !PT ;  /* 0x000000532e1a7209 */ /* 0x000fc80007810000 */
[----:B------:R-:W-:Y:S02]  /*10ef0*/  FMNMX.FTZ R85, R45, R26, !PT ;  /* 0x0000001a2d557209 */ /* 0x000fe40007810000 */
[----:B------:R-:W5:Y:S02]  /*10f00*/  MUFU.EX2 R77, R77 ;  /* 0x0000004d004d7308 */ /* 0x000f640000000800 */
[----:B------:R-:W-:-:S04]  /*10f10*/  FMNMX.FTZ R26, R48, R85, !PT ;  /* 0x00000055301a7209 */ /* 0x000fc80007810000 */
[----:B------:R-:W-:Y:S02]  /*10f20*/  FMNMX.FTZ R85, R47, R26, !PT ;  /* 0x0000001a2f557209 */ /* 0x000fe40007810000 */
[----:B------:R-:W-:Y:S02]  /*10f30*/  MUFU.EX2 R172, R172 ;  /* 0x000000ac00ac7308 */ /* 0x000fe40000000800 */
        /* <DEDUP_REMOVED lines=12> */
[----:B------:R-:W-:Y:S02]  /*11000*/  FMNMX.FTZ R71, R57, R26, !PT ;  /* 0x0000001a39477209 */ /* 0x000fe40007810000 */
[----:B------:R-:W-:Y:S02]  /*11010*/  FSEL R26, R43, -INF , !P5 ;  /* 0xff8000002b1a7808 */ /* 0x000fe40006800000 */
[----:B------:R-:W-:Y:S02]  /*11020*/  FMNMX.FTZ R71, R42, R71, !PT ;  /* 0x000000472a477209 */ /* 0x000fe40007810000 */
[----:B------:R-:W-:Y:S02]  /*11030*/  MUFU.EX2 R85, R103 ;  /* 0x0000006700557308 */ /* 0x000fe40000000800 */
[----:B------:R-:W-:-:S04]  /*11040*/  FMNMX.FTZ R71, R26, R71, !PT ;  /* 0x000000471a477209 */ /* 0x000fc80007810000 */
[----:B------:R-:W-:Y:S02]  /*11050*/  FMNMX.FTZ R71, R44, R71, !PT ;  /* 0x000000472c477209 */ /* 0x000fe40007810000 */
[----:B------:R-:W-:Y:S03]  /*11060*/  MUFU.EX2 R170, R170 ;  /* 0x000000aa00aa7308 */ /* 0x000fe60000000800 */
[----:B------:R-:W0:Y:S05]  /*11070*/  SHFL.BFLY PT, R62, R71, 0x2, 0x1f ;  /* 0x0c401f00473e7f89 */ /* 0x000e2a00000e0000 */
[----:B------:R-:W-:Y:S08]  /*11080*/  MUFU.EX2 R87, R105 ;  /* 0x0000006900577308 */ /* 0x000ff00000000800 */
[----:B------:R-:W-:Y:S08]  /*11090*/  MUFU.EX2 R164, R164 ;  /* 0x000000a400a47308 */ /* 0x000ff00000000800 */
[----:B------:R-:W-:Y:S01]  /*110a0*/  MUFU.EX2 R43, R107 ;  /* 0x0000006b002b7308 */ /* 0x000fe20000000800 */
[----:B0-----:R-:W-:-:S05]  /*110b0*/  FMNMX.FTZ R62, R71, R62, !PT ;  /* 0x0000003e473e7209 */ /* 0x001fca0007810000 */
[----:B------:R-:W0:Y:S02]  /*110c0*/  SHFL.BFLY PT, R71, R62, 0x1, 0x1f ;  /* 0x0c201f003e477f89 */ /* 0x000e2400000e0000 */
[----:B------:R-:W-:Y:S08]  /*110d0*/  MUFU.EX2 R166, R166 ;  /* 0x000000a600a67308 */ /* 0x000ff00000000800 */
[----:B------:R-:W-:Y:S08]  /*110e0*/  MUFU.EX2 R59, R59 ;  /* 0x0000003b003b7308 */ /* 0x000ff00000000800 */
[----:B------:R-:W-:Y:S01]  /*110f0*/  MUFU.EX2 R160, R160 ;  /* 0x000000a000a07308 */ /* 0x000fe20000000800 */
[----:B0-----:R-:W-:Y:S01]  /*11100*/  FMNMX.FTZ R218, R62, R71, !PT ;  /* 0x000000473eda7209 */ /* 0x001fe20007810000 */
[----:B------:R-:W-:-:S06]  /*11110*/  FFMA.FTZ R71, R6, UR51, -R81 ;  /* 0x0000003306477c23 */ /* 0x000fcc0008010851 */
[----:B------:R-:W-:Y:S01]  /*11120*/  MUFU.EX2 R61, R61 ;  /* 0x0000003d003d7308 */ /* 0x000fe20000000800 */
[----:B------:R-:W0:Y:S01]  /*11130*/  @P1 LDC R62, c[0x0][0x450] ;  /* 0x00011400ff3e1b82 */ /* 0x000e220000000800 */
[C---:B------:R-:W-:Y:S01]  /*11140*/  FSETP.NEU.FTZ.AND P3, PT, R218.reuse, -INF , PT ;  /* 0xff800000da00780b */ /* 0x040fe20003f7d000 */
[----:B------:R-:W-:-:S05]  /*11150*/  FMUL.FTZ R58, R218, UR51 ;  /* 0x00000033da3a7c20 */ /* 0x000fca0008410000 */
[----:B------:R-:W-:Y:S01]  /*11160*/  FSEL R81, R58, RZ, P3 ;  /* 0x000000ff3a517208 */ /* 0x000fe20001800000 */
[----:B------:R-:W-:Y:S04]  /*11170*/  MUFU.EX2 R162, R162 ;  /* 0x000000a200a27308 */ /* 0x000fe80000000800 */
[--C-:B------:R-:W-:Y:S01]  /*11180*/  FFMA.FTZ R181, R0, UR51, -R81.reuse ;  /* 0x0000003300b57c23 */ /* 0x100fe20008010851 */
[----:B------:R-:W-:Y:S01]  /*11190*/  FFMA.FTZ R0, R3, UR51, -R81 ;  /* 0x0000003303007c23 */ /* 0x000fe20008010851 */
[----:B------:R-:W-:Y:S01]  /*111a0*/  FADD.FTZ R3, R180, R27 ;  /* 0x0000001bb4037221 */ /* 0x000fe20000010000 */
[--C-:B------:R-:W-:Y:S01]  /*111b0*/  FFMA.FTZ R183, R28, UR51, -R81.reuse ;  /* 0x000000331cb77c23 */ /* 0x100fe20008010851 */
        /* <DEDUP_REMOVED lines=10> */
[----:B------:R-:W1:Y:S01]  /*11260*/  MUFU.EX2 R0, R0 ;  /* 0x0000000000007308 */ /* 0x000e620000000800 */
[----:B---3--:R-:W-:Y:S01]  /*11270*/  FADD.FTZ R6, R176, R3 ;  /* 0x00000003b0067221 */ /* 0x008fe20000010000 */
[--C-:B------:R-:W-:Y:S01]  /*11280*/  FFMA.FTZ R34, R34, UR51, -R81.reuse ;  /* 0x0000003322227c23 */ /* 0x100fe20008010851 */
[--C-:B------:R-:W-:Y:S01]  /*11290*/  FFMA.FTZ R175, R37, UR51, -R81.reuse ;  /* 0x0000003325af7c23 */ /* 0x100fe20008010851 */
[--C-:B------:R-:W-:Y:S01]  /*112a0*/  FFMA.FTZ R161, R50, UR51, -R81.reuse ;  /* 0x0000003332a17c23 */ /* 0x100fe20008010851 */
[----:B----4-:R-:W-:Y:S01]  /*112b0*/  FADD.FTZ R3, R75, R6 ;  /* 0x000000064b037221 */ /* 0x010fe20000010000 */
[--C-:B------:R-:W-:Y:S01]  /*112c0*/  FFMA.FTZ R36, R36, UR51, -R81.reuse ;  /* 0x0000003324247c23 */ /* 0x100fe20008010851 */
[----:B------:R-:W-:Y:S01]  /*112d0*/  FFMA.FTZ R169, R39, UR51, -R81 ;  /* 0x0000003327a97c23 */ /* 0x000fe20008010851 */
[----:B------:R-:W2:Y:S01]  /*112e0*/  MUFU.EX2 R183, R183 ;  /* 0x000000b700b77308 */ /* 0x000ea20000000800 */
[----:B-----5:R-:W-:Y:S01]  /*112f0*/  FADD.FTZ R48, R178, R3 ;  /* 0x00000003b2307221 */ /* 0x020fe20000010000 */
[--C-:B------:R-:W-:Y:S01]  /*11300*/  FFMA.FTZ R38, R38, UR51, -R81.reuse ;  /* 0x0000003326267c23 */ /* 0x100fe20008010851 */
[--C-:B------:R-:W-:Y:S01]  /*11310*/  FFMA.FTZ R171, R41, UR51, -R81.reuse ;  /* 0x0000003329ab7c23 */ /* 0x100fe20008010851 */
[--C-:B------:R-:W-:Y:S01]  /*11320*/  FFMA.FTZ R40, R40, UR51, -R81.reuse ;  /* 0x0000003328287c23 */ /* 0x100fe20008010851 */
[----:B------:R-:W-:Y:S01]  /*11330*/  FADD.FTZ R29, R77, R48 ;  /* 0x000000304d1d7221 */ /* 0x000fe20000010000 */
[--C-:B------:R-:W-:Y:S01]  /*11340*/  FFMA.FTZ R165, R46, UR51, -R81.reuse ;  /* 0x000000332ea57c23 */ /* 0x100fe20008010851 */
[----:B------:R-:W-:Y:S01]  /*11350*/  FFMA.FTZ R46, R45, UR51, -R81 ;  /* 0x000000332d2e7c23 */ /* 0x000fe20008010851 */
[----:B------:R-:W3:Y:S01]  /*11360*/  MUFU.EX2 R28, R28 ;  /* 0x0000001c001c7308 */ /* 0x000ee20000000800 */
[----:B-1----:R-:W-:Y:S01]  /*11370*/  FADD.FTZ R6, R181, R0 ;  /* 0x00000000b5067221 */ /* 0x002fe20000010000 */
[----:B------:R-:W-:Y:S01]  /*11380*/  FADD.FTZ R58, R172, R29 ;  /* 0x0000001dac3a7221 */ /* 0x000fe20000010000 */
[--C-:B------:R-:W-:Y:S01]  /*11390*/  FFMA.FTZ R48, R47, UR51, -R81.reuse ;  /* 0x000000332f307c23 */ /* 0x100fe20008010851 */
[--C-:B------:R-:W-:Y:S01]  /*113a0*/  FFMA.FTZ R163, R52, UR51, -R81.reuse ;  /* 0x0000003334a37c23 */ /* 0x100fe20008010851 */
[----:B------:R-:W-:Y:S01]  /*113b0*/  FFMA.FTZ R52, R51, UR51, -R81 ;  /* 0x0000003333347c23 */ /* 0x000fe20008010851 */
[----:B------:R-:W-:Y:S01]  /*113c0*/  FADD.FTZ R29, R79, R58 ;  /* 0x0000003a4f1d7221 */ /* 0x000fe20000010000 */
[----:B------:R-:W-:Y:S01]  /*113d0*/  F2FP.F16.F32.PACK_AB R180, R27, R180 ;  /* 0x000000b41bb4723e */ /* 0x000fe200000000ff */
        /* <DEDUP_REMOVED lines=9> */
[----:B---3--:R-:W-:Y:S01]  /*11470*/  FADD.FTZ R6, R28, R3 ;  /* 0x000000031c067221 */ /* 0x008fe20000010000 */
[----:B------:R-:W-:Y:S01]  /*11480*/  FADD.FTZ R58, R168, R29 ;  /* 0x0000001da83a7221 */ /* 0x000fe20000010000 */
[--C-:B------:R-:W-:Y:S01]  /*11490*/  FFMA.FTZ R55, R55, UR51, -R81.reuse ;  /* 0x0000003337377c23 */ /* 0x100fe20008010851 */
[----:B------:R-:W3:Y:S01]  /*114a0*/  @P1 LDC R31, c[0x0][0x44c] ;  /* 0x00011300ff1f1b82 */ /* 0x000ee20000000800 */
[--C-:B------:R-:W-:Y:S01]  /*114b0*/  FFMA.FTZ R57, R57, UR51, -R81.reuse ;  /* 0x0000003339397c23 */ /* 0x100fe20008010851 */
[----:B------:R-:W-:Y:S01]  /*114c0*/  FADD.FTZ R29, R85, R58 ;  /* 0x0000003a551d7221 */ /* 0x000fe20000010000 */
[----:B------:R-:W-:Y:S01]  /*114d0*/  FFMA.FTZ R42, R42, UR51, -R81 ;  /* 0x000000332a2a7c23 */ /* 0x000fe20008010851 */
[----:B------:R-:W4:Y:S01]  /*114e0*/  MUFU.EX2 R179, R179 ;  /* 0x000000b300b37308 */ /* 0x000f220000000800 */
[----:B-1----:R-:W-:Y:S01]  /*114f0*/  FADD.FTZ R3, R177, R6 ;  /* 0x00000006b1037221 */ /* 0x002fe20000010000 */
[----:B------:R-:W-:Y:S01]  /*11500*/  FADD.FTZ R58, R170, R29 ;  /* 0x0000001daa3a7221 */ /* 0x000fe20000010000 */
[--C-:B------:R-:W-:Y:S01]  /*11510*/  FFMA.FTZ R26, R26, UR51, -R81.reuse ;  /* 0x000000331a1a7c23 */ /* 0x100fe20008010851 */
[----:B------:R-:W-:Y:S01]  /*11520*/  FFMA.FTZ R44, R44, UR51, -R81 ;  /* 0x000000332c2c7c23 */ /* 0x000fe20008010851 */
[----:B------:R-:W-:Y:S01]  /*11530*/  F2FP.F16.F32.PACK_AB R181, R0, R181 ;  /* 0x000000b500b5723e */ /* 0x000fe200000000ff */
[----:B------:R-:W-:Y:S01]  /*11540*/  FADD.FTZ R29, R87, R58 ;  /* 0x0000003a571d7221 */ /* 0x000fe20000010000 */
[----:B------:R-:W-:Y:S01]  /*11550*/  F2FP.F16.F32.PACK_AB R182, R73, R182 ;  /* 0x000000b649b6723e */ /* 0x000fe200000000ff */
[----:B------:R-:W1:Y:S01]  /*11560*/  MUFU.EX2 R32, R32 ;  /* 0x0000002000207308 */ /* 0x000e620000000800 */
[----:B--2---:R-:W-:Y:S01]  /*11570*/  FADD.FTZ R6, R30, R3 ;  /* 0x000000031e067221 */ /* 0x004fe20000010000 */
[----:B------:R-:W-:Y:S01]  /*11580*/  FADD.FTZ R58, R164, R29 ;  /* 0x0000001da43a7221 */ /* 0x000fe20000010000 */
[----:B------:R-:W-:-:S02]  /*11590*/  F2FP.F16.F32.PACK_AB R176, R75, R176 ;  /* 0x000000b04bb0723e */ /* 0x000fc400000000ff */
[----:B------:R-:W-:Y:S01]  /*115a0*/  F2FP.F16.F32.PACK_AB R178, R77, R178 ;  /* 0x000000b24db2723e */ /* 0x000fe200000000ff */
[----:B------:R-:W-:Y:S01]  /*115b0*/  FADD.FTZ R29, R43, R58 ;  /* 0x0000003a2b1d7221 */ /* 0x000fe20000010000 */
[----:B------:R-:W-:Y:S01]  /*115c0*/  F2FP.F16.F32.PACK_AB R172, R79, R172 ;  /* 0x000000ac4fac723e */ /* 0x000fe200000000ff */
[----:B------:R-:W2:Y:S01]  /*115d0*/  MUFU.EX2 R173, R173 ;  /* 0x000000ad00ad7308 */ /* 0x000ea20000000800 */
[----:B----4-:R-:W-:Y:S01]  /*115e0*/  FADD.FTZ R3, R179, R6 ;  /* 0x00000006b3037221 */ /* 0x010fe20000010000 */
[----:B------:R-:W-:Y:S01]  /*115f0*/  FADD.FTZ R58, R166, R29 ;  /* 0x0000001da63a7221 */ /* 0x000fe20000010000 */
[----:B------:R-:W-:Y:S01]  /*11600*/  F2FP.F16.F32.PACK_AB R174, R83, R174 ;  /* 0x000000ae53ae723e */ /* 0x000fe200000000ff */
[----:B---3--:R-:W-:Y:S01]  /*11610*/  @P1 IMAD.HI.U32 R31, R198, R31, RZ ;  /* 0x0000001fc61f1227 */ /* 0x008fe200078e00ff */
[----:B------:R-:W-:-:S03]  /*11620*/  F2FP.F16.F32.PACK_AB R168, R85, R168 ;  /* 0x000000a855a8723e */ /* 0x000fc600000000ff */
[----:B------:R-:W-:Y:S01]  /*11630*/  FADD.FTZ R29, R59, R58 ;  /* 0x0000003a3b1d7221 */ /* 0x000fe20000010000 */
[----:B------:R-:W-:Y:S01]  /*11640*/  F2FP.F16.F32.PACK_AB R170, R87, R170 ;  /* 0x000000aa57aa723e */ /* 0x000fe200000000ff */
[----:B------:R-:W3:Y:S01]  /*11650*/  MUFU.EX2 R34, R34 ;  /* 0x0000002200227308 */ /* 0x000ee20000000800 */
[----:B-1----:R-:W-:Y:S01]  /*11660*/  FADD.FTZ R6, R32, R3 ;  /* 0x0000000320067221 */ /* 0x002fe20000010000 */
[----:B------:R-:W-:Y:S01]  /*11670*/  FADD.FTZ R58, R160, R29 ;  /* 0x0000001da03a7221 */ /* 0x000fe20000010000 */
[----:B0-----:R-:W-:Y:S02]  /*11680*/  @P1 SHF.R.U32.HI R60, RZ, R62, R31 ;  /* 0x0000003eff3c1219 */ /* 0x001fe4000001161f */
[----:B------:R-:W-:Y:S01]  /*11690*/  F2FP.F16.F32.PACK_AB R164, R43, R164 ;  /* 0x000000a42ba4723e */ /* 0x000fe200000000ff */
[----:B------:R-:W-:Y:S01]  /*116a0*/  FADD.FTZ R29, R61, R58 ;  /* 0x0000003a3d1d7221 */ /* 0x000fe20000010000 */
[----:B------:R-:W-:Y:S01]  /*116b0*/  F2FP.F16.F32.PACK_AB R166, R59, R166 ;  /* 0x000000a63ba6723e */ /* 0x000fe200000000ff */
[----:B------:R-:W0:Y:S01]  /*116c0*/  MUFU.EX2 R175, R175 ;  /* 0x000000af00af7308 */ /* 0x000e220000000800 */
[----:B--2---:R-:W-:Y:S01]  /*116d0*/  FADD.FTZ R3, R173, R6 ;  /* 0x00000006ad037221 */ /* 0x004fe20000010000 */
[----:B------:R-:W-:Y:S01]  /*116e0*/  FADD.FTZ R58, R162, R29 ;  /* 0x0000001da23a7221 */ /* 0x000fe20000010000 */
[----:B------:R-:W-:Y:S01]  /*116f0*/  IMAD.IADD R93, R93, 0x1, R60 ;  /* 0x000000015d5d7824 */ /* 0x000fe200078e023c */
[----:B------:R-:W-:-:S02]  /*11700*/  F2FP.F16.F32.PACK_AB R160, R61, R160 ;  /* 0x000000a03da0723e */ /* 0x000fc400000000ff */
[----:B------:R-:W-:Y:S01]  /*11710*/  F2FP.F16.F32.PACK_AB R183, R28, R183 ;  /* 0x000000b71cb7723e */ /* 0x000fe200000000ff */
[----:B------:R-:W-:Y:S01]  /*11720*/  IMAD.IADD R24, R93, 0x1, R24 ;  /* 0x000000015d187824 */ /* 0x000fe200078e0218 */
[----:B------:R-:W1:Y:S01]  /*11730*/  MUFU.EX2 R36, R36 ;  /* 0x0000002400247308 */ /* 0x000e620000000800 */
[----:B---3--:R-:W-:Y:S01]  /*11740*/  FADD.FTZ R6, R34, R3 ;  /* 0x0000000322067221 */ /* 0x008fe20000010000 */
[----:B------:R-:W-:Y:S02]  /*11750*/  F2FP.F16.F32.PACK_AB R177, R30, R177 ;  /* 0x000000b11eb1723e */ /* 0x000fe400000000ff */
[----:B------:R-:W-:Y:S02]  /*11760*/  F2FP.F16.F32.PACK_AB R179, R32, R179 ;  /* 0x000000b320b3723e */ /* 0x000fe400000000ff */
[----:B------:R-:W-:Y:S02]  /*11770*/  F2FP.F16.F32.PACK_AB R173, R34, R173 ;  /* 0x000000ad22ad723e */ /* 0x000fe400000000ff */
        /* <DEDUP_REMOVED lines=71> */
[----:B-1----:R-:W-:Y:S01]  /*11bf0*/  FADD.FTZ R58, R154, R27 ;  /* 0x0000001b9a3a7221 */ /* 0x002fe20000010000 */
[C---:B--2---:R-:W-:Y:S01]  /*11c00*/  FADD.FTZ R3, R155.reuse, R0 ;  /* 0x000000009b037221 */ /* 0x044fe20000010000 */
[----:B------:R-:W-:Y:S01]  /*11c10*/  F2FP.F16.F32.PACK_AB R155, R155, R26 ;  /* 0x0000001a9b9b723e */ /* 0x000fe200000000ff */
[----:B------:R-:W-:Y:S02]  /*11c20*/  VIADD R0, R88, 0xfffffffe ;  /* 0xfffffffe58007836 */ /* 0x000fe40000000000 */
[C---:B0-----:R-:W-:Y:S01]  /*11c30*/  FADD.FTZ R6, R71.reuse, R58 ;  /* 0x0000003a47067221 */ /* 0x041fe20000010000 */
[----:B------:R-:W-:Y:S01]  /*11c40*/  F2FP.F16.F32.PACK_AB R154, R71, R154 ;  /* 0x0000009a479a723e */ /* 0x000fe200000000ff */
[----:B------:R-:W-:Y:S06]  /*11c50*/  @!P2 BRA `(.L_x_1872) ;  /* 0x000000000048a947 */ /* 0x000fec0003800000 */
[C---:B------:R-:W-:Y:S01]  /*11c60*/  ISETP.GT.AND P3, PT, R93.reuse, RZ, PT ;  /* 0x000000ff5d00720c */ /* 0x040fe20003f64270 */
[----:B------:R-:W-:Y:S01]  /*11c70*/  BSSY B0, `(.L_x_1873) ;  /* 0x000000e000007945 */ /* 0x000fe20003800000 */
[----:B------:R-:W-:-:S11]  /*11c80*/  VIADD R26, R93, 0xffffffff ;  /* 0xffffffff5d1a7836 */ /* 0x000fd60000000000 */
[----:B------:R-:W-:Y:S05]  /*11c90*/  @P3 BRA `(.L_x_1874) ;  /* 0x00000000001c3947 */ /* 0x000fea0003800000 */
[----:B------:R-:W-:Y:S02]  /*11ca0*/  ISETP.NE.AND P3, PT, R25, 0x1, PT ;  /* 0x000000011900780c */ /* 0x000fe40003f65270 */
[----:B------:R-:W-:-:S11]  /*11cb0*/  IADD3 R27, -R93, RZ, RZ ;  /* 0x000000ff5d1b7210 */ /* 0x000fd60007ffe1ff */
[----:B------:R-:W0:Y:S02]  /*11cc0*/  @P3 LDC.64 R28, c[0x0][0x9e8] ;  /* 0x00027a00ff1c3b82 */ /* 0x000e240000000a00 */
[----:B0-----:R-:W-:-:S05]  /*11cd0*/  @P3 IMAD.HI.U32 R26, R27, R28, RZ ;  /* 0x0000001c1b1a3227 */ /* 0x001fca00078e00ff */
[----:B------:R-:W-:-:S04]  /*11ce0*/  @P3 SHF.R.U32.HI R27, RZ, R29, R26 ;  /* 0x0000001dff1b3219 */ /* 0x000fc8000001161a */
[----:B------:R-:W-:Y:S01]  /*11cf0*/  LOP3.LUT R26, RZ, R27, RZ, 0x33, !PT ;  /* 0x0000001bff1a7212 */ /* 0x000fe200078e33ff */
[----:B------:R-:W-:Y:S06]  /*11d00*/  BRA `(.L_x_1875) ;  /* 0x0000000000107947 */ /* 0x000fec0003800000 */
.L_x_1874:
[----:B------:R-:W-:-:S13]  /*11d10*/  ISETP.NE.AND P3, PT, R25, 0x1, PT ;  /* 0x000000011900780c */ /* 0x000fda0003f65270 */
[----:B------:R-:W0:Y:S02]  /*11d20*/  @P3 LDC.64 R28, c[0x0][0x9e8] ;  /* 0x00027a00ff1c3b82 */ /* 0x000e240000000a00 */
[----:B0-----:R-:W-:-:S05]  /*11d30*/  @P3 IMAD.HI.U32 R28, R26, R28, RZ ;  /* 0x0000001c1a1c3227 */ /* 0x001fca00078e00ff */
[----:B------:R-:W-:-:S07]  /*11d40*/  @P3 SHF.R.U32.HI R26, RZ, R29, R28 ;  /* 0x0000001dff1a3219 */ /* 0x000fce000001161c */
.L_x_1875:
[----:B------:R-:W-:Y:S05]  /*11d50*/  BSYNC B0 ;  /* 0x0000000000007941 */ /* 0x000fea0003800000 */
.L_x_1873:
[----:B------:R-:W-:-:S05]  /*11d60*/  IMAD R25, R26, R25, R25 ;  /* 0x000000191a197224 */ /* 0x000fca00078e0219 */
[----:B------:R-:W-:-:S07]  /*11d70*/  VIMNMX R24, R24, R25, PT ;  /* 0x0000001918187248 */ /* 0x000fce0003fe0100 */
.L_x_1872:
[----:B------:R-:W-:Y:S01]  /*11d80*/  SHF.R.S32.HI R25, RZ, 0x1f, R24 ;  /* 0x0000001fff197819 */ /* 0x000fe20000011418 */
[----:B------:R-:W-:Y:S01]  /*11d90*/  ULDC UR41, c[0x0][0x9e4] ;  /* 0x0002790000297ab9 */ /* 0x000fe20000000800 */
[----:B------:R-:W-:Y:S01]  /*11da0*/  ULDC UR5, c[0x0][0x9e4] ;  /* 0x0002790000057ab9 */ /* 0x000fe20000000800 */
[----:B------:R-:W-:Y:S01]  /*11db0*/  ULDC UR43, c[0x0][0x9d8] ;  /* 0x00027600002b7ab9 */ /* 0x000fe20000000800 */
[----:B------:R-:W-:Y:S01]  /*11dc0*/  LEA.HI R25, R25, R24, RZ, 0x7 ;  /* 0x0000001819197211 */ /* 0x000fe200078f38ff */
[----:B------:R-:W-:Y:S01]  /*11dd0*/  ULDC UR50, c[0x0][0x9d8] ;  /* 0x0002760000327ab9 */ /* 0x000fe20000000800 */
[----:B------:R-:W-:Y:S01]  /*11de0*/  ULDC UR48, c[0x0][0x9d8] ;  /* 0x0002760000307ab9 */ /* 0x000fe20000000800 */
[----:B------:R-:W-:Y:S01]  /*11df0*/  ULDC UR4, c[0x0][0x988] ;  /* 0x0002620000047ab9 */ /* 0x000fe20000000800 */
[----:B------:R-:W-:Y:S01]  /*11e00*/  SHF.R.S32.HI R25, RZ, 0x7, R25 ;  /* 0x00000007ff197819 */ /* 0x000fe20000011419 */
[----:B------:R-:W-:Y:S01]  /*11e10*/  ULDC UR7, c[0x0][0x988] ;  /* 0x0002620000077ab9 */ /* 0x000fe20000000800 */
[----:B------:R-:W-:Y:S01]  /*11e20*/  ULDC UR6, c[0x0][0x988] ;  /* 0x0002620000067ab9 */ /* 0x000fe20000000800 */
[----:B------:R-:W-:Y:S01]  /*11e30*/  ULDC UR49, c[0x0][0x9e0] ;  /* 0x0002780000317ab9 */ /* 0x000fe20000000800 */
[----:B------:R-:W-:Y:S01]  /*11e40*/  VIMNMX R213, R206, R25, !PT ;  /* 0x00000019ced57248 */ /* 0x000fe20007fe0100 */
[----:B------:R-:W-:Y:S01]  /*11e50*/  ULDC UR42, c[0x0][0x9e0] ;  /* 0x00027800002a7ab9 */ /* 0x000fe20000000800 */
[----:B------:R-:W-:-:S02]  /*11e60*/  CS2R R150, SRZ ;  /* 0x0000000000967805 */ /* 0x000fc4000001ff00 */
[----:B------:R-:W-:Y:S02]  /*11e70*/  CS2R R148, SRZ ;  /* 0x0000000000947805 */ /* 0x000fe4000001ff00 */
[----:B------:R-:W-:Y:S02]  /*11e80*/  ISETP.GE.AND P3, PT, R0, R213, PT ;  /* 0x000000d50000720c */ /* 0x000fe40003f66270 */
        /* <DEDUP_REMOVED lines=31> */
[----:B------:R-:W-:-:S07]  /*12080*/  IMAD.MOV.U32 R151, RZ, RZ, RZ ;  /* 0x000000ffff977224 */ /* 0x000fce00078e00ff */
.L_x_1896:
[----:B------:R-:W-:Y:S01]  /*12090*/  ISETP.NE.AND P3, PT, R199, RZ, PT ;  /* 0x000000ffc700720c */ /* 0x000fe20003f65270 */
[----:B------:R-:W-:Y:S01]  /*120a0*/  VIADD R214, R184, 0x1 ;  /* 0x00000001b8d67836 */ /* 0x000fe20000000000 */
[----:B------:R-:W-:Y:S05]  /*120b0*/  YIELD ;  /* 0x0000000000007946 */ /* 0x000fea0003800000 */
[----:B------:R-:W-:-:S04]  /*120c0*/  ISETP.NE.AND P4, PT, R214, 0x2, PT ;  /* 0x00000002d600780c */ /* 0x000fc80003f85270 */
[----:B------:R-:W-:Y:S02]  /*120d0*/  SEL R24, RZ, 0x1, P4 ;  /* 0x00000001ff187807 */ /* 0x000fe40002000000 */
[----:B------:R-:W-:Y:S02]  /*120e0*/  SEL R214, R214, RZ, P4 ;  /* 0x000000ffd6d67207 */ /* 0x000fe40002000000 */
[----:B------:R-:W-:Y:S01]  /*120f0*/  LOP3.LUT R215, R187, R24, RZ, 0x3c, !PT ;  /* 0x00000018bbd77212 */ /* 0x000fe200078e3cff */
[----:B------:R-:W-:Y:S06]  /*12100*/  @P3 BRA `(.L_x_1877) ;  /* 0x0000000000303947 */ /* 0x000fec0003800000 */
[----:B------:R-:W-:Y:S05]  /*12110*/  @!P0 BRA `(.L_x_1878) ;  /* 0x0000000000048947 */ /* 0x000fea0003800000 */
[----:B------:R-:W-:Y:S01]  /*12120*/  BPT.TRAP 0x1 ;  /* 0x000000040000795c */ /* 0x000fe20000300000 */
.L_x_1878:
[----:B------:R-:W-:Y:S01]  /*12130*/  IMAD R25, R214, 0x8, R18 ;  /* 0x00000008d6197824 */ /* 0x000fe200078e0212 */
[----:B------:R-:W-:-:S04]  /*12140*/  SHF.L.U32 R24, R215, 0x1f, RZ ;  /* 0x0000001fd7187819 */ /* 0x000fc800000006ff */
[----:B------:R0:W1:Y:S01]  /*12150*/  SYNCS.PHASECHK.TRANS64.TRYWAIT P4, [R25+URZ+0x28830], R24 ;  /* 0x02883018190075a7 */ /* 0x000062000808017f */
[----:B------:R-:W-:Y:S05]  /*12160*/  @!P0 BRA `(.L_x_1879) ;  /* 0x0000000000048947 */ /* 0x000fea0003800000 */
[----:B------:R-:W-:Y:S01]  /*12170*/  BPT.TRAP 0x1 ;  /* 0x000000040000795c */ /* 0x000fe20000300000 */
.L_x_1879:
[----:B------:R-:W-:Y:S04]  /*12180*/  BSSY B0, `(.L_x_1877) ;  /* 0x0000004000007945 */ /* 0x000fe80003800000 */
[----:B-1----:R-:W-:Y:S05]  /*12190*/  @P4 BRA `(.L_x_1880) ;  /* 0x0000000000084947 */ /* 0x002fea0003800000 */
[----:B------:R-:W1:Y:S02]  /*121a0*/  SYNCS.PHASECHK.TRANS64.TRYWAIT P4, [R25+URZ+0x28830], R24 ;  /* 0x02883018190075a7 */ /* 0x000e64000808017f */
[----:B-1----:R-:W-:Y:S05]  /*121b0*/  @!P4 BRA `(.L_x_1881) ;  /* 0x000001800090c947 */ /* 0x002fea0003800000 */
.L_x_1880:
[----:B------:R-:W-:Y:S05]  /*121c0*/  BSYNC B0 ;  /* 0x0000000000007941 */ /* 0x000fea0003800000 */
.L_x_1877:
[----:B------:R-:W2:Y:S01]  /*121d0*/  S2R R26, SR_TID.X ;  /* 0x00000000001a7919 */ /* 0x000ea20000002100 */
[----:B------:R-:W-:Y:S05]  /*121e0*/  WARPSYNC.ALL ;  /* 0x0000000000007948 */ /* 0x000fea0003800000 */
[----:B01----:R-:W-:Y:S01]  /*121f0*/  IMAD R24, R214, 0x800, R7 ;  /* 0x00000800d6187824 */ /* 0x003fe200078e0207 */
[----:B------:R-:W-:Y:S01]  /*12200*/  R2UR UR8, R4 ;  /* 0x00000000040872ca */ /* 0x000fe200000e0000 */
[----:B------:R-:W-:Y:S01]  /*12210*/  IMAD.MOV.U32 R25, RZ, RZ, 0x40000040 ;  /* 0x40000040ff197424 */ /* 0x000fe200078e00ff */
[----:B------:R-:W-:Y:S01]  /*12220*/  R2UR UR9, R5 ;  /* 0x00000000050972ca */ /* 0x000fe200000e0000 */
[----:B------:R-:W-:Y:S01]  /*12230*/  IMAD.MOV.U32 R29, RZ, RZ, 0x40000040 ;  /* 0x40000040ff1d7424 */ /* 0x000fe200078e00ff */
[C---:B------:R-:W-:Y:S01]  /*12240*/  IADD3 R28, R24.reuse, 0x2, RZ ;  /* 0x00000002181c7810 */ /* 0x040fe20007ffe0ff */
[----:B------:R-:W-:Y:S01]  /*12250*/  IMAD.MOV.U32 R27, RZ, RZ, 0x40000040 ;  /* 0x40000040ff1b7424 */ /* 0x000fe200078e00ff */
[----:B------:R-:W-:Y:S01]  /*12260*/  R2UR UR10, R24 ;  /* 0x00000000180a72ca */ /* 0x000fe200000e0000 */
[----:B------:R-:W-:Y:S01]  /*12270*/  IMAD.MOV.U32 R31, RZ, RZ, 0x40000040 ;  /* 0x40000040ff1f7424 */ /* 0x000fe200078e00ff */
[----:B------:R-:W-:Y:S01]  /*12280*/  R2UR UR14, R28 ;  /* 0x000000001c0e72ca */ /* 0x000fe200000e0000 */
[----:B------:R-:W-:Y:S01]  /*12290*/  VIADD R28, R24, 0x6 ;  /* 0x00000006181c7836 */ /* 0x000fe20000000000 */
[----:B------:R-:W-:-:S02]  /*122a0*/  R2UR UR11, R25 ;  /* 0x00000000190b72ca */ /* 0x000fc400000e0000 */
[----:B------:R-:W-:Y:S02]  /*122b0*/  R2UR UR15, R29 ;  /* 0x000000001d0f72ca */ /* 0x000fe400000e0000 */
[----:B------:R-:W-:Y:S01]  /*122c0*/  R2UR UR22, R28 ;  /* 0x000000001c1672ca */ /* 0x000fe200000e0000 */
[----:B------:R-:W-:Y:S01]  /*122d0*/  VIADD R28, R24, 0x402 ;  /* 0x00000402181c7836 */ /* 0x000fe20000000000 */
[----:B------:R-:W-:Y:S02]  /*122e0*/  R2UR UR19, R27 ;  /* 0x000000001b1372ca */ /* 0x000fe400000e0000 */
[----:B------:R-:W-:Y:S02]  /*122f0*/  R2UR UR23, R29 ;  /* 0x000000001d1772ca */ /* 0x000fe400000e0000 */
[----:B------:R-:W-:Y:S02]  /*12300*/  R2UR UR27, R27 ;  /* 0x000000001b1b72ca */ /* 0x000fe400000e0000 */
[----:B------:R-:W-:-:S02]  /*12310*/  R2UR UR30, R28 ;  /* 0x000000001c1e72ca */ /* 0x000fc400000e0000 */
[----:B------:R-:W-:Y:S02]  /*12320*/  R2UR UR31, R29 ;  /* 0x000000001d1f72ca */ /* 0x000fe400000e0000 */
[----:B--2---:R-:W-:Y:S02]  /*12330*/  SHF.R.U32.HI R26, RZ, 0x7, R26 ;  /* 0x00000007ff1a7819 */ /* 0x004fe4000001161a */
[----:B------:R-:W-:Y:S02]  /*12340*/  R2UR UR35, R31 ;  /* 0x000000001f2372ca */ /* 0x000fe400000e0000 */
[----:B------:R-:W-:Y:S01]  /*12350*/  R2UR UR47, R25 ;  /* 0x00000000192f72ca */ /* 0x000fe200000e0000 */
[----:B------:R-:W-:Y:S01]  /*12360*/  VIADD R30, R26, 0x8 ;  /* 0x000000081a1e7836 */ /* 0x000fe20000000000 */
[----:B------:R-:W-:Y:S01]  /*12370*/  R2UR UR12, R192 ;  /* 0x00000000c00c72ca */ /* 0x000fe200000e0000 */
[----:B------:R-:W-:Y:S01]  /*12380*/  VIADD R26, R24, 0x4 ;  /* 0x00000004181a7836 */ /* 0x000fe20000000000 */
[----:B------:R-:W-:-:S02]  /*12390*/  R2UR UR13, R193 ;  /* 0x00000000c10d72ca */ /* 0x000fc400000e0000 */
[----:B------:R0:W-:Y:S01]  /*123a0*/  BAR.SYNC.DEFER_BLOCKING R30, 0x100 ;  /* 0x0004001e0000751d */ /* 0x0001e20000010000 */
[----:B------:R-:W-:Y:S02]  /*123b0*/  R2UR UR16, R190 ;  /* 0x00000000be1072ca */ /* 0x000fe400000e0000 */
[----:B------:R-:W-:Y:S02]  /*123c0*/  R2UR UR18, R26 ;  /* 0x000000001a1272ca */ /* 0x000fe400000e0000 */
[C---:B------:R-:W-:Y:S02]  /*123d0*/  IADD3 R26, R24.reuse, 0x400, RZ ;  /* 0x00000400181a7810 */ /* 0x040fe40007ffe0ff */
[----:B------:R-:W-:Y:S01]  /*123e0*/  R2UR UR17, R191 ;  /* 0x00000000bf1172ca */ /* 0x000fe200000e0000 */
[----:B0-----:R-:W-:Y:S01]  /*123f0*/  VIADD R30, R24, 0x404 ;  /* 0x00000404181e7836 */ /* 0x001fe20000000000 */
[----:B------:R-:W-:Y:S01]  /*12400*/  R2UR UR26, R26 ;  /* 0x000000001a1a72ca */ /* 0x000fe200000e0000 */
[----:B------:R-:W-:Y:S01]  /*12410*/  VIADD R24, R24, 0x406 ;  /* 0x0000040618187836 */ /* 0x000fe20000000000 */
[----:B------:R-:W-:-:S02]  /*12420*/  R2UR UR20, R20 ;  /* 0x00000000141472ca */ /* 0x000fc400000e0000 */
[----:B------:R-:W-:Y:S02]  /*12430*/  R2UR UR34, R30 ;  /* 0x000000001e2272ca */ /* 0x000fe400000e0000 */
[----:B------:R-:W-:Y:S02]  /*12440*/  R2UR UR46, R24 ;  /* 0x00000000182e72ca */ /* 0x000fe400000e0000 */
[----:B------:R-:W-:Y:S02]  /*12450*/  R2UR UR21, R21 ;  /* 0x00000000151572ca */ /* 0x000fe400000e0000 */
[----:B------:R-:W-:Y:S02]  /*12460*/  R2UR UR24, R14 ;  /* 0x000000000e1872ca */ /* 0x000fe400000e0000 */
[----:B------:R-:W-:Y:S02]  /*12470*/  R2UR UR25, R15 ;  /* 0x000000000f1972ca */ /* 0x000fe400000e0000 */
[----:B------:R-:W-:Y:S01]  /*12480*/  R2UR UR28, R12 ;  /* 0x000000000c1c72ca */ /* 0x000fe200000e0000 */
[----:B------:R-:W-:Y:S01]  /*12490*/  WARPGROUP.ARRIVE ;  /* 0x00000000000079c5 */ /* 0x000fe20000000000 */
[----:B------:R-:W-:-:S02]  /*124a0*/  R2UR UR29, R13 ;  /* 0x000000000d1d72ca */ /* 0x000fc400000e0000 */
[----:B------:R-:W-:Y:S02]  /*124b0*/  R2UR UR32, R10 ;  /* 0x000000000a2072ca */ /* 0x000fe400000e0000 */
[----:B------:R-:W-:Y:S01]  /*124c0*/  R2UR UR33, R11 ;  /* 0x000000000b2172ca */ /* 0x000fe200000e0000 */
[----:B------:R-:W-:Y:S01]  /*124d0*/  HGMMA.64x128x16.F32 R24, gdesc[UR8], RZ, !UPT, gsb0 ;  /* 0x01e00000081879f0 */ /* 0x000fe2000c0008ff */
        /* <DEDUP_REMOVED lines=27> */
.L_x_1883:
[----:B------:R-:W-:Y:S01]  /*12690*/  SHF.L.U32 R187, R187, 0x1f, RZ ;  /* 0x0000001fbbbb7819 */ /* 0x000fe200000006ff */
[----:B------:R-:W-:-:S04]  /*126a0*/  IMAD R204, R184, 0x8, R18 ;  /* 0x00000008b8cc7824 */ /* 0x000fc800078e0212 */
[----:B------:R0:W1:Y:S01]  /*126b0*/  SYNCS.PHASECHK.TRANS64.TRYWAIT P3, [R204+URZ+0x28850], R187 ;  /* 0x028850bbcc0075a7 */ /* 0x000062000806017f */
[----:B------:R-:W-:Y:S05]  /*126c0*/  @!P0 BRA `(.L_x_1884) ;  /* 0x0000000000048947 */ /* 0x000fea0003800000 */
[----:B------:R-:W-:Y:S01]  /*126d0*/  BPT.TRAP 0x1 ;  /* 0x000000040000795c */ /* 0x000fe20000300000 */
.L_x_1884:
[----:B-1----:R-:W-:Y:S05]  /*126e0*/  @P3 BRA `(.L_x_1882) ;  /* 0x0000000000083947 */ /* 0x002fea0003800000 */
[----:B------:R-:W1:Y:S02]  /*126f0*/  SYNCS.PHASECHK.TRANS64.TRYWAIT P3, [R204+URZ+0x28850], R187 ;  /* 0x028850bbcc0075a7 */ /* 0x000e64000806017f */
[----:B-1----:R-:W-:Y:S05]  /*12700*/  @!P3 BRA `(.L_x_1885) ;  /* 0x0000017c0050b947 */ /* 0x002fea0003800000 */
.L_x_1882:
[----:B01----:R-:W-:Y:S01]  /*12710*/  IADD3 R187, R18, 0x400, RZ ;  /* 0x0000040012bb7810 */ /* 0x003fe20007ffe0ff */
[----:B------:R-:W-:Y:S01]  /*12720*/  IMAD.MOV.U32 R205, RZ, RZ, 0x40000040 ;  /* 0x40000040ffcd7424 */ /* 0x000fe200078e00ff */
[----:B------:R-:W-:Y:S05]  /*12730*/  WARPSYNC.ALL ;  /* 0x0000000000007948 */ /* 0x000fea0003800000 */
[----:B------:R-:W-:Y:S01]  /*12740*/  SHF.R.U32.HI R187, RZ, 0x4, R187 ;  /* 0x00000004ffbb7819 */ /* 0x000fe200000116bb */
[----:B------:R-:W-:Y:S01]  /*12750*/  WARPGROUP.ARRIVE ;  /* 0x00000000000079c5 */ /* 0x000fe20000000000 */
[----:B------:R-:W-:Y:S01]  /*12760*/  R2UR UR11, R205 ;  /* 0x00000000cd0b72ca */ /* 0x000fe200000e0000 */
[----:B------:R-:W-:Y:S01]  /*12770*/  IMAD.MOV.U32 R205, RZ, RZ, 0x40000040 ;  /* 0x40000040ffcd7424 */ /* 0x000fe200078e00ff */
[----:B------:R-:W-:-:S03]  /*12780*/  LOP3.LUT R187, R187, 0x3fff, RZ, 0xc0, !PT ;  /* 0x00003fffbbbb7812 */ /* 0x000fc600078ec0ff */
[----:B------:R-:W0:Y:S01]  /*12790*/  S2R R216, SR_TID.X ;  /* 0x0000000000d87919 */ /* 0x000e220000002100 */
[----:B------:R-:W-:-:S05]  /*127a0*/  LOP3.LUT R187, R187, 0x4000000, RZ, 0xfc, !PT ;  /* 0x04000000bbbb7812 */ /* 0x000fca00078efcff */
[----:B------:R-:W-:-:S05]  /*127b0*/  IMAD R204, R184, 0x800, R187 ;  /* 0x00000800b8cc7824 */ /* 0x000fca00078e02bb */
[----:B------:R-:W-:-:S13]  /*127c0*/  R2UR UR10, R204 ;  /* 0x00000000cc0a72ca */ /* 0x000fda00000e0000 */
[----:B------:R-:W-:Y:S01]  /*127d0*/  HGMMA.64x128x16.F32 R88, R180, gdesc[UR8].tnspB, R88, gsb0 ;  /* 0x41e00008b4587df0 */ /* 0x000fe20008000858 */
[----:B0-----:R-:W-:Y:S02]  /*127e0*/  SHF.R.U32.HI R216, RZ, 0x7, R216 ;  /* 0x00000007ffd87819 */ /* 0x001fe400000116d8 */
[----:B------:R-:W-:Y:S02]  /*127f0*/  WARPGROUP.DEPBAR.LE gsb0, 0x0 ;  /* 0x00008000000079c5 */ /* 0x000fe40000010000 */
[----:B------:R-:W-:Y:S01]  /*12800*/  VIADD R180, R204, 0x80 ;  /* 0x00000080ccb47836 */ /* 0x000fe20000000000 */
[----:B------:R-:W-:Y:S01]  /*12810*/  WARPGROUP.ARRIVE ;  /* 0x00000000000079c5 */ /* 0x000fe20000000000 */
[----:B------:R-:W-:-:S03]  /*12820*/  IMAD.MOV.U32 R181, RZ, RZ, 0x40000040 ;  /* 0x40000040ffb57424 */ /* 0x000fc600078e00ff */
[----:B------:R-:W-:Y:S02]  /*12830*/  R2UR UR10, R180 ;  /* 0x00000000b40a72ca */ /* 0x000fe400000e0000 */
[----:B------:R-:W-:-:S13]  /*12840*/  R2UR UR11, R181 ;  /* 0x00000000b50b72ca */ /* 0x000fda00000e0000 */
[----:B------:R-:W-:Y:S03]  /*12850*/  HGMMA.64x128x16.F32 R88, R176, gdesc[UR8].tnspB, R88, gsb0 ;  /* 0x41e00008b0587df0 */ /* 0x000fe60008000858 */
[----:B------:R-:W-:Y:S02]  /*12860*/  WARPGROUP.DEPBAR.LE gsb0, 0x0 ;  /* 0x00008000000079c5 */ /* 0x000fe40000010000 */
[----:B------:R-:W-:Y:S01]  /*12870*/  VIADD R176, R204, 0x100 ;  /* 0x00000100ccb07836 */ /* 0x000fe20000000000 */
[----:B------:R-:W-:Y:S01]  /*12880*/  MOV R177, 0x40000040 ;  /* 0x4000004000b17802 */ /* 0x000fe20000000f00 */
[----:B------:R-:W-:-:S03]  /*12890*/  WARPGROUP.ARRIVE ;  /* 0x00000000000079c5 */ /* 0x000fc60000000000 */
[----:B------:R-:W-:Y:S02]  /*128a0*/  R2UR UR10, R176 ;  /* 0x00000000b00a72ca */ /* 0x000fe400000e0000 */
[----:B------:R-:W-:-:S13]  /*128b0*/  R2UR UR11, R177 ;  /* 0x00000000b10b72ca */ /* 0x000fda00000e0000 */
[----:B------:R-:W-:Y:S03]  /*128c0*/  HGMMA.64x128x16.F32 R88, R172, gdesc[UR8].tnspB, R88, gsb0 ;  /* 0x41e00008ac587df0 */ /* 0x000fe60008000858 */
        /* <DEDUP_REMOVED lines=22> */
[C---:B------:R-:W-:Y:S01]  /*12a30*/  VIADD R160, R204.reuse, 0x300 ;  /* 0x00000300cca07836 */ /* 0x040fe20000000000 */
[----:B------:R-:W-:Y:S01]  /*12a40*/  WARPGROUP.ARRIVE ;  /* 0x00000000000079c5 */ /* 0x000fe20000000000 */
[----:B------:R-:W-:Y:S02]  /*12a50*/  IMAD.MOV.U32 R161, RZ, RZ, 0x40000040 ;  /* 0x40000040ffa17424 */ /* 0x000fe400078e00ff */
[----:B------:R-:W-:Y:S01]  /*12a60*/  VIADD R204, R204, 0x380 ;  /* 0x00000380cccc7836 */ /* 0x000fe20000000000 */
[----:B------:R-:W-:-:S02]  /*12a70*/  R2UR UR10, R160 ;  /* 0x00000000a00a72ca */ /* 0x000fc400000e0000 */
[----:B------:R-:W-:-:S13]  /*12a80*/  R2UR UR11, R161 ;  /* 0x00000000a10b72ca */ /* 0x000fda00000e0000 */
[----:B------:R-:W-:Y:S01]  /*12a90*/  HGMMA.64x128x16.F32 R88, R156, gdesc[UR8].tnspB, R88, gsb0 ;  /* 0x41e000089c587df0 */ /* 0x000fe20008000858 */
[----:B------:R-:W-:Y:S02]  /*12aa0*/  R2UR UR10, R204 ;  /* 0x00000000cc0a72ca */ /* 0x000fe400000e0000 */
[----:B------:R-:W-:Y:S01]  /*12ab0*/  R2UR UR11, R205 ;  /* 0x00000000cd0b72ca */ /* 0x000fe200000e0000 */
[----:B------:R-:W-:Y:S02]  /*12ac0*/  WARPGROUP.DEPBAR.LE gsb0, 0x0 ;  /* 0x00008000000079c5 */ /* 0x000fe40000010000 */
[----:B------:R-:W-:-:S10]  /*12ad0*/  WARPGROUP.ARRIVE ;  /* 0x00000000000079c5 */ /* 0x000fd40000000000 */
[----:B------:R-:W-:Y:S03]  /*12ae0*/  HGMMA.64x128x16.F32 R88, R152, gdesc[UR8].tnspB, R88, gsb0 ;  /* 0x41e0000898587df0 */ /* 0x000fe60008000858 */
[----:B------:R-:W-:Y:S02]  /*12af0*/  WARPGROUP.DEPBAR.LE gsb0, 0x0 ;  /* 0x00008000000079c5 */ /* 0x000fe40000010000 */
[----:B------:R-:W-:-:S05]  /*12b00*/  IADD3 R152, -R216, 0xb, RZ ;  /* 0x0000000bd8987810 */ /* 0x000fca0007ffe1ff */
[----:B------:R0:W-:Y:S06]  /*12b10*/  BAR.ARV R152, 0x100 ;  /* 0x000400980000751d */ /* 0x0001ec0000002000 */
[----:B------:R-:W-:Y:S05]  /*12b20*/  @!P0 BRA `(.L_x_1886) ;  /* 0x0000000000048947 */ /* 0x000fea0003800000 */
[----:B------:R-:W-:Y:S01]  /*12b30*/  BPT.TRAP 0x1 ;  /* 0x000000040000795c */ /* 0x000fe20000300000 */
.L_x_1886:
[----:B------:R-:W1:Y:S01]  /*12b40*/  @P1 LDC R153, c[0x0][0x44c] ;  /* 0x00011300ff991b82 */ /* 0x000e620000000800 */
[----:B0-----:R-:W-:Y:S02]  /*12b50*/  IMAD.IADD R152, R200, 0x1, R198 ;  /* 0x00000001c8987824 */ /* 0x001fe400078e02c6 */
        /* <DEDUP_REMOVED lines=16> */
[----:B------:R-:W-:Y:S01]  /*12c60*/  FMUL.FTZ R25, R25, UR50 ;  /* 0x0000003219197c20 */ /* 0x000fe20008410000 */
[----:B------:R-:W-:Y:S01]  /*12c70*/  FMUL.FTZ R26, R26, UR50 ;  /* 0x000000321a1a7c20 */ /* 0x000fe20008410000 */
[----:B------:R-:W-:Y:S01]  /*12c80*/  FMUL.FTZ R27, R27, UR50 ;  /* 0x000000321b1b7c20 */ /* 0x000fe20008410000 */
[----:B------:R-:W-:Y:S01]  /*12c90*/  FMUL.FTZ R28, R28, UR50 ;  /* 0x000000321c1c7c20 */ /* 0x000fe20008410000 */
[----:B------:R-:W-:Y:S01]  /*12ca0*/  FMUL.FTZ R29, R29, UR50 ;  /* 0x000000321d1d7c20 */ /* 0x000fe20008410000 */
[----:B------:R-:W-:Y:S01]  /*12cb0*/  FMUL.FTZ R30, R30, UR50 ;  /* 0x000000321e1e7c20 */ /* 0x000fe20008410000 */
[----:B-1----:R-:W-:-:S04]  /*12cc0*/  @P1 IMAD.HI.U32 R153, R152, R153, RZ ;  /* 0x0000009998991227 */ /* 0x002fc800078e00ff */
[----:B------:R-:W-:Y:S01]  /*12cd0*/  FMUL.FTZ R31, R31, UR50 ;  /* 0x000000321f1f7c20 */ /* 0x000fe20008410000 */
[----:B------:R-:W-:Y:S01]  /*12ce0*/  FMUL.FTZ R32, R32, UR50 ;  /* 0x0000003220207c20 */ /* 0x000fe20008410000 */
[----:B------:R-:W-:Y:S01]  /*12cf0*/  FMUL.FTZ R33, R33, UR50 ;  /* 0x0000003221217c20 */ /* 0x000fe20008410000 */
[----:B------:R-:W-:Y:S01]  /*12d00*/  FMUL.FTZ R34, R34, UR50 ;  /* 0x0000003222227c20 */ /* 0x000fe20008410000 */
[----:B------:R-:W-:Y:S01]  /*12d10*/  FMUL.FTZ R35, R35, UR50 ;  /* 0x0000003223237c20 */ /* 0x000fe20008410000 */
[----:B------:R-:W-:Y:S01]  /*12d20*/  FMUL.FTZ R36, R36, UR50 ;  /* 0x0000003224247c20 */ /* 0x000fe20008410000 */
[----:B------:R-:W-:Y:S01]  /*12d30*/  FMUL.FTZ R37, R37, UR50 ;  /* 0x0000003225257c20 */ /* 0x000fe20008410000 */
[----:B0-----:R-:W-:Y:S01]  /*12d40*/  @P1 SHF.R.U32.HI R152, RZ, R154, R153 ;  /* 0x0000009aff981219 */ /* 0x001fe20000011699 */
[----:B------:R-:W-:Y:S01]  /*12d50*/  FMUL.FTZ R153, R44, UR50 ;  /* 0x000000322c997c20 */ /* 0x000fe20008410000 */
[----:B------:R-:W-:Y:S01]  /*12d60*/  LEA R44, R214, R18, 0x3 ;  /* 0x00000012d62c7211 */ /* 0x000fe200078e18ff */
[----:B------:R-:W-:Y:S01]  /*12d70*/  FMUL.FTZ R154, R45, UR50 ;  /* 0x000000322d9a7c20 */ /* 0x000fe20008410000 */
[----:B------:R-:W-:-:S02]  /*12d80*/  IMAD.U32 R45, RZ, RZ, UR38 ;  /* 0x00000026ff2d7e24 */ /* 0x000fc4000f8e00ff */
[----:B------:R-:W-:Y:S01]  /*12d90*/  FMUL.FTZ R38, R38, UR50 ;  /* 0x0000003226267c20 */ /* 0x000fe20008410000 */
[----:B------:R-:W-:Y:S01]  /*12da0*/  FMUL.FTZ R39, R39, UR50 ;  /* 0x0000003227277c20 */ /* 0x000fe20008410000 */
[----:B------:R-:W-:Y:S02]  /*12db0*/  VIADD R44, R44, 0x28840 ;  /* 0x000288402c2c7836 */ /* 0x000fe40000000000 */
[----:B------:R-:W-:Y:S01]  /*12dc0*/  FMUL.FTZ R40, R40, UR50 ;  /* 0x0000003228287c20 */ /* 0x000fe20008410000 */
[----:B------:R-:W-:Y:S01]  /*12dd0*/  FMUL.FTZ R41, R41, UR50 ;  /* 0x0000003229297c20 */ /* 0x000fe20008410000 */
[----:B------:R-:W-:Y:S01]  /*12de0*/  FMUL.FTZ R42, R42, UR50 ;  /* 0x000000322a2a7c20 */ /* 0x000fe20008410000 */
[----:B------:R-:W-:Y:S01]  /*12df0*/  FMUL.FTZ R43, R43, UR50 ;  /* 0x000000322b2b7c20 */ /* 0x000fe20008410000 */
[----:B------:R-:W-:Y:S01]  /*12e00*/  PRMT R44, R45, 0x654, R44 ;  /* 0x000006542d2c7816 */ /* 0x000fe2000000002c */
        /* <DEDUP_REMOVED lines=30> */
[----:B------:R-:W-:Y:S01]  /*12ff0*/  IADD3 R87, -R189, 0x1, -R83 ;  /* 0x00000001bd577810 */ /* 0x000fe20007ffe953 */
[----:B------:R-:W1:Y:S01]  /*13000*/  MUFU.TANH R24, R24 ;  /* 0x0000001800187308 */ /* 0x000e620000002400 */
[----:B------:R2:W-:Y:S02]  /*13010*/  SYNCS.ARRIVE.TRANS64.RED.A1T0 RZ, [R44+URZ], RZ ;  /* 0x000000ff2cff79a7 */ /* 0x0005e4000810043f */
[----:B------:R-:W-:-:S05]  /*13020*/  IADD3 R87, -R194, R87, R196 ;  /* 0x00000057c2577210 */ /* 0x000fca0007ffe1c4 */
[----:B------:R-:W3:Y:S01]  /*13030*/  MUFU.TANH R25, R25 ;  /* 0x0000001900197308 */ /* 0x000ee20000002400 */
[C---:B------:R-:W-:Y:S02]  /*13040*/  VIADD R159, R87.reuse, UR49 ;  /* 0x00000031579f7c36 */ /* 0x040fe40008000000 */
[----:B------:R-:W-:-:S03]  /*13050*/  VIADD R158, R87, UR52 ;  /* 0x00000034579e7c36 */ /* 0x000fc60008000000 */
[----:B0-----:R-:W-:Y:S01]  /*13060*/  IADD3 R87, R159, R45, RZ ;  /* 0x0000002d9f577210 */ /* 0x001fe20007ffe0ff */
[----:B------:R-:W-:Y:S01]  /*13070*/  IMAD.IADD R86, R158, 0x1, R45 ;  /* 0x000000019e567824 */ /* 0x000fe200078e022d */
        /* <DEDUP_REMOVED lines=75> */
.L_x_1889:
[----:B------:R-:W-:-:S05]  /*13530*/  IMAD.U32 R162, RZ, RZ, UR41 ;  /* 0x00000029ffa27e24 */ /* 0x000fca000f8e00ff */
[----:B------:R-:W-:-:S13]  /*13540*/  ISETP.NE.AND P3, PT, R162, 0x1, PT ;  /* 0x00000001a200780c */ /* 0x000fda0003f65270 */
[----:B------:R-:W1:Y:S02]  /*13550*/  @P3 LDC.64 R44, c[0x0][0x9e8] ;  /* 0x00027a00ff2c3b82 */ /* 0x000e640000000a00 */
[----:B-1----:R-:W-:-:S05]  /*13560*/  @P3 IMAD.HI.U32 R44, R160, R44, RZ ;  /* 0x0000002ca02c3227 */ /* 0x002fca00078e00ff */
[----:B------:R-:W-:-:S07]  /*13570*/  @P3 SHF.R.U32.HI R160, RZ, R45, R44 ;  /* 0x0000002dffa03219 */ /* 0x000fce000001162c */
.L_x_1890:
[----:B------:R-:W-:Y:S05]  /*13580*/  BSYNC B0 ;  /* 0x0000000000007941 */ /* 0x000fea0003800000 */
.L_x_1888:
[----:B------:R-:W-:-:S04]  /*13590*/  IMAD R160, R160, R162, -R83 ;  /* 0x000000a2a0a07224 */ /* 0x000fc800078e0a53 */
[----:B------:R-:W-:-:S05]  /*135a0*/  IMAD.IADD R45, R160, 0x1, -R189 ;  /* 0x00000001a02d7824 */ /* 0x000fca00078e0abd */
[----:B------:R-:W-:Y:S02]  /*135b0*/  VIADDMNMX R87, R45, R162, R87, PT ;  /* 0x000000a22d577246 */ /* 0x000fe40003800157 */
[----:B------:R-:W-:-:S07]  /*135c0*/  VIMNMX R86, R86, R45, !PT ;  /* 0x0000002d56567248 */ /* 0x000fce0007fe0100 */
.L_x_1887:
[----:B------:R-:W-:Y:S01]  /*135d0*/  ISETP.GT.AND P3, PT, R0, -0x1, PT ;  /* 0xffffffff0000780c */ /* 0x000fe20003f64270 */
[----:B------:R-:W1:Y:S03]  /*135e0*/  SHFL.IDX PT, R152, R152, 0x1, 0x1c1f ;  /* 0x003c1f0098987f89 */ /* 0x000e6600000e0000 */
[C---:B------:R-:W-:Y:S02]  /*135f0*/  ISETP.GT.AND P5, PT, R86.reuse, RZ, P3 ;  /* 0x000000ff5600720c */ /* 0x040fe40001fa4270 */
[----:B------:R-:W-:Y:S02]  /*13600*/  ISETP.GT.AND P4, PT, R86, 0x1, P3 ;  /* 0x000000015600780c */ /* 0x000fe40001f84270 */
[C---:B------:R-:W-:Y:S02]  /*13610*/  ISETP.LT.OR P5, PT, R87.reuse, 0x1, P5 ;  /* 0x000000015700780c */ /* 0x040fe40002fa1670 */
[----:B------:R-:W-:-:S02]  /*13620*/  ISETP.LT.OR P4, PT, R87, 0x2, P4 ;  /* 0x000000025700780c */ /* 0x000fc40002781670 */
[----:B------:R-:W-:Y:S02]  /*13630*/  FSEL R44, R24, -INF , !P5 ;  /* 0xff800000182c7808 */ /* 0x000fe40006800000 */
[----:B------:R-:W-:Y:S02]  /*13640*/  FSEL R45, R25, -INF , !P4 ;  /* 0xff800000192d7808 */ /* 0x000fe40006000000 */
[C---:B------:R-:W-:Y:S02]  /*13650*/  ISETP.GT.AND P5, PT, R86.reuse, 0x8, P3 ;  /* 0x000000085600780c */ /* 0x040fe40001fa4270 */
[----:B------:R-:W-:Y:S02]  /*13660*/  ISETP.GT.AND P4, PT, R86, 0x9, P3 ;  /* 0x000000095600780c */ /* 0x000fe40001f84270 */
[C---:B------:R-:W-:Y:S02]  /*13670*/  ISETP.LT.OR P5, PT, R87.reuse, 0x9, P5 ;  /* 0x000000095700780c */ /* 0x040fe40002fa1670 */
[----:B------:R-:W-:-:S02]  /*13680*/  ISETP.LT.OR P4, PT, R87, 0xa, P4 ;  /* 0x0000000a5700780c */ /* 0x000fc40002781670 */
[----:B0-----:R-:W-:Y:S01]  /*13690*/  FSEL R28, R28, -INF , !P5 ;  /* 0xff8000001c1c7808 */ /* 0x001fe20006800000 */
[----:B-1----:R-:W-:Y:S01]  /*136a0*/  IMAD.IADD R159, R159, 0x1, R152 ;  /* 0x000000019f9f7824 */ /* 0x002fe200078e0298 */
[----:B------:R-:W-:Y:S02]  /*136b0*/  FSEL R29, R29, -INF , !P4 ;  /* 0xff8000001d1d7808 */ /* 0x000fe40006000000 */
[C---:B------:R-:W-:Y:S02]  /*136c0*/  ISETP.GT.AND P5, PT, R86.reuse, 0x10, P3 ;  /* 0x000000105600780c */ /* 0x040fe40001fa4270 */
        /* <DEDUP_REMOVED lines=81> */
[----:B------:R-:W-:Y:S02]  /*13be0*/  IADD3 R158, R158, R152, RZ ;  /* 0x000000989e9e7210 */ /* 0x000fe40007ffe0ff */
[----:B------:R-:W-:Y:S02]  /*13bf0*/  FSEL R157, R157, -INF , !P5 ;  /* 0xff8000009d9d7808 */ /* 0x000fe40006800000 */
[----:B------:R-:W-:Y:S01]  /*13c00*/  FSEL R85, R85, -INF , !P4 ;  /* 0xff80000055557808 */ /* 0x000fe20006000000 */
[----:B------:R-:W-:Y:S06]  /*13c10*/  @!P2 BRA `(.L_x_1891) ;  /* 0x000000000058a947 */ /* 0x000fec0003800000 */
[----:B------:R-:W-:Y:S01]  /*13c20*/  IADD3 R87, -R194, R196, R152 ;  /* 0x000000c4c2577210 */ /* 0x000fe20007ffe198 */
[----:B------:R-:W-:Y:S03]  /*13c30*/  BSSY B0, `(.L_x_1892) ;  /* 0x0000010000007945 */ /* 0x000fe60003800000 */
        /* <DEDUP_REMOVED lines=10> */
.L_x_1893:
[----:B------:R-:W-:-:S05]  /*13ce0*/  IMAD.U32 R86, RZ, RZ, UR41 ;  /* 0x00000029ff567e24 */ /* 0x000fca000f8e00ff */
[----:B------:R-:W-:-:S13]  /*13cf0*/  ISETP.NE.AND P4, PT, R86, 0x1, PT ;  /* 0x000000015600780c */ /* 0x000fda0003f85270 */
[----:B------:R-:W0:Y:S02]  /*13d00*/  @P4 LDC.64 R24, c[0x0][0x9e8] ;  /* 0x00027a00ff184b82 */ /* 0x000e240000000a00 */
[----:B0-----:R-:W-:-:S05]  /*13d10*/  @P4 IMAD.HI.U32 R24, R87, R24, RZ ;  /* 0x0000001857184227 */ /* 0x001fca00078e00ff */
[----:B------:R-:W-:-:S07]  /*13d20*/  @P4 SHF.R.U32.HI R87, RZ, R25, R24 ;  /* 0x00000019ff574219 */ /* 0x000fce0000011618 */
.L_x_1894:
[----:B------:R-:W-:Y:S05]  /*13d30*/  BSYNC B0 ;  /* 0x0000000000007941 */ /* 0x000fea0003800000 */
.L_x_1892:
[----:B------:R-:W-:-:S04]  /*13d40*/  IMAD R24, R87, R86, -R83 ;  /* 0x0000005657187224 */ /* 0x000fc800078e0a53 */
[----:B------:R-:W-:-:S05]  /*13d50*/  IMAD.IADD R25, R24, 0x1, -R189 ;  /* 0x0000000118197824 */ /* 0x000fca00078e0abd */
[----:B------:R-:W-:Y:S02]  /*13d60*/  VIADDMNMX R159, R25, R86, R159, PT ;  /* 0x00000056199f7246 */ /* 0x000fe4000380019f */
[----:B------:R-:W-:-:S07]  /*13d70*/  VIMNMX R158, R158, R25, !PT ;  /* 0x000000199e9e7248 */ /* 0x000fce0007fe0100 */
.L_x_1891:
[----:B------:R-:W-:Y:S01]  /*13d80*/  FMNMX.FTZ R24, R44, R217, !PT ;  /* 0x000000d92c187209 */ /* 0x000fe20007810000 */
[----:B------:R-:W-:Y:S01]  /*13d90*/  UMOV UR51, UR7 ;  /* 0x0000000700337c82 */ /* 0x000fe20008000000 */
[----:B------:R-:W-:Y:S02]  /*13da0*/  ISETP.GT.AND P5, PT, R158, 0x8, P3 ;  /* 0x000000089e00780c */ /* 0x000fe40001fa4270 */
[----:B------:R-:W-:Y:S02]  /*13db0*/  FMNMX.FTZ R25, R45, R24, !PT ;  /* 0x000000182d197209 */ /* 0x000fe40007810000 */
[----:B------:R-:W-:Y:S02]  /*13dc0*/  ISETP.LT.OR P5, PT, R159, 0x9, P5 ;  /* 0x000000099f00780c */ /* 0x000fe40002fa1670 */
        /* <DEDUP_REMOVED lines=44> */
[----:B------:R-:W-:Y:S02]  /*14090*/  ISETP.LT.OR P5, PT, R159, 0x29, P5 ;  /* 0x000000299f00780c */ /* 0x000fe40002fa1670 */
[----:B------:R-:W-:Y:S02]  /*140a0*/  FMNMX.FTZ R24, R72, R25, !PT ;  /* 0x0000001948187209 */ /* 0x000fe40007810000 */
[----:B------:R-:W-:Y:S02]  /*140b0*/  FSEL R39, R39, -INF , !P4 ;  /* 0xff80000027277808 */ /* 0x000fe40006000000 */
[----:B------:R-:W-:Y:S02]  /*140c0*/  ISETP.GT.AND P4, PT, R158, 0x21, P3 ;  /* 0x000000219e00780c */ /* 0x000fe40001f84270 */
[----:B------:R-:W-:Y:S02]  /*140d0*/  FSEL R46, R46, -INF , !P5 ;  /* 0xff8000002e2e7808 */ /* 0x000fe40006800000 */
[----:B------:R-:W-:-:S02]  /*140e0*/  FMNMX.FTZ R25, R73, R24, !PT ;  /* 0x0000001849197209 */ /* 0x000fc40007810000 */
[----:B------:R-:W-:Y:S02]  /*140f0*/  ISETP.GT.AND P5, PT, R158, 0x30, P3 ;  /* 0x000000309e00780c */ /* 0x000fe40001fa4270 */
[C---:B------:R-:W-:Y:S02]  /*14100*/  ISETP.LT.OR P4, PT, R159.reuse, 0x22, P4 ;  /* 0x000000229f00780c */ /* 0x040fe40002781670 */
[----:B------:R-:W-:Y:S02]  /*14110*/  FMNMX.FTZ R24, R76, R25, !PT ;  /* 0x000000194c187209 */ /* 0x000fe40007810000 */
[----:B------:R-:W-:Y:S02]  /*14120*/  ISETP.LT.OR P5, PT, R159, 0x31, P5 ;  /* 0x000000319f00780c */ /* 0x000fe40002fa1670 */
[----:B------:R-:W-:Y:S02]  /*14130*/  FSEL R43, R43, -INF , !P4 ;  /* 0xff8000002b2b7808 */ /* 0x000fe40006000000 */
[----:B------:R-:W-:-:S02]  /*14140*/  ISETP.GT.AND P4, PT, R158, 0x29, P3 ;  /* 0x000000299e00780c */ /* 0x000fc40001f84270 */
[----:B------:R-:W-:Y:S02]  /*14150*/  FMNMX.FTZ R25, R77, R24, !PT ;  /* 0x000000184d197209 */ /* 0x000fe40007810000 */
[----:B------:R-:W-:Y:S02]  /*14160*/  FSEL R50, R50, -INF , !P5 ;  /* 0xff80000032327808 */ /* 0x000fe40006800000 */
[----:B------:R-:W-:Y:S02]  /*14170*/  ISETP.GT.AND P5, PT, R158, 0x38, P3 ;  /* 0x000000389e00780c */ /* 0x000fe40001fa4270 */
[C---:B------:R-:W-:Y:S02]  /*14180*/  ISETP.LT.OR P4, PT, R159.reuse, 0x2a, P4 ;  /* 0x0000002a9f00780c */ /* 0x040fe40002781670 */
[----:B------:R-:W-:Y:S02]  /*14190*/  FMNMX.FTZ R24, R80, R25, !PT ;  /* 0x0000001950187209 */ /* 0x000fe40007810000 */
[----:B------:R-:W-:-:S02]  /*141a0*/  ISETP.LT.OR P5, PT, R159, 0x39, P5 ;  /* 0x000000399f00780c */ /* 0x000fc40002fa1670 */
[----:B------:R-:W-:Y:S02]  /*141b0*/  FSEL R47, R47, -INF , !P4 ;  /* 0xff8000002f2f7808 */ /* 0x000fe40006000000 */
[----:B------:R-:W-:Y:S02]  /*141c0*/  FMNMX.FTZ R24, R81, R24, !PT ;  /* 0x0000001851187209 */ /* 0x000fe40007810000 */
[----:B------:R-:W-:Y:S02]  /*141d0*/  ISETP.GT.AND P4, PT, R158, 0x31, P3 ;  /* 0x000000319e00780c */ /* 0x000fe40001f84270 */
[----:B------:R-:W-:Y:S02]  /*141e0*/  FSEL R54, R54, -INF , !P5 ;  /* 0xff80000036367808 */ /* 0x000fe40006800000 */
[----:B------:R-:W-:Y:S02]  /*141f0*/  ISETP.GT.AND P5, PT, R158, 0x40, P3 ;  /* 0x000000409e00780c */ /* 0x000fe40001fa4270 */
[----:B------:R-:W-:-:S02]  /*14200*/  FMNMX.FTZ R24, R157, R24, !PT ;  /* 0x000000189d187209 */ /* 0x000fc40007810000 */
[C---:B------:R-:W-:Y:S02]  /*14210*/  ISETP.LT.OR P4, PT, R159.reuse, 0x32, P4 ;  /* 0x000000329f00780c */ /* 0x040fe40002781670 */
[----:B------:R-:W-:Y:S02]  /*14220*/  ISETP.LT.OR P5, PT, R159, 0x41, P5 ;  /* 0x000000419f00780c */ /* 0x000fe40002fa1670 */
[----:B------:R-:W-:Y:S02]  /*14230*/  FMNMX.FTZ R25, R85, R24, !PT ;  /* 0x0000001855197209 */ /* 0x000fe40007810000 */
[----:B------:R-:W-:Y:S02]  /*14240*/  FSEL R51, R51, -INF , !P4 ;  /* 0xff80000033337808 */ /* 0x000fe40006000000 */
[----:B------:R-:W-:Y:S01]  /*14250*/  ISETP.GT.AND P4, PT, R158, 0x39, P3 ;  /* 0x000000399e00780c */ /* 0x000fe20001f84270 */
[----:B------:R-:W0:Y:S01]  /*14260*/  SHFL.BFLY PT, R24, R25, 0x2, 0x1f ;  /* 0x0c401f0019187f89 */ /* 0x000e2200000e0000 */
[----:B------:R-:W-:-:S02]  /*14270*/  FSEL R58, R58, -INF , !P5 ;  /* 0xff8000003a3a7808 */ /* 0x000fc40006800000 */
[C---:B------:R-:W-:Y:S02]  /*14280*/  ISETP.GT.AND P5, PT, R158.reuse, 0x48, P3 ;  /* 0x000000489e00780c */ /* 0x040fe40001fa4270 */
[C---:B------:R-:W-:Y:S02]  /*14290*/  ISETP.LT.OR P4, PT, R159.reuse, 0x3a, P4 ;  /* 0x0000003a9f00780c */ /* 0x040fe40002781670 */
[----:B------:R-:W-:Y:S02]  /*142a0*/  ISETP.LT.OR P5, PT, R159, 0x49, P5 ;  /* 0x000000499f00780c */ /* 0x000fe40002fa1670 */
[----:B------:R-:W-:Y:S02]  /*142b0*/  FSEL R55, R55, -INF , !P4 ;  /* 0xff80000037377808 */ /* 0x000fe40006000000 */
[----:B------:R-:W-:Y:S02]  /*142c0*/  ISETP.GT.AND P4, PT, R158, 0x41, P3 ;  /* 0x000000419e00780c */ /* 0x000fe40001f84270 */
        /* <DEDUP_REMOVED lines=12> */
[----:B0-----:R-:W-:-:S02]  /*14390*/  FMNMX.FTZ R83, R25, R24, !PT ;  /* 0x0000001819537209 */ /* 0x001fc40007810000 */
[----:B------:R-:W-:Y:S02]  /*143a0*/  FSEL R66, R66, -INF , !P5 ;  /* 0xff80000042427808 */ /* 0x000fe40006800000 */
[C---:B------:R-:W-:Y:S01]  /*143b0*/  ISETP.GT.AND P5, PT, R158.reuse, 0x60, P3 ;  /* 0x000000609e00780c */ /* 0x040fe20001fa4270 */
[----:B------:R-:W0:Y:S01]  /*143c0*/  SHFL.BFLY PT, R24, R83, 0x1, 0x1f ;  /* 0x0c201f0053187f89 */ /* 0x000e2200000e0000 */
[C---:B------:R-:W-:Y:S02]  /*143d0*/  ISETP.LT.OR P4, PT, R159.reuse, 0x52, P4 ;  /* 0x000000529f00780c */ /* 0x040fe40002781670 */
[----:B------:R-:W-:Y:S02]  /*143e0*/  ISETP.LT.OR P5, PT, R159, 0x61, P5 ;  /* 0x000000619f00780c */ /* 0x000fe40002fa1670 */
[----:B------:R-:W-:Y:S02]  /*143f0*/  FSEL R65, R65, -INF , !P4 ;  /* 0xff80000041417808 */ /* 0x000fe40006000000 */
[----:B------:R-:W-:-:S02]  /*14400*/  ISETP.GT.AND P4, PT, R158, 0x59, P3 ;  /* 0x000000599e00780c */ /* 0x000fc40001f84270 */
[----:B------:R-:W-:Y:S02]  /*14410*/  FSEL R70, R70, -INF , !P5 ;  /* 0xff80000046467808 */ /* 0x000fe40006800000 */
[C---:B------:R-:W-:Y:S02]  /*14420*/  ISETP.GT.AND P5, PT, R158.reuse, 0x68, P3 ;  /* 0x000000689e00780c */ /* 0x040fe40001fa4270 */
        /* <DEDUP_REMOVED lines=11> */
[----:B------:R-:W-:Y:S02]  /*144e0*/  ISETP.GT.AND P5, PT, R158, 0x71, P3 ;  /* 0x000000719e00780c */ /* 0x000fe40001fa4270 */
[----:B0-----:R-:W-:Y:S02]  /*144f0*/  FMNMX.FTZ R24, R83, R24, !PT ;  /* 0x0000001853187209 */ /* 0x001fe40007810000 */
[C---:B------:R-:W-:Y:S02]  /*14500*/  ISETP.LT.OR P4, PT, R159.reuse, 0x6a, P4 ;  /* 0x0000006a9f00780c */ /* 0x040fe40002781670 */
[----:B------:R-:W-:Y:S01]  /*14510*/  ISETP.LT.OR P5, PT, R159, 0x72, P5 ;  /* 0x000000729f00780c */ /* 0x000fe20002fa1670 */
[----:B------:R-:W-:Y:S01]  /*14520*/  FMUL.FTZ R86, R24, UR51 ;  /* 0x0000003318567c20 */ /* 0x000fe20008410000 */
[----:B------:R-:W-:-:S02]  /*14530*/  FSEL R75, R75, -INF , !P4 ;  /* 0xff8000004b4b7808 */ /* 0x000fc40006000000 */
[----:B------:R-:W-:Y:S02]  /*14540*/  FSETP.NEU.FTZ.AND P4, PT, R24, -INF , PT ;  /* 0xff8000001800780b */ /* 0x000fe40003f9d000 */
[----:B------:R-:W-:Y:S02]  /*14550*/  FSEL R79, R79, -INF , !P5 ;  /* 0xff8000004f4f7808 */ /* 0x000fe40006800000 */
[----:B------:R-:W-:Y:S02]  /*14560*/  ISETP.GT.AND P5, PT, R158, RZ, P3 ;  /* 0x000000ff9e00720c */ /* 0x000fe40001fa4270 */
[----:B------:R-:W-:Y:S02]  /*14570*/  FSEL R86, R86, RZ, P4 ;  /* 0x000000ff56567208 */ /* 0x000fe40002000000 */
[----:B------:R-:W-:-:S03]  /*14580*/  ISETP.LT.OR P5, PT, R159, 0x1, P5 ;  /* 0x000000019f00780c */ /* 0x000fc60002fa1670 */
[--C-:B------:R-:W-:Y:S01]  /*14590*/  FFMA.FTZ R182, R28, UR51, -R86.reuse ;  /* 0x000000331cb67c23 */ /* 0x100fe20008010856 */
[----:B------:R-:W-:Y:S01]  /*145a0*/  FSEL R28, R26, -INF , !P5 ;  /* 0xff8000001a1c7808 */ /* 0x000fe20006800000 */
        /* <DEDUP_REMOVED lines=9> */
[----:B------:R-:W-:Y:S01]  /*14640*/  ISETP.GT.AND P5, PT, R158, 0x78, P3 ;  /* 0x000000789e00780c */ /* 0x000fe20001fa4270 */
        /* <DEDUP_REMOVED lines=11> */
[----:B------:R-:W-:Y:S01]  /*14700*/  ISETP.LT.OR P3, PT, R159, 0x7a, P3 ;  /* 0x0000007a9f00780c */ /* 0x000fe20001f61670 */
[----:B------:R-:W-:Y:S01]  /*14710*/  MUFU.EX2 R180, R180 ;  /* 0x000000b400b47308 */ /* 0x000fe20000000800 */
[----:B------:R-:W-:Y:S01]  /*14720*/  FMNMX.FTZ R29, R35, R32, !PT ;  /* 0x00000020231d7209 */ /* 0x000fe20007810000 */
[--C-:B------:R-:W-:Y:S01]  /*14730*/  FFMA.FTZ R162, R68, UR51, -R86.reuse ;  /* 0x0000003344a27c23 */ /* 0x100fe20008010856 */
[----:B------:R-:W-:Y:S01]  /*14740*/  FSEL R82, R82, -INF , !P5 ;  /* 0xff80000052527808 */ /* 0x000fe20006800000 */
[--C-:B------:R-:W-:Y:S01]  /*14750*/  FFMA.FTZ R45, R33, UR51, -R86.reuse ;  /* 0x00000033212d7c23 */ /* 0x100fe20008010856 */
[----:B------:R-:W-:Y:S01]  /*14760*/  FMNMX.FTZ R32, R38, R29, !PT ;  /* 0x0000001d26207209 */ /* 0x000fe20007810000 */
[--C-:B------:R-:W-:Y:S01]  /*14770*/  FFMA.FTZ R178, R36, UR51, -R86.reuse ;  /* 0x0000003324b27c23 */ /* 0x100fe20008010856 */
[----:B------:R-:W-:Y:S01]  /*14780*/  FSEL R84, R84, -INF , !P3 ;  /* 0xff80000054547808 */ /* 0x000fe20005800000 */
[----:B------:R-:W-:Y:S01]  /*14790*/  MUFU.EX2 R25, R25 ;  /* 0x0000001900197308 */ /* 0x000fe20000000800 */
[----:B------:R-:W-:Y:S01]  /*147a0*/  FMNMX.FTZ R29, R39, R32, !PT ;  /* 0x00000020271d7209 */ /* 0x000fe20007810000 */
[--C-:B------:R-:W-:Y:S01]  /*147b0*/  FFMA.FTZ R174, R153, UR51, -R86.reuse ;  /* 0x0000003399ae7c23 */ /* 0x100fe20008010856 */
[----:B------:R-:W-:Y:S01]  /*147c0*/  FSEL R60, R24, RZ, P4 ;  /* 0x000000ff183c7208 */ /* 0x000fe20002000000 */
[--C-:B------:R-:W-:Y:S01]  /*147d0*/  FFMA.FTZ R36, R154, UR51, -R86.reuse ;  /* 0x000000339a247c23 */ /* 0x100fe20008010856 */
[----:B------:R-:W-:Y:S01]  /*147e0*/  FMNMX.FTZ R32, R42, R29, !PT ;  /* 0x0000001d2a207209 */ /* 0x000fe20007810000 */
[--C-:B------:R-:W-:Y:S01]  /*147f0*/  FFMA.FTZ R168, R48, UR51, -R86.reuse ;  /* 0x0000003330a87c23 */ /* 0x100fe20008010856 */
[--C-:B------:R-:W-:Y:S01]  /*14800*/  FFMA.FTZ R33, R49, UR51, -R86.reuse ;  /* 0x0000003331217c23 */ /* 0x100fe20008010856 */
[----:B------:R-:W-:Y:S01]  /*14810*/  MUFU.EX2 R182, R182 ;  /* 0x000000b600b67308 */ /* 0x000fe20000000800 */
[----:B------:R-:W-:Y:S01]  /*14820*/  FMNMX.FTZ R29, R43, R32, !PT ;  /* 0x000000202b1d7209 */ /* 0x000fe20007810000 */
[--C-:B------:R-:W-:Y:S01]  /*14830*/  FFMA.FTZ R160, R155, UR51, -R86.reuse ;  /* 0x000000339ba07c23 */ /* 0x100fe20008010856 */
[--C-:B------:R-:W-:Y:S01]  /*14840*/  FFMA.FTZ R154, R157, UR51, -R86.reuse ;  /* 0x000000339d9a7c23 */ /* 0x100fe20008010856 */
[--C-:B------:R-:W-:Y:S01]  /*14850*/  FFMA.FTZ R49, R73, UR51, -R86.reuse ;  /* 0x0000003349317c23 */ /* 0x100fe20008010856 */
[----:B------:R-:W-:Y:S01]  /*14860*/  FMNMX.FTZ R32, R46, R29, !PT ;  /* 0x0000001d2e207209 */ /* 0x000fe20007810000 */
[--C-:B------:R-:W-:Y:S01]  /*14870*/  FFMA.FTZ R158, R76, UR51, -R86.reuse ;  /* 0x000000334c9e7c23 */ /* 0x100fe20008010856 */
[--C-:B------:R-:W-:Y:S01]  /*14880*/  FFMA.FTZ R48, R77, UR51, -R86.reuse ;  /* 0x000000334d307c23 */ /* 0x100fe20008010856 */
[----:B------:R-:W-:Y:S01]  /*14890*/  MUFU.EX2 R26, R26 ;  /* 0x0000001a001a7308 */ /* 0x000fe20000000800 */
[----:B------:R-:W-:Y:S01]  /*148a0*/  FMNMX.FTZ R29, R47, R32, !PT ;  /* 0x000000202f1d7209 */ /* 0x000fe20007810000 */
[--C-:B------:R-:W-:Y:S01]  /*148b0*/  FFMA.FTZ R152, R80, UR51, -R86.reuse ;  /* 0x0000003350987c23 */ /* 0x100fe20008010856 */
[----:B------:R-:W-:-:S02]  /*148c0*/  FFMA.FTZ R85, R85, UR51, -R86 ;  /* 0x0000003355557c23 */ /* 0x000fc40008010856 */
        /* <DEDUP_REMOVED lines=14> */
[----:B------:R-:W-:Y:S01]  /*149b0*/  FMNMX.FTZ R29, R65, R32, !PT ;  /* 0x00000020411d7209 */ /* 0x000fe20007810000 */
[--C-:B------:R-:W-:Y:S01]  /*149c0*/  FFMA.FTZ R32, R53, UR51, -R86.reuse ;  /* 0x0000003335207c23 */ /* 0x100fe20008010856 */
[--C-:B------:R-:W-:Y:S01]  /*149d0*/  FFMA.FTZ R53, R156, UR51, -R86.reuse ;  /* 0x000000339c357c23 */ /* 0x100fe20008010856 */
[----:B------:R-:W-:Y:S01]  /*149e0*/  FFMA.FTZ R156, R72, UR51, -R86 ;  /* 0x00000033489c7c23 */ /* 0x000fe20008010856 */
[----:B------:R-:W-:-:S03]  /*149f0*/  FMNMX.FTZ R40, R66, R29, !PT ;  /* 0x0000001d42287209 */ /* 0x000fc60007810000 */
[----:B------:R-:W-:Y:S01]  /*14a00*/  MUFU.EX2 R37, R37 ;  /* 0x0000002500257308 */ /* 0x000fe20000000800 */
[----:B------:R-:W-:-:S04]  /*14a10*/  FMNMX.FTZ R29, R67, R40, !PT ;  /* 0x00000028431d7209 */ /* 0x000fc80007810000 */
[----:B------:R-:W-:-:S03]  /*14a20*/  FMNMX.FTZ R40, R70, R29, !PT ;  /* 0x0000001d46287209 */ /* 0x000fc60007810000 */
[----:B------:R-:W-:Y:S01]  /*14a30*/  MUFU.EX2 R174, R174 ;  /* 0x000000ae00ae7308 */ /* 0x000fe20000000800 */
[----:B------:R-:W-:-:S04]  /*14a40*/  FMNMX.FTZ R29, R71, R40, !PT ;  /* 0x00000028471d7209 */ /* 0x000fc80007810000 */
[----:B------:R-:W-:-:S03]  /*14a50*/  FMNMX.FTZ R40, R74, R29, !PT ;  /* 0x0000001d4a287209 */ /* 0x000fc60007810000 */
[----:B------:R0:W-:Y:S01]  /*14a60*/  MUFU.EX2 R29, R57 ;  /* 0x00000039001d7308 */ /* 0x0001e20000000800 */
[----:B------:R-:W-:-:S04]  /*14a70*/  FMNMX.FTZ R41, R75, R40, !PT ;  /* 0x000000284b297209 */ /* 0x000fc80007810000 */
[----:B------:R-:W-:-:S03]  /*14a80*/  FMNMX.FTZ R40, R78, R41, !PT ;  /* 0x000000294e287209 */ /* 0x000fc60007810000 */
[----:B------:R-:W-:Y:S01]  /*14a90*/  MUFU.EX2 R36, R36 ;  /* 0x0000002400247308 */ /* 0x000fe20000000800 */
[----:B------:R-:W-:-:S04]  /*14aa0*/  FMNMX.FTZ R41, R79, R40, !PT ;  /* 0x000000284f297209 */ /* 0x000fc80007810000 */
[----:B------:R-:W-:-:S03]  /*14ab0*/  FMNMX.FTZ R41, R82, R41, !PT ;  /* 0x0000002952297209 */ /* 0x000fc60007810000 */
[----:B------:R-:W-:Y:S01]  /*14ac0*/  MUFU.EX2 R168, R168 ;  /* 0x000000a800a87308 */ /* 0x000fe20000000800 */
[----:B------:R-:W-:Y:S01]  /*14ad0*/  FMNMX.FTZ R40, R84, R41, !PT ;  /* 0x0000002954287209 */ /* 0x000fe20007810000 */
[----:B------:R-:W-:-:S04]  /*14ae0*/  FFMA.FTZ R41, R81, UR51, -R86 ;  /* 0x0000003351297c23 */ /* 0x000fc80008010856 */
[----:B0-----:R-:W0:Y:S02]  /*14af0*/  SHFL.BFLY PT, R57, R40, 0x2, 0x1f ;  /* 0x0c401f0028397f89 */ /* 0x001e2400000e0000 */
        /* <DEDUP_REMOVED lines=9> */
[----:B0-----:R-:W-:Y:S01]  /*14b90*/  FMNMX.FTZ R40, R57, R40, !PT ;  /* 0x0000002839287209 */ /* 0x001fe20007810000 */
[----:B------:R-:W-:-:S03]  /*14ba0*/  FADD.FTZ R57, -R60, R217 ;  /* 0x000000d93c397221 */ /* 0x000fc60000010100 */
[C---:B------:R-:W-:Y:S01]  /*14bb0*/  FSETP.NEU.FTZ.AND P3, PT, R40.reuse, -INF , PT ;  /* 0xff8000002800780b */ /* 0x040fe20003f7d000 */
[----:B------:R-:W-:Y:S01]  /*14bc0*/  FMUL.FTZ R61, R40, UR51 ;  /* 0x00000033283d7c20 */ /* 0x000fe20008410000 */
[----:B------:R-:W-:Y:S01]  /*14bd0*/  FMUL.FTZ R57, R57, UR51 ;  /* 0x0000003339397c20 */ /* 0x000fe20008410000 */
[----:B------:R-:W-:Y:S03]  /*14be0*/  MUFU.EX2 R53, R53 ;  /* 0x0000003500357308 */ /* 0x000fe60000000800 */
[----:B------:R-:W-:-:S05]  /*14bf0*/  FSEL R61, R61, RZ, P3 ;  /* 0x000000ff3d3d7208 */ /* 0x000fca0001800000 */
[--C-:B------:R-:W-:Y:S01]  /*14c00*/  FFMA.FTZ R69, R27, UR51, -R61.reuse ;  /* 0x000000331b457c23 */ /* 0x100fe2000801083d */
[----:B------:R-:W-:Y:S01]  /*14c10*/  FSEL R27, R40, RZ, P3 ;  /* 0x000000ff281b7208 */ /* 0x000fe20001800000 */
[--C-:B------:R-:W-:Y:S01]  /*14c20*/  FFMA.FTZ R181, R28, UR51, -R61.reuse ;  /* 0x000000331cb57c23 */ /* 0x100fe2000801083d */
[----:B------:R-:W0:Y:S01]  /*14c30*/  MUFU.EX2 R57, R57 ;  /* 0x0000003900397308 */ /* 0x000e220000000800 */
[--C-:B------:R-:W-:Y:S01]  /*14c40*/  FFMA.FTZ R183, R30, UR51, -R61.reuse ;  /* 0x000000331eb77c23 */ /* 0x100fe2000801083d */
[--C-:B------:R-:W-:Y:S01]  /*14c50*/  FFMA.FTZ R68, R31, UR51, -R61.reuse ;  /* 0x000000331f447c23 */ /* 0x100fe2000801083d */
[----:B------:R-:W-:Y:S01]  /*14c60*/  FADD.FTZ R27, -R27, R218 ;  /* 0x000000da1b1b7221 */ /* 0x000fe20000010100 */
[--C-:B------:R-:W-:Y:S01]  /*14c70*/  FFMA.FTZ R177, R34, UR51, -R61.reuse ;  /* 0x0000003322b17c23 */ /* 0x100fe2000801083d */
[--C-:B------:R-:W-:Y:S01]  /*14c80*/  FFMA.FTZ R35, R35, UR51, -R61.reuse ;  /* 0x0000003323237c23 */ /* 0x100fe2000801083d */
[--C-:B------:R-:W-:Y:S01]  /*14c90*/  FFMA.FTZ R165, R58, UR51, -R61.reuse ;  /* 0x000000333aa57c23 */ /* 0x100fe2000801083d */
[----:B------:R-:W-:Y:S01]  /*14ca0*/  FMUL.FTZ R27, R27, UR51 ;  /* 0x000000331b1b7c20 */ /* 0x000fe20008410000 */
[----:B------:R-:W-:Y:S01]  /*14cb0*/  MUFU.EX2 R181, R181 ;  /* 0x000000b500b57308 */ /* 0x000fe20000000800 */
[--C-:B------:R-:W-:Y:S01]  /*14cc0*/  FFMA.FTZ R179, R38, UR51, -R61.reuse ;  /* 0x0000003326b37c23 */ /* 0x100fe2000801083d */
[--C-:B------:R-:W-:Y:S01]  /*14cd0*/  FFMA.FTZ R34, R39, UR51, -R61.reuse ;  /* 0x0000003327227c23 */ /* 0x100fe2000801083d */
[--C-:B------:R-:W-:Y:S01]  /*14ce0*/  FFMA.FTZ R38, R55, UR51, -R61.reuse ;  /* 0x0000003337267c23 */ /* 0x100fe2000801083d */
[--C-:B------:R-:W-:Y:S01]  /*14cf0*/  FFMA.FTZ R173, R42, UR51, -R61.reuse ;  /* 0x000000332aad7c23 */ /* 0x100fe2000801083d */
[--C-:B------:R-:W-:Y:S01]  /*14d00*/  FFMA.FTZ R31, R43, UR51, -R61.reuse ;  /* 0x000000332b1f7c23 */ /* 0x100fe2000801083d */
[--C-:B------:R-:W-:Y:S01]  /*14d10*/  FFMA.FTZ R175, R46, UR51, -R61.reuse ;  /* 0x000000332eaf7c23 */ /* 0x100fe2000801083d */
        /* <DEDUP_REMOVED lines=8> */
[--C-:B------:R-:W-:Y:S01]  /*14da0*/  FFMA.FTZ R54, R63, UR51, -R61.reuse ;  /* 0x000000333f367c23 */ /* 0x100fe2000801083d */
[----:B------:R-:W0:Y:S01]  /*14db0*/  MUFU.EX2 R69, R69 ;  /* 0x0000004500457308 */ /* 0x000e220000000800 */
[--C-:B------:R-:W-:Y:S01]  /*14dc0*/  FFMA.FTZ R161, R64, UR51, -R61.reuse ;  /* 0x0000003340a17c23 */ /* 0x100fe2000801083d */
[--C-:B------:R-:W-:Y:S01]  /*14dd0*/  FFMA.FTZ R51, R65, UR51, -R61.reuse ;  /* 0x0000003341337c23 */ /* 0x100fe2000801083d */
[--C-:B------:R-:W-:Y:S01]  /*14de0*/  FFMA.FTZ R163, R66, UR51, -R61.reuse ;  /* 0x0000003342a37c23 */ /* 0x100fe2000801083d */
[--C-:B------:R-:W-:Y:S01]  /*14df0*/  FFMA.FTZ R47, R67, UR51, -R61.reuse ;  /* 0x00000033432f7c23 */ /* 0x100fe2000801083d */
[--C-:B------:R-:W-:Y:S01]  /*14e00*/  FFMA.FTZ R157, R70, UR51, -R61.reuse ;  /* 0x00000033469d7c23 */ /* 0x100fe2000801083d */
[--C-:B------:R-:W-:Y:S01]  /*14e10*/  FFMA.FTZ R46, R71, UR51, -R61.reuse ;  /* 0x00000033472e7c23 */ /* 0x100fe2000801083d */
[----:B------:R-:W-:Y:S01]  /*14e20*/  FFMA.FTZ R159, R74, UR51, -R61 ;  /* 0x000000334a9f7c23 */ /* 0x000fe2000801083d */
[----:B------:R-:W2:Y:S01]  /*14e30*/  MUFU.EX2 R183, R183 ;  /* 0x000000b700b77308 */ /* 0x000ea20000000800 */
[----:B-1----:R-:W-:Y:S01]  /*14e40*/  FFMA.FTZ R58, R27, R3, R181 ;  /* 0x000000031b3a7223 */ /* 0x002fe200000100b5 */
[----:B------:R-:W-:Y:S01]  /*14e50*/  FADD.FTZ R3, R25, R6 ;  /* 0x0000000619037221 */ /* 0x000fe20000010000 */
[--C-:B------:R-:W-:Y:S01]  /*14e60*/  FFMA.FTZ R43, R75, UR51, -R61.reuse ;  /* 0x000000334b2b7c23 */ /* 0x100fe2000801083d */
[--C-:B------:R-:W-:Y:S01]  /*14e70*/  FFMA.FTZ R153, R78, UR51, -R61.reuse ;  /* 0x000000334e997c23 */ /* 0x100fe2000801083d */
[----:B------:R-:W-:Y:S01]  /*14e80*/  FFMA.FTZ R42, R79, UR51, -R61 ;  /* 0x000000334f2a7c23 */ /* 0x000fe2000801083d */
[----:B------:R-:W-:Y:S01]  /*14e90*/  FADD.FTZ R3, R182, R3 ;  /* 0x00000003b6037221 */ /* 0x000fe20000010000 */
[----:B------:R-:W-:Y:S01]  /*14ea0*/  FFMA.FTZ R155, R82, UR51, -R61 ;  /* 0x00000033529b7c23 */ /* 0x000fe2000801083d */
[----:B------:R-:W1:Y:S01]  /*14eb0*/  MUFU.EX2 R68, R68 ;  /* 0x0000004400447308 */ /* 0x000e620000000800 */
[----:B0-----:R-:W-:Y:S01]  /*14ec0*/  FADD.FTZ R58, R69, R58 ;  /* 0x0000003a453a7221 */ /* 0x001fe20000010000 */
[----:B------:R-:W-:Y:S01]  /*14ed0*/  FADD.FTZ R3, R26, R3 ;  /* 0x000000031a037221 */ /* 0x000fe20000010000 */
[----:B------:R-:W-:-:S05]  /*14ee0*/  FFMA.FTZ R39, R84, UR51, -R61 ;  /* 0x0000003354277c23 */ /* 0x000fca000801083d */
[----:B------:R-:W0:Y:S01]  /*14ef0*/  MUFU.EX2 R177, R177 ;  /* 0x000000b100b17308 */ /* 0x000e220000000800 */
[----:B--2---:R-:W-:Y:S01]  /*14f00*/  FADD.FTZ R55, R183, R58 ;  /* 0x0000003ab7377221 */ /* 0x004fe20000010000 */
[----:B------:R-:W-:-:S04]  /*14f10*/  FADD.FTZ R58, R176, R3 ;  /* 0x00000003b03a7221 */ /* 0x000fc80000010000 */
[----:B------:R-:W-:Y:S02]  /*14f20*/  FADD.FTZ R3, R45, R58 ;  /* 0x0000003a2d037221 */ /* 0x000fe40000010000 */
[----:B------:R-:W2:Y:S01]  /*14f30*/  MUFU.EX2 R35, R35 ;  /* 0x0000002300237308 */ /* 0x000ea20000000800 */
[----:B-1----:R-:W-:Y:S01]  /*14f40*/  FADD.FTZ R6, R68, R55 ;  /* 0x0000003744067221 */ /* 0x002fe20000010000 */
[----:B------:R-:W-:-:S04]  /*14f50*/  FADD.FTZ R3, R178, R3 ;  /* 0x00000003b2037221 */ /* 0x000fc80000010000 */
[----:B------:R-:W-:Y:S02]  /*14f60*/  FADD.FTZ R3, R44, R3 ;  /* 0x000000032c037221 */ /* 0x000fe40000010000 */
[----:B------:R-:W1:Y:S01]  /*14f70*/  MUFU.EX2 R179, R179 ;  /* 0x000000b300b37308 */ /* 0x000e620000000800 */
[----:B0-----:R-:W-:Y:S01]  /*14f80*/  FADD.FTZ R6, R177, R6 ;  /* 0x00000006b1067221 */ /* 0x001fe20000010000 */
[----:B------:R-:W-:-:S04]  /*14f90*/  FADD.FTZ R58, R172, R3 ;  /* 0x00000003ac3a7221 */ /* 0x000fc80000010000 */
[----:B------:R-:W-:Y:S02]  /*14fa0*/  FADD.FTZ R3, R37, R58 ;  /* 0x0000003a25037221 */ /* 0x000fe40000010000 */
[----:B------:R-:W0:Y:S01]  /*14fb0*/  MUFU.EX2 R34, R34 ;  /* 0x0000002200227308 */ /* 0x000e220000000800 */
[----:B--2---:R-:W-:Y:S01]  /*14fc0*/  FADD.FTZ R6, R35, R6 ;  /* 0x0000000623067221 */ /* 0x004fe20000010000 */
[----:B------:R-:W-:-:S04]  /*14fd0*/  FADD.FTZ R3, R174, R3 ;  /* 0x00000003ae037221 */ /* 0x000fc80000010000 */
[----:B------:R-:W-:Y:S02]  /*14fe0*/  FADD.FTZ R3, R36, R3 ;  /* 0x0000000324037221 */ /* 0x000fe40000010000 */
[----:B------:R-:W2:Y:S01]  /*14ff0*/  MUFU.EX2 R173, R173 ;  /* 0x000000ad00ad7308 */ /* 0x000ea20000000800 */
[----:B-1----:R-:W-:Y:S01]  /*15000*/  FADD.FTZ R55, R179, R6 ;  /* 0x00000006b3377221 */ /* 0x002fe20000010000 */
[----:B------:R-:W-:-:S06]  /*15010*/  FADD.FTZ R58, R168, R3 ;  /* 0x00000003a83a7221 */ /* 0x000fcc0000010000 */
        /* <DEDUP_REMOVED lines=33> */
[----:B0-----:R-:W-:Y:S01]  /*15230*/  FADD.FTZ R6, R54, R3 ;  /* 0x0000000336067221 */ /* 0x001fe20000010000 */
[----:B------:R-:W-:-:S06]  /*15240*/  FADD.FTZ R3, R53, R58 ;  /* 0x0000003a35037221 */ /* 0x000fcc0000010000 */
        /* <DEDUP_REMOVED lines=44> */
.L_x_1895:
[----:B------:R-:W-:Y:S01]  /*15510*/  IMAD R55, R184, 0x8, R18 ;  /* 0x00000008b8377824 */ /* 0x000fe200078e0212 */
[----:B------:R-:W-:Y:S01]  /*15520*/  ISETP.GT.AND P3, PT, R0, R213, PT ;  /* 0x000000d50000720c */ /* 0x000fe20003f64270 */
[-C--:B------:R-:W-:Y:S01]  /*15530*/  FMUL.FTZ R88, R88, R57.reuse ;  /* 0x0000003958587220 */ /* 0x080fe20000410000 */
[----:B------:R-:W-:Y:S01]  /*15540*/  MOV R58, UR38 ;  /* 0x00000026003a7c02 */ /* 0x000fe20008000f00 */
[----:B------:R-:W-:Y:S01]  /*15550*/  VIADD R55, R55, 0x28860 ;  /* 0x0002886037377836 */ /* 0x000fe20000000000 */
[----:B------:R-:W-:Y:S01]  /*15560*/  F2FP.F16.F32.PACK_AB R180, R25, R180 ;  /* 0x000000b419b4723e */ /* 0x000fe200000000ff */
[----:B------:R-:W-:Y:S01]  /*15570*/  FMUL.FTZ R89, R89, R57 ;  /* 0x0000003959597220 */ /* 0x000fe20000410000 */
[----:B------:R-:W-:Y:S01]  /*15580*/  F2FP.F16.F32.PACK_AB R181, R69, R181 ;  /* 0x000000b545b5723e */ /* 0x000fe200000000ff */
[-C--:B------:R-:W-:Y:S01]  /*15590*/  FMUL.FTZ R92, R92, R57.reuse ;  /* 0x000000395c5c7220 */ /* 0x080fe20000410000 */
[----:B------:R-:W-:Y:S01]  /*155a0*/  PRMT R55, R58, 0x654, R55 ;  /* 0x000006543a377816 */ /* 0x000fe20000000037 */
[-C--:B------:R-:W-:Y:S01]  /*155b0*/  FMUL.FTZ R93, R93, R57.reuse ;  /* 0x000000395d5d7220 */ /* 0x080fe20000410000 */
[----:B------:R-:W-:Y:S01]  /*155c0*/  F2FP.F16.F32.PACK_AB R182, R26, R182 ;  /* 0x000000b61ab6723e */ /* 0x000fe200000000ff */
[----:B------:R-:W-:Y:S01]  /*155d0*/  FMUL.FTZ R96, R96, R57 ;  /* 0x0000003960607220 */ /* 0x000fe20000410000 */
[----:B------:R0:W-:Y:S01]  /*155e0*/  SYNCS.ARRIVE.TRANS64.RED.A1T0 RZ, [R55+URZ], RZ ;  /* 0x000000ff37ff79a7 */ /* 0x0001e2000810043f */
        /* <DEDUP_REMOVED lines=88> */
[----:B------:R-:W-:-:S02]  /*15b70*/  VIADD R0, R0, 0xffffffff ;  /* 0xffffffff00007836 */ /* 0x000fc40000000000 */
[----:B------:R-:W-:Y:S02]  /*15b80*/  IMAD.MOV.U32 R218, RZ, RZ, R40 ;  /* 0x000000ffffda7224 */ /* 0x000fe400078e0028 */
[----:B------:R-:W-:Y:S02]  /*15b90*/  IMAD.MOV.U32 R217, RZ, RZ, R24 ;  /* 0x000000ffffd97224 */ /* 0x000fe400078e0018 */
[----:B------:R-:W-:Y:S02]  /*15ba0*/  IMAD.MOV.U32 R187, RZ, RZ, R215 ;  /* 0x000000ffffbb7224 */ /* 0x000fe400078e00d7 */
[----:B------:R-:W-:Y:S01]  /*15bb0*/  IMAD.MOV.U32 R184, RZ, RZ, R214 ;  /* 0x000000ffffb87224 */ /* 0x000fe200078e00d6 */
[----:B0-----:R-:W-:Y:S06]  /*15bc0*/  @P3 BRA `(.L_x_1896) ;  /* 0xffffffc400303947 */ /* 0x001fec000383ffff */
[----:B------:R-:W-:Y:S01]  /*15bd0*/  MOV R218, R40 ;  /* 0x0000002800da7202 */ /* 0x000fe20000000f00 */
[----:B------:R-:W-:Y:S02]  /*15be0*/  IMAD.MOV.U32 R217, RZ, RZ, R24 ;  /* 0x000000ffffd97224 */ /* 0x000fe400078e0018 */
[----:B------:R-:W-:Y:S02]  /*15bf0*/  IMAD.MOV.U32 R184, RZ, RZ, R214 ;  /* 0x000000ffffb87224 */ /* 0x000fe400078e00d6 */
[----:B------:R-:W-:-:S07]  /*15c00*/  IMAD.MOV.U32 R187, RZ, RZ, R215 ;  /* 0x000000ffffbb7224 */ /* 0x000fce00078e00d7 */
.L_x_1876:
[----:B------:R-:W0:Y:S01]  /*15c10*/  LDC R24, c[0x0][0x448] ;  /* 0x00011200ff187b82 */ /* 0x000e220000000800 */
[----:B------:R-:W-:Y:S01]  /*15c20*/  IADD3 R27, R196, 0x1, -R194 ;  /* 0x00000001c41b7810 */ /* 0x000fe20007ffe8c2 */
[----:B------:R-:W-:-:S06]  /*15c30*/  ULDC UR8, c[0x0][0x9dc] ;  /* 0x0002770000087ab9 */ /* 0x000fcc0000000800 */
[----:B------:R-:W1:Y:S01]  /*15c40*/  LDC R28, c[0x0][0x9e4] ;  /* 0x00027900ff1c7b82 */ /* 0x000e620000000800 */
[----:B0-----:R-:W-:Y:S01]  /*15c50*/  ISETP.NE.AND P4, PT, R24, 0x1, PT ;  /* 0x000000011800780c */ /* 0x001fe20003f85270 */
[----:B------:R-:W-:Y:S01]  /*15c60*/  VIADD R24, R198, 0x7f ;  /* 0x0000007fc6187836 */ /* 0x000fe20000000000 */
[----:B-1----:R-:W-:-:S11]  /*15c70*/  ISETP.GE.AND P5, PT, R28, 0x1, PT ;  /* 0x000000011c00780c */ /* 0x002fd60003fa6270 */
[----:B------:R-:W0:Y:S08]  /*15c80*/  @P4 LDC R25, c[0x0][0x44c] ;  /* 0x00011300ff194b82 */ /* 0x000e300000000800 */
[----:B------:R-:W1:Y:S01]  /*15c90*/  @P4 LDC R26, c[0x0][0x450] ;  /* 0x00011400ff1a4b82 */ /* 0x000e620000000800 */
[----:B0-----:R-:W-:-:S05]  /*15ca0*/  @P4 IMAD.HI.U32 R25, R24, R25, RZ ;  /* 0x0000001918194227 */ /* 0x001fca00078e00ff */
[----:B-1----:R-:W-:-:S05]  /*15cb0*/  @P4 SHF.R.U32.HI R24, RZ, R26, R25 ;  /* 0x0000001aff184219 */ /* 0x002fca0000011619 */
[----:B------:R-:W-:-:S05]  /*15cc0*/  IMAD.IADD R24, R27, 0x1, R24 ;  /* 0x000000011b187824 */ /* 0x000fca00078e0218 */
[----:B------:R-:W-:Y:S01]  /*15cd0*/  IADD3 R26, R24, -UR8, RZ ;  /* 0x80000008181a7c10 */ /* 0x000fe2000fffe0ff */
        /* <DEDUP_REMOVED lines=12> */
.L_x_1899:
[----:B------:R-:W-:-:S13]  /*15da0*/  ISETP.NE.AND P1, PT, R28, 0x1, PT ;  /* 0x000000011c00780c */ /* 0x000fda0003f25270 */
[----:B------:R-:W0:Y:S02]  /*15db0*/  @P1 LDC.64 R24, c[0x0][0x9e8] ;  /* 0x00027a00ff181b82 */ /* 0x000e240000000a00 */
[----:B0-----:R-:W-:-:S05]  /*15dc0*/  @P1 IMAD.HI.U32 R24, R27, R24, RZ ;  /* 0x000000181b181227 */ /* 0x001fca00078e00ff */
[----:B------:R-:W-:-:S07]  /*15dd0*/  @P1 SHF.R.U32.HI R27, RZ, R25, R24 ;  /* 0x00000019ff1b1219 */ /* 0x000fce0000011618 */
.L_x_1900:
[----:B------:R-:W-:Y:S05]  /*15de0*/  BSYNC B0 ;  /* 0x0000000000007941 */ /* 0x000fea0003800000 */
.L_x_1898:
[----:B------:R-:W-:-:S05]  /*15df0*/  IMAD R27, R27, R28, RZ ;  /* 0x0000001c1b1b7224 */ /* 0x000fca00078e02ff */
[----:B------:R-:W-:-:S07]  /*15e00*/  VIMNMX R26, R26, R27, !PT ;  /* 0x0000001b1a1a7248 */ /* 0x000fce0007fe0100 */
.L_x_1897:
[----:B------:R-:W-:-:S05]  /*15e10*/  VIADD R26, R26, 0x7f ;  /* 0x0000007f1a1a7836 */ /* 0x000fca0000000000 */
[----:B------:R-:W-:-:S04]  /*15e20*/  SHF.R.S32.HI R25, RZ, 0x1f, R26 ;  /* 0x0000001fff197819 */ /* 0x000fc8000001141a */
[----:B------:R-:W-:-:S04]  /*15e30*/  LEA.HI R25, R25, R26, RZ, 0x7 ;  /* 0x0000001a19197211 */ /* 0x000fc800078f38ff */
[----:B------:R-:W-:-:S04]  /*15e40*/  SHF.R.S32.HI R25, RZ, 0x7, R25 ;  /* 0x00000007ff197819 */ /* 0x000fc80000011419 */
[----:B------:R-:W-:-:S04]  /*15e50*/  VIMNMX R213, R206, R25, !PT ;  /* 0x00000019ced57248 */ /* 0x000fc80007fe0100 */
[----:B------:R-:W-:-:S13]  /*15e60*/  ISETP.GE.AND P1, PT, R0, R213, PT ;  /* 0x000000d50000720c */ /* 0x000fda0003f26270 */
[----:B------:R-:W-:Y:S05]  /*15e70*/  @!P1 BRA `(.L_x_1901) ;  /* 0x0000002800dc9947 */ /* 0x000fea0003800000 */
[----:B------:R-:W-:Y:S01]  /*15e80*/  IMAD.MOV.U32 R214, RZ, RZ, R218 ;  /* 0x000000ffffd67224 */ /* 0x000fe200078e00da */
[----:B------:R-:W-:Y:S01]  /*15e90*/  MOV R216, R184 ;  /* 0x000000b800d87202 */ /* 0x000fe20000000f00 */
[----:B------:R-:W-:Y:S02]  /*15ea0*/  IMAD.MOV.U32 R215, RZ, RZ, R217 ;  /* 0x000000ffffd77224 */ /* 0x000fe400078e00d9 */
[----:B------:R-:W-:-:S07]  /*15eb0*/  IMAD.MOV.U32 R204, RZ, RZ, R187 ;  /* 0x000000ffffcc7224 */ /* 0x000fce00078e00bb */
.L_x_1913:
        /* <DEDUP_REMOVED lines=8> */
.L_x_1903:
[----:B------:R-:W-:-:S05]  /*15f40*/  VIADD R24, R216, 0x1 ;  /* 0x00000001d8187836 */ /* 0x000fca0000000000 */
[----:B------:R-:W-:-:S04]  /*15f50*/  ISETP.NE.AND P2, PT, R24, 0x2, PT ;  /* 0x000000021800780c */ /* 0x000fc80003f45270 */
[----:B------:R-:W-:Y:S02]  /*15f60*/  SEL R25, R24, RZ, P2 ;  /* 0x000000ff18197207 */ /* 0x000fe40001000000 */
[----:B------:R-:W-:-:S03]  /*15f70*/  SHF.L.U32 R24, R187, 0x1f, RZ ;  /* 0x0000001fbb187819 */ /* 0x000fc600000006ff */
[----:B------:R-:W-:-:S04]  /*15f80*/  IMAD R25, R25, 0x8, R18 ;  /* 0x0000000819197824 */ /* 0x000fc800078e0212 */
[----:B------:R0:W1:Y:S01]  /*15f90*/  SYNCS.PHASECHK.TRANS64.TRYWAIT P2, [R25+URZ+0x28830], R24 ;  /* 0x02883018190075a7 */ /* 0x000062000804017f */
[----:B------:R-:W-:Y:S05]  /*15fa0*/  @!P0 BRA `(.L_x_1904) ;  /* 0x0000000000048947 */ /* 0x000fea0003800000 */
[----:B------:R-:W-:Y:S01]  /*15fb0*/  BPT.TRAP 0x1 ;  /* 0x000000040000795c */ /* 0x000fe20000300000 */
.L_x_1904:
[----:B------:R-:W-:Y:S04]  /*15fc0*/  BSSY B0, `(.L_x_1902) ;  /* 0x0000004000007945 */ /* 0x000fe80003800000 */
[----:B-1----:R-:W-:Y:S05]  /*15fd0*/  @P2 BRA `(.L_x_1905) ;  /* 0x0000000000082947 */ /* 0x002fea0003800000 */
[----:B------:R-:W1:Y:S02]  /*15fe0*/  SYNCS.PHASECHK.TRANS64.TRYWAIT P2, [R25+URZ+0x28830], R24 ;  /* 0x02883018190075a7 */ /* 0x000e64000804017f */
[----:B-1----:R-:W-:Y:S05]  /*15ff0*/  @!P2 BRA `(.L_x_1906) ;  /* 0x000001440028a947 */ /* 0x002fea0003800000 */
.L_x_1905:
[----:B------:R-:W-:Y:S05]  /*16000*/  BSYNC B0 ;  /* 0x0000000000007941 */ /* 0x000fea0003800000 */
.L_x_1902:
[----:B01----:R-:W0:Y:S01]  /*16010*/  S2R R24, SR_TID.X ;  /* 0x0000000000187919 */ /* 0x003e220000002100 */
[----:B------:R-:W-:Y:S01]  /*16020*/  VIADD R184, R216, 0x1 ;  /* 0x00000001d8b87836 */ /* 0x000fe20000000000 */
[----:B------:R-:W-:Y:S05]  /*16030*/  WARPSYNC.ALL ;  /* 0x0000000000007948 */ /* 0x000fea0003800000 */
[----:B------:R-:W-:Y:S01]  /*16040*/  ISETP.NE.AND P2, PT, R184, 0x2, PT ;  /* 0x00000002b800780c */ /* 0x000fe20003f45270 */
[----:B------:R-:W-:Y:S01]  /*16050*/  IMAD.MOV.U32 R25, RZ, RZ, 0x40000040 ;  /* 0x40000040ff197424 */ /* 0x000fe200078e00ff */
[----:B------:R-:W-:Y:S01]  /*16060*/  R2UR UR8, R4 ;  /* 0x00000000040872ca */ /* 0x000fe200000e0000 */
[----:B------:R-:W-:Y:S01]  /*16070*/  IMAD.MOV.U32 R29, RZ, RZ, 0x40000040 ;  /* 0x40000040ff1d7424 */ /* 0x000fe200078e00ff */
[----:B------:R-:W-:Y:S01]  /*16080*/  SEL R184, R184, RZ, P2 ;  /* 0x000000ffb8b87207 */ /* 0x000fe20001000000 */
[----:B------:R-:W-:Y:S01]  /*16090*/  IMAD.MOV.U32 R27, RZ, RZ, 0x40000040 ;  /* 0x40000040ff1b7424 */ /* 0x000fe200078e00ff */
[----:B------:R-:W-:Y:S01]  /*160a0*/  R2UR UR11, R25 ;  /* 0x00000000190b72ca */ /* 0x000fe200000e0000 */
[----:B------:R-:W-:Y:S01]  /*160b0*/  IMAD.MOV.U32 R31, RZ, RZ, 0x40000040 ;  /* 0x40000040ff1f7424 */ /* 0x000fe200078e00ff */
[----:B------:R-:W-:-:S02]  /*160c0*/  R2UR UR9, R5 ;  /* 0x00000000050972ca */ /* 0x000fc400000e0000 */
[----:B------:R-:W-:Y:S02]  /*160d0*/  R2UR UR15, R29 ;  /* 0x000000001d0f72ca */ /* 0x000fe400000e0000 */
[----:B------:R-:W-:Y:S02]  /*160e0*/  R2UR UR19, R27 ;  /* 0x000000001b1372ca */ /* 0x000fe400000e0000 */
[----:B------:R-:W-:Y:S02]  /*160f0*/  R2UR UR23, R29 ;  /* 0x000000001d1772ca */ /* 0x000fe400000e0000 */
[----:B------:R-:W-:Y:S02]  /*16100*/  R2UR UR27, R27 ;  /* 0x000000001b1b72ca */ /* 0x000fe400000e0000 */
[----:B------:R-:W-:Y:S02]  /*16110*/  R2UR UR31, R29 ;  /* 0x000000001d1f72ca */ /* 0x000fe400000e0000 */
[----:B------:R-:W-:-:S02]  /*16120*/  R2UR UR35, R31 ;  /* 0x000000001f2372ca */ /* 0x000fc400000e0000 */
[----:B------:R-:W-:Y:S02]  /*16130*/  R2UR UR47, R25 ;  /* 0x00000000192f72ca */ /* 0x000fe400000e0000 */
[----:B------:R-:W-:Y:S02]  /*16140*/  R2UR UR12, R192 ;  /* 0x00000000c00c72ca */ /* 0x000fe400000e0000 */
[----:B0-----:R-:W-:Y:S02]  /*16150*/  SHF.R.U32.HI R24, RZ, 0x7, R24 ;  /* 0x00000007ff187819 */ /* 0x001fe40000011618 */
[----:B------:R-:W-:Y:S02]  /*16160*/  R2UR UR13, R193 ;  /* 0x00000000c10d72ca */ /* 0x000fe400000e0000 */
[----:B------:R-:W-:Y:S01]  /*16170*/  R2UR UR16, R190 ;  /* 0x00000000be1072ca */ /* 0x000fe200000e0000 */
[----:B------:R-:W-:Y:S01]  /*16180*/  VIADD R30, R24, 0x8 ;  /* 0x00000008181e7836 */ /* 0x000fe20000000000 */
[----:B------:R-:W-:Y:S01]  /*16190*/  R2UR UR17, R191 ;  /* 0x00000000bf1172ca */ /* 0x000fe200000e0000 */
[----:B------:R-:W-:Y:S01]  /*161a0*/  IMAD R24, R184, 0x800, R7 ;  /* 0x00000800b8187824 */ /* 0x000fe200078e0207 */
[----:B------:R-:W-:-:S02]  /*161b0*/  R2UR UR20, R20 ;  /* 0x00000000141472ca */ /* 0x000fc400000e0000 */
[----:B------:R0:W-:Y:S01]  /*161c0*/  BAR.SYNC.DEFER_BLOCKING R30, 0x100 ;  /* 0x0004001e0000751d */ /* 0x0001e20000010000 */
[C---:B------:R-:W-:Y:S01]  /*161d0*/  VIADD R26, R24.reuse, 0x4 ;  /* 0x00000004181a7836 */ /* 0x040fe20000000000 */
[C---:B------:R-:W-:Y:S02]  /*161e0*/  IADD3 R28, R24.reuse, 0x2, RZ ;  /* 0x00000002181c7810 */ /* 0x040fe40007ffe0ff */
[----:B------:R-:W-:Y:S02]  /*161f0*/  R2UR UR10, R24 ;  /* 0x00000000180a72ca */ /* 0x000fe400000e0000 */
[----:B------:R-:W-:Y:S01]  /*16200*/  R2UR UR14, R28 ;  /* 0x000000001c0e72ca */ /* 0x000fe200000e0000 */
[----:B------:R-:W-:Y:S01]  /*16210*/  VIADD R28, R24, 0x6 ;  /* 0x00000006181c7836 */ /* 0x000fe20000000000 */
[----:B------:R-:W-:Y:S01]  /*16220*/  R2UR UR18, R26 ;  /* 0x000000001a1272ca */ /* 0x000fe200000e0000 */
[C---:B0-----:R-:W-:Y:S01]  /*16230*/  VIADD R30, R24.reuse, 0x404 ;  /* 0x00000404181e7836 */ /* 0x041fe20000000000 */
[----:B------:R-:W-:-:S02]  /*16240*/  IADD3 R26, R24, 0x400, RZ ;  /* 0x00000400181a7810 */ /* 0x000fc40007ffe0ff */
[----:B------:R-:W-:Y:S01]  /*16250*/  R2UR UR22, R28 ;  /* 0x000000001c1672ca */ /* 0x000fe200000e0000 */
[----:B------:R-:W-:Y:S01]  /*16260*/  VIADD R28, R24, 0x402 ;  /* 0x00000402181c7836 */ /* 0x000fe20000000000 */
[----:B------:R-:W-:Y:S01]  /*16270*/  R2UR UR26, R26 ;  /* 0x000000001a1a72ca */ /* 0x000fe200000e0000 */
[----:B------:R-:W-:Y:S01]  /*16280*/  VIADD R24, R24, 0x406 ;  /* 0x0000040618187836 */ /* 0x000fe20000000000 */
        /* <DEDUP_REMOVED lines=10> */
[----:B------:R-:W-:Y:S02]  /*16330*/  R2UR UR32, R10 ;  /* 0x000000000a2072ca */ /* 0x000fe400000e0000 */
[----:B------:R-:W-:Y:S02]  /*16340*/  R2UR UR33, R11 ;  /* 0x000000000b2172ca */ /* 0x000fe400000e0000 */
[----:B------:R-:W-:-:S02]  /*16350*/  R2UR UR44, R8 ;  /* 0x00000000082c72ca */ /* 0x000fc400000e0000 */
        /* <DEDUP_REMOVED lines=26> */
.L_x_1908:
[----:B------:R-:W-:Y:S01]  /*16500*/  SHF.L.U32 R204, R204, 0x1f, RZ ;  /* 0x0000001fcccc7819 */ /* 0x000fe200000006ff */
[----:B------:R-:W-:-:S04]  /*16510*/  IMAD R205, R216, 0x8, R18 ;  /* 0x00000008d8cd7824 */ /* 0x000fc800078e0212 */
[----:B------:R0:W1:Y:S01]  /*16520*/  SYNCS.PHASECHK.TRANS64.TRYWAIT P1, [R205+URZ+0x28850], R204 ;  /* 0x028850cccd0075a7 */ /* 0x000062000802017f */
[----:B------:R-:W-:Y:S05]  /*16530*/  @!P0 BRA `(.L_x_1909) ;  /* 0x0000000000048947 */ /* 0x000fea0003800000 */
[----:B------:R-:W-:Y:S01]  /*16540*/  BPT.TRAP 0x1 ;  /* 0x000000040000795c */ /* 0x000fe20000300000 */
.L_x_1909:
[----:B-1----:R-:W-:Y:S05]  /*16550*/  @P1 BRA `(.L_x_1907) ;  /* 0x0000000000081947 */ /* 0x002fea0003800000 */
[----:B------:R-:W1:Y:S02]  /*16560*/  SYNCS.PHASECHK.TRANS64.TRYWAIT P1, [R205+URZ+0x28850], R204 ;  /* 0x028850cccd0075a7 */ /* 0x000e64000802017f */
[----:B-1----:R-:W-:Y:S05]  /*16570*/  @!P1 BRA `(.L_x_1910) ;  /* 0x0000013c00dc9947 */ /* 0x002fea0003800000 */
.L_x_1907:
        /* <DEDUP_REMOVED lines=67> */
.L_x_1911:
        /* <DEDUP_REMOVED lines=15> */
[----:B0-----:R-:W-:Y:S01]  /*16aa0*/  FMUL.FTZ R152, R57, UR48 ;  /* 0x0000003039987c20 */ /* 0x001fe20008410000 */
        /* <DEDUP_REMOVED lines=66> */
[----:B------:R-:W-:-:S04]  /*16ed0*/  UMOV UR51, UR6 ;  /* 0x0000000600337c82 */ /* 0x000fc80008000000 */
        /* <DEDUP_REMOVED lines=107> */
[----:B--2---:R-:W-:-:S05]  /*17590*/  FMNMX.FTZ R58, R85, R58, !PT ;  /* 0x0000003a553a7209 */ /* 0x004fca0007810000 */
[----:B------:R-:W2:Y:S01]  /*175a0*/  SHFL.BFLY PT, R57, R58, 0x2, 0x1f ;  /* 0x0c401f003a397f89 */ /* 0x000ea200000e0000 */
[----:B0-----:R-:W-:-:S04]  /*175b0*/  FMNMX.FTZ R154, R86, R155, !PT ;  /* 0x0000009b569a7209 */ /* 0x001fc80007810000 */
[----:B-1----:R-:W-:-:S05]  /*175c0*/  FMNMX.FTZ R154, R87, R154, !PT ;  /* 0x0000009a579a7209 */ /* 0x002fca0007810000 */
[----:B------:R-:W0:Y:S01]  /*175d0*/  SHFL.BFLY PT, R157, R154, 0x2, 0x1f ;  /* 0x0c401f009a9d7f89 */ /* 0x000e2200000e0000 */
[----:B--2---:R-:W-:-:S05]  /*175e0*/  FMNMX.FTZ R155, R58, R57, !PT ;  /* 0x000000393a9b7209 */ /* 0x004fca0007810000 */
[----:B------:R-:W1:Y:S01]  /*175f0*/  SHFL.BFLY PT, R156, R155, 0x1, 0x1f ;  /* 0x0c201f009b9c7f89 */ /* 0x000e6200000e0000 */
[----:B0-----:R-:W-:-:S05]  /*17600*/  FMNMX.FTZ R157, R154, R157, !PT ;  /* 0x0000009d9a9d7209 */ /* 0x001fca0007810000 */
[----:B------:R-:W0:Y:S01]  /*17610*/  SHFL.BFLY PT, R218, R157, 0x1, 0x1f ;  /* 0x0c201f009dda7f89 */ /* 0x000e2200000e0000 */
[----:B-1----:R-:W-:-:S05]  /*17620*/  FMNMX.FTZ R217, R155, R156, !PT ;  /* 0x0000009c9bd97209 */ /* 0x002fca0007810000 */
[C---:B------:R-:W-:Y:S01]  /*17630*/  FADD.FTZ R57, -R217.reuse, R215 ;  /* 0x000000d7d9397221 */ /* 0x040fe20000010100 */
[----:B------:R-:W-:-:S03]  /*17640*/  FMUL.FTZ R155, R217, UR51 ;  /* 0x00000033d99b7c20 */ /* 0x000fc60008410000 */
[----:B------:R-:W-:Y:S01]  /*17650*/  FMUL.FTZ R156, R57, UR51 ;  /* 0x00000033399c7c20 */ /* 0x000fe20008410000 */
[--C-:B------:R-:W-:Y:S01]  /*17660*/  FFMA.FTZ R164, R56, UR51, -R155.reuse ;  /* 0x0000003338a47c23 */ /* 0x100fe2000801089b */
[--C-:B------:R-:W-:Y:S01]  /*17670*/  FFMA.FTZ R180, R24, UR51, -R155.reuse ;  /* 0x0000003318b47c23 */ /* 0x100fe2000801089b */
[--C-:B------:R-:W-:Y:S01]  /*17680*/  FFMA.FTZ R165, R25, UR51, -R155.reuse ;  /* 0x0000003319a57c23 */ /* 0x100fe2000801089b */
[--C-:B------:R-:W-:Y:S01]  /*17690*/  FFMA.FTZ R168, R48, UR51, -R155.reuse ;  /* 0x0000003330a87c23 */ /* 0x100fe2000801089b */
[----:B------:R-:W-:Y:S01]  /*176a0*/  MUFU.EX2 R58, R156 ;  /* 0x0000009c003a7308 */ /* 0x000fe20000000800 */
[--C-:B------:R-:W-:Y:S01]  /*176b0*/  FFMA.FTZ R182, R28, UR51, -R155.reuse ;  /* 0x000000331cb67c23 */ /* 0x100fe2000801089b */
[----:B0-----:R-:W-:Y:S01]  /*176c0*/  FMNMX.FTZ R218, R157, R218, !PT ;  /* 0x000000da9dda7209 */ /* 0x001fe20007810000 */
[--C-:B------:R-:W-:Y:S01]  /*176d0*/  FFMA.FTZ R157, R41, UR51, -R155.reuse ;  /* 0x00000033299d7c23 */ /* 0x100fe2000801089b */
[--C-:B------:R-:W-:Y:S01]  /*176e0*/  FFMA.FTZ R163, R29, UR51, -R155.reuse ;  /* 0x000000331da37c23 */ /* 0x100fe2000801089b */
[--C-:B------:R-:W-:Y:S01]  /*176f0*/  FFMA.FTZ R41, R45, UR51, -R155.reuse ;  /* 0x000000332d297c23 */ /* 0x100fe2000801089b */
[--C-:B------:R-:W-:Y:S01]  /*17700*/  FFMA.FTZ R176, R32, UR51, -R155.reuse ;  /* 0x0000003320b07c23 */ /* 0x100fe2000801089b */
[C---:B------:R-:W-:Y:S01]  /*17710*/  FADD.FTZ R57, -R218.reuse, R214 ;  /* 0x000000d6da397221 */ /* 0x040fe20000010100 */
[----:B------:R-:W-:Y:S01]  /*17720*/  FMUL.FTZ R56, R218, UR51 ;  /* 0x00000033da387c20 */ /* 0x000fe20008410000 */
[----:B------:R-:W0:Y:S01]  /*17730*/  MUFU.EX2 R180, R180 ;  /* 0x000000b400b47308 */ /* 0x000e220000000800 */
[--C-:B------:R-:W-:Y:S01]  /*17740*/  FFMA.FTZ R161, R33, UR51, -R155.reuse ;  /* 0x0000003321a17c23 */ /* 0x100fe2000801089b */
[----:B------:R-:W-:Y:S01]  /*17750*/  FMUL.FTZ R57, R57, UR51 ;  /* 0x0000003339397c20 */ /* 0x000fe20008410000 */
[--C-:B------:R-:W-:Y:S01]  /*17760*/  FFMA.FTZ R181, R26, UR51, -R56.reuse ;  /* 0x000000331ab57c23 */ /* 0x100fe20008010838 */
[--C-:B------:R-:W-:Y:S01]  /*17770*/  FFMA.FTZ R48, R27, UR51, -R56.reuse ;  /* 0x000000331b307c23 */ /* 0x100fe20008010838 */
[--C-:B------:R-:W-:Y:S01]  /*17780*/  FFMA.FTZ R183, R30, UR51, -R56.reuse ;  /* 0x000000331eb77c23 */ /* 0x100fe20008010838 */
[----:B------:R-:W-:Y:S01]  /*17790*/  FFMA.FTZ R45, R31, UR51, -R56 ;  /* 0x000000331f2d7c23 */ /* 0x000fe20008010838 */
[----:B------:R-:W-:Y:S01]  /*177a0*/  IMAD R26, R184, 0x8, R18 ;  /* 0x00000008b81a7824 */ /* 0x000fe200078e0212 */
[----:B------:R-:W-:Y:S01]  /*177b0*/  MUFU.EX2 R57, R57 ;  /* 0x0000003900397308 */ /* 0x000fe20000000800 */
[--C-:B------:R-:W-:Y:S01]  /*177c0*/  FFMA.FTZ R177, R34, UR51, -R56.reuse ;  /* 0x0000003322b17c23 */ /* 0x100fe20008010838 */
[--C-:B------:R-:W-:Y:S01]  /*177d0*/  FFMA.FTZ R34, R39, UR51, -R56.reuse ;  /* 0x0000003327227c23 */ /* 0x100fe20008010838 */
[----:B------:R-:W-:Y:S01]  /*177e0*/  IMAD.U32 R39, RZ, RZ, UR38 ;  /* 0x00000026ff277e24 */ /* 0x000fe2000f8e00ff */
[----:B------:R-:W-:Y:S01]  /*177f0*/  IADD3 R26, R26, 0x28840, RZ ;  /* 0x000288401a1a7810 */ /* 0x000fe20007ffe0ff */
[--C-:B------:R-:W-:Y:S01]  /*17800*/  FFMA.FTZ R35, R35, UR51, -R56.reuse ;  /* 0x0000003323237c23 */ /* 0x100fe20008010838 */
[--C-:B------:R-:W-:Y:S01]  /*17810*/  FFMA.FTZ R178, R36, UR51, -R155.reuse ;  /* 0x0000003324b27c23 */ /* 0x100fe2000801089b */
[----:B------:R-:W-:Y:S01]  /*17820*/  FFMA.FTZ R179, R38, UR51, -R56 ;  /* 0x0000003326b37c23 */ /* 0x000fe20008010838 */
[----:B------:R-:W1:Y:S01]  /*17830*/  MUFU.EX2 R181, R181 ;  /* 0x000000b500b57308 */ /* 0x000e620000000800 */
[----:B------:R-:W-:Y:S01]  /*17840*/  PRMT R26, R39, 0x654, R26 ;  /* 0x00000654271a7816 */ /* 0x000fe2000000001a */
[----:B0-----:R-:W-:Y:S01]  /*17850*/  FFMA.FTZ R6, R58, R6, R180 ;  /* 0x000000063a067223 */ /* 0x001fe200000100b4 */
        /* <DEDUP_REMOVED lines=8> */
[----:B------:R-:W-:Y:S01]  /*178e0*/  FFMA.FTZ R173, R42, UR51, -R56 ;  /* 0x000000332aad7c23 */ /* 0x000fe20008010838 */
[----:B------:R2:W-:Y:S01]  /*178f0*/  SYNCS.ARRIVE.TRANS64.RED.A1T0 RZ, [R26+URZ], RZ ;  /* 0x000000ff1aff79a7 */ /* 0x0005e2000810043f */
[--C-:B------:R-:W-:Y:S01]  /*17900*/  FFMA.FTZ R40, R49, UR51, -R155.reuse ;  /* 0x0000003331287c23 */ /* 0x100fe2000801089b */
[--C-:B------:R-:W-:Y:S01]  /*17910*/  FFMA.FTZ R37, R53, UR51, -R155.reuse ;  /* 0x0000003335257c23 */ /* 0x100fe2000801089b */
[----:B------:R-:W-:Y:S01]  /*17920*/  FFMA.FTZ R166, R60, UR51, -R155 ;  /* 0x000000333ca67c23 */ /* 0x000fe2000801089b */
[----:B------:R-:W3:Y:S01]  /*17930*/  MUFU.EX2 R48, R48 ;  /* 0x0000003000307308 */ /* 0x000ee20000000800 */
[----:B-1----:R-:W-:Y:S01]  /*17940*/  FFMA.FTZ R3, R57, R3, R181 ;  /* 0x0000000339037223 */ /* 0x002fe200000100b5 */
[--C-:B------:R-:W-:Y:S01]  /*17950*/  FFMA.FTZ R33, R61, UR51, -R155.reuse ;  /* 0x000000333d217c23 */ /* 0x100fe2000801089b */
[--C-:B------:R-:W-:Y:S01]  /*17960*/  FFMA.FTZ R160, R64, UR51, -R155.reuse ;  /* 0x0000003340a07c23 */ /* 0x100fe2000801089b */
[--C-:B------:R-:W-:Y:S01]  /*17970*/  FFMA.FTZ R32, R65, UR51, -R155.reuse ;  /* 0x0000003341207c23 */ /* 0x100fe2000801089b */
[--C-:B------:R-:W-:Y:S01]  /*17980*/  FFMA.FTZ R162, R68, UR51, -R155.reuse ;  /* 0x0000003344a27c23 */ /* 0x100fe2000801089b */
[--C-:B------:R-:W-:Y:S01]  /*17990*/  FFMA.FTZ R29, R69, UR51, -R155.reuse ;  /* 0x00000033451d7c23 */ /* 0x100fe2000801089b */
[--C-:B------:R-:W-:Y:S01]  /*179a0*/  FFMA.FTZ R156, R72, UR51, -R155.reuse ;  /* 0x00000033489c7c23 */ /* 0x100fe2000801089b */
[----:B------:R-:W-:Y:S01]  /*179b0*/  MUFU.EX2 R182, R182 ;  /* 0x000000b600b67308 */ /* 0x000fe20000000800 */
[----:B0-----:R-:W-:Y:S01]  /*179c0*/  FADD.FTZ R59, R165, R6 ;  /* 0x00000006a53b7221 */ /* 0x001fe20000010000 */
[--C-:B------:R-:W-:Y:S01]  /*179d0*/  FFMA.FTZ R28, R73, UR51, -R155.reuse ;  /* 0x00000033491c7c23 */ /* 0x100fe2000801089b */
[--C-:B------:R-:W-:Y:S01]  /*179e0*/  FFMA.FTZ R158, R76, UR51, -R155.reuse ;  /* 0x000000334c9e7c23 */ /* 0x100fe2000801089b */
[--C-:B------:R-:W-:Y:S01]  /*179f0*/  FFMA.FTZ R25, R77, UR51, -R155.reuse ;  /* 0x000000334d197c23 */ /* 0x100fe2000801089b */
[--C-:B------:R-:W-:Y:S01]  /*17a00*/  FFMA.FTZ R152, R80, UR51, -R155.reuse ;  /* 0x0000003350987c23 */ /* 0x100fe2000801089b */
[--C-:B------:R-:W-:Y:S01]  /*17a10*/  FFMA.FTZ R24, R81, UR51, -R155.reuse ;  /* 0x0000003351187c23 */ /* 0x100fe2000801089b */
[----:B------:R-:W-:Y:S01]  /*17a20*/  FFMA.FTZ R154, R84, UR51, -R155 ;  /* 0x00000033549a7c23 */ /* 0x000fe2000801089b */
[----:B------:R-:W0:Y:S01]  /*17a30*/  MUFU.EX2 R183, R183 ;  /* 0x000000b700b77308 */ /* 0x000e220000000800 */
[----:B---3--:R-:W-:Y:S01]  /*17a40*/  FADD.FTZ R6, R48, R3 ;  /* 0x0000000330067221 */ /* 0x008fe20000010000 */
[----:B------:R-:W-:Y:S01]  /*17a50*/  FFMA.FTZ R44, R85, UR51, -R155 ;  /* 0x00000033552c7c23 */ /* 0x000fe2000801089b */
[--C-:B------:R-:W-:Y:S01]  /*17a60*/  FFMA.FTZ R31, R43, UR51, -R56.reuse ;  /* 0x000000332b1f7c23 */ /* 0x100fe20008010838 */
[--C-:B------:R-:W-:Y:S01]  /*17a70*/  FFMA.FTZ R175, R46, UR51, -R56.reuse ;  /* 0x000000332eaf7c23 */ /* 0x100fe20008010838 */
[--C-:B------:R-:W-:Y:S01]  /*17a80*/  FFMA.FTZ R30, R47, UR51, -R56.reuse ;  /* 0x000000332f1e7c23 */ /* 0x100fe20008010838 */
[--C-:B------:R-:W-:Y:S01]  /*17a90*/  FFMA.FTZ R169, R50, UR51, -R56.reuse ;  /* 0x0000003332a97c23 */ /* 0x100fe20008010838 */
[--C-:B------:R-:W-:Y:S01]  /*17aa0*/  FFMA.FTZ R27, R51, UR51, -R56.reuse ;  /* 0x00000033331b7c23 */ /* 0x100fe20008010838 */
        /* <DEDUP_REMOVED lines=9> */
[--C-:B------:R-:W-:Y:S01]  /*17b40*/  FFMA.FTZ R51, R71, UR51, -R56.reuse ;  /* 0x0000003347337c23 */ /* 0x100fe20008010838 */
[--C-:B------:R-:W-:Y:S01]  /*17b50*/  FFMA.FTZ R47, R74, UR51, -R56.reuse ;  /* 0x000000334a2f7c23 */ /* 0x100fe20008010838 */
[--C-:B------:R-:W-:Y:S01]  /*17b60*/  FFMA.FTZ R49, R75, UR51, -R56.reuse ;  /* 0x000000334b317c23 */ /* 0x100fe20008010838 */
[--C-:B------:R-:W-:Y:S01]  /*17b70*/  FFMA.FTZ R43, R78, UR51, -R56.reuse ;  /* 0x000000334e2b7c23 */ /* 0x100fe20008010838 */
[--C-:B------:R-:W-:Y:S01]  /*17b80*/  FFMA.FTZ R46, R79, UR51, -R56.reuse ;  /* 0x000000334f2e7c23 */ /* 0x100fe20008010838 */
[--C-:B------:R-:W-:Y:S01]  /*17b90*/  FFMA.FTZ R153, R82, UR51, -R56.reuse ;  /* 0x0000003352997c23 */ /* 0x100fe20008010838 */
[--C-:B------:R-:W-:Y:S01]  /*17ba0*/  FFMA.FTZ R39, R83, UR51, -R56.reuse ;  /* 0x0000003353277c23 */ /* 0x100fe20008010838 */
[----:B------:R-:W-:Y:S01]  /*17bb0*/  MUFU.EX2 R176, R176 ;  /* 0x000000b000b07308 */ /* 0x000fe20000000800 */
[----:B------:R-:W-:Y:S01]  /*17bc0*/  FFMA.FTZ R155, R86, UR51, -R56 ;  /* 0x00000033569b7c23 */ /* 0x000fe20008010838 */
[----:B0-----:R-:W-:-:S06]  /*17bd0*/  FADD.FTZ R6, R183, R6 ;  /* 0x00000006b7067221 */ /* 0x001fcc0000010000 */
[----:B------:R-:W0:Y:S01]  /*17be0*/  MUFU.EX2 R177, R177 ;  /* 0x000000b100b17308 */ /* 0x000e220000000800 */
[----:B-1----:R-:W-:-:S07]  /*17bf0*/  FADD.FTZ R6, R45, R6 ;  /* 0x000000062d067221 */ /* 0x002fce0000010000 */
[----:B------:R-:W-:Y:S08]  /*17c00*/  MUFU.EX2 R161, R161 ;  /* 0x000000a100a17308 */ /* 0x000ff00000000800 */
[----:B------:R-:W1:Y:S01]  /*17c10*/  MUFU.EX2 R35, R35 ;  /* 0x0000002300237308 */ /* 0x000e620000000800 */
[----:B0-----:R-:W-:-:S07]  /*17c20*/  FADD.FTZ R6, R177, R6 ;  /* 0x00000006b1067221 */ /* 0x001fce0000010000 */
[----:B--2---:R0:W-:Y:S08]  /*17c30*/  MUFU.EX2 R26, R38 ;  /* 0x00000026001a7308 */ /* 0x0041f00000000800 */
[----:B------:R-:W2:Y:S01]  /*17c40*/  MUFU.EX2 R178, R178 ;  /* 0x000000b200b27308 */ /* 0x000ea20000000800 */
[----:B0-----:R-:W-:Y:S01]  /*17c50*/  FFMA.FTZ R38, R87, UR51, -R56 ;  /* 0x0000003357267c23 */ /* 0x001fe20008010838 */
[----:B------:R-:W-:Y:S01]  /*17c60*/  FADD.FTZ R56, R182, R59 ;  /* 0x0000003bb6387221 */ /* 0x000fe20000010000 */
[----:B-1----:R-:W-:-:S03]  /*17c70*/  FADD.FTZ R6, R35, R6 ;  /* 0x0000000623067221 */ /* 0x002fc60000010000 */
[----:B------:R-:W-:Y:S02]  /*17c80*/  FADD.FTZ R3, R163, R56 ;  /* 0x00000038a3037221 */ /* 0x000fe40000010000 */
[----:B------:R-:W0:Y:S02]  /*17c90*/  MUFU.EX2 R179, R179 ;  /* 0x000000b300b37308 */ /* 0x000e240000000800 */
[----:B------:R-:W-:-:S04]  /*17ca0*/  FADD.FTZ R56, R176, R3 ;  /* 0x00000003b0387221 */ /* 0x000fc80000010000 */
[----:B------:R-:W-:Y:S02]  /*17cb0*/  FADD.FTZ R3, R161, R56 ;  /* 0x00000038a1037221 */ /* 0x000fe40000010000 */
[----:B------:R-:W1:Y:S02]  /*17cc0*/  MUFU.EX2 R159, R159 ;  /* 0x0000009f009f7308 */ /* 0x000e640000000800 */
[----:B--2---:R-:W-:-:S06]  /*17cd0*/  FADD.FTZ R56, R178, R3 ;  /* 0x00000003b2387221 */ /* 0x004fcc0000010000 */
        /* <DEDUP_REMOVED lines=33> */
[----:B-1----:R-:W-:-:S04]  /*17ef0*/  FADD.FTZ R3, R171, R6 ;  /* 0x00000006ab037221 */ /* 0x002fc80000010000 */
[----:B------:R-:W-:-:S03]  /*17f00*/  FADD.FTZ R3, R26, R3 ;  /* 0x000000031a037221 */ /* 0x000fc60000010000 */
        /* <DEDUP_REMOVED lines=66> */
.L_x_1912:
[----:B------:R-:W-:Y:S01]  /*18330*/  IMAD R56, R216, 0x8, R18 ;  /* 0x00000008d8387824 */ /* 0x000fe200078e0212 */
[----:B------:R-:W-:Y:S01]  /*18340*/  ISETP.GT.AND P1, PT, R0, R213, PT ;  /* 0x000000d50000720c */ /* 0x000fe20003f24270 */
[----:B------:R-:W-:Y:S01]  /*18350*/  IMAD.U32 R59, RZ, RZ, UR38 ;  /* 0x00000026ff3b7e24 */ /* 0x000fe2000f8e00ff */
[----:B------:R-:W-:Y:S01]  /*18360*/  F2FP.F16.F32.PACK_AB R180, R165, R180 ;  /* 0x000000b4a5b4723e */ /* 0x000fe200000000ff */
[----:B------:R-:W-:Y:S01]  /*18370*/  VIADD R56, R56, 0x28860 ;  /* 0x0002886038387836 */ /* 0x000fe20000000000 */
[----:B------:R-:W-:Y:S01]  /*18380*/  F2FP.F16.F32.PACK_AB R182, R163, R182 ;  /* 0x000000b6a3b6723e */ /* 0x000fe200000000ff */
[----:B------:R-:W-:Y:S01]  /*18390*/  FMUL.FTZ R88, R88, R58 ;  /* 0x0000003a58587220 */ /* 0x000fe20000410000 */
[----:B------:R-:W-:Y:S01]  /*183a0*/  F2FP.F16.F32.PACK_AB R176, R161, R176 ;  /* 0x000000b0a1b0723e */ /* 0x000fe200000000ff */
[-C--:B------:R-:W-:Y:S01]  /*183b0*/  FMUL.FTZ R89, R89, R58.reuse ;  /* 0x0000003a59597220 */ /* 0x080fe20000410000 */
[----:B------:R-:W-:Y:S01]  /*183c0*/  PRMT R56, R59, 0x654, R56 ;  /* 0x000006543b387816 */ /* 0x000fe20000000038 */
[----:B------:R-:W-:Y:S01]  /*183d0*/  FMUL.FTZ R92, R92, R58 ;  /* 0x0000003a5c5c7220 */ /* 0x000fe20000410000 */
[----:B------:R-:W-:Y:S01]  /*183e0*/  F2FP.F16.F32.PACK_AB R178, R159, R178 ;  /* 0x000000b29fb2723e */ /* 0x000fe200000000ff */
[----:B------:R-:W-:Y:S01]  /*183f0*/  FMUL.FTZ R93, R93, R58 ;  /* 0x0000003a5d5d7220 */ /* 0x000fe20000410000 */
[----:B------:R0:W-:Y:S01]  /*18400*/  SYNCS.ARRIVE.TRANS64.RED.A1T0 RZ, [R56+URZ], RZ ;  /* 0x000000ff38ff79a7 */ /* 0x0001e2000810043f */
        /* <DEDUP_REMOVED lines=89> */
[----:B------:R-:W-:Y:S01]  /*189a0*/  MOV R214, R218 ;  /* 0x000000da00d67202 */ /* 0x000fe20000000f00 */
[----:B------:R-:W-:-:S02]  /*189b0*/  IMAD.MOV.U32 R215, RZ, RZ, R217 ;  /* 0x000000ffffd77224 */ /* 0x000fc400078e00d9 */
[----:B------:R-:W-:Y:S02]  /*189c0*/  IMAD.MOV.U32 R204, RZ, RZ, R187 ;  /* 0x000000ffffcc7224 */ /* 0x000fe400078e00bb */
[----:B------:R-:W-:Y:S01]  /*189d0*/  IMAD.MOV.U32 R216, RZ, RZ, R184 ;  /* 0x000000ffffd87224 */ /* 0x000fe200078e00b8 */
[----:B0-----:R-:W-:Y:S06]  /*189e0*/  @P1 BRA `(.L_x_1913) ;  /* 0xffffffd400341947 */ /* 0x001fec000383ffff */
.L_x_1901:
[----:B------:R-:W-:-:S13]  /*189f0*/  ISETP.GE.AND P1, PT, R0, R206, PT ;  /* 0x000000ce0000720c */ /* 0x000fda0003f26270 */
[----:B------:R-:W-:Y:S05]  /*18a00*/  @!P1 BRA `(.L_x_1914) ;  /* 0x0000003800f09947 */ /* 0x000fea0003800000 */
[----:B------:R-:W-:Y:S01]  /*18a10*/  IMAD.MOV.U32 R213, RZ, RZ, R218 ;  /* 0x000000ffffd57224 */ /* 0x000fe200078e00da */
[----:B------:R-:W-:Y:S01]  /*18a20*/  MOV R204, R187 ;  /* 0x000000bb00cc7202 */ /* 0x000fe20000000f00 */
[----:B------:R-:W-:Y:S02]  /*18a30*/  IMAD.MOV.U32 R214, RZ, RZ, R217 ;  /* 0x000000ffffd67224 */ /* 0x000fe400078e00d9 */
[----:B------:R-:W-:-:S07]  /*18a40*/  IMAD.MOV.U32 R215, RZ, RZ, R184 ;  /* 0x000000ffffd77224 */ /* 0x000fce00078e00b8 */
.L_x_1934:
        /* <DEDUP_REMOVED lines=8> */
.L_x_1916:
        /* <DEDUP_REMOVED lines=8> */
.L_x_1917:
[----:B------:R-:W-:Y:S04]  /*18b50*/  BSSY B0, `(.L_x_1915) ;  /* 0x0000004000007945 */ /* 0x000fe80003800000 */
[----:B-1----:R-:W-:Y:S05]  /*18b60*/  @P2 BRA `(.L_x_1918) ;  /* 0x0000000000082947 */ /* 0x002fea0003800000 */
[----:B------:R-:W1:Y:S02]  /*18b70*/  SYNCS.PHASECHK.TRANS64.TRYWAIT P2, [R25+URZ+0x28830], R24 ;  /* 0x02883018190075a7 */ /* 0x000e64000804017f */
[----:B-1----:R-:W-:Y:S05]  /*18b80*/  @!P2 BRA `(.L_x_1919) ;  /* 0x00000118006ca947 */ /* 0x002fea0003800000 */
.L_x_1918:
[----:B------:R-:W-:Y:S05]  /*18b90*/  BSYNC B0 ;  /* 0x0000000000007941 */ /* 0x000fea0003800000 */
.L_x_1915:
        /* <DEDUP_REMOVED lines=9> */
[----:B------:R-:W-:-:S02]  /*18c30*/  R2UR UR11, R25 ;  /* 0x00000000190b72ca */ /* 0x000fc400000e0000 */
[----:B------:R-:W-:Y:S02]  /*18c40*/  R2UR UR9, R5 ;  /* 0x00000000050972ca */ /* 0x000fe400000e0000 */
[----:B------:R-:W-:Y:S02]  /*18c50*/  MOV R27, 0x40000040 ;  /* 0x40000040001b7802 */ /* 0x000fe40000000f00 */
[----:B------:R-:W-:Y:S02]  /*18c60*/  R2UR UR15, R29 ;  /* 0x000000001d0f72ca */ /* 0x000fe400000e0000 */
[----:B------:R-:W-:Y:S02]  /*18c70*/  R2UR UR19, R27 ;  /* 0x000000001b1372ca */ /* 0x000fe400000e0000 */
[----:B------:R-:W-:Y:S02]  /*18c80*/  R2UR UR23, R29 ;  /* 0x000000001d1772ca */ /* 0x000fe400000e0000 */
[----:B------:R-:W-:-:S02]  /*18c90*/  R2UR UR27, R27 ;  /* 0x000000001b1b72ca */ /* 0x000fc400000e0000 */
[----:B------:R-:W-:Y:S02]  /*18ca0*/  R2UR UR31, R29 ;  /* 0x000000001d1f72ca */ /* 0x000fe400000e0000 */
[----:B------:R-:W-:Y:S02]  /*18cb0*/  R2UR UR35, R31 ;  /* 0x000000001f2372ca */ /* 0x000fe400000e0000 */
[----:B------:R-:W-:Y:S02]  /*18cc0*/  R2UR UR47, R25 ;  /* 0x00000000192f72ca */ /* 0x000fe400000e0000 */
[----:B0-----:R-:W-:Y:S02]  /*18cd0*/  SHF.R.U32.HI R24, RZ, 0x7, R24 ;  /* 0x00000007ff187819 */ /* 0x001fe40000011618 */
[----:B------:R-:W-:Y:S02]  /*18ce0*/  R2UR UR12, R192 ;  /* 0x00000000c00c72ca */ /* 0x000fe400000e0000 */
[----:B------:R-:W-:Y:S01]  /*18cf0*/  R2UR UR13, R193 ;  /* 0x00000000c10d72ca */ /* 0x000fe200000e0000 */
[----:B------:R-:W-:Y:S01]  /*18d00*/  VIADD R30, R24, 0x8 ;  /* 0x00000008181e7836 */ /* 0x000fe20000000000 */
[----:B------:R-:W-:-:S02]  /*18d10*/  LEA R24, R184, R7, 0xb ;  /* 0x00000007b8187211 */ /* 0x000fc400078e58ff */
[----:B------:R-:W-:Y:S02]  /*18d20*/  R2UR UR16, R190 ;  /* 0x00000000be1072ca */ /* 0x000fe400000e0000 */
[----:B------:R0:W-:Y:S01]  /*18d30*/  BAR.SYNC.DEFER_BLOCKING R30, 0x100 ;  /* 0x0004001e0000751d */ /* 0x0001e20000010000 */
[C---:B------:R-:W-:Y:S01]  /*18d40*/  VIADD R28, R24.reuse, 0x2 ;  /* 0x00000002181c7836 */ /* 0x040fe20000000000 */
[C---:B------:R-:W-:Y:S01]  /*18d50*/  R2UR UR10, R24.reuse ;  /* 0x00000000180a72ca */ /* 0x040fe200000e0000 */
[----:B------:R-:W-:Y:S01]  /*18d60*/  VIADD R26, R24, 0x4 ;  /* 0x00000004181a7836 */ /* 0x000fe20000000000 */
[----:B------:R-:W-:Y:S02]  /*18d70*/  R2UR UR17, R191 ;  /* 0x00000000bf1172ca */ /* 0x000fe400000e0000 */
[----:B------:R-:W-:Y:S01]  /*18d80*/  R2UR UR14, R28 ;  /* 0x000000001c0e72ca */ /* 0x000fe200000e0000 */
[----:B------:R-:W-:Y:S01]  /*18d90*/  VIADD R28, R24, 0x6 ;  /* 0x00000006181c7836 */ /* 0x000fe20000000000 */
[----:B------:R-:W-:Y:S01]  /*18da0*/  R2UR UR18, R26 ;  /* 0x000000001a1272ca */ /* 0x000fe200000e0000 */
[----:B------:R-:W-:Y:S01]  /*18db0*/  VIADD R26, R24, 0x400 ;  /* 0x00000400181a7836 */ /* 0x000fe20000000000 */
[----:B------:R-:W-:Y:S01]  /*18dc0*/  R2UR UR20, R20 ;  /* 0x00000000141472ca */ /* 0x000fe200000e0000 */
[----:B0-----:R-:W-:Y:S01]  /*18dd0*/  VIADD R30, R24, 0x404 ;  /* 0x00000404181e7836 */ /* 0x001fe20000000000 */
[----:B------:R-:W-:Y:S01]  /*18de0*/  R2UR UR22, R28 ;  /* 0x000000001c1672ca */ /* 0x000fe200000e0000 */
[----:B------:R-:W-:Y:S01]  /*18df0*/  VIADD R28, R24, 0x402 ;  /* 0x00000402181c7836 */ /* 0x000fe20000000000 */
[----:B------:R-:W-:Y:S01]  /*18e00*/  R2UR UR26, R26 ;  /* 0x000000001a1a72ca */ /* 0x000fe200000e0000 */
[----:B------:R-:W-:Y:S01]  /*18e10*/  VIADD R24, R24, 0x406 ;  /* 0x0000040618187836 */ /* 0x000fe20000000000 */
[----:B------:R-:W-:-:S02]  /*18e20*/  R2UR UR34, R30 ;  /* 0x000000001e2272ca */ /* 0x000fc400000e0000 */
[----:B------:R-:W-:Y:S02]  /*18e30*/  R2UR UR30, R28 ;  /* 0x000000001c1e72ca */ /* 0x000fe400000e0000 */
[----:B------:R-:W-:Y:S02]  /*18e40*/  R2UR UR46, R24 ;  /* 0x00000000182e72ca */ /* 0x000fe400000e0000 */
[----:B------:R-:W-:Y:S01]  /*18e50*/  R2UR UR21, R21 ;  /* 0x00000000151572ca */ /* 0x000fe200000e0000 */
[----:B------:R-:W-:Y:S01]  /*18e60*/  WARPGROUP.ARRIVE ;  /* 0x00000000000079c5 */ /* 0x000fe20000000000 */
[----:B------:R-:W-:Y:S02]  /*18e70*/  R2UR UR24, R14 ;  /* 0x000000000e1872ca */ /* 0x000fe400000e0000 */
[----:B------:R-:W-:Y:S02]  /*18e80*/  R2UR UR25, R15 ;  /* 0x000000000f1972ca */ /* 0x000fe400000e0000 */
[----:B------:R-:W-:Y:S01]  /*18e90*/  R2UR UR28, R12 ;  /* 0x000000000c1c72ca */ /* 0x000fe200000e0000 */
[----:B------:R-:W-:Y:S01]  /*18ea0*/  HGMMA.64x128x16.F32 R24, gdesc[UR8], RZ, !UPT, gsb0 ;  /* 0x01e00000081879f0 */ /* 0x000fe2000c0008ff */
[----:B------:R-:W-:-:S02]  /*18eb0*/  R2UR UR29, R13 ;  /* 0x000000000d1d72ca */ /* 0x000fc400000e0000 */
[----:B------:R-:W-:Y:S02]  /*18ec0*/  R2UR UR32, R10 ;  /* 0x000000000a2072ca */ /* 0x000fe400000e0000 */
[----:B------:R-:W-:Y:S02]  /*18ed0*/  R2UR UR33, R11 ;  /* 0x000000000b2172ca */ /* 0x000fe400000e0000 */
        /* <DEDUP_REMOVED lines=27> */
.L_x_1921:
[----:B------:R-:W-:Y:S02]  /*19090*/  SHF.L.U32 R204, R204, 0x1f, RZ ;  /* 0x0000001fcccc7819 */ /* 0x000fe400000006ff */
[----:B------:R-:W-:-:S04]  /*190a0*/  LEA R205, R215, R18, 0x3 ;  /* 0x00000012d7cd7211 */ /* 0x000fc800078e18ff */
[----:B------:R0:W1:Y:S01]  /*190b0*/  SYNCS.PHASECHK.TRANS64.TRYWAIT P1, [R205+URZ+0x28850], R204 ;  /* 0x028850cccd0075a7 */ /* 0x000062000802017f */
[----:B------:R-:W-:Y:S05]  /*190c0*/  @!P0 BRA `(.L_x_1922) ;  /* 0x0000000000048947 */ /* 0x000fea0003800000 */
[----:B------:R-:W-:Y:S01]  /*190d0*/  BPT.TRAP 0x1 ;  /* 0x000000040000795c */ /* 0x000fe20000300000 */
.L_x_1922:
[----:B-1----:R-:W-:Y:S05]  /*190e0*/  @P1 BRA `(.L_x_1920) ;  /* 0x0000000000081947 */ /* 0x002fea0003800000 */
[----:B------:R-:W1:Y:S02]  /*190f0*/  SYNCS.PHASECHK.TRANS64.TRYWAIT P1, [R205+URZ+0x28850], R204 ;  /* 0x028850cccd0075a7 */ /* 0x000e64000802017f */
[----:B-1----:R-:W-:Y:S05]  /*19100*/  @!P1 BRA `(.L_x_1923) ;  /* 0x0000011400209947 */ /* 0x002fea0003800000 */
.L_x_1920:
[----:B01----:R-:W-:Y:S01]  /*19110*/  VIADD R204, R18, 0x400 ;  /* 0x0000040012cc7836 */ /* 0x003fe20000000000 */
[----:B------:R-:W-:Y:S05]  /*19120*/  WARPSYNC.ALL ;  /* 0x0000000000007948 */ /* 0x000fea0003800000 */
[----:B------:R-:W-:Y:S01]  /*19130*/  SHF.R.U32.HI R204, RZ, 0x4, R204 ;  /* 0x00000004ffcc7819 */ /* 0x000fe200000116cc */
[----:B------:R-:W-:Y:S01]  /*19140*/  IMAD.MOV.U32 R205, RZ, RZ, 0x40000040 ;  /* 0x40000040ffcd7424 */ /* 0x000fe200078e00ff */
[----:B------:R-:W-:-:S06]  /*19150*/  WARPGROUP.ARRIVE ;  /* 0x00000000000079c5 */ /* 0x000fcc0000000000 */
[----:B------:R-:W0:Y:S01]  /*19160*/  S2R R216, SR_TID.X ;  /* 0x0000000000d87919 */ /* 0x000e220000002100 */
[----:B------:R-:W-:Y:S02]  /*19170*/  LOP3.LUT R204, R204, 0x3fff, RZ, 0xc0, !PT ;  /* 0x00003fffcccc7812 */ /* 0x000fe400078ec0ff */
[----:B------:R-:W-:Y:S01]  /*19180*/  R2UR UR11, R205 ;  /* 0x00000000cd0b72ca */ /* 0x000fe200000e0000 */
[----:B------:R-:W-:Y:S01]  /*19190*/  IMAD.MOV.U32 R205, RZ, RZ, 0x40000040 ;  /* 0x40000040ffcd7424 */ /* 0x000fe200078e00ff */
        /* <DEDUP_REMOVED lines=13> */
[----:B------:R-:W-:Y:S01]  /*19270*/  IMAD.MOV.U32 R177, RZ, RZ, 0x40000040 ;  /* 0x40000040ffb17424 */ /* 0x000fe200078e00ff */
[----:B------:R-:W-:Y:S01]  /*19280*/  IADD3 R176, R204, 0x100, RZ ;  /* 0x00000100ccb07810 */ /* 0x000fe20007ffe0ff */
        /* <DEDUP_REMOVED lines=43> */
.L_x_1924:
[----:B------:R-:W1:Y:S01]  /*19540*/  @P4 LDC R153, c[0x0][0x44c] ;  /* 0x00011300ff994b82 */ /* 0x000e620000000800 */
[----:B0-----:R-:W-:Y:S01]  /*19550*/  IADD3 R152, R200, R198, RZ ;  /* 0x000000c6c8987210 */ /* 0x001fe20007ffe0ff */
        /* <DEDUP_REMOVED lines=45> */
[----:B------:R-:W-:-:S02]  /*19830*/  IMAD R42, R184, 0x8, R18 ;  /* 0x00000008b82a7824 */ /* 0x000fc400078e0212 */
[----:B------:R-:W-:Y:S01]  /*19840*/  FMUL.FTZ R154, R43, UR43 ;  /* 0x0000002b2b9a7c20 */ /* 0x000fe20008410000 */
[----:B------:R-:W-:Y:S02]  /*19850*/  IMAD.U32 R43, RZ, RZ, UR38 ;  /* 0x00000026ff2b7e24 */ /* 0x000fe4000f8e00ff */
        /* <DEDUP_REMOVED lines=25> */
[----:B------:R-:W1:Y:S01]  /*199f0*/  MUFU.TANH R24, R24 ;  /* 0x0000001800187308 */ /* 0x000e620000002400 */
[----:B------:R2:W-:Y:S01]  /*19a00*/  SYNCS.ARRIVE.TRANS64.RED.A1T0 RZ, [R42+URZ], RZ ;  /* 0x000000ff2aff79a7 */ /* 0x0005e2000810043f */
[----:B------:R-:W-:-:S04]  /*19a10*/  IADD3 R87, -R189, 0x1, -R83 ;  /* 0x00000001bd577810 */ /* 0x000fc80007ffe953 */
[----:B------:R-:W-:Y:S02]  /*19a20*/  IADD3 R87, -R194, R87, R196 ;  /* 0x00000057c2577210 */ /* 0x000fe40007ffe1c4 */
[----:B------:R-:W3:Y:S02]  /*19a30*/  MUFU.TANH R153, R153 ;  /* 0x0000009900997308 */ /* 0x000ee40000002400 */
[C---:B------:R-:W-:Y:S01]  /*19a40*/  IADD3 R158, R87.reuse, UR52, RZ ;  /* 0x00000034579e7c10 */ /* 0x040fe2000fffe0ff */
[----:B------:R-:W-:-:S05]  /*19a50*/  VIADD R159, R87, UR42 ;  /* 0x0000002a579f7c36 */ /* 0x000fca0008000000 */
[----:B------:R-:W4:Y:S01]  /*19a60*/  MUFU.TANH R25, R25 ;  /* 0x0000001900197308 */ /* 0x000f220000002400 */
[--C-:B0-----:R-:W-:Y:S02]  /*19a70*/  IMAD.IADD R87, R159, 0x1, R43.reuse ;  /* 0x000000019f577824 */ /* 0x101fe400078e022b */
[----:B------:R-:W-:-:S05]  /*19a80*/  IMAD.IADD R86, R158, 0x1, R43 ;  /* 0x000000019e567824 */ /* 0x000fca00078e022b */
        /* <DEDUP_REMOVED lines=74> */
.L_x_1927:
[----:B------:R-:W-:-:S05]  /*19f30*/  IMAD.U32 R160, RZ, RZ, UR5 ;  /* 0x00000005ffa07e24 */ /* 0x000fca000f8e00ff */
[----:B------:R-:W-:-:S13]  /*19f40*/  ISETP.NE.AND P1, PT, R160, 0x1, PT ;  /* 0x00000001a000780c */ /* 0x000fda0003f25270 */
[----:B------:R-:W1:Y:S02]  /*19f50*/  @P1 LDC.64 R42, c[0x0][0x9e8] ;  /* 0x00027a00ff2a1b82 */ /* 0x000e640000000a00 */
[----:B-1----:R-:W-:-:S05]  /*19f60*/  @P1 IMAD.HI.U32 R42, R161, R42, RZ ;  /* 0x0000002aa12a1227 */ /* 0x002fca00078e00ff */
[----:B------:R-:W-:-:S07]  /*19f70*/  @P1 SHF.R.U32.HI R161, RZ, R43, R42 ;  /* 0x0000002bffa11219 */ /* 0x000fce000001162a */
.L_x_1928:
[----:B------:R-:W-:Y:S05]  /*19f80*/  BSYNC B0 ;  /* 0x0000000000007941 */ /* 0x000fea0003800000 */
.L_x_1926:
[----:B------:R-:W-:-:S04]  /*19f90*/  IMAD R42, R161, R160, -R83 ;  /* 0x000000a0a12a7224 */ /* 0x000fc800078e0a53 */
[----:B------:R-:W-:-:S05]  /*19fa0*/  IMAD.IADD R43, R42, 0x1, -R189 ;  /* 0x000000012a2b7824 */ /* 0x000fca00078e0abd */
[----:B------:R-:W-:Y:S02]  /*19fb0*/  VIADDMNMX R87, R43, R160, R87, PT ;  /* 0x000000a02b577246 */ /* 0x000fe40003800157 */
[----:B------:R-:W-:-:S07]  /*19fc0*/  VIMNMX R86, R86, R43, !PT ;  /* 0x0000002b56567248 */ /* 0x000fce0007fe0100 */
.L_x_1925:
        /* <DEDUP_REMOVED lines=113> */
.L_x_1931:
[----:B------:R-:W-:-:S05]  /*1a6e0*/  IMAD.U32 R86, RZ, RZ, UR5 ;  /* 0x00000005ff567e24 */ /* 0x000fca000f8e00ff */
[----:B------:R-:W-:-:S13]  /*1a6f0*/  ISETP.NE.AND P2, PT, R86, 0x1, PT ;  /* 0x000000015600780c */ /* 0x000fda0003f45270 */
[----:B------:R-:W0:Y:S02]  /*1a700*/  @P2 LDC.64 R42, c[0x0][0x9e8] ;  /* 0x00027a00ff2a2b82 */ /* 0x000e240000000a00 */
[----:B0-----:R-:W-:-:S05]  /*1a710*/  @P2 IMAD.HI.U32 R42, R87, R42, RZ ;  /* 0x0000002a572a2227 */ /* 0x001fca00078e00ff */
[----:B------:R-:W-:-:S07]  /*1a720*/  @P2 SHF.R.U32.HI R87, RZ, R43, R42 ;  /* 0x0000002bff572219 */ /* 0x000fce000001162a */
.L_x_1932:
[----:B------:R-:W-:Y:S05]  /*1a730*/  BSYNC B0 ;  /* 0x0000000000007941 */ /* 0x000fea0003800000 */
.L_x_1930:
[----:B------:R-:W-:-:S04]  /*1a740*/  IMAD R42, R87, R86, -R83 ;  /* 0x00000056572a7224 */ /* 0x000fc800078e0a53 */
[----:B------:R-:W-:-:S05]  /*1a750*/  IMAD.IADD R43, R42, 0x1, -R189 ;  /* 0x000000012a2b7824 */ /* 0x000fca00078e0abd */
[----:B------:R-:W-:Y:S02]  /*1a760*/  VIADDMNMX R159, R43, R86, R159, PT ;  /* 0x000000562b9f7246 */ /* 0x000fe4000380019f */
[----:B------:R-:W-:-:S07]  /*1a770*/  VIMNMX R158, R158, R43, !PT ;  /* 0x0000002b9e9e7248 */ /* 0x000fce0007fe0100 */
.L_x_1929:
[----:B------:R-:W-:Y:S01]  /*1a780*/  FMNMX.FTZ R42, R24, R214, !PT ;  /* 0x000000d6182a7209 */ /* 0x000fe20007810000 */
[----:B------:R-:W-:Y:S01]  /*1a790*/  UMOV UR51, UR4 ;  /* 0x0000000400337c82 */ /* 0x000fe20008000000 */
[C---:B------:R-:W-:Y:S02]  /*1a7a0*/  ISETP.GT.AND P3, PT, R158.reuse, 0x8, P1 ;  /* 0x000000089e00780c */ /* 0x040fe40000f64270 */
        /* <DEDUP_REMOVED lines=53> */
[----:B------:R-:W-:Y:S02]  /*1ab00*/  ISETP.LT.OR P2, PT, R159, 0x22, P2 ;  /* 0x000000229f00780c */ /* 0x000fe40001741670 */
[----:B------:R-:W-:Y:S02]  /*1ab10*/  FMNMX.FTZ R42, R75, R42, !PT ;  /* 0x0000002a4b2a7209 */ /* 0x000fe40007810000 */
[----:B------:R-:W-:Y:S02]  /*1ab20*/  ISETP.LT.OR P3, PT, R159, 0x31, P3 ;  /* 0x000000319f00780c */ /* 0x000fe40001f61670 */
[----:B------:R-:W-:Y:S02]  /*1ab30*/  FSEL R154, R154, -INF , !P2 ;  /* 0xff8000009a9a7808 */ /* 0x000fe40005000000 */
[----:B------:R-:W-:-:S02]  /*1ab40*/  ISETP.GT.AND P2, PT, R158, 0x29, P1 ;  /* 0x000000299e00780c */ /* 0x000fc40000f44270 */
[----:B------:R-:W-:Y:S02]  /*1ab50*/  FMNMX.FTZ R42, R77, R42, !PT ;  /* 0x0000002a4d2a7209 */ /* 0x000fe40007810000 */
[----:B------:R-:W-:Y:S02]  /*1ab60*/  FSEL R48, R48, -INF , !P3 ;  /* 0xff80000030307808 */ /* 0x000fe40005800000 */
[----:B------:R-:W-:Y:S02]  /*1ab70*/  ISETP.GT.AND P3, PT, R158, 0x38, P1 ;  /* 0x000000389e00780c */ /* 0x000fe40000f64270 */
[----:B------:R-:W-:Y:S02]  /*1ab80*/  ISETP.LT.OR P2, PT, R159, 0x2a, P2 ;  /* 0x0000002a9f00780c */ /* 0x000fe40001741670 */
        /* <DEDUP_REMOVED lines=15> */
[----:B------:R-:W-:Y:S02]  /*1ac80*/  ISETP.GT.AND P3, PT, R158, 0x48, P1 ;  /* 0x000000489e00780c */ /* 0x000fe40000f64270 */
[C---:B------:R-:W-:Y:S02]  /*1ac90*/  ISETP.LT.OR P2, PT, R159.reuse, 0x3a, P2 ;  /* 0x0000003a9f00780c */ /* 0x040fe40001741670 */
[----:B------:R-:W-:Y:S02]  /*1aca0*/  ISETP.LT.OR P3, PT, R159, 0x49, P3 ;  /* 0x000000499f00780c */ /* 0x000fe40001f61670 */
[----:B------:R-:W-:Y:S02]  /*1acb0*/  FSEL R54, R54, -INF , !P2 ;  /* 0xff80000036367808 */ /* 0x000fe40005000000 */
[----:B------:R-:W-:Y:S02]  /*1acc0*/  ISETP.GT.AND P2, PT, R158, 0x41, P1 ;  /* 0x000000419e00780c */ /* 0x000fe40000f44270 */
[----:B------:R-:W-:-:S02]  /*1acd0*/  FSEL R60, R60, -INF , !P3 ;  /* 0xff8000003c3c7808 */ /* 0x000fc40005800000 */
[----:B------:R-:W-:Y:S02]  /*1ace0*/  ISETP.GT.AND P3, PT, R158, 0x50, P1 ;  /* 0x000000509e00780c */ /* 0x000fe40000f64270 */
        /* <DEDUP_REMOVED lines=19> */
[----:B------:R-:W-:Y:S02]  /*1ae20*/  ISETP.GT.AND P3, PT, R158, 0x68, P1 ;  /* 0x000000689e00780c */ /* 0x000fe40000f64270 */
        /* <DEDUP_REMOVED lines=49> */
[----:B------:R-:W-:Y:S01]  /*1b140*/  FSEL R82, R82, -INF , !P1 ;  /* 0xff80000052527808 */ /* 0x000fe20004800000 */
[--C-:B------:R-:W-:Y:S01]  /*1b150*/  FFMA.FTZ R168, R47, UR51, -R42.reuse ;  /* 0x000000332fa87c23 */ /* 0x100fe2000801082a */
[----:B------:R-:W-:Y:S01]  /*1b160*/  FMNMX.FTZ R29, R36, R29, !PT ;  /* 0x0000001d241d7209 */ /* 0x000fe20007810000 */
[--C-:B------:R-:W-:Y:S01]  /*1b170*/  FFMA.FTZ R33, R49, UR51, -R42.reuse ;  /* 0x0000003331217c23 */ /* 0x100fe2000801082a */
[----:B------:R-:W-:Y:S01]  /*1b180*/  FSEL R55, R217, RZ, P2 ;  /* 0x000000ffd9377208 */ /* 0x000fe20001000000 */
        /* <DEDUP_REMOVED lines=16> */
[----:B------:R-:W-:Y:S01]  /*1b290*/  FFMA.FTZ R85, R85, UR51, -R42 ;  /* 0x0000003355557c23 */ /* 0x000fe2000801082a */
        /* <DEDUP_REMOVED lines=25> */
[----:B------:R0:W-:Y:S03]  /*1b430*/  MUFU.EX2 R29, R57 ;  /* 0x00000039001d7308 */ /* 0x0001e60000000800 */
[----:B------:R-:W-:-:S04]  /*1b440*/  FMNMX.FTZ R39, R76, R39, !PT ;  /* 0x000000274c277209 */ /* 0x000fc80007810000 */
[----:B------:R-:W-:Y:S01]  /*1b450*/  FMNMX.FTZ R39, R78, R39, !PT ;  /* 0x000000274e277209 */ /* 0x000fe20007810000 */
[----:B------:R-:W-:Y:S03]  /*1b460*/  MUFU.EX2 R172, R172 ;  /* 0x000000ac00ac7308 */ /* 0x000fe60000000800 */
[----:B------:R-:W-:-:S04]  /*1b470*/  FMNMX.FTZ R39, R80, R39, !PT ;  /* 0x0000002750277209 */ /* 0x000fc80007810000 */
[----:B------:R-:W-:Y:S01]  /*1b480*/  FMNMX.FTZ R39, R82, R39, !PT ;  /* 0x0000002752277209 */ /* 0x000fe20007810000 */
[----:B------:R-:W-:Y:S04]  /*1b490*/  MUFU.EX2 R37, R37 ;  /* 0x0000002500257308 */ /* 0x000fe80000000800 */
[----:B------:R-:W1:Y:S04]  /*1b4a0*/  SHFL.BFLY PT, R44, R39, 0x2, 0x1f ;  /* 0x0c401f00272c7f89 */ /* 0x000e6800000e0000 */
[----:B------:R-:W-:Y:S08]  /*1b4b0*/  MUFU.EX2 R174, R174 ;  /* 0x000000ae00ae7308 */ /* 0x000ff00000000800 */
[----:B------:R-:W-:Y:S08]  /*1b4c0*/  MUFU.EX2 R35, R35 ;  /* 0x0000002300237308 */ /* 0x000ff00000000800 */
[----:B------:R-:W-:Y:S01]  /*1b4d0*/  MUFU.EX2 R168, R168 ;  /* 0x000000a800a87308 */ /* 0x000fe20000000800 */
[----:B-1----:R-:W-:Y:S01]  /*1b4e0*/  FMNMX.FTZ R53, R39, R44, !PT ;  /* 0x0000002c27357209 */ /* 0x002fe20007810000 */
[--C-:B------:R-:W-:Y:S01]  /*1b4f0*/  FFMA.FTZ R44, R73, UR51, -R42.reuse ;  /* 0x00000033492c7c23 */ /* 0x100fe2000801082a */
[----:B------:R-:W-:Y:S01]  /*1b500*/  FFMA.FTZ R39, R81, UR51, -R42 ;  /* 0x0000003351277c23 */ /* 0x000fe2000801082a */
[----:B------:R-:W-:-:S04]  /*1b510*/  FADD.FTZ R42, -R55, R214 ;  /* 0x000000d6372a7221 */ /* 0x000fc80000010100 */
[----:B------:R-:W-:Y:S01]  /*1b520*/  MUFU.EX2 R33, R33 ;  /* 0x0000002100217308 */ /* 0x000fe20000000800 */
[----:B------:R-:W1:Y:S01]  /*1b530*/  SHFL.BFLY PT, R218, R53, 0x1, 0x1f ;  /* 0x0c201f0035da7f89 */ /* 0x000e6200000e0000 */
[----:B------:R-:W-:-:S06]  /*1b540*/  FMUL.FTZ R42, R42, UR51 ;  /* 0x000000332a2a7c20 */ /* 0x000fcc0008410000 */
[----:B------:R-:W-:Y:S08]  /*1b550*/  MUFU.EX2 R170, R170 ;  /* 0x000000aa00aa7308 */ /* 0x000ff00000000800 */
[----:B------:R-:W2:Y:S08]  /*1b560*/  MUFU.EX2 R42, R42 ;  /* 0x0000002a002a7308 */ /* 0x000eb00000000800 */
[----:B------:R-:W-:Y:S01]  /*1b570*/  MUFU.EX2 R31, R31 ;  /* 0x0000001f001f7308 */ /* 0x000fe20000000800 */
[----:B-1----:R-:W-:-:S04]  /*1b580*/  FMNMX.FTZ R218, R53, R218, !PT ;  /* 0x000000da35da7209 */ /* 0x002fc80007810000 */
[C---:B------:R-:W-:Y:S01]  /*1b590*/  FSETP.NEU.FTZ.AND P1, PT, R218.reuse, -INF , PT ;  /* 0xff800000da00780b */ /* 0x040fe20003f3d000 */
[----:B0-----:R-:W-:Y:S02]  /*1b5a0*/  FMUL.FTZ R57, R218, UR51 ;  /* 0x00000033da397c20 */ /* 0x001fe40008410000 */
[----:B------:R-:W-:Y:S03]  /*1b5b0*/  MUFU.EX2 R164, R164 ;  /* 0x000000a400a47308 */ /* 0x000fe60000000800 */
[----:B------:R-:W-:-:S05]  /*1b5c0*/  FSEL R57, R57, RZ, P1 ;  /* 0x000000ff39397208 */ /* 0x000fca0000800000 */
[--C-:B------:R-:W-:Y:S01]  /*1b5d0*/  FFMA.FTZ R64, R26, UR51, -R57.reuse ;  /* 0x000000331a407c23 */ /* 0x100fe20008010839 */
[----:B------:R-:W-:Y:S01]  /*1b5e0*/  FSEL R26, R218, RZ, P1 ;  /* 0x000000ffda1a7208 */ /* 0x000fe20000800000 */
[--C-:B------:R-:W-:Y:S01]  /*1b5f0*/  FFMA.FTZ R181, R27, UR51, -R57.reuse ;  /* 0x000000331bb57c23 */ /* 0x100fe20008010839 */
[--C-:B------:R-:W-:Y:S01]  /*1b600*/  FFMA.FTZ R183, R28, UR51, -R57.reuse ;  /* 0x000000331cb77c23 */ /* 0x100fe20008010839 */
[--C-:B------:R-:W-:Y:S01]  /*1b610*/  FFMA.FTZ R59, R30, UR51, -R57.reuse ;  /* 0x000000331e3b7c23 */ /* 0x100fe20008010839 */
[----:B------:R-:W-:Y:S01]  /*1b620*/  FFMA.FTZ R177, R32, UR51, -R57 ;  /* 0x0000003320b17c23 */ /* 0x000fe20008010839 */
        /* <DEDUP_REMOVED lines=32> */
[----:B------:R-:W-:Y:S01]  /*1b830*/  FFMA.FTZ R38, R82, UR51, -R57 ;  /* 0x0000003352267c23 */ /* 0x000fe20008010839 */
[----:B------:R-:W3:Y:S01]  /*1b840*/  MUFU.EX2 R59, R59 ;  /* 0x0000003b003b7308 */ /* 0x000ee20000000800 */
[----:B--2---:R-:W-:Y:S01]  /*1b850*/  FFMA.FTZ R57, R42, R6, R180 ;  /* 0x000000062a397223 */ /* 0x004fe200000100b4 */
[----:B0-----:R-:W-:-:S03]  /*1b860*/  FFMA.FTZ R3, R26, R3, R181 ;  /* 0x000000031a037223 */ /* 0x001fc600000100b5 */
[----:B------:R-:W-:Y:S01]  /*1b870*/  FADD.FTZ R57, R24, R57 ;  /* 0x0000003918397221 */ /* 0x000fe20000010000 */
[----:B------:R-:W-:Y:S02]  /*1b880*/  FADD.FTZ R6, R64, R3 ;  /* 0x0000000340067221 */ /* 0x000fe40000010000 */
[----:B------:R-:W0:Y:S01]  /*1b890*/  MUFU.EX2 R177, R177 ;  /* 0x000000b100b17308 */ /* 0x000e220000000800 */
[----:B------:R-:W-:Y:S01]  /*1b8a0*/  FADD.FTZ R56, R182, R57 ;  /* 0x00000039b6387221 */ /* 0x000fe20000010000 */
[----:B-1----:R-:W-:-:S03]  /*1b8b0*/  FADD.FTZ R6, R183, R6 ;  /* 0x00000006b7067221 */ /* 0x002fc60000010000 */
[----:B------:R-:W-:-:S03]  /*1b8c0*/  FADD.FTZ R3, R25, R56 ;  /* 0x0000003819037221 */ /* 0x000fc60000010000 */
[----:B------:R-:W1:Y:S01]  /*1b8d0*/  MUFU.EX2 R34, R34 ;  /* 0x0000002200227308 */ /* 0x000e620000000800 */
[----:B---3--:R-:W-:Y:S01]  /*1b8e0*/  FADD.FTZ R6, R59, R6 ;  /* 0x000000063b067221 */ /* 0x008fe20000010000 */
        /* <DEDUP_REMOVED lines=16> */
[----:B------:R-:W-:-:S06]  /*1b9f0*/  FADD.FTZ R56, R168, R57 ;  /* 0x00000039a8387221 */ /* 0x000fcc0000010000 */
        /* <DEDUP_REMOVED lines=81> */
.L_x_1933:
[----:B------:R-:W-:Y:S01]  /*1bf10*/  IMAD R56, R215, 0x8, R18 ;  /* 0x00000008d7387824 */ /* 0x000fe200078e0212 */
[----:B------:R-:W-:Y:S01]  /*1bf20*/  ISETP.GT.AND P1, PT, R0, R206, PT ;  /* 0x000000ce0000720c */ /* 0x000fe20003f24270 */
[----:B------:R-:W-:Y:S01]  /*1bf30*/  IMAD.U32 R57, RZ, RZ, UR38 ;  /* 0x00000026ff397e24 */ /* 0x000fe2000f8e00ff */
[----:B------:R-:W-:Y:S01]  /*1bf40*/  F2FP.F16.F32.PACK_AB R180, R24, R180 ;  /* 0x000000b418b4723e */ /* 0x000fe200000000ff */
[-C--:B------:R-:W-:Y:S01]  /*1bf50*/  FMUL.FTZ R88, R88, R42.reuse ;  /* 0x0000002a58587220 */ /* 0x080fe20000410000 */
[----:B------:R-:W-:Y:S01]  /*1bf60*/  IADD3 R56, R56, 0x28860, RZ ;  /* 0x0002886038387810 */ /* 0x000fe20007ffe0ff */
[-C--:B------:R-:W-:Y:S01]  /*1bf70*/  FMUL.FTZ R89, R89, R42.reuse ;  /* 0x0000002a59597220 */ /* 0x080fe20000410000 */
[----:B------:R-:W-:Y:S01]  /*1bf80*/  F2FP.F16.F32.PACK_AB R181, R64, R181 ;  /* 0x000000b540b5723e */ /* 0x000fe200000000ff */
[-C--:B------:R-:W-:Y:S01]  /*1bf90*/  FMUL.FTZ R92, R92, R42.reuse ;  /* 0x0000002a5c5c7220 */ /* 0x080fe20000410000 */
[----:B------:R-:W-:Y:S01]  /*1bfa0*/  PRMT R56, R57, 0x654, R56 ;  /* 0x0000065439387816 */ /* 0x000fe20000000038 */
[----:B------:R-:W-:Y:S01]  /*1bfb0*/  FMUL.FTZ R93, R93, R42 ;  /* 0x0000002a5d5d7220 */ /* 0x000fe20000410000 */
[----:B------:R-:W-:Y:S01]  /*1bfc0*/  F2FP.F16.F32.PACK_AB R182, R25, R182 ;  /* 0x000000b619b6723e */ /* 0x000fe200000000ff */
[-C--:B------:R-:W-:Y:S01]  /*1bfd0*/  FMUL.FTZ R96, R96, R42.reuse ;  /* 0x0000002a60607220 */ /* 0x080fe20000410000 */
[----:B------:R0:W-:Y:S01]  /*1bfe0*/  SYNCS.ARRIVE.TRANS64.RED.A1T0 RZ, [R56+URZ], RZ ;  /* 0x000000ff38ff79a7 */ /* 0x0001e2000810043f */
        /* <DEDUP_REMOVED lines=94> */
.L_x_1914:
[----:B------:R-:W-:Y:S05]  /*1c5d0*/  WARPSYNC.ALL ;  /* 0x0000000000007948 */ /* 0x000fea0003800000 */
[----:B------:R-:W-:Y:S06]  /*1c5e0*/  BAR.ARV 0x8, 0x180 ;  /* 0x0206000000007b1d */ /* 0x000fec0000002000 */
[----:B------:R-:W-:Y:S05]  /*1c5f0*/  @!P0 BRA `(.L_x_1935) ;  /* 0x0000000000048947 */ /* 0x000fea0003800000 */
[----:B------:R-:W-:Y:S01]  /*1c600*/  BPT.TRAP 0x1 ;  /* 0x000000040000795c */ /* 0x000fe20000300000 */
.L_x_1935:
[----:B------:R-:W-:Y:S01]  /*1c610*/  IMAD R11, R184, 0x8, R18 ;  /* 0x00000008b80b7824 */ /* 0x000fe200078e0212 */
[----:B------:R-:W-:-:S04]  /*1c620*/  SHF.L.U32 R0, R187, 0x1f, RZ ;  /* 0x0000001fbb007819 */ /* 0x000fc800000006ff */
[----:B------:R0:W1:Y:S01]  /*1c630*/  SYNCS.PHASECHK.TRANS64.TRYWAIT P1, [R11+URZ+0x28850], R0 ;  /* 0x028850000b0075a7 */ /* 0x000062000802017f */
[----:B------:R-:W-:Y:S05]  /*1c640*/  @!P0 BRA `(.L_x_1936) ;  /* 0x0000000000048947 */ /* 0x000fea0003800000 */
[----:B------:R-:W-:Y:S01]  /*1c650*/  BPT.TRAP 0x1 ;  /* 0x000000040000795c */ /* 0x000fe20000300000 */
.L_x_1936:
[----:B------:R-:W-:-:S05]  /*1c660*/  VIADD R18, R18, 0x400 ;  /* 0x0000040012127836 */ /* 0x000fca0000000000 */
[----:B------:R-:W-:-:S04]  /*1c670*/  SHF.R.U32.HI R18, RZ, 0x4, R18 ;  /* 0x00000004ff127819 */ /* 0x000fc80000011612 */
[----:B------:R-:W-:-:S04]  /*1c680*/  LOP3.LUT R18, R18, 0x3fff, RZ, 0xc0, !PT ;  /* 0x00003fff12127812 */ /* 0x000fc800078ec0ff */
[----:B------:R-:W-:Y:S01]  /*1c690*/  LOP3.LUT R5, R18, 0x4000000, RZ, 0xfc, !PT ;  /* 0x0400000012057812 */ /* 0x000fe200078efcff */
[----:B-1----:R-:W-:Y:S06]  /*1c6a0*/  @P1 BRA `(.L_x_1937) ;  /* 0x0000000000081947 */ /* 0x002fec0003800000 */
[----:B------:R-:W1:Y:S02]  /*1c6b0*/  SYNCS.PHASECHK.TRANS64.TRYWAIT P1, [R11+URZ+0x28850], R0 ;  /* 0x028850000b0075a7 */ /* 0x000e64000802017f */
[----:B-1----:R-:W-:Y:S05]  /*1c6c0*/  @!P1 BRA `(.L_x_1938) ;  /* 0x000000dc00c49947 */ /* 0x002fea0003800000 */
.L_x_1937:
[----:B------:R-:W-:Y:S01]  /*1c6d0*/  IMAD R4, R184, 0x800, R5 ;  /* 0x00000800b8047824 */ /* 0x000fe200078e0205 */
[----:B------:R-:W-:Y:S05]  /*1c6e0*/  WARPSYNC.ALL ;  /* 0x0000000000007948 */ /* 0x000fea0003800000 */
[----:B------:R-:W-:Y:S01]  /*1c6f0*/  IMAD.MOV.U32 R5, RZ, RZ, 0x40000040 ;  /* 0x40000040ff057424 */ /* 0x000fe200078e00ff */
[C---:B------:R-:W-:Y:S01]  /*1c700*/  R2UR UR6, R4.reuse ;  /* 0x00000000040672ca */ /* 0x040fe200000e0000 */
[----:B------:R-:W-:Y:S01]  /*1c710*/  WARPGROUP.ARRIVE ;  /* 0x00000000000079c5 */ /* 0x000fe20000000000 */
[----:B------:R-:W-:Y:S01]  /*1c720*/  VIADD R8, R4, 0x80 ;  /* 0x0000008004087836 */ /* 0x000fe20000000000 */
[----:B------:R-:W-:Y:S01]  /*1c730*/  MOV R9, 0x40000040 ;  /* 0x4000004000097802 */ /* 0x000fe20000000f00 */
[----:B01----:R-:W0:Y:S01]  /*1c740*/  SHFL.BFLY PT, R0, R3, 0x2, 0x1f ;  /* 0x0c401f0003007f89 */ /* 0x003e2200000e0000 */
[----:B------:R-:W-:Y:S01]  /*1c750*/  R2UR UR7, R5 ;  /* 0x00000000050772ca */ /* 0x000fe200000e0000 */
[----:B------:R-:W-:Y:S01]  /*1c760*/  IMAD.U32 R14, RZ, RZ, UR51 ;  /* 0x00000033ff0e7e24 */ /* 0x000fe2000f8e00ff */
[----:B------:R-:W-:-:S11]  /*1c770*/  MOV R5, 0x40000040 ;  /* 0x4000004000057802 */ /* 0x000fd60000000f00 */
        /* <DEDUP_REMOVED lines=30> */
[C---:B------:R-:W-:Y:S01]  /*1c960*/  VIADD R8, R4.reuse, 0x300 ;  /* 0x0000030004087836 */ /* 0x040fe20000000000 */
[----:B------:R-:W-:Y:S01]  /*1c970*/  R2UR UR7, R9 ;  /* 0x00000000090772ca */ /* 0x000fe200000e0000 */
[----:B------:R-:W-:Y:S02]  /*1c980*/  IMAD.MOV.U32 R9, RZ, RZ, 0x40000040 ;  /* 0x40000040ff097424 */ /* 0x000fe400078e00ff */
        /* <DEDUP_REMOVED lines=10> */
[----:B------:R-:W-:Y:S01]  /*1ca30*/  R2UR UR6, R4 ;  /* 0x00000000040672ca */ /* 0x000fe200000e0000 */
[----:B0-----:R-:W-:Y:S01]  /*1ca40*/  FADD.FTZ R4, R0, R3 ;  /* 0x0000000300047221 */ /* 0x001fe20000010000 */
[----:B------:R-:W-:Y:S01]  /*1ca50*/  R2UR UR7, R5 ;  /* 0x00000000050772ca */ /* 0x000fe200000e0000 */
[----:B------:R-:W-:Y:S01]  /*1ca60*/  IMAD.MOV.U32 R3, RZ, RZ, -0x800000 ;  /* 0xff800000ff037424 */ /* 0x000fe200078e00ff */
[----:B------:R-:W0:Y:S04]  /*1ca70*/  SHFL.BFLY PT, R5, R6, 0x2, 0x1f ;  /* 0x0c401f0006057f89 */ /* 0x000e2800000e0000 */
[----:B------:R-:W1:Y:S01]  /*1ca80*/  SHFL.BFLY PT, R7, R4, 0x1, 0x1f ;  /* 0x0c201f0004077f89 */ /* 0x000e6200000e0000 */
[----:B0-----:R-:W-:Y:S01]  /*1ca90*/  FADD.FTZ R5, R5, R6 ;  /* 0x0000000605057221 */ /* 0x001fe20000010000 */
[----:B------:R-:W-:-:S02]  /*1caa0*/  IMAD.MOV.U32 R6, RZ, RZ, RZ ;  /* 0x000000ffff067224 */ /* 0x000fc400078e00ff */
[----:B-1----:R-:W-:Y:S02]  /*1cab0*/  FADD.FTZ R12, R4, R7 ;  /* 0x00000007040c7221 */ /* 0x002fe40000010000 */
[----:B------:R-:W0:Y:S03]  /*1cac0*/  SHFL.BFLY PT, R0, R5, 0x1, 0x1f ;  /* 0x0c201f0005007f89 */ /* 0x000e2600000e0000 */
[----:B------:R-:W-:-:S13]  /*1cad0*/  FSETP.NE.FTZ.AND P2, PT, R12, RZ, PT ;  /* 0x000000ff0c00720b */ /* 0x000fda0003f55000 */
[----:B------:R-:W1:Y:S01]  /*1cae0*/  @P2 MUFU.LG2 R9, R12 ;  /* 0x0000000c00092308 */ /* 0x000e620000000c00 */
[----:B------:R-:W-:Y:S01]  /*1caf0*/  @P2 FMUL.FTZ R14, R14, 0.69314718246459960938 ;  /* 0x3f3172180e0e2820 */ /* 0x000fe20000410000 */
[----:B0-----:R-:W-:-:S06]  /*1cb00*/  FADD.FTZ R10, R5, R0 ;  /* 0x00000000050a7221 */ /* 0x001fcc0000010000 */
[----:B------:R-:W-:Y:S01]  /*1cb10*/  @P2 MUFU.RCP R8, R12 ;  /* 0x0000000c00082308 */ /* 0x000fe20000001000 */
[----:B------:R-:W-:Y:S01]  /*1cb20*/  IMAD.U32 R5, RZ, RZ, UR51 ;  /* 0x00000033ff057e24 */ /* 0x000fe2000f8e00ff */
[----:B------:R-:W-:Y:S02]  /*1cb30*/  MOV R0, 0xff800000 ;  /* 0xff80000000007802 */ /* 0x000fe40000000f00 */
[----:B------:R-:W-:Y:S01]  /*1cb40*/  FSETP.NE.FTZ.AND P1, PT, R10, RZ, PT ;  /* 0x000000ff0a00720b */ /* 0x000fe20003f35000 */
[----:B-1----:R-:W-:-:S04]  /*1cb50*/  @P2 FMUL.FTZ R9, R9, 0.69314718246459960938 ;  /* 0x3f31721809092820 */ /* 0x002fc80000410000 */
[----:B------:R-:W-:-:S08]  /*1cb60*/  @P2 FFMA.FTZ R0, R14, R218, R9 ;  /* 0x000000da0e002223 */ /* 0x000fd00000010009 */
[----:B------:R-:W0:Y:S01]  /*1cb70*/  @P1 MUFU.LG2 R7, R10 ;  /* 0x0000000a00071308 */ /* 0x000e220000000c00 */
[----:B------:R-:W-:-:S07]  /*1cb80*/  @P1 FMUL.FTZ R4, R5, 0.69314718246459960938 ;  /* 0x3f31721805041820 */ /* 0x000fce0000410000 */
[----:B------:R1:W2:Y:S01]  /*1cb90*/  @P1 MUFU.RCP R6, R10 ;  /* 0x0000000a00061308 */ /* 0x0002a20000001000 */
[----:B0-----:R-:W-:-:S04]  /*1cba0*/  @P1 FMUL.FTZ R7, R7, 0.69314718246459960938 ;  /* 0x3f31721807071820 */ /* 0x001fc80000410000 */
[----:B------:R-:W-:Y:S01]  /*1cbb0*/  @P1 FFMA.FTZ R3, R4, R217, R7 ;  /* 0x000000d904031223 */ /* 0x000fe20000010007 */
[----:B------:R-:W-:Y:S02]  /*1cbc0*/  WARPGROUP.DEPBAR.LE gsb0, 0x0 ;  /* 0x00008000000079c5 */ /* 0x000fe40000010000 */
[----:B------:R-:W-:-:S06]  /*1cbd0*/  WARPGROUP.ARRIVE ;  /* 0x00000000000079c5 */ /* 0x000fcc0000000000 */
[----:B------:R-:W-:Y:S03]  /*1cbe0*/  HGMMA.64x128x16.F32 R88, R152, gdesc[UR4].tnspB, R88, gsb0 ;  /* 0x41e0000498587df0 */ /* 0x000fe60008000858 */
[----:B------:R-:W-:Y:S02]  /*1cbf0*/  WARPGROUP.DEPBAR.LE gsb0, 0x0 ;  /* 0x00008000000079c5 */ /* 0x000fe40000010000 */
[----:B-12---:R-:W-:Y:S05]  /*1cc00*/  @!P0 BRA `(.L_x_1939) ;  /* 0x0000000000048947 */ /* 0x006fea0003800000 */
[----:B------:R-:W-:Y:S01]  /*1cc10*/  BPT.TRAP 0x1 ;  /* 0x000000040000795c */ /* 0x000fe20000300000 */
.L_x_1939:
[----:B------:R-:W-:Y:S02]  /*1cc20*/  VIADD R4, R11, 0x28860 ;  /* 0x000288600b047836 */ /* 0x000fe40000000000 */
[-C--:B------:R-:W-:Y:S01]  /*1cc30*/  FMUL.FTZ R20, R88, R6.reuse ;  /* 0x0000000658147220 */ /* 0x080fe20000410000 */
[----:B------:R-:W-:Y:S02]  /*1cc40*/  IMAD.U32 R5, RZ, RZ, UR38 ;  /* 0x00000026ff057e24 */ /* 0x000fe4000f8e00ff */
[-C--:B------:R-:W-:Y:S01]  /*1cc50*/  FMUL.FTZ R21, R89, R6.reuse ;  /* 0x0000000659157220 */ /* 0x080fe20000410000 */
[----:B------:R-:W-:Y:S02]  /*1cc60*/  VIADD R184, R184, 0x1 ;  /* 0x00000001b8b87836 */ /* 0x000fe40000000000 */
[-C--:B------:R-:W-:Y:S01]  /*1cc70*/  FMUL.FTZ R36, R92, R6.reuse ;  /* 0x000000065c247220 */ /* 0x080fe20000410000 */
[-C--:B------:R-:W-:Y:S01]  /*1cc80*/  FMUL.FTZ R37, R93, R6.reuse ;  /* 0x000000065d257220 */ /* 0x080fe20000410000 */
[----:B------:R-:W-:Y:S01]  /*1cc90*/  PRMT R4, R5, 0x654, R4 ;  /* 0x0000065405047816 */ /* 0x000fe20000000004 */
[-C--:B------:R-:W-:Y:S01]  /*1cca0*/  FMUL.FTZ R96, R96, R6.reuse ;  /* 0x0000000660607220 */ /* 0x080fe20000410000 */
[----:B------:R-:W-:Y:S01]  /*1ccb0*/  ISETP.NE.AND P1, PT, R184, 0x2, PT ;  /* 0x00000002b800780c */ /* 0x000fe20003f25270 */
        /* <DEDUP_REMOVED lines=9> */
[----:B0-----:R-:W-:Y:S01]  /*1cd50*/  SEL R4, RZ, 0x1, P1 ;  /* 0x00000001ff047807 */ /* 0x001fe20000800000 */
        /* <DEDUP_REMOVED lines=54> */
[----:B------:R-:W-:-:S11]  /*1d0c0*/  SEL R184, R184, RZ, P1 ;  /* 0x000000ffb8b87207 */ /* 0x000fd60000800000 */
.L_x_1803:
[----:B------:R-:W-:Y:S05]  /*1d0d0*/  WARPSYNC.ALL ;  /* 0x0000000000007948 */ /* 0x000fea0003800000 */
[----:B------:R-:W0:Y:S08]  /*1d0e0*/  S2UR UR38, SR_CgaCtaId ;  /* 0x00000000002679c3 */ /* 0x000e300000008800 */
[----:B------:R-:W-:Y:S06]  /*1d0f0*/  BAR.SYNC.DEFER_BLOCKING 0x5, 0x180 ;  /* 0x0146000000007b1d */ /* 0x000fec0000010000 */
[----:B------:R-:W-:Y:S01]  /*1d100*/  UMOV UR4, 0x400 ;  /* 0x0000040000047882 */ /* 0x000fe20000000000 */
[----:B------:R-:W-:Y:S01]  /*1d110*/  BSSY B0, `(.L_x_1940) ;  /* 0x0000303000007945 */ /* 0x000fe20003800000 */
[----:B0-----:R-:W-:-:S06]  /*1d120*/  ULEA UR4, UR38, UR4, 0x18 ;  /* 0x0000000426047291 */ /* 0x001fcc000f8ec03f */
[----:B------:R-:W-:-:S05]  /*1d130*/  IMAD.U32 R18, RZ, RZ, UR4 ;  /* 0x00000004ff127e24 */ /* 0x000fca000f8e00ff */
[----:B------:R0:W3:Y:S01]  /*1d140*/  LDS.128 R28, [R18+0x288d0] ;  /* 0x0288d000121c7984 */ /* 0x0000e20000000c00 */
[----:B------:R-:W-:Y:S06]  /*1d150*/  BAR.ARV 0x4, 0x180 ;  /* 0x0106000000007b1d */ /* 0x000fec0000002000 */
[----:B------:R-:W-:Y:S05]  /*1d160*/  @P0 BRA `(.L_x_1941) ;  /* 0x0000002000f40947 */ /* 0x000fea0003800000 */
[----:B------:R-:W2:Y:S01]  /*1d170*/  LDL R4, [R1+0x3c] ;  /* 0x00003c0001047983 */ /* 0x000ea20000100800 */
[----:B------:R-:W-:Y:S01]  /*1d180*/  ULDC UR4, c[0x0][0xad4] ;  /* 0x0002b50000047ab9 */ /* 0x000fe20000000800 */
[----:B------:R-:W-:Y:S01]  /*1d190*/  F2FP.F16.F32.PACK_AB R34, R133, R132 ;  /* 0x000000848522723e */ /* 0x000fe200000000ff */
[----:B------:R-:W1:Y:S01]  /*1d1a0*/  S2R R5, SR_SWINHI ;  /* 0x0000000000057919 */ /* 0x000e620000002f00 */
[----:B------:R-:W-:Y:S02]  /*1d1b0*/  MOV R38, R18 ;  /* 0x0000001200267202 */ /* 0x000fe40000000f00 */
[----:B-1----:R-:W-:-:S03]  /*1d1c0*/  MOV R39, R5 ;  /* 0x0000000500277202 */ /* 0x002fc60000000f00 */
[----:B--2---:R-:W-:-:S03]  /*1d1d0*/  IMAD.WIDE R4, R4, 0x2, R38 ;  /* 0x0000000204047825 */ /* 0x004fc600078e0226 */
[C---:B------:R-:W-:Y:S02]  /*1d1e0*/  IADD3 R10, P0, R4.reuse, 0x40, RZ ;  /* 0x00000040040a7810 */ /* 0x040fe40007f1e0ff */
[C---:B------:R-:W-:Y:S02]  /*1d1f0*/  LOP3.LUT R7, R4.reuse, 0x380, RZ, 0xc0, !PT ;  /* 0x0000038004077812 */ /* 0x040fe400078ec0ff */
[----:B------:R-:W-:Y:S02]  /*1d200*/  IADD3.X R25, RZ, R5, RZ, P0, !PT ;  /* 0x00000005ff197210 */ /* 0x000fe400007fe4ff */
[C---:B------:R-:W-:Y:S02]  /*1d210*/  ISETP.NE.AND P0, PT, R221.reuse, RZ, PT ;  /* 0x000000ffdd00720c */ /* 0x040fe40003f05270 */
[C---:B------:R-:W-:Y:S02]  /*1d220*/  IADD3 R35, P5, R4.reuse, 0x20, RZ ;  /* 0x0000002004237810 */ /* 0x040fe40007fbe0ff */
[----:B------:R-:W-:Y:S01]  /*1d230*/  SEL R221, R221, UR4, P0 ;  /* 0x00000004dddd7c07 */ /* 0x000fe20008000000 */
[----:B------:R-:W-:Y:S05]  /*1d240*/  WARPSYNC.ALL ;  /* 0x0000000000007948 */ /* 0x000fea0003800000 */
[----:B------:R-:W-:Y:S01]  /*1d250*/  SHF.R.U64 R7, R7, 0x3, RZ ;  /* 0x0000000307077819 */ /* 0x000fe200000012ff */
[--C-:B------:R-:W-:Y:S01]  /*1d260*/  IMAD.X R27, RZ, RZ, R5.reuse, P5 ;  /* 0x000000ffff1b7224 */ /* 0x100fe200028e0605 */
[----:B------:R-:W-:Y:S01]  /*1d270*/  IADD3 R41, P1, R4, 0x60, RZ ;  /* 0x0000006004297810 */ /* 0x000fe20007f3e0ff */
[----:B------:R-:W-:Y:S01]  /*1d280*/  ULDC.64 UR6, c[0x0][0xc08] ;  /* 0x0003020000067ab9 */ /* 0x000fe20000000a00 */
[----:B------:R-:W-:Y:S01]  /*1d290*/  LOP3.LUT R8, R10, 0x380, RZ, 0xc0, !PT ;  /* 0x000003800a087812 */ /* 0x000fe200078ec0ff */
[----:B------:R-:W-:Y:S01]  /*1d2a0*/  ULDC.64 UR4, c[0x0][0xc00] ;  /* 0x0003000000047ab9 */ /* 0x000fe20000000a00 */
[----:B------:R-:W-:Y:S01]  /*1d2b0*/  LOP3.LUT R6, R35, 0x380, RZ, 0xc0, !PT ;  /* 0x0000038023067812 */ /* 0x000fe200078ec0ff */
[----:B------:R-:W-:Y:S01]  /*1d2c0*/  IMAD.X R15, RZ, RZ, R5, P1 ;  /* 0x000000ffff0f7224 */ /* 0x000fe200008e0605 */
[----:B------:R-:W-:-:S02]  /*1d2d0*/  IADD3 R43, P2, R4, 0x4000, RZ ;  /* 0x00004000042b7810 */ /* 0x000fc40007f5e0ff */
[C---:B---3--:R-:W-:Y:S02]  /*1d2e0*/  IADD3 R28, P3, R4.reuse, 0x4020, RZ ;  /* 0x00004020041c7810 */ /* 0x048fe40007f7e0ff */
[C---:B------:R-:W-:Y:S01]  /*1d2f0*/  IADD3 R45, P4, R4.reuse, 0x4040, RZ ;  /* 0x00004040042d7810 */ /* 0x040fe20007f9e0ff */
[--C-:B------:R-:W-:Y:S01]  /*1d300*/  IMAD.X R13, RZ, RZ, R5.reuse, P2 ;  /* 0x000000ffff0d7224 */ /* 0x100fe200010e0605 */
[----:B------:R-:W-:Y:S01]  /*1d310*/  BAR.SYNC.DEFER_BLOCKING 0x1, 0x100 ;  /* 0x0044000000007b1d */ /* 0x000fe20000010000 */
[----:B------:R-:W-:Y:S01]  /*1d320*/  IADD3 R47, P5, R4, 0x4060, RZ ;  /* 0x00004060042f7810 */ /* 0x000fe20007fbe0ff */
[--C-:B------:R-:W-:Y:S01]  /*1d330*/  IMAD.X R11, RZ, RZ, R5.reuse, P3 ;  /* 0x000000ffff0b7224 */ /* 0x100fe200018e0605 */
[----:B------:R-:W-:Y:S01]  /*1d340*/  LOP3.LUT R4, R7, R4, RZ, 0x3c, !PT ;  /* 0x0000000407047212 */ /* 0x000fe200078e3cff */
[--C-:B------:R-:W-:Y:S01]  /*1d350*/  IMAD.X R9, RZ, RZ, R5.reuse, P4 ;  /* 0x000000ffff097224 */ /* 0x100fe200020e0605 */
[----:B------:R-:W-:Y:S01]  /*1d360*/  LOP3.LUT R12, R41, 0x380, RZ, 0xc0, !PT ;  /* 0x00000380290c7812 */ /* 0x000fe200078ec0ff */
[----:B------:R-:W-:Y:S01]  /*1d370*/  IMAD.X R33, RZ, RZ, R5, P5 ;  /* 0x000000ffff217224 */ /* 0x000fe200028e0605 */
[----:B------:R-:W-:-:S02]  /*1d380*/  SHF.R.U64 R7, R8, 0x3, RZ ;  /* 0x0000000308077819 */ /* 0x000fc400000012ff */
[----:B------:R-:W-:Y:S02]  /*1d390*/  SHF.R.U64 R6, R6, 0x3, RZ ;  /* 0x0000000306067819 */ /* 0x000fe400000012ff */
[----:B------:R-:W-:Y:S02]  /*1d3a0*/  SHF.R.U64 R8, R12, 0x3, RZ ;  /* 0x000000030c087819 */ /* 0x000fe400000012ff */
[----:B-----5:R-:W-:Y:S02]  /*1d3b0*/  LOP3.LUT R24, R7, R10, RZ, 0x3c, !PT ;  /* 0x0000000a07187212 */ /* 0x020fe400078e3cff */
[----:B------:R-:W-:Y:S02]  /*1d3c0*/  LOP3.LUT R26, R6, R35, RZ, 0x3c, !PT ;  /* 0x00000023061a7212 */ /* 0x000fe400078e3cff */
[----:B------:R-:W-:Y:S02]  /*1d3d0*/  LOP3.LUT R7, R28, 0x380, RZ, 0xc0, !PT ;  /* 0x000003801c077812 */ /* 0x000fe400078ec0ff */
[----:B------:R-:W-:-:S02]  /*1d3e0*/  LOP3.LUT R6, R43, 0x380, RZ, 0xc0, !PT ;  /* 0x000003802b067812 */ /* 0x000fc400078ec0ff */
[----:B------:R-:W-:Y:S02]  /*1d3f0*/  LOP3.LUT R14, R8, R41, RZ, 0x3c, !PT ;  /* 0x00000029080e7212 */ /* 0x000fe400078e3cff */
[----:B------:R-:W-:Y:S01]  /*1d400*/  LOP3.LUT R8, R45, 0x380, RZ, 0xc0, !PT ;  /* 0x000003802d087812 */ /* 0x000fe200078ec0ff */
[----:B------:R-:W1:Y:S01]  /*1d410*/  LDC.64 R40, c[0x0][0xc00] ;  /* 0x00030000ff287b82 */ /* 0x000e620000000a00 */
[----:B------:R-:W-:Y:S02]  /*1d420*/  SHF.R.U64 R7, R7, 0x3, RZ ;  /* 0x0000000307077819 */ /* 0x000fe400000012ff */
[----:B------:R-:W-:Y:S02]  /*1d430*/  SHF.R.U64 R6, R6, 0x3, RZ ;  /* 0x0000000306067819 */ /* 0x000fe400000012ff */
[----:B------:R-:W-:Y:S02]  /*1d440*/  LOP3.LUT R32, R47, 0x380, RZ, 0xc0, !PT ;  /* 0x000003802f207812 */ /* 0x000fe400078ec0ff */
[----:B------:R-:W-:-:S02]  /*1d450*/  ISETP.NE.U32.AND P0, PT, RZ, UR6, PT ;  /* 0x00000006ff007c0c */ /* 0x000fc4000bf05070 */
[----:B------:R-:W-:Y:S02]  /*1d460*/  SHF.R.U64 R8, R8, 0x3, RZ ;  /* 0x0000000308087819 */ /* 0x000fe400000012ff */
[----:B------:R-:W-:Y:S02]  /*1d470*/  LOP3.LUT R10, R7, R28, RZ, 0x3c, !PT ;  /* 0x0000001c070a7212 */ /* 0x000fe400078e3cff */
[----:B------:R-:W-:Y:S02]  /*1d480*/  LOP3.LUT R12, R6, R43, RZ, 0x3c, !PT ;  /* 0x0000002b060c7212 */ /* 0x000fe400078e3cff */
[----:B------:R-:W-:Y:S02]  /*1d490*/  MOV R28, R4 ;  /* 0x00000004001c7202 */ /* 0x000fe40000000f00 */
[----:B------:R-:W-:Y:S02]  /*1d4a0*/  F2FP.F16.F32.PACK_AB R4, R21, R20 ;  /* 0x000000141504723e */ /* 0x000fe400000000ff */
[----:B------:R-:W-:-:S02]  /*1d4b0*/  F2FP.F16.F32.PACK_AB R5, R91, R90 ;  /* 0x0000005a5b05723e */ /* 0x000fc400000000ff */
[----:B------:R-:W-:Y:S02]  /*1d4c0*/  F2FP.F16.F32.PACK_AB R6, R37, R36 ;  /* 0x000000242506723e */ /* 0x000fe400000000ff */
[----:B------:R-:W-:Y:S01]  /*1d4d0*/  F2FP.F16.F32.PACK_AB R7, R95, R94 ;  /* 0x0000005e5f07723e */ /* 0x000fe200000000ff */
[----:B-1----:R-:W-:Y:S01]  /*1d4e0*/  IMAD.WIDE R40, R222, 0x4, R40 ;  /* 0x00000004de287825 */ /* 0x002fe200078e0228 */
[----:B------:R-:W-:Y:S02]  /*1d4f0*/  SHF.R.U64 R32, R32, 0x3, RZ ;  /* 0x0000000320207819 */ /* 0x000fe400000012ff */
[----:B------:R-:W-:Y:S01]  /*1d500*/  ISETP.NE.AND.EX P0, PT, RZ, UR7, PT, P0 ;  /* 0x00000007ff007c0c */ /* 0x000fe2000bf05300 */
[----:B------:R1:W-:Y:S01]  /*1d510*/  STSM.16.M88.4 [R28], R4 ;  /* 0x000000041c007844 */ /* 0x0003e20000000200 */
[----:B------:R-:W-:Y:S02]  /*1d520*/  LOP3.LUT R8, R8, R45, RZ, 0x3c, !PT ;  /* 0x0000002d08087212 */ /* 0x000fe400078e3cff */
[----:B------:R-:W-:-:S02]  /*1d530*/  LOP3.LUT R32, R32, R47, RZ, 0x3c, !PT ;  /* 0x0000002f20207212 */ /* 0x000fc400078e3cff */
[----:B------:R-:W-:Y:S02]  /*1d540*/  MOV R47, R26 ;  /* 0x0000001a002f7202 */ /* 0x000fe40000000f00 */
[----:B------:R-:W-:Y:S02]  /*1d550*/  MOV R43, R10 ;  /* 0x0000000a002b7202 */ /* 0x000fe40000000f00 */
[----:B------:R-:W-:Y:S02]  /*1d560*/  MOV R42, R8 ;  /* 0x00000008002a7202 */ /* 0x000fe40000000f00 */
[----:B------:R-:W-:Y:S02]  /*1d570*/  MOV R46, R24 ;  /* 0x00000018002e7202 */ /* 0x000fe40000000f00 */
[----:B------:R-:W-:Y:S02]  /*1d580*/  MOV R45, R14 ;  /* 0x0000000e002d7202 */ /* 0x000fe40000000f00 */
        /* <DEDUP_REMOVED lines=12> */
[----:B------:R-:W-:Y:S01]  /*1d650*/  STSM.16.M88.4 [R46], R8 ;  /* 0x000000082e007844 */ /* 0x000fe20000000200 */
[----:B------:R-:W-:Y:S02]  /*1d660*/  F2FP.F16.F32.PACK_AB R14, R117, R116 ;  /* 0x00000074750e723e */ /* 0x000fe400000000ff */
[----:B------:R-:W-:Y:S02]  /*1d670*/  F2FP.F16.F32.PACK_AB R15, R119, R118 ;  /* 0x00000076770f723e */ /* 0x000fe400000000ff */
[----:B------:R-:W-:-:S02]  /*1d680*/  F2FP.F16.F32.PACK_AB R24, R121, R120 ;  /* 0x000000787918723e */ /* 0x000fc400000000ff */
[----:B------:R-:W-:Y:S01]  /*1d690*/  F2FP.F16.F32.PACK_AB R25, R123, R122 ;  /* 0x0000007a7b19723e */ /* 0x000fe200000000ff */
[----:B------:R2:W-:Y:S01]  /*1d6a0*/  STSM.16.M88.4 [R45], R12 ;  /* 0x0000000c2d007844 */ /* 0x0005e20000000200 */
[----:B------:R-:W-:Y:S02]  /*1d6b0*/  F2FP.F16.F32.PACK_AB R26, R125, R124 ;  /* 0x0000007c7d1a723e */ /* 0x000fe400000000ff */
[----:B------:R-:W-:Y:S02]  /*1d6c0*/  F2FP.F16.F32.PACK_AB R27, R127, R126 ;  /* 0x0000007e7f1b723e */ /* 0x000fe400000000ff */
[----:B------:R-:W-:Y:S02]  /*1d6d0*/  MOV R28, R32 ;  /* 0x00000020001c7202 */ /* 0x000fe40000000f00 */
[----:B------:R-:W-:Y:S01]  /*1d6e0*/  F2FP.F16.F32.PACK_AB R32, R129, R128 ;  /* 0x000000808120723e */ /* 0x000fe200000000ff */
[----:B------:R-:W-:Y:S01]  /*1d6f0*/  STSM.16.M88.4 [R44], R24 ;  /* 0x000000182c007844 */ /* 0x000fe20000000200 */
[----:B------:R-:W-:-:S02]  /*1d700*/  F2FP.F16.F32.PACK_AB R33, R131, R130 ;  /* 0x000000828321723e */ /* 0x000fc400000000ff */
[----:B------:R-:W-:Y:S02]  /*1d710*/  F2FP.F16.F32.PACK_AB R35, R135, R134 ;  /* 0x000000868723723e */ /* 0x000fe400000000ff */
[----:B-1----:R-:W-:Y:S02]  /*1d720*/  F2FP.F16.F32.PACK_AB R4, R137, R136 ;  /* 0x000000888904723e */ /* 0x002fe400000000ff */
[----:B------:R-:W-:Y:S01]  /*1d730*/  F2FP.F16.F32.PACK_AB R5, R139, R138 ;  /* 0x0000008a8b05723e */ /* 0x000fe200000000ff */
[----:B--2---:R-:W1:Y:S01]  /*1d740*/  @P0 LDC.64 R14, c[0x0][0xc08] ;  /* 0x00030200ff0e0b82 */ /* 0x004e620000000a00 */
[----:B------:R-:W-:Y:S01]  /*1d750*/  F2FP.F16.F32.PACK_AB R6, R141, R140 ;  /* 0x0000008c8d06723e */ /* 0x000fe200000000ff */
[----:B------:R1:W-:Y:S01]  /*1d760*/  STSM.16.M88.4 [R43], R32 ;  /* 0x000000202b007844 */ /* 0x0003e20000000200 */
[----:B------:R-:W-:Y:S02]  /*1d770*/  F2FP.F16.F32.PACK_AB R7, R143, R142 ;  /* 0x0000008e8f07723e */ /* 0x000fe400000000ff */
[----:B------:R-:W-:-:S02]  /*1d780*/  F2FP.F16.F32.PACK_AB R8, R145, R144 ;  /* 0x000000909108723e */ /* 0x000fc400000000ff */
[----:B------:R-:W-:Y:S01]  /*1d790*/  F2FP.F16.F32.PACK_AB R9, R147, R146 ;  /* 0x000000929309723e */ /* 0x000fe200000000ff */
[----:B------:R2:W-:Y:S01]  /*1d7a0*/  STSM.16.M88.4 [R42], R4 ;  /* 0x000000042a007844 */ /* 0x0005e20000000200 */
[----:B------:R-:W-:Y:S02]  /*1d7b0*/  F2FP.F16.F32.PACK_AB R10, R149, R148 ;  /* 0x00000094950a723e */ /* 0x000fe400000000ff */
[----:B------:R-:W-:Y:S02]  /*1d7c0*/  F2FP.F16.F32.PACK_AB R11, R151, R150 ;  /* 0x00000096970b723e */ /* 0x000fe400000000ff */
[----:B------:R-:W-:Y:S01]  /*1d7d0*/  ISETP.NE.U32.AND P3, PT, RZ, UR4, PT ;  /* 0x00000004ff007c0c */ /* 0x000fe2000bf65070 */
[----:B------:R-:W-:Y:S01]  /*1d7e0*/  ULDC UR6, c[0x0][0xa88] ;  /* 0x0002a20000067ab9 */ /* 0x000fe20000000800 */
[----:B------:R-:W-:Y:S01]  /*1d7f0*/  MOV R12, RZ ;  /* 0x000000ff000c7202 */ /* 0x000fe20000000f00 */
[----:B------:R3:W-:Y:S01]  /*1d800*/  STSM.16.M88.4 [R28], R8 ;  /* 0x000000081c007844 */ /* 0x0007e20000000200 */
[----:B------:R-:W-:Y:S01]  /*1d810*/  BAR.SYNC.DEFER_BLOCKING 0x1, 0x100 ;  /* 0x0044000000007b1d */ /* 0x000fe20000010000 */
[----:B------:R-:W-:Y:S01]  /*1d820*/  ISETP.NE.AND.EX P3, PT, RZ, UR5, PT, P3 ;  /* 0x00000005ff007c0c */ /* 0x000fe2000bf65330 */
[----:B------:R-:W-:-:S02]  /*1d830*/  IMAD.U32 R13, RZ, RZ, UR6 ;  /* 0x00000006ff0d7e24 */ /* 0x000fc4000f8e00ff */
[----:B-1----:R-:W-:Y:S01]  /*1d840*/  @P0 IMAD.WIDE R32, R222, 0x4, R14 ;  /* 0x00000004de200825 */ /* 0x002fe200078e020e */
[----:B------:R-:W-:-:S03]  /*1d850*/  ISETP.GT.AND P1, PT, R221, 0x1, PT ;  /* 0x00000001dd00780c */ /* 0x000fc60003f24270 */
[----:B--2---:R-:W-:Y:S01]  /*1d860*/  IMAD.MOV.U32 R6, RZ, RZ, 0x9b8 ;  /* 0x000009b8ff067424 */ /* 0x004fe200078e00ff */
[----:B---3--:R-:W1:Y:S05]  /*1d870*/  LDC R8, c[0x0][0xbe8] ;  /* 0x0002fa00ff087b82 */ /* 0x008e6a0000000800 */
[----:B------:R2:W5:Y:S04]  /*1d880*/  @P3 LDG.E R12, desc[UR54][R40.64] ;  /* 0x00000036280c3981 */ /* 0x000568000c1e1900 */
[----:B------:R2:W5:Y:S01]  /*1d890*/  @P0 LDG.E R13, desc[UR54][R32.64] ;  /* 0x00000036200d0981 */ /* 0x000562000c1e1900 */
[----:B------:R-:W-:-:S04]  /*1d8a0*/  SEL R6, R6, 0x978, P1 ;  /* 0x0000097806067807 */ /* 0x000fc80000800000 */
[----:B------:R2:W3:Y:S01]  /*1d8b0*/  LDC.64 R24, c[0x0][R6+0x220] ;  /* 0x0000880006187b82 */ /* 0x0004e20000000a00 */
[----:B-1----:R-:W-:-:S07]  /*1d8c0*/  ISETP.NE.AND P2, PT, R8, 0x1, PT ;  /* 0x000000010800780c */ /* 0x002fce0003f45270 */
[----:B------:R2:W1:Y:S08]  /*1d8d0*/  LDC.64 R26, c[0x0][R6+0x218] ;  /* 0x00008600061a7b82 */ /* 0x0004700000000a00 */
[----:B------:R2:W0:Y:S01]  /*1d8e0*/  LDC.64 R14, c[0x0][R6+0x228] ;  /* 0x00008a00060e7b82 */ /* 0x0004220000000a00 */
[----:B---3--:R-:W-:Y:S05]  /*1d8f0*/  @P0 BRA `(.L_x_1942) ;  /* 0x0000000000100947 */ /* 0x008fea0003800000 */
[----:B------:R-:W-:Y:S05]  /*1d900*/  @!P3 BRA `(.L_x_1942) ;  /* 0x00000000000cb947 */ /* 0x000fea0003800000 */
[----:B------:R-:W3:Y:S04]  /*1d910*/  LDG.E R4, desc[UR54][R40.64] ;  /* 0x0000003628047981 */ /* 0x000ee8000c1e1900 */
[----:B-----5:R-:W3:Y:S02]  /*1d920*/  LDG.E R13, desc[UR54][R40.64+0x4] ;  /* 0x00000436280d7981 */ /* 0x020ee4000c1e1900 */
[----:B---3--:R-:W-:-:S07]  /*1d930*/  IMAD.IADD R13, R13, 0x1, -R4 ;  /* 0x000000010d0d7824 */ /* 0x008fce00078e0a04 */
.L_x_1942:
[----:B--2---:R-:W2:Y:S04]  /*1d940*/  LDL R40, [R1+0x38] ;  /* 0x0000380001287983 */ /* 0x004ea80000100800 */
[----:B------:R-:W3:Y:S01]  /*1d950*/  LDL R34, [R1+0x8] ;  /* 0x0000080001227983 */ /* 0x000ee20000100800 */
[----:B------:R-:W4:Y:S01]  /*1d960*/  LDC.64 R6, c[0x0][R6+0x210] ;  /* 0x0000840006067b82 */ /* 0x000f220000000a00 */
[----:B------:R-:W-:Y:S01]  /*1d970*/  ISETP.NE.U32.AND P0, PT, RZ, UR4, PT ;  /* 0x00000004ff007c0c */ /* 0x000fe2000bf05070 */
[----:B------:R-:W-:Y:S01]  /*1d980*/  IMAD.IADD R41, R200, 0x1, R198 ;  /* 0x00000001c8297824 */ /* 0x000fe200078e02c6 */
[----:B------:R-:W-:Y:S02]  /*1d990*/  SHF.R.S32.HI R9, RZ, 0x1f, R222 ;  /* 0x0000001fff097819 */ /* 0x000fe400000114de */
[----:B------:R-:W-:-:S03]  /*1d9a0*/  ISETP.NE.AND.EX P0, PT, RZ, UR5, PT, P0 ;  /* 0x00000005ff007c0c */ /* 0x000fc6000bf05300 */
[----:B------:R-:W0:Y:S01]  /*1d9b0*/  @P2 LDC R28, c[0x0][0xbec] ;  /* 0x0002fb00ff1c2b82 */ /* 0x000e220000000800 */
[----:B------:R-:W-:Y:S02]  /*1d9c0*/  SEL R10, R222, RZ, !P0 ;  /* 0x000000ffde0a7207 */ /* 0x000fe40004000000 */
[----:B------:R-:W-:-:S03]  /*1d9d0*/  SEL R9, R9, RZ, !P0 ;  /* 0x000000ff09097207 */ /* 0x000fc60004000000 */
[-C--:B------:R-:W-:Y:S02]  /*1d9e0*/  IMAD R11, R25, R10.reuse, RZ ;  /* 0x0000000a190b7224 */ /* 0x080fe400078e02ff */
[----:B------:R-:W4:Y:S02]  /*1d9f0*/  @P2 LDC R35, c[0x0][0xbf0] ;  /* 0x0002fc00ff232b82 */ /* 0x000f240000000800 */
[----:B------:R-:W-:Y:S01]  /*1da00*/  IMAD R33, R24, R9, R11 ;  /* 0x0000000918217224 */ /* 0x000fe200078e020b */
[----:B------:R-:W-:Y:S01]  /*1da10*/  SEL R9, R223, RZ, P1 ;  /* 0x000000ffdf097207 */ /* 0x000fe20000800000 */
[-C--:B-1----:R-:W-:Y:S02]  /*1da20*/  IMAD R11, R27, R195.reuse, RZ ;  /* 0x000000c31b0b7224 */ /* 0x082fe400078e02ff */
[----:B------:R-:W-:Y:S02]  /*1da30*/  IMAD.WIDE.U32 R26, R26, R195, RZ ;  /* 0x000000c31a1a7225 */ /* 0x000fe400078e00ff */
[----:B------:R-:W1:Y:S02]  /*1da40*/  LDC.64 R4, c[0x0][0xba8] ;  /* 0x0002ea00ff047b82 */ /* 0x000e640000000a00 */
[----:B------:R-:W-:-:S04]  /*1da50*/  IMAD.WIDE.U32 R24, R24, R10, RZ ;  /* 0x0000000a18187225 */ /* 0x000fc800078e00ff */
[----:B------:R-:W-:Y:S01]  /*1da60*/  IMAD.IADD R32, R27, 0x1, R11 ;  /* 0x000000011b207824 */ /* 0x000fe200078e020b */
[--C-:B-----5:R-:W-:Y:S01]  /*1da70*/  IADD3 R26, P0, P3, R24, R26, R12.reuse ;  /* 0x0000001a181a7210 */ /* 0x120fe20007b1e00c */
[----:B0-----:R-:W-:Y:S01]  /*1da80*/  @P2 IMAD.HI.U32 R24, R41, R28, RZ ;  /* 0x0000001c29182227 */ /* 0x001fe200078e00ff */
[----:B------:R-:W-:Y:S02]  /*1da90*/  IADD3 R33, R25, R33, RZ ;  /* 0x0000002119217210 */ /* 0x000fe40007ffe0ff */
[----:B------:R-:W-:Y:S01]  /*1daa0*/  SHF.R.S32.HI R11, RZ, 0x1f, R12 ;  /* 0x0000001fff0b7819 */ /* 0x000fe2000001140c */
[----:B------:R-:W-:Y:S02]  /*1dab0*/  IMAD.MOV.U32 R25, RZ, RZ, R41 ;  /* 0x000000ffff197224 */ /* 0x000fe400078e0029 */
[----:B------:R-:W-:Y:S01]  /*1dac0*/  IMAD R27, R15, R9, RZ ;  /* 0x000000090f1b7224 */ /* 0x000fe200078e02ff */
[----:B----4-:R-:W-:Y:S01]  /*1dad0*/  @P2 SHF.R.U32.HI R25, RZ, R35, R24 ;  /* 0x00000023ff192219 */ /* 0x010fe20000011618 */
[----:B------:R-:W-:Y:S01]  /*1dae0*/  IMAD.WIDE.U32 R14, R14, R9, RZ ;  /* 0x000000090e0e7225 */ /* 0x000fe200078e00ff */
[----:B------:R-:W-:-:S03]  /*1daf0*/  IADD3.X R24, R33, R32, R11, P0, P3 ;  /* 0x0000002021187210 */ /* 0x000fc600007e640b */
[----:B------:R-:W-:Y:S01]  /*1db00*/  IMAD.MOV R9, RZ, RZ, -R25 ;  /* 0x000000ffff097224 */ /* 0x000fe200078e0a19 */
[----:B------:R-:W-:Y:S01]  /*1db10*/  IADD3 R14, P0, P3, R25, R26, R14 ;  /* 0x0000001a190e7210 */ /* 0x000fe20007b1e00e */
[----:B------:R-:W-:Y:S01]  /*1db20*/  IMAD.IADD R27, R15, 0x1, R27 ;  /* 0x000000010f1b7824 */ /* 0x000fe200078e021b */
[----:B-1----:R-:W0:Y:S01]  /*1db30*/  @!P1 LDC R4, c[0x0][0xb50] ;  /* 0x0002d400ff049b82 */ /* 0x002e220000000800 */
[----:B------:R-:W-:Y:S01]  /*1db40*/  IMAD R9, R8, R9, R41 ;  /* 0x0000000908097224 */ /* 0x000fe200078e0229 */
[----:B------:R-:W-:-:S03]  /*1db50*/  SHF.R.S32.HI R15, RZ, 0x1f, R25 ;  /* 0x0000001fff0f7819 */ /* 0x000fc60000011419 */
[----:B------:R-:W-:Y:S01]  /*1db60*/  IMAD R7, R7, R9, RZ ;  /* 0x0000000907077224 */ /* 0x000fe200078e02ff */
[----:B------:R-:W-:Y:S02]  /*1db70*/  SHF.R.S32.HI R25, RZ, 0x1f, R9 ;  /* 0x0000001fff197819 */ /* 0x000fe40000011409 */
[----:B------:R-:W1:Y:S01]  /*1db80*/  @!P1 LDC R5, c[0x0][0xb54] ;  /* 0x0002d500ff059b82 */ /* 0x000e620000000800 */
[----:B------:R-:W-:Y:S02]  /*1db90*/  IADD3.X R15, R15, R24, R27, P0, P3 ;  /* 0x000000180f0f7210 */ /* 0x000fe400007e641b */
[C---:B------:R-:W-:Y:S02]  /*1dba0*/  IMAD R25, R6.reuse, R25, R7 ;  /* 0x0000001906197224 */ /* 0x040fe400078e0207 */
[----:B------:R-:W-:-:S04]  /*1dbb0*/  IMAD.WIDE.U32 R6, R6, R9, R14 ;  /* 0x0000000906067225 */ /* 0x000fc800078e000e */
[----:B------:R-:W-:Y:S02]  /*1dbc0*/  IMAD.IADD R7, R7, 0x1, R25 ;  /* 0x0000000107077824 */ /* 0x000fe400078e0219 */
[----:B------:R-:W-:Y:S01]  /*1dbd0*/  IMAD R9, R13, R8, RZ ;  /* 0x000000080d097224 */ /* 0x000fe200078e02ff */
[----:B0-----:R-:W-:-:S05]  /*1dbe0*/  LEA R24, P0, R6, R4, 0x2 ;  /* 0x0000000406187211 */ /* 0x001fca00078010ff */
[----:B------:R-:W-:Y:S01]  /*1dbf0*/  SHFL.IDX PT, R4, R24, RZ, 0x1c1f ;  /* 0x001c1fff18047589 */ /* 0x000fe200000e0000 */
[----:B-1----:R-:W-:-:S03]  /*1dc00*/  LEA.HI.X R7, R6, R5, R7, 0x2, P0 ;  /* 0x0000000506077211 */ /* 0x002fc600000f1407 */
[----:B------:R-:W-:Y:S04]  /*1dc10*/  SHFL.IDX PT, R14, R24, 0x1, 0x1c1f ;  /* 0x003c1f00180e7f89 */ /* 0x000fe800000e0000 */
[----:B------:R-:W0:Y:S04]  /*1dc20*/  SHFL.IDX PT, R5, R7, RZ, 0x1c1f ;  /* 0x001c1fff07057589 */ /* 0x000e2800000e0000 */
[----:B------:R-:W1:Y:S01]  /*1dc30*/  SHFL.IDX PT, R15, R7, 0x1, 0x1c1f ;  /* 0x003c1f00070f7f89 */ /* 0x000e6200000e0000 */
[----:B--2---:R-:W-:Y:S01]  /*1dc40*/  IMAD.IADD R26, R40, 0x1, R198 ;  /* 0x00000001281a7824 */ /* 0x004fe200078e02c6 */
[----:B---3--:R-:W-:-:S04]  /*1dc50*/  LOP3.LUT P0, RZ, R34, 0x3, RZ, 0xc0, !PT ;  /* 0x0000000322ff7812 */ /* 0x008fc8000780c0ff */
[C---:B------:R-:W-:Y:S02]  /*1dc60*/  IADD3 R6, R26.reuse, 0x8, RZ ;  /* 0x000000081a067810 */ /* 0x040fe40007ffe0ff */
[-C--:B------:R-:W-:Y:S02]  /*1dc70*/  ISETP.GE.OR P3, PT, R26, R9.reuse, P0 ;  /* 0x000000091a00720c */ /* 0x080fe40000766670 */
[----:B------:R-:W-:-:S11]  /*1dc80*/  ISETP.GE.OR P0, PT, R6, R9, P0 ;  /* 0x000000090600720c */ /* 0x000fd60000706670 */
[----:B0-----:R0:W-:Y:S04]  /*1dc90*/  @!P3 ST.E desc[UR54][R4.64], R3 ;  /* 0x000000030400b985 */ /* 0x0011e8000c101936 */
[----:B-1----:R0:W-:Y:S01]  /*1dca0*/  @!P0 ST.E desc[UR54][R14.64], R0 ;  /* 0x000000000e008985 */ /* 0x0021e2000c101936 */
[----:B------:R-:W-:Y:S05]  /*1dcb0*/  @P1 BRA `(.L_x_1943) ;  /* 0x0000000800a41947 */ /* 0x000fea0003800000 */
[----:B0-----:R-:W-:Y:S01]  /*1dcc0*/  IMAD R3, R188, 0x8, R220 ;  /* 0x00000008bc037824 */ /* 0x001fe200078e02dc */
[----:B------:R-:W0:Y:S01]  /*1dcd0*/  @P2 LDC R15, c[0x0][0xbec] ;  /* 0x0002fb00ff0f2b82 */ /* 0x000e220000000800 */
[----:B------:R-:W-:Y:S02]  /*1dce0*/  ULDC.64 UR4, c[0x0][0xaa0] ;  /* 0x0002a80000047ab9 */ /* 0x000fe40000000a00 */
[----:B------:R-:W-:-:S04]  /*1dcf0*/  IMAD.SHL.U32 R3, R3, 0x8, RZ ;  /* 0x0000000803037824 */ /* 0x000fc800078e00ff */
        /* <DEDUP_REMOVED lines=9> */
[--C-:B------:R-:W-:Y:S01]  /*1dd90*/  IMAD.X R25, RZ, RZ, R39.reuse, P5 ;  /* 0x000000ffff197224 */ /* 0x100fe200028e0627 */
[----:B------:R-:W-:Y:S01]  /*1dda0*/  LOP3.LUT R32, R32, R33, RZ, 0x3c, !PT ;  /* 0x0000002120207212 */ /* 0x000fe200078e3cff */
[----:B------:R-:W-:Y:S01]  /*1ddb0*/  IMAD.X R33, RZ, RZ, R39, P0 ;  /* 0x000000ffff217224 */ /* 0x000fe200000e0627 */
[C---:B------:R-:W-:Y:S02]  /*1ddc0*/  IADD3 R37, P1, R38.reuse, 0x3000, RZ ;  /* 0x0000300026257810 */ /* 0x040fe40007f3e0ff */
[C---:B------:R-:W-:Y:S01]  /*1ddd0*/  IADD3 R41, P3, R38.reuse, 0x4000, RZ ;  /* 0x0000400026297810 */ /* 0x040fe20007f7e0ff */
[----:B------:R-:W-:Y:S01]  /*1dde0*/  IMAD R11, R11, UR4, RZ ;  /* 0x000000040b0b7c24 */ /* 0x000fe2000f8e02ff */
[C---:B------:R-:W-:Y:S01]  /*1ddf0*/  IADD3 R45, P4, R38.reuse, 0x5000, RZ ;  /* 0x00005000262d7810 */ /* 0x040fe20007f9e0ff */
[----:B------:R-:W5:Y:S01]  /*1de00*/  LD.E.128 R24, desc[UR54][R24.64] ;  /* 0x0000003618187980 */ /* 0x000f62000c101d00 */
[----:B------:R-:W-:-:S02]  /*1de10*/  IADD3 R49, P5, R38, 0x6000, RZ ;  /* 0x0000600026317810 */ /* 0x000fc40007fbe0ff */
[C---:B------:R-:W-:Y:S01]  /*1de20*/  IADD3 R3, P0, R38.reuse, 0x7000, RZ ;  /* 0x0000700026037810 */ /* 0x040fe20007f1e0ff */
[----:B------:R-:W5:Y:S01]  /*1de30*/  LD.E.128 R32, desc[UR54][R32.64] ;  /* 0x0000003620207980 */ /* 0x000f62000c101d00 */
[----:B------:R-:W-:Y:S02]  /*1de40*/  LOP3.LUT R36, R37, 0x380, RZ, 0xc0, !PT ;  /* 0x0000038025247812 */ /* 0x000fe400078ec0ff */
[----:B------:R-:W-:Y:S01]  /*1de50*/  LOP3.LUT R40, R41, 0x380, RZ, 0xc0, !PT ;  /* 0x0000038029287812 */ /* 0x000fe200078ec0ff */
[----:B------:R-:W-:Y:S01]  /*1de60*/  IMAD.X R53, RZ, RZ, R39, P0 ;  /* 0x000000ffff357224 */ /* 0x000fe200000e0627 */
[----:B------:R-:W-:Y:S02]  /*1de70*/  LOP3.LUT R44, R45, 0x380, RZ, 0xc0, !PT ;  /* 0x000003802d2c7812 */ /* 0x000fe400078ec0ff */
[----:B------:R-:W-:Y:S02]  /*1de80*/  LOP3.LUT R48, R49, 0x380, RZ, 0xc0, !PT ;  /* 0x0000038031307812 */ /* 0x000fe400078ec0ff */
[----:B------:R-:W-:-:S02]  /*1de90*/  LOP3.LUT R5, R38, 0x380, RZ, 0xc0, !PT ;  /* 0x0000038026057812 */ /* 0x000fc400078ec0ff */
[----:B------:R-:W-:Y:S02]  /*1dea0*/  LOP3.LUT R0, R3, 0x380, RZ, 0xc0, !PT ;  /* 0x0000038003007812 */ /* 0x000fe400078ec0ff */
[----:B------:R-:W-:Y:S02]  /*1deb0*/  SHF.R.U64 R36, R36, 0x3, RZ ;  /* 0x0000000324247819 */ /* 0x000fe400000012ff */
[----:B------:R-:W-:Y:S02]  /*1dec0*/  SHF.R.U64 R40, R40, 0x3, RZ ;  /* 0x0000000328287819 */ /* 0x000fe400000012ff */
[----:B------:R-:W-:Y:S02]  /*1ded0*/  SHF.R.U64 R44, R44, 0x3, RZ ;  /* 0x000000032c2c7819 */ /* 0x000fe400000012ff */
[----:B------:R-:W-:Y:S02]  /*1dee0*/  SHF.R.U64 R48, R48, 0x3, RZ ;  /* 0x0000000330307819 */ /* 0x000fe400000012ff */
[----:B------:R-:W-:-:S02]  /*1def0*/  SHF.R.U64 R5, R5, 0x3, RZ ;  /* 0x0000000305057819 */ /* 0x000fc400000012ff */
[----:B------:R-:W-:Y:S01]  /*1df00*/  SHF.R.U64 R0, R0, 0x3, RZ ;  /* 0x0000000300007819 */ /* 0x000fe200000012ff */
[----:B------:R-:W-:Y:S01]  /*1df10*/  IMAD R11, R12, UR5, R11 ;  /* 0x000000050c0b7c24 */ /* 0x000fe2000f8e020b */
[----:B------:R-:W-:Y:S01]  /*1df20*/  LOP3.LUT R36, R36, R37, RZ, 0x3c, !PT ;  /* 0x0000002524247212 */ /* 0x000fe200078e3cff */
[--C-:B------:R-:W-:Y:S01]  /*1df30*/  IMAD.X R37, RZ, RZ, R39.reuse, P1 ;  /* 0x000000ffff257224 */ /* 0x100fe200008e0627 */
[----:B------:R-:W-:Y:S02]  /*1df40*/  LOP3.LUT R40, R40, R41, RZ, 0x3c, !PT ;  /* 0x0000002928287212 */ /* 0x000fe400078e3cff */
[----:B------:R-:W-:Y:S01]  /*1df50*/  LOP3.LUT R44, R44, R45, RZ, 0x3c, !PT ;  /* 0x0000002d2c2c7212 */ /* 0x000fe200078e3cff */
[--C-:B------:R-:W-:Y:S01]  /*1df60*/  IMAD.X R45, RZ, RZ, R39.reuse, P4 ;  /* 0x000000ffff2d7224 */ /* 0x100fe200020e0627 */
[----:B------:R-:W-:Y:S01]  /*1df70*/  LOP3.LUT R48, R48, R49, RZ, 0x3c, !PT ;  /* 0x0000003130307212 */ /* 0x000fe200078e3cff */
[--C-:B------:R-:W-:Y:S01]  /*1df80*/  IMAD.X R49, RZ, RZ, R39.reuse, P5 ;  /* 0x000000ffff317224 */ /* 0x100fe200028e0627 */
[----:B------:R-:W-:Y:S01]  /*1df90*/  LOP3.LUT R4, R5, R38, RZ, 0x3c, !PT ;  /* 0x0000002605047212 */ /* 0x000fe200078e3cff */
[----:B------:R-:W-:Y:S01]  /*1dfa0*/  IMAD.MOV.U32 R5, RZ, RZ, R39 ;  /* 0x000000ffff057224 */ /* 0x000fe200078e0027 */
[----:B------:R-:W-:Y:S01]  /*1dfb0*/  IADD3.X R41, RZ, R39, RZ, P3, !PT ;  /* 0x00000027ff297210 */ /* 0x000fe20001ffe4ff */
[----:B------:R-:W-:Y:S01]  /*1dfc0*/  IMAD.WIDE.U32 R12, R12, UR4, RZ ;  /* 0x000000040c0c7c25 */ /* 0x000fe2000f8e00ff */
[----:B------:R-:W-:Y:S01]  /*1dfd0*/  LOP3.LUT R52, R0, R3, RZ, 0x3c, !PT ;  /* 0x0000000300347212 */ /* 0x000fe200078e3cff */
[----:B------:R-:W5:Y:S01]  /*1dfe0*/  LD.E.128 R36, desc[UR54][R36.64] ;  /* 0x0000003624247980 */ /* 0x000f62000c101d00 */
[----:B------:R-:W-:Y:S01]  /*1dff0*/  LEA R3, R220, R188, 0x5 ;  /* 0x000000bcdc037211 */ /* 0x000fe200078e28ff */
[----:B------:R-:W-:Y:S01]  /*1e000*/  IMAD.IADD R13, R13, 0x1, R11 ;  /* 0x000000010d0d7824 */ /* 0x000fe200078e020b */
[----:B------:R-:W-:Y:S01]  /*1e010*/  ULDC.64 UR4, c[0x0][0xae8] ;  /* 0x0002ba0000047ab9 */ /* 0x000fe20000000a00 */
[----:B------:R-:W5:Y:S04]  /*1e020*/  LD.E.128 R4, desc[UR54][R4.64] ;  /* 0x0000003604047980 */ /* 0x000f68000c101d00 */
[----:B------:R-:W5:Y:S01]  /*1e030*/  LD.E.128 R40, desc[UR54][R40.64] ;  /* 0x0000003628287980 */ /* 0x000f62000c101d00 */
[----:B------:R-:W-:-:S03]  /*1e040*/  IMAD.WIDE.U32 R12, R195, UR4, R12 ;  /* 0x00000004c30c7c25 */ /* 0x000fc6000f8e000c */
[----:B------:R-:W5:Y:S01]  /*1e050*/  LD.E.128 R44, desc[UR54][R44.64] ;  /* 0x000000362c2c7980 */ /* 0x000f62000c101d00 */
[----:B------:R-:W-:-:S03]  /*1e060*/  IMAD.IADD R14, R198, 0x1, R3 ;  /* 0x00000001c60e7824 */ /* 0x000fc600078e0203 */
[----:B------:R-:W5:Y:S04]  /*1e070*/  LD.E.128 R48, desc[UR54][R48.64] ;  /* 0x0000003630307980 */ /* 0x000f68000c101d00 */
[----:B------:R-:W5:Y:S01]  /*1e080*/  LD.E.128 R52, desc[UR54][R52.64] ;  /* 0x0000003634347980 */ /* 0x000f62000c101d00 */
[----:B------:R-:W-:Y:S01]  /*1e090*/  @!PT LDS RZ, [RZ] ;  /* 0x00000000fffff984 */ /* 0x000fe20000000800 */
[----:B------:R-:W-:Y:S01]  /*1e0a0*/  @!PT LDS RZ, [RZ] ;  /* 0x00000000fffff984 */ /* 0x000fe20000000800 */
[----:B------:R-:W-:Y:S01]  /*1e0b0*/  @!PT LDS RZ, [RZ] ;  /* 0x00000000fffff984 */ /* 0x000fe20000000800 */
[----:B------:R-:W-:Y:S01]  /*1e0c0*/  @!PT LDS RZ, [RZ] ;  /* 0x00000000fffff984 */ /* 0x000fe20000000800 */
[----:B------:R2:W-:Y:S06]  /*1e0d0*/  MEMBAR.ALL.CTA ;  /* 0x0000000000007992 */ /* 0x0005ec0000008000 */
[----:B--2---:R-:W2:Y:S01]  /*1e0e0*/  FENCE.VIEW.ASYNC.S ;  /* 0x00000000000073c6 */ /* 0x004ea20000000000 */
[----:B------:R-:W-:Y:S01]  /*1e0f0*/  SHF.R.S32.HI R11, RZ, 0x1f, R10 ;  /* 0x0000001fff0b7819 */ /* 0x000fe2000001140a */
[----:B------:R-:W-:Y:S01]  /*1e100*/  IMAD R13, R195, UR5, R13 ;  /* 0x00000005c30d7c24 */ /* 0x000fe2000f8e020d */
[----:B------:R-:W-:Y:S01]  /*1e110*/  ULDC.64 UR4, c[0x0][0xaf0] ;  /* 0x0002bc0000047ab9 */ /* 0x000fe20000000a00 */
[----:B0-----:R-:W-:-:S04]  /*1e120*/  @P2 IMAD.HI.U32 R0, R14, R15, RZ ;  /* 0x0000000f0e002227 */ /* 0x001fc800078e00ff */
[----:B------:R-:W-:Y:S02]  /*1e130*/  IMAD R11, R11, UR4, RZ ;  /* 0x000000040b0b7c24 */ /* 0x000fe4000f8e02ff */
[----:B------:R-:W-:Y:S01]  /*1e140*/  IMAD.MOV.U32 R3, RZ, RZ, R14 ;  /* 0x000000ffff037224 */ /* 0x000fe200078e000e */
[----:B-1----:R-:W-:Y:S01]  /*1e150*/  @P2 SHF.R.U32.HI R3, RZ, R21, R0 ;  /* 0x00000015ff032219 */ /* 0x002fe20000011600 */
[C---:B------:R-:W-:Y:S02]  /*1e160*/  IMAD R15, R10.reuse, UR5, R11 ;  /* 0x000000050a0f7c24 */ /* 0x040fe4000f8e020b */
[----:B------:R-:W-:Y:S01]  /*1e170*/  IMAD.WIDE.U32 R10, R10, UR4, R12 ;  /* 0x000000040a0a7c25 */ /* 0x000fe2000f8e000c */
[----:B------:R-:W-:Y:S01]  /*1e180*/  SHF.R.S32.HI R12, RZ, 0x1f, R3 ;  /* 0x0000001fff0c7819 */ /* 0x000fe20000011403 */
[----:B------:R-:W-:Y:S02]  /*1e190*/  ULDC.64 UR4, c[0x0][0xae0] ;  /* 0x0002b80000047ab9 */ /* 0x000fe40000000a00 */
[----:B------:R-:W-:-:S02]  /*1e1a0*/  VIADD R0, R18, 0x28820 ;  /* 0x0002882012007836 */ /* 0x000fc40000000000 */
[----:B------:R-:W-:Y:S02]  /*1e1b0*/  IMAD.MOV R13, RZ, RZ, -R3 ;  /* 0x000000ffff0d7224 */ /* 0x000fe400078e0a03 */
[----:B------:R-:W-:Y:S01]  /*1e1c0*/  IMAD.IADD R11, R11, 0x1, R15 ;  /* 0x000000010b0b7824 */ /* 0x000fe200078e020f */
[----:B------:R-:W-:Y:S01]  /*1e1d0*/  PRMT R0, RZ, 0x654, R0 ;  /* 0x00000654ff007816 */ /* 0x000fe20000000000 */
[----:B------:R-:W-:Y:S02]  /*1e1e0*/  IMAD R12, R12, UR4, RZ ;  /* 0x000000040c0c7c24 */ /* 0x000fe4000f8e02ff */
[----:B------:R-:W-:Y:S01]  /*1e1f0*/  IMAD R13, R8, R13, R14 ;  /* 0x0000000d080d7224 */ /* 0x000fe200078e020e */
[----:B--2---:R0:W-:Y:S01]  /*1e200*/  SYNCS.ARRIVE.TRANS64.RED.A1T0 RZ, [R0+URZ], RZ ;  /* 0x000000ff00ff79a7 */ /* 0x0041e2000810043f */
[C---:B------:R-:W-:Y:S02]  /*1e210*/  IMAD R15, R3.reuse, UR5, R12 ;  /* 0x00000005030f7c24 */ /* 0x040fe4000f8e020c */
[----:B------:R-:W-:Y:S01]  /*1e220*/  IMAD.WIDE.U32 R10, R3, UR4, R10 ;  /* 0x00000004030a7c25 */ /* 0x000fe2000f8e000a */
[----:B------:R-:W-:Y:S01]  /*1e230*/  ULDC.64 UR4, c[0x0][0xad8] ;  /* 0x0002b60000047ab9 */ /* 0x000fe20000000a00 */
[----:B0-----:R-:W-:-:S03]  /*1e240*/  SHF.R.S32.HI R0, RZ, 0x1f, R13 ;  /* 0x0000001fff007819 */ /* 0x001fc6000001140d */
[----:B------:R-:W-:Y:S02]  /*1e250*/  IADD3 R11, R11, R15, RZ ;  /* 0x0000000f0b0b7210 */ /* 0x000fe40007ffe0ff */
[----:B------:R-:W-:Y:S02]  /*1e260*/  IMAD R0, R0, UR4, RZ ;  /* 0x0000000400007c24 */ /* 0x000fe4000f8e02ff */
[----:B------:R-:W-:-:S04]  /*1e270*/  IMAD.WIDE.U32 R10, R13, UR4, R10 ;  /* 0x000000040d0a7c25 */ /* 0x000fc8000f8e000a */
[----:B------:R-:W-:Y:S01]  /*1e280*/  IMAD R3, R13, UR5, R0 ;  /* 0x000000050d037c24 */ /* 0x000fe2000f8e0200 */
[----:B------:R-:W-:Y:S02]  /*1e290*/  ULDC.64 UR4, c[0x0][0xa80] ;  /* 0x0002a00000047ab9 */ /* 0x000fe40000000a00 */
[----:B------:R-:W-:Y:S01]  /*1e2a0*/  LEA R0, P0, R10, UR4, 0x1 ;  /* 0x000000040a007c11 */ /* 0x000fe2000f8008ff */
[----:B------:R-:W-:Y:S01]  /*1e2b0*/  IMAD.IADD R3, R11, 0x1, R3 ;  /* 0x000000010b037824 */ /* 0x000fe200078e0203 */
[----:B------:R-:W-:Y:S01]  /*1e2c0*/  UMOV UR4, 0xffffffff ;  /* 0xffffffff00047882 */ /* 0x000fe20000000000 */
[----:B------:R-:W-:-:S03]  /*1e2d0*/  IMAD.IADD R198, R188, 0x1, R198 ;  /* 0x00000001bcc67824 */ /* 0x000fc600078e02c6 */
[----:B------:R-:W-:Y:S01]  /*1e2e0*/  LEA.HI.X R8, R10, UR5, R3, 0x1, P0 ;  /* 0x000000050a087c11 */ /* 0x000fe200080f0c03 */
[----:B------:R-:W-:Y:S06]  /*1e2f0*/  BRA.DIV UR4, `(.L_x_1944) ;  /* 0x000000c204cc7947 */ /* 0x000fec000b800000 */
[----:B------:R0:W1:Y:S04]  /*1e300*/  SHFL.IDX PT, R3, R8, RZ, 0x181f ;  /* 0x00181fff08037589 */ /* 0x00006800000e0000 */
[----:B------:R0:W2:Y:S02]  /*1e310*/  SHFL.IDX PT, R14, R0, RZ, 0x181f ;  /* 0x00181fff000e7589 */ /* 0x0000a400000e0000 */
.L_x_2216:
[----:B------:R-:W-:Y:S01]  /*1e320*/  ISETP.GE.AND P0, PT, R198, R9, PT ;  /* 0x00000009c600720c */ /* 0x000fe20003f06270 */
[----:B------:R-:W-:-:S12]  /*1e330*/  BSSY B1, `(.L_x_1945) ;  /* 0x000000b000017945 */ /* 0x000fd80003800000 */
[----:B------:R-:W-:Y:S05]  /*1e340*/  @P0 BRA `(.L_x_1946) ;  /* 0x0000000000240947 */ /* 0x000fea0003800000 */
[----:B------:R-:W-:Y:S02]  /*1e350*/  ULDC UR4, c[0x0][0xac8] ;  /* 0x0002b20000047ab9 */ /* 0x000fe40000000800 */
[----:B------:R-:W-:Y:S02]  /*1e360*/  ISETP.GE.AND P0, PT, R16, UR4, PT ;  /* 0x0000000410007c0c */ /* 0x000fe4000bf06270 */
[----:B------:R-:W-:-:S11]  /*1e370*/  ISETP.GE.AND P1, PT, R2, UR4, PT ;  /* 0x0000000402007c0c */ /* 0x000fd6000bf26270 */
[-C--:B--2---:R-:W-:Y:S02]  /*1e380*/  @!P0 LEA R10, P2, R16, R14.reuse, 0x1 ;  /* 0x0000000e100a8211 */ /* 0x084fe400078408ff */
[----:B------:R-:W-:Y:S02]  /*1e390*/  @!P1 LEA R14, P3, R2, R14, 0x1 ;  /* 0x0000000e020e9211 */ /* 0x000fe400078608ff */
[-C--:B-1----:R-:W-:Y:S02]  /*1e3a0*/  @!P0 LEA.HI.X R11, R16, R3.reuse, R17, 0x1, P2 ;  /* 0x00000003100b8211 */ /* 0x082fe400010f0c11 */
[----:B------:R-:W-:-:S03]  /*1e3b0*/  @!P1 LEA.HI.X R15, R2, R3, R185, 0x1, P3 ;  /* 0x00000003020f9211 */ /* 0x000fc600018f0cb9 */
[----:B-----5:R3:W-:Y:S04]  /*1e3c0*/  @!P0 ST.E.128 desc[UR54][R10.64], R4 ;  /* 0x000000040a008985 */ /* 0x0207e8000c101d36 */
[----:B------:R3:W-:Y:S02]  /*1e3d0*/  @!P1 ST.E.128 desc[UR54][R14.64], R40 ;  /* 0x000000280e009985 */ /* 0x0007e4000c101d36 */
.L_x_1946:
[----:B------:R-:W-:Y:S05]  /*1e3e0*/  BSYNC B1 ;  /* 0x0000000000017941 */ /* 0x000fea0003800000 */
.L_x_1945:
[----:B------:R-:W-:-:S03]  /*1e3f0*/  UMOV UR4, 0xffffffff ;  /* 0xffffffff00047882 */ /* 0x000fc60000000000 */
[----:B------:R-:W-:Y:S05]  /*1e400*/  BRA.DIV UR4, `(.L_x_1947) ;  /* 0x000000c204bc7947 */ /* 0x000fea000b800000 */
[----:B-1----:R1:W4:Y:S04]  /*1e410*/  SHFL.IDX PT, R3, R8, 0x1, 0x181f ;  /* 0x00381f0008037f89 */ /* 0x00232800000e0000 */
[----:B--23--:R1:W2:Y:S02]  /*1e420*/  SHFL.IDX PT, R14, R0, 0x1, 0x181f ;  /* 0x00381f00000e7f89 */ /* 0x00c2a400000e0000 */
.L_x_2220:
[----:B-----5:R-:W-:Y:S01]  /*1e430*/  VIADD R4, R198, 0x20 ;  /* 0x00000020c6047836 */ /* 0x020fe20000000000 */
[----:B------:R-:W-:Y:S04]  /*1e440*/  BSSY B1, `(.L_x_1948) ;  /* 0x000000c000017945 */ /* 0x000fe80003800000 */
[----:B------:R-:W-:-:S13]  /*1e450*/  ISETP.GE.AND P0, PT, R4, R9, PT ;  /* 0x000000090400720c */ /* 0x000fda0003f06270 */
[----:B------:R-:W-:Y:S05]  /*1e460*/  @P0 BRA `(.L_x_1949) ;  /* 0x0000000000240947 */ /* 0x000fea0003800000 */
[----:B------:R-:W-:Y:S02]  /*1e470*/  ULDC UR4, c[0x0][0xac8] ;  /* 0x0002b20000047ab9 */ /* 0x000fe40000000800 */
[----:B------:R-:W-:Y:S02]  /*1e480*/  ISETP.GE.AND P2, PT, R16, UR4, PT ;  /* 0x0000000410007c0c */ /* 0x000fe4000bf46270 */
[----:B------:R-:W-:-:S11]  /*1e490*/  ISETP.GE.AND P3, PT, R2, UR4, PT ;  /* 0x0000000402007c0c */ /* 0x000fd6000bf66270 */
[-C--:B--2---:R-:W-:Y:S02]  /*1e4a0*/  @!P2 LEA R4, P0, R16, R14.reuse, 0x1 ;  /* 0x0000000e1004a211 */ /* 0x084fe400078008ff */
[----:B------:R-:W-:Y:S02]  /*1e4b0*/  @!P3 LEA R14, P1, R2, R14, 0x1 ;  /* 0x0000000e020eb211 */ /* 0x000fe400078208ff */
[-C--:B----4-:R-:W-:Y:S02]  /*1e4c0*/  @!P2 LEA.HI.X R5, R16, R3.reuse, R17, 0x1, P0 ;  /* 0x000000031005a211 */ /* 0x090fe400000f0c11 */
[----:B------:R-:W-:-:S03]  /*1e4d0*/  @!P3 LEA.HI.X R15, R2, R3, R185, 0x1, P1 ;  /* 0x00000003020fb211 */ /* 0x000fc600008f0cb9 */
[----:B------:R3:W-:Y:S04]  /*1e4e0*/  @!P2 ST.E.128 desc[UR54][R4.64], R24 ;  /* 0x000000180400a985 */ /* 0x0007e8000c101d36 */
[----:B------:R3:W-:Y:S02]  /*1e4f0*/  @!P3 ST.E.128 desc[UR54][R14.64], R44 ;  /* 0x0000002c0e00b985 */ /* 0x0007e4000c101d36 */
.L_x_1949:
[----:B------:R-:W-:Y:S05]  /*1e500*/  BSYNC B1 ;  /* 0x0000000000017941 */ /* 0x000fea0003800000 */
.L_x_1948:
[----:B------:R-:W-:-:S03]  /*1e510*/  UMOV UR4, 0xffffffff ;  /* 0xffffffff00047882 */ /* 0x000fc60000000000 */
[----:B------:R-:W-:Y:S05]  /*1e520*/  BRA.DIV UR4, `(.L_x_1950) ;  /* 0x000000c204bc7947 */ /* 0x000fea000b800000 */
[----:B----4-:R4:W0:Y:S04]  /*1e530*/  SHFL.IDX PT, R3, R8, 0x2, 0x181f ;  /* 0x00581f0008037f89 */ /* 0x01082800000e0000 */
[----:B--23--:R4:W2:Y:S02]  /*1e540*/  SHFL.IDX PT, R14, R0, 0x2, 0x181f ;  /* 0x00581f00000e7f89 */ /* 0x00c8a400000e0000 */
.L_x_2224:
[----:B------:R-:W-:Y:S01]  /*1e550*/  VIADD R4, R198, 0x40 ;  /* 0x00000040c6047836 */ /* 0x000fe20000000000 */
        /* <DEDUP_REMOVED lines=10> */
[----:B------:R3:W-:Y:S04]  /*1e600*/  @!P2 ST.E.128 desc[UR54][R4.64], R32 ;  /* 0x000000200400a985 */ /* 0x0007e8000c101d36 */
[----:B------:R3:W-:Y:S02]  /*1e610*/  @!P3 ST.E.128 desc[UR54][R14.64], R48 ;  /* 0x000000300e00b985 */ /* 0x0007e4000c101d36 */
.L_x_1952:
[----:B------:R-:W-:Y:S05]  /*1e620*/  BSYNC B1 ;  /* 0x0000000000017941 */ /* 0x000fea0003800000 */
.L_x_1951:
[----:B------:R-:W-:-:S03]  /*1e630*/  UMOV UR4, 0xffffffff ;  /* 0xffffffff00047882 */ /* 0x000fc60000000000 */
[----:B------:R-:W-:Y:S05]  /*1e640*/  BRA.DIV UR4, `(.L_x_1953) ;  /* 0x000000c204bc7947 */ /* 0x000fea000b800000 */
[----:B0-----:R0:W0:Y:S04]  /*1e650*/  SHFL.IDX PT, R3, R8, 0x3, 0x181f ;  /* 0x00781f0008037f89 */ /* 0x00102800000e0000 */
[----:B--23--:R2:W3:Y:S02]  /*1e660*/  SHFL.IDX PT, R14, R0, 0x3, 0x181f ;  /* 0x00781f00000e7f89 */ /* 0x00c4e400000e0000 */
.L_x_2228:
[----:B-12-4-:R-:W-:-:S05]  /*1e670*/  VIADD R0, R198, 0x60 ;  /* 0x00000060c6007836 */ /* 0x016fca0000000000 */
        /* <DEDUP_REMOVED lines=13> */
.L_x_1943:
[----:B------:R-:W-:Y:S01]  /*1e750*/  ULDC.64 UR4, c[0x0][0xb08] ;  /* 0x0002c20000047ab9 */ /* 0x000fe20000000a00 */
[----:B0-----:R-:W0:Y:S01]  /*1e760*/  @P2 LDC R0, c[0x0][0xbec] ;  /* 0x0002fb00ff002b82 */ /* 0x001e220000000800 */
[----:B------:R-:W-:Y:S01]  /*1e770*/  IMAD R11, R11, UR4, RZ ;  /* 0x000000040b0b7c24 */ /* 0x000fe2000f8e02ff */
[----:B------:R-:W-:Y:S01]  /*1e780*/  SHF.R.S32.HI R3, RZ, 0x1f, R10 ;  /* 0x0000001fff037819 */ /* 0x000fe2000001140a */
[C---:B------:R-:W-:Y:S01]  /*1e790*/  IMAD.WIDE.U32 R4, R12.reuse, UR4, RZ ;  /* 0x000000040c047c25 */ /* 0x040fe2000f8e00ff */
[----:B------:R-:W-:Y:S01]  /*1e7a0*/  ULDC.64 UR6, c[0x0][0xb30] ;  /* 0x0002cc0000067ab9 */ /* 0x000fe20000000a00 */
[C---:B------:R-:W-:Y:S02]  /*1e7b0*/  IADD3 R45, R189.reuse, 0x30, RZ ;  /* 0x00000030bd2d7810 */ /* 0x040fe40007ffe0ff */
[----:B------:R-:W-:Y:S01]  /*1e7c0*/  IMAD R11, R12, UR5, R11 ;  /* 0x000000050c0b7c24 */ /* 0x000fe2000f8e020b */
[----:B------:R-:W1:Y:S01]  /*1e7d0*/  @P2 LDC R13, c[0x0][0xbf0] ;  /* 0x0002fc00ff0d2b82 */ /* 0x000e620000000800 */
[----:B------:R-:W-:Y:S01]  /*1e7e0*/  ULDC.64 UR4, c[0x0][0xb38] ;  /* 0x0002ce0000047ab9 */ /* 0x000fe20000000a00 */
[C---:B------:R-:W-:Y:S01]  /*1e7f0*/  VIADD R35, R189.reuse, 0x10 ;  /* 0x00000010bd237836 */ /* 0x040fe20000000000 */
[----:B------:R-:W-:Y:S01]  /*1e800*/  SHF.R.S32.HI R42, RZ, 0x1f, R45 ;  /* 0x0000001fff2a7819 */ /* 0x000fe2000001142d */
[----:B------:R-:W-:Y:S01]  /*1e810*/  VIADD R39, R189, 0x18 ;  /* 0x00000018bd277836 */ /* 0x000fe20000000000 */
[----:B------:R-:W-:Y:S01]  /*1e820*/  IADD3 R5, R5, R11, RZ ;  /* 0x0000000b05057210 */ /* 0x000fe20007ffe0ff */
[C---:B------:R-:W-:Y:S01]  /*1e830*/  VIADD R43, R189.reuse, 0x28 ;  /* 0x00000028bd2b7836 */ /* 0x040fe20000000000 */
[----:B------:R-:W-:Y:S01]  /*1e840*/  SHF.R.S32.HI R28, RZ, 0x1f, R35 ;  /* 0x0000001fff1c7819 */ /* 0x000fe20000011423 */
[----:B------:R-:W-:Y:S01]  /*1e850*/  VIADD R47, R189, 0x38 ;  /* 0x00000038bd2f7836 */ /* 0x000fe20000000000 */
[----:B------:R-:W-:Y:S01]  /*1e860*/  SHF.R.S32.HI R34, RZ, 0x1f, R39 ;  /* 0x0000001fff227819 */ /* 0x000fe20000011427 */
[----:B------:R-:W-:Y:S01]  /*1e870*/  IMAD.WIDE.U32 R4, R195, UR4, R4 ;  /* 0x00000004c3047c25 */ /* 0x000fe2000f8e0004 */
[----:B------:R-:W-:-:S02]  /*1e880*/  SHF.R.S32.HI R40, RZ, 0x1f, R43 ;  /* 0x0000001fff287819 */ /* 0x000fc4000001142b */
[----:B------:R-:W-:Y:S01]  /*1e890*/  SHF.R.S32.HI R44, RZ, 0x1f, R47 ;  /* 0x0000001fff2c7819 */ /* 0x000fe2000001142f */
[----:B------:R-:W-:Y:S01]  /*1e8a0*/  IMAD R5, R195, UR5, R5 ;  /* 0x00000005c3057c24 */ /* 0x000fe2000f8e0205 */
[----:B------:R-:W-:Y:S01]  /*1e8b0*/  ULDC.64 UR4, c[0x0][0xb40] ;  /* 0x0002d00000047ab9 */ /* 0x000fe20000000a00 */
[----:B0-----:R-:W-:-:S04]  /*1e8c0*/  @P2 IMAD.HI.U32 R0, R41, R0, RZ ;  /* 0x0000000029002227 */ /* 0x001fc800078e00ff */
[----:B------:R-:W-:Y:S02]  /*1e8d0*/  IMAD R3, R3, UR4, RZ ;  /* 0x0000000403037c24 */ /* 0x000fe4000f8e02ff */
[----:B------:R-:W-:Y:S02]  /*1e8e0*/  VIADD R49, R189, 0x40 ;  /* 0x00000040bd317836 */ /* 0x000fe40000000000 */
[C---:B------:R-:W-:Y:S02]  /*1e8f0*/  IMAD R7, R10.reuse, UR5, R3 ;  /* 0x000000050a077c24 */ /* 0x040fe4000f8e0203 */
[----:B------:R-:W-:Y:S01]  /*1e900*/  IMAD.WIDE.U32 R10, R10, UR4, R4 ;  /* 0x000000040a0a7c25 */ /* 0x000fe2000f8e0004 */
[----:B------:R-:W-:Y:S01]  /*1e910*/  ULDC.64 UR4, c[0x0][0xb48] ;  /* 0x0002d20000047ab9 */ /* 0x000fe20000000a00 */
[----:B------:R-:W-:Y:S02]  /*1e920*/  SHF.R.S32.HI R46, RZ, 0x1f, R49 ;  /* 0x0000001fff2e7819 */ /* 0x000fe40000011431 */
[----:B------:R-:W-:Y:S01]  /*1e930*/  IMAD.MOV.U32 R3, RZ, RZ, R41 ;  /* 0x000000ffff037224 */ /* 0x000fe200078e0029 */
[----:B-1----:R-:W-:Y:S01]  /*1e940*/  @P2 SHF.R.U32.HI R3, RZ, R13, R0 ;  /* 0x0000000dff032219 */ /* 0x002fe20000011600 */
[----:B------:R-:W-:-:S03]  /*1e950*/  IMAD.IADD R11, R11, 0x1, R7 ;  /* 0x000000010b0b7824 */ /* 0x000fc600078e0207 */
        /* <DEDUP_REMOVED lines=15> */
[----:B------:R-:W-:Y:S01]  /*1ea50*/  VIADD R8, R18, 0x28820 ;  /* 0x0002882012087836 */ /* 0x000fe20000000000 */
[----:B------:R-:W-:Y:S01]  /*1ea60*/  IADD3 R5, R5, R3, RZ ;  /* 0x0000000305057210 */ /* 0x000fe20007ffe0ff */
[C---:B------:R-:W-:Y:S01]  /*1ea70*/  VIADD R41, R189.reuse, 0x20 ;  /* 0x00000020bd297836 */ /* 0x040fe20000000000 */
[C---:B------:R-:W-:Y:S01]  /*1ea80*/  LEA R3, P0, R4.reuse, UR4, 0x2 ;  /* 0x0000000404037c11 */ /* 0x040fe2000f8010ff */
[----:B------:R-:W-:Y:S01]  /*1ea90*/  UMOV UR4, 0xffffffff ;  /* 0xffffffff00047882 */ /* 0x000fe20000000000 */
[----:B------:R-:W-:Y:S02]  /*1eaa0*/  PRMT R8, RZ, 0x654, R8 ;  /* 0x00000654ff087816 */ /* 0x000fe40000000008 */
[----:B------:R-:W-:Y:S01]  /*1eab0*/  LEA.HI.X R4, R4, UR5, R5, 0x2, P0 ;  /* 0x0000000504047c11 */ /* 0x000fe200080f1405 */
[----:B------:R-:W-:Y:S01]  /*1eac0*/  VIADD R5, R189, 0x8 ;  /* 0x00000008bd057836 */ /* 0x000fe20000000000 */
[----:B------:R0:W-:Y:S01]  /*1ead0*/  SYNCS.ARRIVE.TRANS64.RED.A1T0 RZ, [R8+URZ], RZ ;  /* 0x000000ff08ff79a7 */ /* 0x0001e2000810043f */
[----:B------:R-:W-:-:S03]  /*1eae0*/  SHF.R.S32.HI R38, RZ, 0x1f, R41 ;  /* 0x0000001fff267819 */ /* 0x000fc60000011429 */
[----:B------:R-:W-:Y:S02]  /*1eaf0*/  SHF.R.S32.HI R7, RZ, 0x1f, R5 ;  /* 0x0000001fff077819 */ /* 0x000fe40000011405 */
[----:B0-----:R-:W-:Y:S01]  /*1eb00*/  SHF.R.S32.HI R8, RZ, 0x1f, R189 ;  /* 0x0000001fff087819 */ /* 0x001fe200000114bd */
[----:B------:R-:W-:Y:S06]  /*1eb10*/  BRA.DIV UR4, `(.L_x_1955) ;  /* 0x000000be04d07947 */ /* 0x000fec000b800000 */
[----:B------:R0:W1:Y:S04]  /*1eb20*/  SHFL.IDX PT, R0, R4, RZ, 0x1c1f ;  /* 0x001c1fff04007589 */ /* 0x00006800000e0000 */
[----:B------:R0:W2:Y:S02]  /*1eb30*/  SHFL.IDX PT, R14, R3, RZ, 0x1c1f ;  /* 0x001c1fff030e7589 */ /* 0x0000a400000e0000 */
.L_x_2231:
[----:B------:R-:W-:Y:S01]  /*1eb40*/  ISETP.GE.AND P0, PT, R26, R9, PT ;  /* 0x000000091a00720c */ /* 0x000fe20003f06270 */
[----:B------:R-:W-:-:S12]  /*1eb50*/  BSSY B1, `(.L_x_1956) ;  /* 0x000004c000017945 */ /* 0x000fd80003800000 */
[----:B------:R-:W-:Y:S05]  /*1eb60*/  @P0 BRA `(.L_x_1957) ;  /* 0x0000000400280947 */ /* 0x000fea0003800000 */
[----:B------:R-:W-:Y:S01]  /*1eb70*/  ULDC UR4, c[0x0][0xac8] ;  /* 0x0002b20000047ab9 */ /* 0x000fe20000000800 */
[C---:B------:R-:W-:Y:S01]  /*1eb80*/  VIADD R48, R189.reuse, 0x48 ;  /* 0x00000048bd307836 */ /* 0x040fe20000000000 */
[C---:B------:R-:W-:Y:S01]  /*1eb90*/  ISETP.GE.AND P0, PT, R189.reuse, UR4, PT ;  /* 0x00000004bd007c0c */ /* 0x040fe2000bf06270 */
[----:B------:R-:W-:Y:S01]  /*1eba0*/  VIADD R50, R189, 0x48 ;  /* 0x00000048bd327836 */ /* 0x000fe20000000000 */
[----:B------:R-:W-:Y:S02]  /*1ebb0*/  ISETP.GE.AND P2, PT, R5, UR4, PT ;  /* 0x0000000405007c0c */ /* 0x000fe4000bf46270 */
[----:B------:R-:W-:Y:S02]  /*1ebc0*/  ISETP.GE.AND P3, PT, R35, UR4, PT ;  /* 0x0000000423007c0c */ /* 0x000fe4000bf66270 */
[----:B------:R-:W-:Y:S02]  /*1ebd0*/  ISETP.GE.AND P1, PT, R39, UR4, PT ;  /* 0x0000000427007c0c */ /* 0x000fe4000bf26270 */
[----:B------:R-:W-:-:S02]  /*1ebe0*/  SHF.R.S32.HI R50, RZ, 0x1f, R50 ;  /* 0x0000001fff327819 */ /* 0x000fc40000011432 */
[----:B------:R-:W-:-:S03]  /*1ebf0*/  SHF.R.S32.HI R15, RZ, 0x1f, R229 ;  /* 0x0000001fff0f7819 */ /* 0x000fc600000114e5 */
[-C--:B--2---:R-:W-:Y:S02]  /*1ec00*/  @!P0 LEA R10, P4, R189, R14.reuse, 0x2 ;  /* 0x0000000ebd0a8211 */ /* 0x084fe400078810ff */
[----:B------:R-:W-:Y:S02]  /*1ec10*/  @!P2 LEA R12, P5, R5, R14, 0x2 ;  /* 0x0000000e050ca211 */ /* 0x000fe400078a10ff */
[-C--:B-1----:R-:W-:Y:S02]  /*1ec20*/  @!P0 LEA.HI.X R11, R189, R0.reuse, R8, 0x2, P4 ;  /* 0x00000000bd0b8211 */ /* 0x082fe400020f1408 */
[----:B------:R-:W-:Y:S02]  /*1ec30*/  @!P2 LEA.HI.X R13, R5, R0, R7, 0x2, P5 ;  /* 0x00000000050da211 */ /* 0x000fe400028f1407 */
[----:B------:R-:W-:Y:S01]  /*1ec40*/  @!P3 LEA R24, P4, R35, R14, 0x2 ;  /* 0x0000000e2318b211 */ /* 0x000fe200078810ff */
[----:B------:R1:W-:Y:S01]  /*1ec50*/  @!P0 ST.E.64 desc[UR54][R10.64], R20 ;  /* 0x000000140a008985 */ /* 0x0003e2000c101b36 */
[----:B------:R-:W-:-:S02]  /*1ec60*/  ISETP.GE.AND P0, PT, R41, UR4, PT ;  /* 0x0000000429007c0c */ /* 0x000fc4000bf06270 */
[----:B------:R-:W-:Y:S01]  /*1ec70*/  @!P1 LEA R26, P5, R39, R14, 0x2 ;  /* 0x0000000e271a9211 */ /* 0x000fe200078a10ff */
        /* <DEDUP_REMOVED lines=9> */
[----:B-1----:R-:W-:Y:S02]  /*1ed10*/  @!P2 LEA R10, P5, R43, R14, 0x2 ;  /* 0x0000000e2b0aa211 */ /* 0x002fe400078a10ff */
[-C--:B------:R-:W-:Y:S02]  /*1ed20*/  @!P0 LEA.HI.X R33, R41, R0.reuse, R38, 0x2, P3 ;  /* 0x0000000029218211 */ /* 0x080fe400018f1426 */
[----:B------:R-:W-:Y:S02]  /*1ed30*/  ISETP.GE.AND P3, PT, R49, UR4, PT ;  /* 0x0000000431007c0c */ /* 0x000fe4000bf66270 */
[----:B------:R-:W-:Y:S01]  /*1ed40*/  @!P2 LEA.HI.X R11, R43, R0, R40, 0x2, P5 ;  /* 0x000000002b0ba211 */ /* 0x000fe200028f1428 */
[----:B------:R-:W-:Y:S01]  /*1ed50*/  @!P0 ST.E.64 desc[UR54][R32.64], R104 ;  /* 0x0000006820008985 */ /* 0x000fe2000c101b36 */
[----:B--2---:R-:W-:-:S03]  /*1ed60*/  @!P4 LEA R12, P0, R45, R14, 0x2 ;  /* 0x0000000e2d0cc211 */ /* 0x004fc600078010ff */
[----:B------:R1:W-:Y:S01]  /*1ed70*/  @!P2 ST.E.64 desc[UR54][R10.64], R108 ;  /* 0x0000006c0a00a985 */ /* 0x0003e2000c101b36 */
[----:B------:R-:W-:Y:S02]  /*1ed80*/  @!P1 LEA R20, P5, R47, R14, 0x2 ;  /* 0x0000000e2f149211 */ /* 0x000fe400078a10ff */
[----:B------:R-:W-:Y:S02]  /*1ed90*/  ISETP.GE.AND P2, PT, R48, UR4, PT ;  /* 0x0000000430007c0c */ /* 0x000fe4000bf46270 */
[-C--:B------:R-:W-:Y:S02]  /*1eda0*/  @!P4 LEA.HI.X R13, R45, R0.reuse, R42, 0x2, P0 ;  /* 0x000000002d0dc211 */ /* 0x080fe400000f142a */
[----:B------:R-:W-:Y:S02]  /*1edb0*/  ISETP.GE.AND P0, PT, R229, UR4, PT ;  /* 0x00000004e5007c0c */ /* 0x000fe4000bf06270 */
[----:B------:R-:W-:Y:S01]  /*1edc0*/  @!P1 LEA.HI.X R21, R47, R0, R44, 0x2, P5 ;  /* 0x000000002f159211 */ /* 0x000fe200028f142c */
[----:B------:R2:W-:Y:S01]  /*1edd0*/  @!P4 ST.E.64 desc[UR54][R12.64], R112 ;  /* 0x000000700c00c985 */ /* 0x0005e2000c101b36 */
[----:B---3--:R-:W-:-:S03]  /*1ede0*/  @!P3 LEA R24, P5, R49, R14, 0x2 ;  /* 0x0000000e3118b211 */ /* 0x008fc600078a10ff */
[----:B------:R3:W-:Y:S01]  /*1edf0*/  @!P1 ST.E.64 desc[UR54][R20.64], R116 ;  /* 0x0000007414009985 */ /* 0x0007e2000c101b36 */
[----:B------:R-:W-:Y:S02]  /*1ee00*/  @!P3 LEA.HI.X R25, R49, R0, R46, 0x2, P5 ;  /* 0x000000003119b211 */ /* 0x000fe400028f142e */
[----:B------:R-:W-:Y:S02]  /*1ee10*/  ISETP.GE.AND P1, PT, R228, UR4, PT ;  /* 0x00000004e4007c0c */ /* 0x000fe4000bf26270 */
[CC--:B----4-:R-:W-:Y:S01]  /*1ee20*/  @!P2 LEA R26, P4, R48.reuse, R14.reuse, 0x2 ;  /* 0x0000000e301aa211 */ /* 0x0d0fe200078810ff */
[----:B------:R4:W-:Y:S01]  /*1ee30*/  @!P3 ST.E.64 desc[UR54][R24.64], R120 ;  /* 0x000000781800b985 */ /* 0x0009e2000c101b36 */
[----:B-1----:R-:W-:Y:S02]  /*1ee40*/  @!P0 LEA R10, P5, R229, R14, 0x2 ;  /* 0x0000000ee50a8211 */ /* 0x002fe400078a10ff */
[----:B------:R-:W-:Y:S02]  /*1ee50*/  ISETP.GE.AND P3, PT, R227, UR4, PT ;  /* 0x00000004e3007c0c */ /* 0x000fe4000bf66270 */
[----:B------:R-:W-:-:S02]  /*1ee60*/  @!P2 LEA.HI.X R27, R48, R0, R50, 0x2, P4 ;  /* 0x00000000301ba211 */ /* 0x000fc400020f1432 */
[----:B------:R-:W-:Y:S02]  /*1ee70*/  @!P0 LEA.HI.X R11, R229, R0, R15, 0x2, P5 ;  /* 0x00000000e50b8211 */ /* 0x000fe400028f140f */
[----:B------:R-:W-:Y:S01]  /*1ee80*/  ISETP.GE.AND P4, PT, R226, UR4, PT ;  /* 0x00000004e2007c0c */ /* 0x000fe2000bf86270 */
[----:B------:R1:W-:Y:S01]  /*1ee90*/  @!P2 ST.E.64 desc[UR54][R26.64], R124 ;  /* 0x0000007c1a00a985 */ /* 0x0003e2000c101b36 */
[----:B------:R-:W-:Y:S02]  /*1eea0*/  SHF.R.S32.HI R15, RZ, 0x1f, R228 ;  /* 0x0000001fff0f7819 */ /* 0x000fe400000114e4 */
[----:B--2---:R-:W-:Y:S01]  /*1eeb0*/  @!P1 LEA R12, P5, R228, R14, 0x2 ;  /* 0x0000000ee40c9211 */ /* 0x004fe200078a10ff */
[----:B------:R2:W-:Y:S01]  /*1eec0*/  @!P0 ST.E.64 desc[UR54][R10.64], R128 ;  /* 0x000000800a008985 */ /* 0x0005e2000c101b36 */
[----:B------:R-:W-:Y:S02]  /*1eed0*/  ISETP.GE.AND P2, PT, R225, UR4, PT ;  /* 0x00000004e1007c0c */ /* 0x000fe4000bf46270 */
[----:B------:R-:W-:-:S02]  /*1eee0*/  ISETP.GE.AND P0, PT, R224, UR4, PT ;  /* 0x00000004e0007c0c */ /* 0x000fc4000bf06270 */
[----:B------:R-:W-:Y:S02]  /*1eef0*/  @!P1 LEA.HI.X R13, R228, R0, R15, 0x2, P5 ;  /* 0x00000000e40d9211 */ /* 0x000fe400028f140f */
[----:B------:R-:W-:Y:S02]  /*1ef00*/  SHF.R.S32.HI R15, RZ, 0x1f, R227 ;  /* 0x0000001fff0f7819 */ /* 0x000fe400000114e3 */
[CC--:B---3--:R-:W-:Y:S01]  /*1ef10*/  @!P3 LEA R20, P5, R227.reuse, R14.reuse, 0x2 ;  /* 0x0000000ee314b211 */ /* 0x0c8fe200078a10ff */
[----:B------:R2:W-:Y:S01]  /*1ef20*/  @!P1 ST.E.64 desc[UR54][R12.64], R132 ;  /* 0x000000840c009985 */ /* 0x0005e2000c101b36 */
[----:B----4-:R-:W-:Y:S02]  /*1ef30*/  @!P4 LEA R24, P1, R226, R14, 0x2 ;  /* 0x0000000ee218c211 */ /* 0x010fe400078210ff */
[----:B------:R-:W-:Y:S02]  /*1ef40*/  @!P3 LEA.HI.X R21, R227, R0, R15, 0x2, P5 ;  /* 0x00000000e315b211 */ /* 0x000fe400028f140f */
[----:B------:R-:W-:-:S02]  /*1ef50*/  SHF.R.S32.HI R15, RZ, 0x1f, R226 ;  /* 0x0000001fff0f7819 */ /* 0x000fc400000114e2 */
[C---:B-1----:R-:W-:Y:S01]  /*1ef60*/  @!P2 LEA R26, P5, R225.reuse, R14, 0x2 ;  /* 0x0000000ee11aa211 */ /* 0x042fe200078a10ff */
[----:B------:R2:W-:Y:S01]  /*1ef70*/  @!P3 ST.E.64 desc[UR54][R20.64], R136 ;  /* 0x000000881400b985 */ /* 0x0005e2000c101b36 */
[----:B------:R-:W-:Y:S02]  /*1ef80*/  SHF.R.S32.HI R50, RZ, 0x1f, R225 ;  /* 0x0000001fff327819 */ /* 0x000fe400000114e1 */
[----:B------:R-:W-:Y:S02]  /*1ef90*/  @!P4 LEA.HI.X R25, R226, R0, R15, 0x2, P1 ;  /* 0x00000000e219c211 */ /* 0x000fe400008f140f */
[----:B------:R-:W-:Y:S02]  /*1efa0*/  SHF.R.S32.HI R48, RZ, 0x1f, R224 ;  /* 0x0000001fff307819 */ /* 0x000fe400000114e0 */
[----:B------:R-:W-:Y:S01]  /*1efb0*/  @!P0 LEA R14, P1, R224, R14, 0x2 ;  /* 0x0000000ee00e8211 */ /* 0x000fe200078210ff */
[----:B------:R2:W-:Y:S01]  /*1efc0*/  @!P4 ST.E.64 desc[UR54][R24.64], R140 ;  /* 0x0000008c1800c985 */ /* 0x0005e2000c101b36 */
[----:B------:R-:W-:-:S02]  /*1efd0*/  @!P2 LEA.HI.X R27, R225, R0, R50, 0x2, P5 ;  /* 0x00000000e11ba211 */ /* 0x000fc400028f1432 */
[----:B------:R-:W-:-:S03]  /*1efe0*/  @!P0 LEA.HI.X R15, R224, R0, R48, 0x2, P1 ;  /* 0x00000000e00f8211 */ /* 0x000fc600008f1430 */
[----:B------:R2:W-:Y:S04]  /*1eff0*/  @!P2 ST.E.64 desc[UR54][R26.64], R144 ;  /* 0x000000901a00a985 */ /* 0x0005e8000c101b36 */
[----:B------:R2:W-:Y:S02]  /*1f000*/  @!P0 ST.E.64 desc[UR54][R14.64], R148 ;  /* 0x000000940e008985 */ /* 0x0005e4000c101b36 */
.L_x_1957:
[----:B------:R-:W-:Y:S05]  /*1f010*/  BSYNC B1 ;  /* 0x0000000000017941 */ /* 0x000fea0003800000 */
.L_x_1956:
[----:B------:R-:W-:-:S03]  /*1f020*/  UMOV UR4, 0xffffffff ;  /* 0xffffffff00047882 */ /* 0x000fc60000000000 */
[----:B------:R-:W-:Y:S05]  /*1f030*/  BRA.DIV UR4, `(.L_x_1958) ;  /* 0x000000ba04bc7947 */ /* 0x000fea000b800000 */
[----:B-1----:R1:W3:Y:S04]  /*1f040*/  SHFL.IDX PT, R0, R4, 0x1, 0x1c1f ;  /* 0x003c1f0004007f89 */ /* 0x0022e800000e0000 */
[----:B--2---:R1:W2:Y:S02]  /*1f050*/  SHFL.IDX PT, R14, R3, 0x1, 0x1c1f ;  /* 0x003c1f00030e7f89 */ /* 0x0042a400000e0000 */
.L_x_2235:
[----:B------:R-:W-:-:S13]  /*1f060*/  ISETP.GE.AND P0, PT, R6, R9, PT ;  /* 0x000000090600720c */ /* 0x000fda0003f06270 */
[----:B------:R-:W-:Y:S05]  /*1f070*/  @P0 BRA `(.L_x_1954) ;  /* 0x0000001000300947 */ /* 0x000fea0003800000 */
[----:B------:R-:W-:Y:S01]  /*1f080*/  ULDC UR4, c[0x0][0xac8] ;  /* 0x0002b20000047ab9 */ /* 0x000fe20000000800 */
[----:B01----:R-:W-:Y:S01]  /*1f090*/  VIADD R3, R189, 0x48 ;  /* 0x00000048bd037836 */ /* 0x003fe20000000000 */
[----:B------:R-:W-:Y:S02]  /*1f0a0*/  ISETP.GE.AND P3, PT, R5, UR4, PT ;  /* 0x0000000405007c0c */ /* 0x000fe4000bf66270 */
[----:B------:R-:W-:Y:S02]  /*1f0b0*/  ISETP.GE.AND P1, PT, R189, UR4, PT ;  /* 0x00000004bd007c0c */ /* 0x000fe4000bf26270 */
[----:B------:R-:W-:Y:S02]  /*1f0c0*/  ISETP.GE.AND P4, PT, R35, UR4, PT ;  /* 0x0000000423007c0c */ /* 0x000fe4000bf86270 */
[----:B------:R-:W-:Y:S02]  /*1f0d0*/  ISETP.GE.AND P2, PT, R39, UR4, PT ;  /* 0x0000000427007c0c */ /* 0x000fe4000bf46270 */
[----:B------:R-:W-:-:S02]  /*1f0e0*/  IADD3 R15, R189, 0x48, RZ ;  /* 0x00000048bd0f7810 */ /* 0x000fc40007ffe0ff */
[----:B------:R-:W-:Y:S02]  /*1f0f0*/  SHF.R.S32.HI R24, RZ, 0x1f, R227 ;  /* 0x0000001fff187819 */ /* 0x000fe400000114e3 */
[----:B------:R-:W-:Y:S02]  /*1f100*/  SHF.R.S32.HI R15, RZ, 0x1f, R15 ;  /* 0x0000001fff0f7819 */ /* 0x000fe4000001140f */
[-C--:B--2---:R-:W-:Y:S02]  /*1f110*/  @!P3 LEA R6, P5, R5, R14.reuse, 0x2 ;  /* 0x0000000e0506b211 */ /* 0x084fe400078a10ff */
[----:B------:R-:W-:Y:S02]  /*1f120*/  @!P1 LEA R4, P0, R189, R14, 0x2 ;  /* 0x0000000ebd049211 */ /* 0x000fe400078010ff */
[-C--:B---3--:R-:W-:Y:S02]  /*1f130*/  @!P3 LEA.HI.X R7, R5, R0.reuse, R7, 0x2, P5 ;  /* 0x000000000507b211 */ /* 0x088fe400028f1407 */
[----:B------:R-:W-:-:S02]  /*1f140*/  @!P1 LEA.HI.X R5, R189, R0, R8, 0x2, P0 ;  /* 0x00000000bd059211 */ /* 0x000fc400000f1408 */
[----:B------:R-:W-:Y:S02]  /*1f150*/  ISETP.GE.AND P0, PT, R41, UR4, PT ;  /* 0x0000000429007c0c */ /* 0x000fe4000bf06270 */
[----:B------:R-:W-:Y:S01]  /*1f160*/  @!P4 LEA R8, P5, R35, R14, 0x2 ;  /* 0x0000000e2308c211 */ /* 0x000fe200078a10ff */
[----:B------:R0:W-:Y:S01]  /*1f170*/  @!P1 ST.E.64 desc[UR54][R4.64], R90 ;  /* 0x0000005a04009985 */ /* 0x0001e2000c101b36 */
[----:B------:R-:W-:Y:S02]  /*1f180*/  ISETP.GE.AND P1, PT, R43, UR4, PT ;  /* 0x000000042b007c0c */ /* 0x000fe4000bf26270 */
[----:B------:R-:W-:Y:S01]  /*1f190*/  @!P4 LEA.HI.X R9, R35, R0, R28, 0x2, P5 ;  /* 0x000000002309c211 */ /* 0x000fe200028f141c */
[----:B------:R1:W-:Y:S01]  /*1f1a0*/  @!P3 ST.E.64 desc[UR54][R6.64], R94 ;  /* 0x0000005e0600b985 */ /* 0x0003e2000c101b36 */
[----:B------:R-:W-:Y:S02]  /*1f1b0*/  @!P2 LEA R10, P5, R39, R14, 0x2 ;  /* 0x0000000e270aa211 */ /* 0x000fe400078a10ff */
[----:B------:R-:W-:Y:S01]  /*1f1c0*/  ISETP.GE.AND P3, PT, R47, UR4, PT ;  /* 0x000000042f007c0c */ /* 0x000fe2000bf66270 */
[----:B------:R2:W-:Y:S01]  /*1f1d0*/  @!P4 ST.E.64 desc[UR54][R8.64], R98 ;  /* 0x000000620800c985 */ /* 0x0005e2000c101b36 */
[----:B------:R-:W-:-:S02]  /*1f1e0*/  @!P2 LEA.HI.X R11, R39, R0, R34, 0x2, P5 ;  /* 0x00000000270ba211 */ /* 0x000fc400028f1422 */
[----:B------:R-:W-:Y:S02]  /*1f1f0*/  @!P0 LEA R12, P5, R41, R14, 0x2 ;  /* 0x0000000e290c8211 */ /* 0x000fe400078a10ff */
[----:B------:R-:W-:Y:S01]  /*1f200*/  ISETP.GE.AND P4, PT, R45, UR4, PT ;  /* 0x000000042d007c0c */ /* 0x000fe2000bf86270 */
[----:B------:R3:W-:Y:S01]  /*1f210*/  @!P2 ST.E.64 desc[UR54][R10.64], R102 ;  /* 0x000000660a00a985 */ /* 0x0007e2000c101b36 */
[----:B------:R-:W-:Y:S02]  /*1f220*/  @!P0 LEA.HI.X R13, R41, R0, R38, 0x2, P5 ;  /* 0x00000000290d8211 */ /* 0x000fe400028f1426 */
[----:B------:R-:W-:Y:S02]  /*1f230*/  @!P1 LEA R20, P5, R43, R14, 0x2 ;  /* 0x0000000e2b149211 */ /* 0x000fe400078a10ff */
[----:B------:R-:W-:Y:S01]  /*1f240*/  ISETP.GE.AND P2, PT, R49, UR4, PT ;  /* 0x0000000431007c0c */ /* 0x000fe2000bf46270 */
[----:B------:R4:W-:Y:S01]  /*1f250*/  @!P0 ST.E.64 desc[UR54][R12.64], R106 ;  /* 0x0000006a0c008985 */ /* 0x0009e2000c101b36 */
[----:B------:R-:W-:-:S02]  /*1f260*/  @!P1 LEA.HI.X R21, R43, R0, R40, 0x2, P5 ;  /* 0x000000002b159211 */ /* 0x000fc400028f1428 */
[----:B------:R-:W-:-:S03]  /*1f270*/  ISETP.GE.AND P0, PT, R3, UR4, PT ;  /* 0x0000000403007c0c */ /* 0x000fc6000bf06270 */
[----:B------:R-:W-:Y:S01]  /*1f280*/  @!P1 ST.E.64 desc[UR54][R20.64], R110 ;  /* 0x0000006e14009985 */ /* 0x000fe2000c101b36 */
[-C--:B0-----:R-:W-:Y:S02]  /*1f290*/  @!P4 LEA R4, P5, R45, R14.reuse, 0x2 ;  /* 0x0000000e2d04c211 */ /* 0x081fe400078a10ff */
[----:B-1----:R-:W-:Y:S02]  /*1f2a0*/  @!P3 LEA R6, P1, R47, R14, 0x2 ;  /* 0x0000000e2f06b211 */ /* 0x002fe400078210ff */
[-C--:B------:R-:W-:Y:S02]  /*1f2b0*/  @!P4 LEA.HI.X R5, R45, R0.reuse, R42, 0x2, P5 ;  /* 0x000000002d05c211 */ /* 0x080fe400028f142a */
[----:B------:R-:W-:Y:S02]  /*1f2c0*/  @!P3 LEA.HI.X R7, R47, R0, R44, 0x2, P1 ;  /* 0x000000002f07b211 */ /* 0x000fe400008f142c */
[----:B------:R-:W-:Y:S01]  /*1f2d0*/  ISETP.GE.AND P1, PT, R229, UR4, PT ;  /* 0x00000004e5007c0c */ /* 0x000fe2000bf26270 */
[----:B------:R0:W-:Y:S01]  /*1f2e0*/  @!P4 ST.E.64 desc[UR54][R4.64], R114 ;  /* 0x000000720400c985 */ /* 0x0001e2000c101b36 */
[----:B--2---:R-:W-:-:S02]  /*1f2f0*/  @!P2 LEA R8, P5, R49, R14, 0x2 ;  /* 0x0000000e3108a211 */ /* 0x004fc400078a10ff */
[----:B---3--:R-:W-:Y:S01]  /*1f300*/  @!P0 LEA R10, P4, R3, R14, 0x2 ;  /* 0x0000000e030a8211 */ /* 0x008fe200078810ff */
[----:B------:R1:W-:Y:S01]  /*1f310*/  @!P3 ST.E.64 desc[UR54][R6.64], R118 ;  /* 0x000000760600b985 */ /* 0x0003e2000c101b36 */
[-C--:B------:R-:W-:Y:S02]  /*1f320*/  @!P2 LEA.HI.X R9, R49, R0.reuse, R46, 0x2, P5 ;  /* 0x000000003109a211 */ /* 0x080fe400028f142e */
[----:B------:R-:W-:Y:S02]  /*1f330*/  ISETP.GE.AND P3, PT, R228, UR4, PT ;  /* 0x00000004e4007c0c */ /* 0x000fe4000bf66270 */
[----:B------:R-:W-:Y:S01]  /*1f340*/  @!P0 LEA.HI.X R11, R3, R0, R15, 0x2, P4 ;  /* 0x00000000030b8211 */ /* 0x000fe200020f140f */
[----:B------:R2:W-:Y:S01]  /*1f350*/  @!P2 ST.E.64 desc[UR54][R8.64], R122 ;  /* 0x0000007a0800a985 */ /* 0x0005e2000c101b36 */
[----:B------:R-:W-:Y:S02]  /*1f360*/  ISETP.GE.AND P4, PT, R227, UR4, PT ;  /* 0x00000004e3007c0c */ /* 0x000fe4000bf86270 */
[----:B------:R-:W-:Y:S01]  /*1f370*/  SHF.R.S32.HI R3, RZ, 0x1f, R229 ;  /* 0x0000001fff037819 */ /* 0x000fe200000114e5 */
[----:B------:R3:W-:Y:S01]  /*1f380*/  @!P0 ST.E.64 desc[UR54][R10.64], R126 ;  /* 0x0000007e0a008985 */ /* 0x0007e2000c101b36 */
[----:B----4-:R-:W-:-:S02]  /*1f390*/  @!P1 LEA R12, P5, R229, R14, 0x2 ;  /* 0x0000000ee50c9211 */ /* 0x010fc400078a10ff */
[----:B------:R-:W-:Y:S02]  /*1f3a0*/  ISETP.GE.AND P2, PT, R226, UR4, PT ;  /* 0x00000004e2007c0c */ /* 0x000fe4000bf46270 */
[----:B------:R-:W-:Y:S02]  /*1f3b0*/  ISETP.GE.AND P0, PT, R225, UR4, PT ;  /* 0x00000004e1007c0c */ /* 0x000fe4000bf06270 */
[----:B------:R-:W-:Y:S02]  /*1f3c0*/  @!P1 LEA.HI.X R13, R229, R0, R3, 0x2, P5 ;  /* 0x00000000e50d9211 */ /* 0x000fe400028f1403 */
[----:B------:R-:W-:Y:S02]  /*1f3d0*/  SHF.R.S32.HI R3, RZ, 0x1f, R228 ;  /* 0x0000001fff037819 */ /* 0x000fe400000114e4 */
[-C--:B0-----:R-:W-:Y:S01]  /*1f3e0*/  @!P3 LEA R4, P5, R228, R14.reuse, 0x2 ;  /* 0x0000000ee404b211 */ /* 0x081fe200078a10ff */
[----:B------:R3:W-:Y:S01]  /*1f3f0*/  @!P1 ST.E.64 desc[UR54][R12.64], R130 ;  /* 0x000000820c009985 */ /* 0x0007e2000c101b36 */
[----:B-1----:R-:W-:-:S02]  /*1f400*/  @!P4 LEA R6, P1, R227, R14, 0x2 ;  /* 0x0000000ee306c211 */ /* 0x002fc400078210ff */
[----:B------:R-:W-:Y:S02]  /*1f410*/  @!P3 LEA.HI.X R5, R228, R0, R3, 0x2, P5 ;  /* 0x00000000e405b211 */ /* 0x000fe400028f1403 */
[C---:B--2---:R-:W-:Y:S02]  /*1f420*/  @!P2 LEA R8, P5, R226.reuse, R14, 0x2 ;  /* 0x0000000ee208a211 */ /* 0x044fe400078a10ff */
[----:B------:R-:W-:Y:S01]  /*1f430*/  SHF.R.S32.HI R15, RZ, 0x1f, R226 ;  /* 0x0000001fff0f7819 */ /* 0x000fe200000114e2 */
[----:B------:R3:W-:Y:S01]  /*1f440*/  @!P3 ST.E.64 desc[UR54][R4.64], R134 ;  /* 0x000000860400b985 */ /* 0x0007e2000c101b36 */
[----:B------:R-:W-:Y:S02]  /*1f450*/  @!P4 LEA.HI.X R7, R227, R0, R24, 0x2, P1 ;  /* 0x00000000e307c211 */ /* 0x000fe400008f1418 */
[----:B------:R-:W-:Y:S02]  /*1f460*/  SHF.R.S32.HI R3, RZ, 0x1f, R225 ;  /* 0x0000001fff037819 */ /* 0x000fe400000114e1 */
[----:B------:R-:W-:Y:S01]  /*1f470*/  @!P0 LEA R20, P1, R225, R14, 0x2 ;  /* 0x0000000ee1148211 */ /* 0x000fe200078210ff */
[----:B------:R3:W-:Y:S01]  /*1f480*/  @!P4 ST.E.64 desc[UR54][R6.64], R138 ;  /* 0x0000008a0600c985 */ /* 0x0007e2000c101b36 */
[----:B------:R-:W-:-:S02]  /*1f490*/  @!P2 LEA.HI.X R9, R226, R0, R15, 0x2, P5 ;  /* 0x00000000e209a211 */ /* 0x000fc400028f140f */
[----:B------:R-:W-:-:S03]  /*1f4a0*/  @!P0 LEA.HI.X R21, R225, R0, R3, 0x2, P1 ;  /* 0x00000000e1158211 */ /* 0x000fc600008f1403 */
[----:B------:R3:W-:Y:S04]  /*1f4b0*/  @!P2 ST.E.64 desc[UR54][R8.64], R142 ;  /* 0x0000008e0800a985 */ /* 0x0007e8000c101b36 */
[----:B------:R3:W-:Y:S01]  /*1f4c0*/  @!P0 ST.E.64 desc[UR54][R20.64], R146 ;  /* 0x0000009214008985 */ /* 0x0007e2000c101b36 */
[----:B------:R-:W-:-:S13]  /*1f4d0*/  ISETP.GE.AND P0, PT, R224, UR4, PT ;  /* 0x00000004e0007c0c */ /* 0x000fda000bf06270 */
[----:B---3--:R-:W-:Y:S05]  /*1f4e0*/  @P0 BRA `(.L_x_1954) ;  /* 0x0000000c00140947 */ /* 0x008fea0003800000 */
[----:B------:R-:W-:Y:S02]  /*1f4f0*/  SHF.R.S32.HI R3, RZ, 0x1f, R224 ;  /* 0x0000001fff037819 */ /* 0x000fe400000114e0 */
[----:B------:R-:W-:-:S04]  /*1f500*/  LEA R14, P0, R224, R14, 0x2 ;  /* 0x0000000ee00e7211 */ /* 0x000fc800078010ff */
[----:B------:R-:W-:-:S05]  /*1f510*/  LEA.HI.X R15, R224, R0, R3, 0x2, P0 ;  /* 0x00000000e00f7211 */ /* 0x000fca00000f1403 */
[----:B------:R4:W-:Y:S01]  /*1f520*/  ST.E.64 desc[UR54][R14.64], R150 ;  /* 0x000000960e007985 */ /* 0x0009e2000c101b36 */
[----:B------:R-:W-:Y:S05]  /*1f530*/  BRA `(.L_x_1954) ;  /* 0x0000000c00007947 */ /* 0x000fea0003800000 */
.L_x_1941:
[----:B------:R-:W-:Y:S01]  /*1f540*/  ULDC.64 UR4, c[0x0][0xc08] ;  /* 0x0003020000047ab9 */ /* 0x000fe20000000a00 */
[----:B------:R-:W1:Y:S01]  /*1f550*/  LDC.64 R4, c[0x0][0xc00] ;  /* 0x00030000ff047b82 */ /* 0x000e620000000a00 */
[----:B------:R-:W-:Y:S01]  /*1f560*/  ISETP.NE.U32.AND P0, PT, RZ, UR4, PT ;  /* 0x00000004ff007c0c */ /* 0x000fe2000bf05070 */
[----:B------:R-:W-:-:S03]  /*1f570*/  IMAD.MOV.U32 R3, RZ, RZ, RZ ;  /* 0x000000ffff037224 */ /* 0x000fc600078e00ff */
[----:B------:R-:W-:Y:S01]  /*1f580*/  ISETP.NE.AND.EX P1, PT, RZ, UR5, PT, P0 ;  /* 0x00000005ff007c0c */ /* 0x000fe2000bf25300 */
[----:B------:R-:W-:Y:S02]  /*1f590*/  ULDC.64 UR4, c[0x0][0xc00] ;  /* 0x0003000000047ab9 */ /* 0x000fe40000000a00 */
[----:B------:R-:W-:-:S04]  /*1f5a0*/  ISETP.NE.U32.AND P0, PT, RZ, UR4, PT ;  /* 0x00000004ff007c0c */ /* 0x000fc8000bf05070 */
[----:B------:R-:W-:-:S06]  /*1f5b0*/  ISETP.NE.AND.EX P0, PT, RZ, UR5, PT, P0 ;  /* 0x00000005ff007c0c */ /* 0x000fcc000bf05300 */
[----:B------:R-:W2:Y:S01]  /*1f5c0*/  @P1 LDC.64 R6, c[0x0][0xc08] ;  /* 0x00030200ff061b82 */ /* 0x000ea20000000a00 */
[----:B------:R-:W-:Y:S02]  /*1f5d0*/  ULDC UR4, c[0x0][0xa88] ;  /* 0x0002a20000047ab9 */ /* 0x000fe40000000800 */
[----:B------:R-:W-:Y:S02]  /*1f5e0*/  IMAD.U32 R20, RZ, RZ, UR4 ;  /* 0x00000004ff147e24 */ /* 0x000fe4000f8e00ff */
[----:B-1----:R-:W-:-:S05]  /*1f5f0*/  IMAD.WIDE R4, R222, 0x4, R4 ;  /* 0x00000004de047825 */ /* 0x002fca00078e0204 */
[----:B------:R1:W5:Y:S01]  /*1f600*/  @P0 LDG.E R3, desc[UR54][R4.64] ;  /* 0x0000003604030981 */ /* 0x000362000c1e1900 */
[----:B--2---:R-:W-:-:S05]  /*1f610*/  @P1 IMAD.WIDE R6, R222, 0x4, R6 ;  /* 0x00000004de061825 */ /* 0x004fca00078e0206 */
[----:B------:R1:W5:Y:S01]  /*1f620*/  @P1 LDG.E R20, desc[UR54][R6.64] ;  /* 0x0000003606141981 */ /* 0x000362000c1e1900 */
[----:B------:R-:W-:Y:S02]  /*1f630*/  ISETP.NE.AND P2, PT, R221, RZ, PT ;  /* 0x000000ffdd00720c */ /* 0x000fe40003f45270 */
[----:B------:R-:W-:Y:S01]  /*1f640*/  SHF.R.S32.HI R26, RZ, 0x1f, R222 ;  /* 0x0000001fff1a7819 */ /* 0x000fe200000114de */
[----:B------:R-:W2:Y:S10]  /*1f650*/  S2R R27, SR_TID.X ;  /* 0x00000000001b7919 */ /* 0x000eb40000002100 */
[----:B------:R-:W4:Y:S01]  /*1f660*/  @!P2 LDC R221, c[0x0][0xad4] ;  /* 0x0002b500ffddab82 */ /* 0x000f220000000800 */
[----:B--2---:R-:W-:Y:S01]  /*1f670*/  VIADD R0, R27, 0xffffff80 ;  /* 0xffffff801b007836 */ /* 0x004fe20000000000 */
[----:B----4-:R-:W-:-:S04]  /*1f680*/  ISETP.GT.AND P2, PT, R221, 0x1, PT ;  /* 0x00000001dd00780c */ /* 0x010fc80003f44270 */
[----:B------:R-:W-:Y:S01]  /*1f690*/  ISETP.GT.AND P3, PT, R0, 0x7f, PT ;  /* 0x0000007f0000780c */ /* 0x000fe20003f64270 */
[----:B-1----:R-:W-:-:S12]  /*1f6a0*/  @P1 BRA `(.L_x_1959) ;  /* 0x0000000000101947 */ /* 0x002fd80003800000 */
[----:B------:R-:W-:Y:S05]  /*1f6b0*/  @!P0 BRA `(.L_x_1959) ;  /* 0x00000000000c8947 */ /* 0x000fea0003800000 */
[----:B------:R-:W2:Y:S04]  /*1f6c0*/  LDG.E R7, desc[UR54][R4.64] ;  /* 0x0000003604077981 */ /* 0x000ea8000c1e1900 */
[----:B-----5:R-:W2:Y:S02]  /*1f6d0*/  LDG.E R20, desc[UR54][R4.64+0x4] ;  /* 0x0000043604147981 */ /* 0x020ea4000c1e1900 */
[----:B--2---:R-:W-:-:S07]  /*1f6e0*/  IMAD.IADD R20, R20, 0x1, -R7 ;  /* 0x0000000114147824 */ /* 0x004fce00078e0a07 */
.L_x_1959:
[----:B------:R-:W-:Y:S01]  /*1f6f0*/  BSSY B1, `(.L_x_1960) ;  /* 0x0000035000017945 */ /* 0x000fe20003800000 */
[----:B------:R-:W-:Y:S02]  /*1f700*/  SEL R25, R222, RZ, !P0 ;  /* 0x000000ffde197207 */ /* 0x000fe40004000000 */
[----:B------:R-:W-:Y:S02]  /*1f710*/  SEL R26, R26, RZ, !P0 ;  /* 0x000000ff1a1a7207 */ /* 0x000fe40004000000 */
[----:B-----5:R-:W-:Y:S01]  /*1f720*/  SHF.R.S32.HI R24, RZ, 0x1f, R3 ;  /* 0x0000001fff187819 */ /* 0x020fe20000011403 */
[----:B------:R-:W-:Y:S06]  /*1f730*/  @P3 BRA `(.L_x_1961) ;  /* 0x0000000000c03947 */ /* 0x000fec0003800000 */
[----:B------:R-:W1:Y:S01]  /*1f740*/  LDC R35, c[0x0][0xbe8] ;  /* 0x0002fa00ff237b82 */ /* 0x000e620000000800 */
[----:B------:R-:W-:Y:S01]  /*1f750*/  IADD3 R27, R198, -0x80, R27 ;  /* 0xffffff80c61b7810 */ /* 0x000fe20007ffe01b */
[----:B-1----:R-:W-:-:S05]  /*1f760*/  IMAD R0, R20, R35, RZ ;  /* 0x0000002314007224 */ /* 0x002fca00078e02ff */
[----:B------:R-:W-:-:S13]  /*1f770*/  ISETP.GE.AND P0, PT, R27, R0, PT ;  /* 0x000000001b00720c */ /* 0x000fda0003f06270 */
[----:B------:R-:W-:Y:S05]  /*1f780*/  @P0 BRA `(.L_x_1961) ;  /* 0x0000000000ac0947 */ /* 0x000fea0003800000 */
[----:B------:R-:W-:Y:S01]  /*1f790*/  IMAD.MOV.U32 R14, RZ, RZ, 0x9b8 ;  /* 0x000009b8ff0e7424 */ /* 0x000fe200078e00ff */
[----:B------:R-:W-:Y:S01]  /*1f7a0*/  ISETP.GT.AND P0, PT, R221, 0x1, PT ;  /* 0x00000001dd00780c */ /* 0x000fe20003f04270 */
[----:B------:R-:W1:Y:S01]  /*1f7b0*/  LDC.64 R32, c[0x0][0xba8] ;  /* 0x0002ea00ff207b82 */ /* 0x000e620000000a00 */
[----:B------:R-:W-:Y:S02]  /*1f7c0*/  ISETP.NE.AND P1, PT, R35, 0x1, PT ;  /* 0x000000012300780c */ /* 0x000fe40003f25270 */
[----:B------:R-:W-:Y:S02]  /*1f7d0*/  SEL R14, R14, 0x978, P0 ;  /* 0x000009780e0e7807 */ /* 0x000fe40000000000 */
[----:B------:R-:W-:Y:S02]  /*1f7e0*/  MOV R15, R27 ;  /* 0x0000001b000f7202 */ /* 0x000fe40000000f00 */
[----:B------:R-:W-:Y:S01]  /*1f7f0*/  SEL R223, R223, RZ, P0 ;  /* 0x000000ffdfdf7207 */ /* 0x000fe20000000000 */
[----:B------:R-:W2:Y:S08]  /*1f800*/  LDC.64 R6, c[0x0][R14+0x220] ;  /* 0x000088000e067b82 */ /* 0x000eb00000000a00 */
[----:B------:R-:W4:Y:S08]  /*1f810*/  LDC.64 R4, c[0x0][R14+0x218] ;  /* 0x000086000e047b82 */ /* 0x000f300000000a00 */
[----:B------:R-:W5:Y:S08]  /*1f820*/  LDC.64 R8, c[0x0][R14+0x228] ;  /* 0x00008a000e087b82 */ /* 0x000f700000000a00 */
[----:B------:R-:W0:Y:S08]  /*1f830*/  LDC.64 R10, c[0x0][R14+0x210] ;  /* 0x000084000e0a7b82 */ /* 0x000e300000000a00 */
[----:B------:R-:W3:Y:S08]  /*1f840*/  @P1 LDC R0, c[0x0][0xbec] ;  /* 0x0002fb00ff001b82 */ /* 0x000ef00000000800 */
[----:B------:R-:W5:Y:S01]  /*1f850*/  @P1 LDC R37, c[0x0][0xbf0] ;  /* 0x0002fc00ff251b82 */ /* 0x000f620000000800 */
[----:B--2---:R-:W-:-:S07]  /*1f860*/  IMAD R7, R7, R25, RZ ;  /* 0x0000001907077224 */ /* 0x004fce00078e02ff */
[----:B-1----:R-:W1:Y:S01]  /*1f870*/  @!P0 LDC R32, c[0x0][0xb50] ;  /* 0x0002d400ff208b82 */ /* 0x002e620000000800 */
[----:B------:R-:W-:-:S04]  /*1f880*/  IMAD.WIDE.U32 R12, R6, R25, RZ ;  /* 0x00000019060c7225 */ /* 0x000fc800078e00ff */
[----:B------:R-:W-:Y:S02]  /*1f890*/  IMAD R7, R6, R26, R7 ;  /* 0x0000001a06077224 */ /* 0x000fe400078e0207 */
[----:B---3--:R-:W-:Y:S01]  /*1f8a0*/  @P1 IMAD.HI.U32 R0, R27, R0, RZ ;  /* 0x000000001b001227 */ /* 0x008fe200078e00ff */
[----:B------:R-:W2:Y:S03]  /*1f8b0*/  @!P0 LDC R33, c[0x0][0xb54] ;  /* 0x0002d500ff218b82 */ /* 0x000ea60000000800 */
[-C--:B----4-:R-:W-:Y:S02]  /*1f8c0*/  IMAD R21, R5, R195.reuse, RZ ;  /* 0x000000c305157224 */ /* 0x090fe400078e02ff */
[----:B------:R-:W-:Y:S01]  /*1f8d0*/  IMAD.WIDE.U32 R4, R4, R195, RZ ;  /* 0x000000c304047225 */ /* 0x000fe200078e00ff */
[----:B-----5:R-:W-:-:S03]  /*1f8e0*/  @P1 SHF.R.U32.HI R15, RZ, R37, R0 ;  /* 0x00000025ff0f1219 */ /* 0x020fc60000011600 */
[----:B------:R-:W-:Y:S01]  /*1f8f0*/  IMAD.IADD R21, R5, 0x1, R21 ;  /* 0x0000000105157824 */ /* 0x000fe200078e0215 */
[----:B------:R-:W-:Y:S01]  /*1f900*/  IADD3 R0, P1, P3, R12, R4, R3 ;  /* 0x000000040c007210 */ /* 0x000fe20007b3e003 */
[----:B------:R-:W-:Y:S02]  /*1f910*/  IMAD.IADD R12, R13, 0x1, R7 ;  /* 0x000000010d0c7824 */ /* 0x000fe400078e0207 */
[----:B------:R-:W-:Y:S02]  /*1f920*/  IMAD.MOV R6, RZ, RZ, -R15 ;  /* 0x000000ffff067224 */ /* 0x000fe400078e0a0f */
[----:B------:R-:W-:-:S04]  /*1f930*/  IMAD.WIDE.U32 R4, R8, R223, RZ ;  /* 0x000000df08047225 */ /* 0x000fc800078e00ff */
[----:B------:R-:W-:Y:S02]  /*1f940*/  IMAD R9, R9, R223, RZ ;  /* 0x000000df09097224 */ /* 0x000fe400078e02ff */
[----:B------:R-:W-:Y:S01]  /*1f950*/  IMAD R7, R35, R6, R27 ;  /* 0x0000000623077224 */ /* 0x000fe200078e021b */
[----:B------:R-:W-:Y:S01]  /*1f960*/  IADD3.X R6, R12, R21, R24, P1, P3 ;  /* 0x000000150c067210 */ /* 0x000fe20000fe6418 */
[----:B------:R-:W-:Y:S01]  /*1f970*/  IMAD.IADD R9, R5, 0x1, R9 ;  /* 0x0000000105097824 */ /* 0x000fe200078e0209 */
[----:B------:R-:W-:Y:S01]  /*1f980*/  IADD3 R4, P0, P1, R15, R0, R4 ;  /* 0x000000000f047210 */ /* 0x000fe2000791e004 */
[----:B0-----:R-:W-:Y:S01]  /*1f990*/  IMAD R0, R11, R7, RZ ;  /* 0x000000070b007224 */ /* 0x001fe200078e02ff */
[----:B------:R-:W-:-:S04]  /*1f9a0*/  SHF.R.S32.HI R15, RZ, 0x1f, R15 ;  /* 0x0000001fff0f7819 */ /* 0x000fc8000001140f */
[----:B------:R-:W-:Y:S02]  /*1f9b0*/  IADD3.X R5, R15, R6, R9, P0, P1 ;  /* 0x000000060f057210 */ /* 0x000fe400007e2409 */
[----:B------:R-:W-:Y:S01]  /*1f9c0*/  SHF.R.S32.HI R9, RZ, 0x1f, R7 ;  /* 0x0000001fff097819 */ /* 0x000fe20000011407 */
[----:B------:R-:W-:-:S04]  /*1f9d0*/  IMAD.WIDE.U32 R4, R10, R7, R4 ;  /* 0x000000070a047225 */ /* 0x000fc800078e0004 */
[----:B------:R-:W-:Y:S01]  /*1f9e0*/  IMAD R9, R10, R9, R0 ;  /* 0x000000090a097224 */ /* 0x000fe200078e0200 */
[----:B-1----:R-:W-:-:S03]  /*1f9f0*/  LEA R6, P0, R4, R32, 0x2 ;  /* 0x0000002004067211 */ /* 0x002fc600078010ff */
[----:B------:R-:W-:Y:S01]  /*1fa00*/  IMAD.IADD R0, R5, 0x1, R9 ;  /* 0x0000000105007824 */ /* 0x000fe200078e0209 */
[----:B------:R-:W-:-:S04]  /*1fa10*/  MOV R5, 0xff800000 ;  /* 0xff80000000057802 */ /* 0x000fc80000000f00 */
[----:B--2---:R-:W-:-:S05]  /*1fa20*/  LEA.HI.X R7, R4, R33, R0, 0x2, P0 ;  /* 0x0000002104077211 */ /* 0x004fca00000f1400 */
[----:B------:R1:W-:Y:S02]  /*1fa30*/  STG.E desc[UR54][R6.64], R5 ;  /* 0x0000000506007986 */ /* 0x0003e4000c101936 */
.L_x_1961:
[----:B------:R-:W-:Y:S05]  /*1fa40*/  BSYNC B1 ;  /* 0x0000000000017941 */ /* 0x000fea0003800000 */
.L_x_1960:
[----:B------:R-:W-:Y:S05]  /*1fa50*/  @P2 BRA `(.L_x_1954) ;  /* 0x0000000400b82947 */ /* 0x000fea0003800000 */
[----:B------:R-:W2:Y:S01]  /*1fa60*/  LDC R21, c[0x0][0xbe8] ;  /* 0x0002fa00ff157b82 */ /* 0x000ea20000000800 */
[----:B------:R-:W-:Y:S01]  /*1fa70*/  ULDC.64 UR4, c[0x0][0xaa0] ;  /* 0x0002a80000047ab9 */ /* 0x000fe20000000a00 */
[----:B------:R-:W-:Y:S01]  /*1fa80*/  ULDC.64 UR6, c[0x0][0xaf0] ;  /* 0x0002bc0000067ab9 */ /* 0x000fe20000000a00 */
[----:B------:R-:W-:Y:S02]  /*1fa90*/  IMAD R0, R24, UR4, RZ ;  /* 0x0000000418007c24 */ /* 0x000fe4000f8e02ff */
[----:B-1----:R-:W-:-:S04]  /*1faa0*/  IMAD.WIDE.U32 R4, R3, UR4, RZ ;  /* 0x0000000403047c25 */ /* 0x002fc8000f8e00ff */
[----:B------:R-:W-:Y:S01]  /*1fab0*/  IMAD R7, R3, UR5, R0 ;  /* 0x0000000503077c24 */ /* 0x000fe2000f8e0200 */
[----:B------:R-:W-:Y:S01]  /*1fac0*/  ULDC.64 UR4, c[0x0][0xae8] ;  /* 0x0002ba0000047ab9 */ /* 0x000fe20000000a00 */
[----:B------:R-:W-:Y:S02]  /*1fad0*/  IMAD R3, R220, 0x20, R188 ;  /* 0x00000020dc037824 */ /* 0x000fe400078e02bc */
[----:B------:R-:W-:Y:S02]  /*1fae0*/  IMAD.IADD R5, R5, 0x1, R7 ;  /* 0x0000000105057824 */ /* 0x000fe400078e0207 */
[----:B------:R-:W-:Y:S02]  /*1faf0*/  IMAD.IADD R9, R198, 0x1, R3 ;  /* 0x00000001c6097824 */ /* 0x000fe400078e0203 */
[----:B------:R-:W-:-:S04]  /*1fb00*/  IMAD.WIDE.U32 R4, R195, UR4, R4 ;  /* 0x00000004c3047c25 */ /* 0x000fc8000f8e0004 */
[----:B------:R-:W-:Y:S02]  /*1fb10*/  IMAD.MOV.U32 R3, RZ, RZ, R9 ;  /* 0x000000ffff037224 */ /* 0x000fe400078e0009 */
[----:B------:R-:W-:Y:S01]  /*1fb20*/  IMAD R5, R195, UR5, R5 ;  /* 0x00000005c3057c24 */ /* 0x000fe2000f8e0205 */
[----:B--2---:R-:W-:Y:S01]  /*1fb30*/  ISETP.NE.AND P0, PT, R21, 0x1, PT ;  /* 0x000000011500780c */ /* 0x004fe20003f05270 */
[----:B------:R-:W-:Y:S01]  /*1fb40*/  ULDC.64 UR4, c[0x0][0xae0] ;  /* 0x0002b80000047ab9 */ /* 0x000fe20000000a00 */
[----:B------:R-:W-:Y:S02]  /*1fb50*/  IMAD.IADD R198, R188, 0x1, R198 ;  /* 0x00000001bcc67824 */ /* 0x000fe400078e02c6 */
[----:B------:R-:W-:-:S09]  /*1fb60*/  IMAD.WIDE.U32 R4, R25, UR6, R4 ;  /* 0x0000000619047c25 */ /* 0x000fd2000f8e0004 */
[----:B------:R-:W1:Y:S08]  /*1fb70*/  @P0 LDC R6, c[0x0][0xbec] ;  /* 0x0002fb00ff060b82 */ /* 0x000e700000000800 */
[----:B------:R-:W2:Y:S01]  /*1fb80*/  @P0 LDC R11, c[0x0][0xbf0] ;  /* 0x0002fc00ff0b0b82 */ /* 0x000ea20000000800 */
[----:B-1----:R-:W-:-:S04]  /*1fb90*/  @P0 IMAD.HI.U32 R0, R9, R6, RZ ;  /* 0x0000000609000227 */ /* 0x002fc800078e00ff */
[----:B------:R-:W-:Y:S01]  /*1fba0*/  IMAD R6, R26, UR6, RZ ;  /* 0x000000061a067c24 */ /* 0x000fe2000f8e02ff */
[----:B--2---:R-:W-:-:S03]  /*1fbb0*/  @P0 SHF.R.U32.HI R3, RZ, R11, R0 ;  /* 0x0000000bff030219 */ /* 0x004fc60000011600 */
[----:B------:R-:W-:Y:S01]  /*1fbc0*/  IMAD R7, R25, UR7, R6 ;  /* 0x0000000719077c24 */ /* 0x000fe2000f8e0206 */
[--C-:B------:R-:W-:Y:S01]  /*1fbd0*/  SHF.R.S32.HI R0, RZ, 0x1f, R3.reuse ;  /* 0x0000001fff007819 */ /* 0x100fe20000011403 */
[----:B------:R-:W-:-:S03]  /*1fbe0*/  IMAD.MOV R6, RZ, RZ, -R3 ;  /* 0x000000ffff067224 */ /* 0x000fc600078e0a03 */
[----:B------:R-:W-:Y:S01]  /*1fbf0*/  IADD3 R5, R5, R7, RZ ;  /* 0x0000000705057210 */ /* 0x000fe20007ffe0ff */
[----:B------:R-:W-:Y:S02]  /*1fc00*/  IMAD R0, R0, UR4, RZ ;  /* 0x0000000400007c24 */ /* 0x000fe4000f8e02ff */
[----:B------:R-:W-:Y:S02]  /*1fc10*/  IMAD R7, R21, R6, R9 ;  /* 0x0000000615077224 */ /* 0x000fe400078e0209 */
[C---:B------:R-:W-:Y:S02]  /*1fc20*/  IMAD R9, R3.reuse, UR5, R0 ;  /* 0x0000000503097c24 */ /* 0x040fe4000f8e0200 */
[----:B------:R-:W-:Y:S01]  /*1fc30*/  IMAD.WIDE.U32 R4, R3, UR4, R4 ;  /* 0x0000000403047c25 */ /* 0x000fe2000f8e0004 */
[----:B------:R-:W-:Y:S01]  /*1fc40*/  SHF.R.S32.HI R0, RZ, 0x1f, R7 ;  /* 0x0000001fff007819 */ /* 0x000fe20000011407 */
[----:B------:R-:W-:Y:S02]  /*1fc50*/  ULDC.64 UR4, c[0x0][0xad8] ;  /* 0x0002b60000047ab9 */ /* 0x000fe40000000a00 */
[----:B------:R-:W-:-:S02]  /*1fc60*/  IMAD.IADD R5, R5, 0x1, R9 ;  /* 0x0000000105057824 */ /* 0x000fc400078e0209 */
[----:B------:R-:W-:Y:S02]  /*1fc70*/  IMAD R0, R0, UR4, RZ ;  /* 0x0000000400007c24 */ /* 0x000fe4000f8e02ff */
[----:B------:R-:W-:-:S04]  /*1fc80*/  IMAD.WIDE.U32 R4, R7, UR4, R4 ;  /* 0x0000000407047c25 */ /* 0x000fc8000f8e0004 */
[----:B------:R-:W-:Y:S01]  /*1fc90*/  IMAD R3, R7, UR5, R0 ;  /* 0x0000000507037c24 */ /* 0x000fe2000f8e0200 */
[----:B------:R-:W-:Y:S02]  /*1fca0*/  ULDC.64 UR4, c[0x0][0xa80] ;  /* 0x0002a00000047ab9 */ /* 0x000fe40000000a00 */
[----:B------:R-:W-:Y:S01]  /*1fcb0*/  LEA R0, P0, R4, UR4, 0x1 ;  /* 0x0000000404007c11 */ /* 0x000fe2000f8008ff */
[----:B------:R-:W-:Y:S01]  /*1fcc0*/  IMAD.IADD R3, R5, 0x1, R3 ;  /* 0x0000000105037824 */ /* 0x000fe200078e0203 */
[----:B------:R-:W-:-:S04]  /*1fcd0*/  UMOV UR4, 0xffffffff ;  /* 0xffffffff00047882 */ /* 0x000fc80000000000 */
[----:B------:R-:W-:Y:S01]  /*1fce0*/  LEA.HI.X R4, R4, UR5, R3, 0x1, P0 ;  /* 0x0000000504047c11 */ /* 0x000fe200080f0c03 */
[----:B------:R-:W-:Y:S06]  /*1fcf0*/  BRA.DIV UR4, `(.L_x_1962) ;  /* 0x000000ae04d47947 */ /* 0x000fec000b800000 */
[----:B------:R1:W2:Y:S04]  /*1fd00*/  SHFL.IDX PT, R3, R4, RZ, 0x181f ;  /* 0x00181fff04037589 */ /* 0x0002a800000e0000 */
[----:B------:R1:W4:Y:S02]  /*1fd10*/  SHFL.IDX PT, R14, R0, RZ, 0x181f ;  /* 0x00181fff000e7589 */ /* 0x00032400000e0000 */
.L_x_2238:
[----:B------:R-:W-:Y:S01]  /*1fd20*/  IMAD R20, R20, R21, RZ ;  /* 0x0000001514147224 */ /* 0x000fe200078e02ff */
[----:B------:R-:W-:Y:S04]  /*1fd30*/  BSSY B1, `(.L_x_1963) ;  /* 0x000000c000017945 */ /* 0x000fe80003800000 */
[----:B------:R-:W-:-:S13]  /*1fd40*/  ISETP.GE.AND P0, PT, R198, R20, PT ;  /* 0x00000014c600720c */ /* 0x000fda0003f06270 */
[----:B------:R-:W-:Y:S05]  /*1fd50*/  @P0 BRA `(.L_x_1964) ;  /* 0x0000000000240947 */ /* 0x000fea0003800000 */
[----:B------:R-:W-:Y:S02]  /*1fd60*/  ULDC UR4, c[0x0][0xac8] ;  /* 0x0002b20000047ab9 */ /* 0x000fe40000000800 */
[----:B------:R-:W-:Y:S02]  /*1fd70*/  ISETP.GE.AND P2, PT, R16, UR4, PT ;  /* 0x0000000410007c0c */ /* 0x000fe4000bf46270 */
[----:B------:R-:W-:-:S11]  /*1fd80*/  ISETP.GE.AND P3, PT, R2, UR4, PT ;  /* 0x0000000402007c0c */ /* 0x000fd6000bf66270 */
[-C--:B----4-:R-:W-:Y:S02]  /*1fd90*/  @!P2 LEA R6, P0, R16, R14.reuse, 0x1 ;  /* 0x0000000e1006a211 */ /* 0x090fe400078008ff */
[----:B------:R-:W-:Y:S02]  /*1fda0*/  @!P3 LEA R14, P1, R2, R14, 0x1 ;  /* 0x0000000e020eb211 */ /* 0x000fe400078208ff */
[-C--:B--2---:R-:W-:Y:S02]  /*1fdb0*/  @!P2 LEA.HI.X R7, R16, R3.reuse, R17, 0x1, P0 ;  /* 0x000000031007a211 */ /* 0x084fe400000f0c11 */
[----:B------:R-:W-:-:S03]  /*1fdc0*/  @!P3 LEA.HI.X R15, R2, R3, R185, 0x1, P1 ;  /* 0x00000003020fb211 */ /* 0x000fc600008f0cb9 */
[----:B------:R2:W-:Y:S04]  /*1fdd0*/  @!P2 ST.E.128 desc[UR54][R6.64], RZ ;  /* 0x000000ff0600a985 */ /* 0x0005e8000c101d36 */
[----:B------:R2:W-:Y:S02]  /*1fde0*/  @!P3 ST.E.128 desc[UR54][R14.64], RZ ;  /* 0x000000ff0e00b985 */ /* 0x0005e4000c101d36 */
.L_x_1964:
[----:B------:R-:W-:Y:S05]  /*1fdf0*/  BSYNC B1 ;  /* 0x0000000000017941 */ /* 0x000fea0003800000 */
.L_x_1963:
[----:B------:R-:W-:-:S03]  /*1fe00*/  UMOV UR4, 0xffffffff ;  /* 0xffffffff00047882 */ /* 0x000fc60000000000 */
[----:B------:R-:W-:Y:S05]  /*1fe10*/  BRA.DIV UR4, `(.L_x_1965) ;  /* 0x000000ae04c07947 */ /* 0x000fea000b800000 */
[----:B--2---:R2:W0:Y:S04]  /*1fe20*/  SHFL.IDX PT, R3, R4, 0x1, 0x181f ;  /* 0x00381f0004037f89 */ /* 0x00442800000e0000 */
[----:B----4-:R2:W4:Y:S02]  /*1fe30*/  SHFL.IDX PT, R14, R0, 0x1, 0x181f ;  /* 0x00381f00000e7f89 */ /* 0x01052400000e0000 */
.L_x_2242:
[----:B------:R-:W-:Y:S01]  /*1fe40*/  VIADD R5, R198, 0x20 ;  /* 0x00000020c6057836 */ /* 0x000fe20000000000 */
        /* <DEDUP_REMOVED lines=12> */
.L_x_1967:
[----:B------:R-:W-:Y:S05]  /*1ff10*/  BSYNC B1 ;  /* 0x0000000000017941 */ /* 0x000fea0003800000 */
.L_x_1966:
[----:B------:R-:W-:-:S03]  /*1ff20*/  UMOV UR4, 0xffffffff ;  /* 0xffffffff00047882 */ /* 0x000fc60000000000 */
[----:B------:R-:W-:Y:S05]  /*1ff30*/  BRA.DIV UR4, `(.L_x_1968) ;  /* 0x000000ae04c07947 */ /* 0x000fea000b800000 */
[----:B0-----:R0:W0:Y:S04]  /*1ff40*/  SHFL.IDX PT, R3, R4, 0x2, 0x181f ;  /* 0x00581f0004037f89 */ /* 0x00102800000e0000 */
[----:B----4-:R4:W0:Y:S02]  /*1ff50*/  SHFL.IDX PT, R14, R0, 0x2, 0x181f ;  /* 0x00581f00000e7f89 */ /* 0x01082400000e0000 */
.L_x_2246:
[----:B------:R-:W-:Y:S01]  /*1ff60*/  VIADD R5, R198, 0x40 ;  /* 0x00000040c6057836 */ /* 0x000fe20000000000 */
[----:B------:R-:W-:Y:S04]  /*1ff70*/  BSSY B1, `(.L_x_1969) ;  /* 0x000000c000017945 */ /* 0x000fe80003800000 */
[----:B------:R-:W-:-:S13]  /*1ff80*/  ISETP.GE.AND P0, PT, R5, R20, PT ;  /* 0x000000140500720c */ /* 0x000fda0003f06270 */
[----:B------:R-:W-:Y:S05]  /*1ff90*/  @P0 BRA `(.L_x_1970) ;  /* 0x0000000000240947 */ /* 0x000fea0003800000 */
[----:B------:R-:W-:Y:S02]  /*1ffa0*/  ULDC UR4, c[0x0][0xac8] ;  /* 0x0002b20000047ab9 */ /* 0x000fe40000000800 */
[----:B------:R-:W-:Y:S02]  /*1ffb0*/  ISETP.GE.AND P2, PT, R16, UR4, PT ;  /* 0x0000000410007c0c */ /* 0x000fe4000bf46270 */
[----:B------:R-:W-:-:S11]  /*1ffc0*/  ISETP.GE.AND P3, PT, R2, UR4, PT ;  /* 0x0000000402007c0c */ /* 0x000fd6000bf66270 */
[-C--:B0-----:R-:W-:Y:S02]  /*1ffd0*/  @!P2 LEA R6, P0, R16, R14.reuse, 0x1 ;  /* 0x0000000e1006a211 */ /* 0x081fe400078008ff */
[----:B------:R-:W-:Y:S02]  /*1ffe0*/  @!P3 LEA R14, P1, R2, R14, 0x1 ;  /* 0x0000000e020eb211 */ /* 0x000fe400078208ff */
[-C--:B------:R-:W-:Y:S02]  /*1fff0*/  @!P2 LEA.HI.X R7, R16, R3.reuse, R17, 0x1, P0 ;  /* 0x000000031007a211 */ /* 0x080fe400000f0c11 */
[----:B------:R-:W-:-:S03]  /*20000*/  @!P3 LEA.HI.X R15, R2, R3, R185, 0x1, P1 ;  /* 0x00000003020fb211 */ /* 0x000fc600008f0cb9 */
[----:B------:R0:W-:Y:S04]  /*20010*/  @!P2 ST.E.128 desc[UR54][R6.64], RZ ;  /* 0x000000ff0600a985 */ /* 0x0001e8000c101d36 */
[----:B------:R0:W-:Y:S02]  /*20020*/  @!P3 ST.E.128 desc[UR54][R14.64], RZ ;  /* 0x000000ff0e00b985 */ /* 0x0001e4000c101d36 */
.L_x_1970:
[----:B------:R-:W-:Y:S05]  /*20030*/  BSYNC B1 ;  /* 0x0000000000017941 */ /* 0x000fea0003800000 */
.L_x_1969:
[----:B------:R-:W-:-:S03]  /*20040*/  UMOV UR4, 0xffffffff ;  /* 0xffffffff00047882 */ /* 0x000fc60000000000 */
[----:B------:R-:W-:Y:S05]  /*20050*/  BRA.DIV UR4, `(.L_x_1971) ;  /* 0x000000ae04c07947 */ /* 0x000fea000b800000 */
[----:B0-----:R0:W0:Y:S04]  /*20060*/  SHFL.IDX PT, R3, R4, 0x3, 0x181f ;  /* 0x00781f0004037f89 */ /* 0x00102800000e0000 */
[----:B------:R0:W0:Y:S02]  /*20070*/  SHFL.IDX PT, R14, R0, 0x3, 0x181f ;  /* 0x00781f00000e7f89 */ /* 0x00002400000e0000 */
.L_x_2250:
[----:B012-4-:R-:W-:-:S04]  /*20080*/  IADD3 R0, R198, 0x60, RZ ;  /* 0x00000060c6007810 */ /* 0x017fc80007ffe0ff */
[----:B------:R-:W-:-:S13]  /*20090*/  ISETP.GE.AND P0, PT, R0, R20, PT ;  /* 0x000000140000720c */ /* 0x000fda0003f06270 */
[----:B------:R-:W-:Y:S05]  /*200a0*/  @P0 BRA `(.L_x_1954) ;  /* 0x0000000000240947 */ /* 0x000fea0003800000 */
[----:B------:R-:W-:Y:S02]  /*200b0*/  ULDC UR4, c[0x0][0xac8] ;  /* 0x0002b20000047ab9 */ /* 0x000fe40000000800 */
[----:B------:R-:W-:Y:S02]  /*200c0*/  ISETP.GE.AND P2, PT, R16, UR4, PT ;  /* 0x0000000410007c0c */ /* 0x000fe4000bf46270 */
[----:B------:R-:W-:-:S11]  /*200d0*/  ISETP.GE.AND P3, PT, R2, UR4, PT ;  /* 0x0000000402007c0c */ /* 0x000fd6000bf66270 */
[-C--:B------:R-:W-:Y:S02]  /*200e0*/  @!P2 LEA R4, P0, R16, R14.reuse, 0x1 ;  /* 0x0000000e1004a211 */ /* 0x080fe400078008ff */
[----:B------:R-:W-:Y:S02]  /*200f0*/  @!P3 LEA R14, P1, R2, R14, 0x1 ;  /* 0x0000000e020eb211 */ /* 0x000fe400078208ff */
[-C--:B------:R-:W-:Y:S02]  /*20100*/  @!P2 LEA.HI.X R5, R16, R3.reuse, R17, 0x1, P0 ;  /* 0x000000031005a211 */ /* 0x080fe400000f0c11 */
[----:B------:R-:W-:-:S03]  /*20110*/  @!P3 LEA.HI.X R15, R2, R3, R185, 0x1, P1 ;  /* 0x00000003020fb211 */ /* 0x000fc600008f0cb9 */
[----:B------:R0:W-:Y:S04]  /*20120*/  @!P2 ST.E.128 desc[UR54][R4.64], RZ ;  /* 0x000000ff0400a985 */ /* 0x0001e8000c101d36 */
[----:B------:R0:W-:Y:S02]  /*20130*/  @!P3 ST.E.128 desc[UR54][R14.64], RZ ;  /* 0x000000ff0e00b985 */ /* 0x0001e4000c101d36 */
.L_x_1954:
[----:B------:R-:W-:Y:S05]  /*20140*/  BSYNC B0 ;  /* 0x0000000000007941 */ /* 0x000fea0003800000 */
.L_x_1940:
[----:B------:R-:W-:Y:S02]  /*20150*/  ULDC UR4, c[0x0][0xc3c] ;  /* 0x00030f0000047ab9 */ /* 0x000fe40000000800 */
[----:B---3--:R-:W-:-:S13]  /*20160*/  ISETP.GE.AND P0, PT, R31, UR4, PT ;  /* 0x000000041f007c0c */ /* 0x008fda000bf06270 */
[----:B------:R-:W-:Y:S05]  /*20170*/  @!P0 BRA `(.L_x_1972) ;  /* 0xfffffe1000348947 */ /* 0x000fea000383ffff */
[----:B------:R-:W-:Y:S05]  /*20180*/  BRA `(.L_x_1675) ;  /* 0x0000007c00d47947 */ /* 0x000fea0003800000 */
.L_x_1673:
[----:B------:R-:W-:-:S08]  /*20190*/  NOP ;  /* 0x0000000000007918 */ /* 0x000fd00000000000 */
[----:B------:R-:W0:-:S00]  /*201a0*/  USETMAXREG.DEALLOC.CTAPOOL 0x28 ;  /* 0x00000028000079c8 */ /* 0x000e0000080e0500 */
        /* <DEDUP_REMOVED lines=14> */
.L_x_1973:
        /* <DEDUP_REMOVED lines=43> */
.L_x_1977:
[----:B------:R-:W0:Y:S01]  /*20540*/  LDC R2, c[0x0][0xc3c] ;  /* 0x00030f00ff027b82 */ /* 0x000e220000000800 */
[----:B------:R-:W-:Y:S01]  /*20550*/  UIADD3 UR4, UR4, 0x1f, URZ ;  /* 0x0000001f04047890 */ /* 0x000fe2000fffe03f */
[----:B------:R-:W-:Y:S02]  /*20560*/  ULDC UR7, c[0x0][0xc3c] ;  /* 0x00030f0000077ab9 */ /* 0x000fe40000000800 */
[----:B------:R-:W-:-:S03]  /*20570*/  IMAD.U32 R19, RZ, RZ, UR7 ;  /* 0x00000007ff137e24 */ /* 0x000fc6000f8e00ff */
[----:B0-----:R-:W-:-:S13]  /*20580*/  ISETP.LE.AND P6, PT, R2, UR4, PT ;  /* 0x0000000402007c0c */ /* 0x001fda000bfc3270 */
[----:B------:R-:W-:Y:S05]  /*20590*/  @P6 BRA `(.L_x_1976) ;  /* 0x0000000800a86947 */ /* 0x000fea0003800000 */
[----:B------:R-:W-:Y:S01]  /*205a0*/  VIADD R9, R7, UR4 ;  /* 0x0000000407097c36 */ /* 0x000fe20008000000 */
[----:B------:R-:W-:-:S04]  /*205b0*/  MOV R6, RZ ;  /* 0x000000ff00067202 */ /* 0x000fc80000000f00 */
        /* <DEDUP_REMOVED lines=24> */
[----:B------:R-:W0:Y:S02]  /*20740*/  SHFL.IDX PT, R2, R5, 0x1f, 0x1f ;  /* 0x03e01f0005027f89 */ /* 0x000e2400000e0000 */
[----:B0-----:R-:W-:-:S04]  /*20750*/  IMAD R3, R2, UR5, RZ ;  /* 0x0000000502037c24 */ /* 0x001fc8000f8e02ff */
[----:B------:R-:W-:-:S05]  /*20760*/  IMAD.IADD R8, R3, 0x1, R8 ;  /* 0x0000000103087824 */ /* 0x000fca00078e0208 */
[----:B------:R-:W-:-:S13]  /*20770*/  ISETP.GT.AND P6, PT, R8, UR6, PT ;  /* 0x0000000608007c0c */ /* 0x000fda000bfc4270 */
[----:B------:R-:W-:Y:S05]  /*20780*/  @!P6 BRA `(.L_x_1977) ;  /* 0xfffffffc006ce947 */ /* 0x000fea000383ffff */
.L_x_1975:
        /* <DEDUP_REMOVED lines=13> */
.L_x_1978:
        /* <DEDUP_REMOVED lines=11> */
[----:B0-----:R-:W-:-:S02]  /*20910*/  IADD3 R2, R8, 0xffffffe, RZ ;  /* 0x0ffffffe08027810 */ /* 0x001fc40007ffe0ff */
[----:B------:R-:W-:-:S05]  /*20920*/  IABS R8, R5 ;  /* 0x0000000500087213 */ /* 0x000fca0000000000 */
        /* <DEDUP_REMOVED lines=12> */
[----:B------:R-:W-:Y:S01]  /*209f0*/  @!P1 IMAD.IADD R3, R3, 0x1, -R12 ;  /* 0x0000000103039824 */ /* 0x000fe200078e0a0c */
[----:B------:R-:W-:Y:S02]  /*20a00*/  @!P1 IADD3 R2, R2, 0x1, RZ ;  /* 0x0000000102029810 */ /* 0x000fe40007ffe0ff */
        /* <DEDUP_REMOVED lines=9> */
[----:B------:R-:W-:Y:S01]  /*20aa0*/  IMAD.MOV R12, RZ, RZ, -R2 ;  /* 0x000000ffff0c7224 */ /* 0x000fe200078e0a02 */
[----:B------:R-:W-:Y:S01]  /*20ab0*/  MOV R2, RZ ;  /* 0x000000ff00027202 */ /* 0x000fe20000000f00 */
[----:B------:R-:W-:Y:S01]  /*20ac0*/  IMAD R11, R13, R4, RZ ;  /* 0x000000040d0b7224 */ /* 0x000fe200078e02ff */
[----:B------:R-:W-:-:S03]  /*20ad0*/  IABS R8, R10 ;  /* 0x0000000a00087213 */ /* 0x000fc60000000000 */
        /* <DEDUP_REMOVED lines=14> */
[----:B------:R-:W-:Y:S02]  /*20bc0*/  @!P2 IADD3 R2, -R2, RZ, RZ ;  /* 0x000000ff0202a210 */ /* 0x000fe40007ffe1ff */
[----:B------:R-:W-:-:S05]  /*20bd0*/  @!P1 LOP3.LUT R2, RZ, R9, RZ, 0x33, !PT ;  /* 0x00000009ff029212 */ /* 0x000fca00078e33ff */
[----:B------:R-:W-:-:S04]  /*20be0*/  IMAD.MOV R18, RZ, RZ, -R2 ;  /* 0x000000ffff127224 */ /* 0x000fc800078e0a02 */
[C---:B------:R-:W-:Y:S02]  /*20bf0*/  IMAD R18, R9.reuse, R18, R10 ;  /* 0x0000001209127224 */ /* 0x040fe400078e020a */
[----:B------:R-:W-:Y:S02]  /*20c00*/  IMAD R9, R9, 0x1000000, R2 ;  /* 0x0100000009097824 */ /* 0x000fe400078e0202 */
[----:B------:R-:W-:Y:S02]  /*20c10*/  IMAD R2, R6, R3, R5 ;  /* 0x0000000306027224 */ /* 0x000fe400078e0205 */
[----:B------:R-:W-:Y:S01]  /*20c20*/  IMAD R18, R18, 0x10000, R9 ;  /* 0x0001000012127824 */ /* 0x000fe200078e0209 */
[----:B------:R-:W-:Y:S06]  /*20c30*/  BRA `(.L_x_1980) ;  /* 0x0000000000f47947 */ /* 0x000fec0003800000 */
.L_x_1979:
        /* <DEDUP_REMOVED lines=12> */
[----:B0-----:R-:W-:-:S05]  /*20d00*/  IADD3 R11, RZ, -R3, RZ ;  /* 0x80000003ff0b7210 */ /* 0x001fca0007ffe0ff */
        /* <DEDUP_REMOVED lines=13> */
[----:B------:R-:W-:Y:S02]  /*20de0*/  @!P2 IADD3 R2, -R2, RZ, RZ ;  /* 0x000000ff0202a210 */ /* 0x000fe40007ffe1ff */
[----:B------:R-:W-:-:S05]  /*20df0*/  @!P1 LOP3.LUT R2, RZ, R4, RZ, 0x33, !PT ;  /* 0x00000004ff029212 */ /* 0x000fca00078e33ff */
[----:B------:R-:W-:Y:S02]  /*20e00*/  IMAD R11, R13, R2, RZ ;  /* 0x000000020d0b7224 */ /* 0x000fe400078e02ff */
[----:B------:R-:W-:Y:S02]  /*20e10*/  IMAD.MOV R2, RZ, RZ, -R2 ;  /* 0x000000ffff027224 */ /* 0x000fe400078e0a02 */
[----:B------:R-:W-:Y:S02]  /*20e20*/  IMAD.MOV R3, RZ, RZ, -R11 ;  /* 0x000000ffff037224 */ /* 0x000fe400078e0a0b */
[----:B------:R-:W-:Y:S01]  /*20e30*/  IMAD R4, R4, R2, R5 ;  /* 0x0000000204047224 */ /* 0x000fe200078e0205 */
[----:B------:R-:W-:Y:S02]  /*20e40*/  MOV R2, RZ ;  /* 0x000000ff00027202 */ /* 0x000fe40000000f00 */
[----:B------:R-:W-:-:S04]  /*20e50*/  VIADDMNMX R13, R3, UR5, R13, PT ;  /* 0x00000005030d7c46 */ /* 0x000fc8000b80010d */
[-C--:B------:R-:W-:Y:S02]  /*20e60*/  IABS R10, R13.reuse ;  /* 0x0000000d000a7213 */ /* 0x080fe40000000000 */
[----:B------:R-:W-:Y:S02]  /*20e70*/  IABS R12, R13 ;  /* 0x0000000d000c7213 */ /* 0x000fe40000000000 */
[----:B------:R-:W0:Y:S01]  /*20e80*/  I2F.RP R8, R10 ;  /* 0x0000000a00087306 */ /* 0x000e220000209400 */
[----:B------:R-:W-:-:S07]  /*20e90*/  IADD3 R18, -R13, RZ, RZ ;  /* 0x000000ff0d127210 */ /* 0x000fce0007ffe1ff */
        /* <DEDUP_REMOVED lines=23> */
.L_x_1980:
[----:B------:R-:W-:-:S05]  /*21010*/  LOP3.LUT R17, RZ, R2, RZ, 0x33, !PT ;  /* 0x00000002ff117212 */ /* 0x000fca00078e33ff */
[----:B------:R-:W-:Y:S01]  /*21020*/  IMAD.IADD R17, R6, 0x1, R17 ;  /* 0x0000000106117824 */ /* 0x000fe200078e0211 */
[----:B------:R-:W-:Y:S06]  /*21030*/  BRA `(.L_x_1981) ;  /* 0x00000000000c7947 */ /* 0x000fec0003800000 */
.L_x_1976:
[----:B------:R-:W-:Y:S02]  /*21040*/  IMAD.MOV.U32 R17, RZ, RZ, RZ ;  /* 0x000000ffff117224 */ /* 0x000fe400078e00ff */
[----:B------:R-:W-:Y:S02]  /*21050*/  IMAD.U32 R16, RZ, RZ, UR6 ;  /* 0x00000006ff107e24 */ /* 0x000fe4000f8e00ff */
[----:B------:R-:W-:-:S07]  /*21060*/  IMAD.MOV.U32 R18, RZ, RZ, RZ ;  /* 0x000000ffff127224 */ /* 0x000fce00078e00ff */
.L_x_1981:
[----:B------:R-:W-:-:S13]  /*21070*/  ISETP.NE.AND P0, PT, R7, RZ, PT ;  /* 0x000000ff0700720c */ /* 0x000fda0003f05270 */
[----:B------:R-:W0:Y:S01]  /*21080*/  @!P0 S2R R3, SR_CgaCtaId ;  /* 0x0000000000038919 */ /* 0x000e220000008800 */
[----:B------:R-:W-:-:S04]  /*21090*/  @!P0 MOV R2, 0x400 ;  /* 0x0000040000028802 */ /* 0x000fc80000000f00 */
[----:B0-----:R-:W-:-:S05]  /*210a0*/  @!P0 LEA R2, R3, R2, 0x18 ;  /* 0x0000000203028211 */ /* 0x001fca00078ec0ff */
[----:B------:R1:W-:Y:S01]  /*210b0*/  @!P0 STS.128 [R2+0x288d0], R16 ;  /* 0x0288d01002008388 */ /* 0x0003e20000000c00 */
[----:B------:R-:W-:Y:S06]  /*210c0*/  BAR.ARV 0x5, 0x180 ;  /* 0x0146000000007b1d */ /* 0x000fec0000002000 */
.L_x_1974:
[----:B------:R2:W-:Y:S01]  /*210d0*/  STL [R1+0x1c], RZ ;  /* 0x00001cff01007387 */ /* 0x0005e20000100800 */
[----:B------:R-:W-:Y:S01]  /*210e0*/  ULDC UR4, c[0x0][0xc3c] ;  /* 0x00030f0000047ab9 */ /* 0x000fe20000000800 */
[----:B------:R-:W-:Y:S01]  /*210f0*/  IMAD.MOV.U32 R28, RZ, RZ, 0x1 ;  /* 0x00000001ff1c7424 */ /* 0x000fe200078e00ff */
[----:B0-----:R-:W-:Y:S02]  /*21100*/  ISETP.GE.AND P0, PT, R19, UR4, PT ;  /* 0x0000000413007c0c */ /* 0x001fe4000bf06270 */
[----:B------:R-:W-:-:S11]  /*21110*/  MOV R24, RZ ;  /* 0x000000ff00187202 */ /* 0x000fd60000000f00 */
[----:B--2---:R-:W-:Y:S05]  /*21120*/  @P0 BRA `(.L_x_1982) ;  /* 0x0000006c00100947 */ /* 0x004fea0003800000 */
[----:B------:R-:W0:Y:S01]  /*21130*/  S2UR UR5, SR_CgaCtaId ;  /* 0x00000000000579c3 */ /* 0x000e220000008800 */
[C---:B------:R-:W-:Y:S01]  /*21140*/  IMAD.SHL.U32 R31, R0.reuse, 0x8, RZ ;  /* 0x00000008001f7824 */ /* 0x040fe200078e00ff */
[----:B------:R-:W-:Y:S01]  /*21150*/  LOP3.LUT R4, R0, 0x7f, RZ, 0xc0, !PT ;  /* 0x0000007f00047812 */ /* 0x000fe200078ec0ff */
[----:B------:R-:W-:Y:S01]  /*21160*/  UMOV UR4, 0x400 ;  /* 0x0000040000047882 */ /* 0x000fe20000000000 */
[----:B------:R2:W-:Y:S01]  /*21170*/  STL [R1+0x1c], RZ ;  /* 0x00001cff01007387 */ /* 0x0005e20000100800 */
[----:B------:R-:W-:Y:S01]  /*21180*/  BSSY B8, `(.L_x_1982) ;  /* 0x00006be000087945 */ /* 0x000fe20003800000 */
[C---:B------:R-:W-:Y:S01]  /*21190*/  LOP3.LUT R3, R31.reuse, 0x1f8, RZ, 0xc0, !PT ;  /* 0x000001f81f037812 */ /* 0x040fe200078ec0ff */
[----:B------:R-:W-:Y:S01]  /*211a0*/  IMAD.SHL.U32 R35, R4, 0x8, RZ ;  /* 0x0000000804237824 */ /* 0x000fe200078e00ff */
[----:B------:R-:W-:Y:S01]  /*211b0*/  LOP3.LUT R31, R31, 0x38, RZ, 0xc0, !PT ;  /* 0x000000381f1f7812 */ /* 0x000fe200078ec0ff */
[----:B------:R-:W-:Y:S01]  /*211c0*/  IMAD.MOV.U32 R29, RZ, RZ, 0x1 ;  /* 0x00000001ff1d7424 */ /* 0x000fe200078e00ff */
[----:B-1----:R-:W-:Y:S01]  /*211d0*/  LOP3.LUT R2, R3, 0x38, R0, 0x78, !PT ;  /* 0x0000003803027812 */ /* 0x002fe200078e7800 */
[----:B------:R-:W-:Y:S01]  /*211e0*/  IMAD.SHL.U32 R0, R0, 0x10, RZ ;  /* 0x0000001000007824 */ /* 0x000fe200078e00ff */
[----:B------:R-:W-:Y:S01]  /*211f0*/  MOV R24, RZ ;  /* 0x000000ff00187202 */ /* 0x000fe20000000f00 */
[----:B------:R-:W-:Y:S01]  /*21200*/  IMAD.MOV.U32 R26, RZ, RZ, RZ ;  /* 0x000000ffff1a7224 */ /* 0x000fe200078e00ff */
[----:B------:R-:W-:Y:S01]  /*21210*/  LOP3.LUT R35, R2, 0x200, R35, 0xf8, !PT ;  /* 0x0000020002237812 */ /* 0x000fe200078ef823 */
[----:B------:R-:W-:Y:S01]  /*21220*/  IMAD.MOV.U32 R28, RZ, RZ, 0x1 ;  /* 0x00000001ff1c7424 */ /* 0x000fe200078e00ff */
[----:B------:R-:W-:Y:S01]  /*21230*/  SHF.R.U32.HI R2, RZ, 0x3, R4 ;  /* 0x00000003ff027819 */ /* 0x000fe20000011604 */
[----:B------:R-:W-:Y:S01]  /*21240*/  ULOP3.LUT UR38, UR36, 0x2, URZ, 0xfc, !UPT ;  /* 0x0000000224267892 */ /* 0x000fe2000f8efc3f */
[----:B------:R-:W-:Y:S01]  /*21250*/  LOP3.LUT R0, R0, 0x70, RZ, 0xc0, !PT ;  /* 0x0000007000007812 */ /* 0x000fe200078ec0ff */
[----:B------:R-:W-:Y:S01]  /*21260*/  ULDC.64 UR40, c[0x0][0x198] ;  /* 0x0000660000287ab9 */ /* 0x000fe20000000a00 */
[----:B------:R-:W-:Y:S01]  /*21270*/  LOP3.LUT R30, R31, 0x40, RZ, 0xfc, !PT ;  /* 0x000000401f1e7812 */ /* 0x000fe200078efcff */
[----:B------:R-:W-:Y:S01]  /*21280*/  ULDC UR37, c[0x0][0xc] ;  /* 0x0000030000257ab9 */ /* 0x000fe20000000800 */
[----:B------:R-:W-:Y:S01]  /*21290*/  LOP3.LUT R2, R2, R0, RZ, 0xfc, !PT ;  /* 0x0000000002027212 */ /* 0x000fe200078efcff */
[----:B0-----:R-:W-:-:S06]  /*212a0*/  ULEA UR4, UR5, UR4, 0x18 ;  /* 0x0000000405047291 */ /* 0x001fcc000f8ec03f */
[----:B------:R-:W-:-:S04]  /*212b0*/  IMAD.U32 R22, RZ, RZ, UR4 ;  /* 0x00000004ff167e24 */ /* 0x000fc8000f8e00ff */
[----:B------:R-:W-:-:S05]  /*212c0*/  IMAD R0, R35, 0x2, R22 ;  /* 0x0000000223007824 */ /* 0x000fca00078e0216 */
[----:B------:R2:W-:Y:S02]  /*212d0*/  STL [R1+0x8], R0 ;  /* 0x0000080001007387 */ /* 0x0005e40000100800 */
.L_x_2101:
[----:B------:R-:W-:Y:S05]  /*212e0*/  YIELD ;  /* 0x0000000000007946 */ /* 0x000fea0003800000 */
[----:B------:R-:W-:Y:S01]  /*212f0*/  ULDC.64 UR4, c[0x0][0xa28] ;  /* 0x00028a0000047ab9 */ /* 0x000fe20000000a00 */
[----:B------:R-:W-:Y:S01]  /*21300*/  IMAD.MOV.U32 R10, RZ, RZ, RZ ;  /* 0x000000ffff0a7224 */ /* 0x000fe200078e00ff */
[----:B------:R-:W-:Y:S01]  /*21310*/  ISETP.NE.U32.AND P0, PT, RZ, UR4, PT ;  /* 0x00000004ff007c0c */ /* 0x000fe2000bf05070 */
[----:B0-----:R-:W0:Y:S01]  /*21320*/  LDC.64 R4, c[0x0][0xa00] ;  /* 0x00028000ff047b82 */ /* 0x001e220000000a00 */
[----:B------:R-:W-:Y:S01]  /*21330*/  IMAD.MOV.U32 R8, RZ, RZ, RZ ;  /* 0x000000ffff087224 */ /* 0x000fe200078e00ff */
[----:B------:R-:W-:Y:S01]  /*21340*/  ULDC.64 UR6, c[0x0][0xa10] ;  /* 0x0002840000067ab9 */ /* 0x000fe20000000a00 */
[----:B------:R-:W-:Y:S01]  /*21350*/  ISETP.NE.AND.EX P0, PT, RZ, UR5, PT, P0 ;  /* 0x00000005ff007c0c */ /* 0x000fe2000bf05300 */
[----:B------:R-:W-:-:S12]  /*21360*/  ULDC.64 UR4, c[0x0][0xa18] ;  /* 0x0002860000047ab9 */ /* 0x000fd80000000a00 */
[----:B-1----:R-:W1:Y:S02]  /*21370*/  @P0 LDC.64 R2, c[0x0][0xa28] ;  /* 0x00028a00ff020b82 */ /* 0x002e640000000a00 */
[----:B-1----:R-:W-:-:S05]  /*21380*/  @P0 IMAD.WIDE R2, R19, 0x4, R2 ;  /* 0x0000000413020825 */ /* 0x002fca00078e0202 */
[----:B------:R1:W3:Y:S01]  /*21390*/  @P0 LDG.E R10, desc[UR54][R2.64] ;  /* 0x00000036020a0981 */ /* 0x0002e2000c1e1900 */
[----:B------:R-:W-:Y:S01]  /*213a0*/  ISETP.NE.U32.AND P0, PT, RZ, UR4, PT ;  /* 0x00000004ff007c0c */ /* 0x000fe2000bf05070 */
[----:B0-----:R-:W-:Y:S01]  /*213b0*/  IMAD.WIDE R4, R19, 0x4, R4 ;  /* 0x0000000413047825 */ /* 0x001fe200078e0204 */
[----:B------:R-:W-:Y:S02]  /*213c0*/  ISETP.NE.U32.AND P1, PT, RZ, UR6, PT ;  /* 0x00000006ff007c0c */ /* 0x000fe4000bf25070 */
[----:B------:R-:W-:Y:S01]  /*213d0*/  ISETP.NE.AND.EX P2, PT, RZ, UR5, PT, P0 ;  /* 0x00000005ff007c0c */ /* 0x000fe2000bf45300 */
[----:B------:R-:W-:Y:S01]  /*213e0*/  ULDC.64 UR4, c[0x0][0xa00] ;  /* 0x0002800000047ab9 */ /* 0x000fe20000000a00 */
[----:B------:R-:W-:Y:S02]  /*213f0*/  ISETP.NE.AND.EX P1, PT, RZ, UR7, PT, P1 ;  /* 0x00000007ff007c0c */ /* 0x000fe4000bf25310 */
[----:B------:R-:W-:Y:S01]  /*21400*/  ISETP.NE.U32.AND P0, PT, RZ, UR4, PT ;  /* 0x00000004ff007c0c */ /* 0x000fe2000bf05070 */
[----:B-1----:R-:W0:Y:S01]  /*21410*/  LDC.64 R2, c[0x0][0xa10] ;  /* 0x00028400ff027b82 */ /* 0x002e220000000a00 */
[----:B--2---:R-:W-:-:S02]  /*21420*/  MOV R0, RZ ;  /* 0x000000ff00007202 */ /* 0x004fc40000000f00 */
[----:B------:R-:W-:-:S05]  /*21430*/  ISETP.NE.AND.EX P0, PT, RZ, UR5, PT, P0 ;  /* 0x00000005ff007c0c */ /* 0x000fca000bf05300 */
[----:B------:R-:W1:Y:S08]  /*21440*/  @P2 LDC.64 R6, c[0x0][0xa18] ;  /* 0x00028600ff062b82 */ /* 0x000e700000000a00 */
[----:B------:R-:W2:Y:S01]  /*21450*/  @P0 LDG.E R8, desc[UR54][R4.64] ;  /* 0x0000003604080981 */ /* 0x000ea2000c1e1900 */
[----:B0-----:R-:W-:-:S05]  /*21460*/  IMAD.WIDE R2, R19, 0x4, R2 ;  /* 0x0000000413027825 */ /* 0x001fca00078e0202 */
[----:B------:R-:W5:Y:S01]  /*21470*/  @P1 LDG.E R0, desc[UR54][R2.64] ;  /* 0x0000003602001981 */ /* 0x000f62000c1e1900 */
[----:B------:R-:W-:Y:S02]  /*21480*/  ULDC UR4, c[0x0][0x288] ;  /* 0x0000a20000047ab9 */ /* 0x000fe40000000800 */
[----:B------:R-:W-:Y:S01]  /*21490*/  IMAD.U32 R33, RZ, RZ, UR4 ;  /* 0x00000004ff217e24 */ /* 0x000fe2000f8e00ff */
[----:B------:R-:W-:Y:S02]  /*214a0*/  ULDC.64 UR4, c[0x0][0x418] ;  /* 0x0001060000047ab9 */ /* 0x000fe40000000a00 */
[----:B------:R-:W-:-:S03]  /*214b0*/  UISETP.NE.U32.AND UP0, UPT, UR4, URZ, UPT ;  /* 0x0000003f0400728c */ /* 0x000fc6000bf05070 */
[----:B------:R-:W-:Y:S01]  /*214c0*/  ULDC UR4, c[0x0][0x424] ;  /* 0x0001090000047ab9 */ /* 0x000fe20000000800 */
[----:B------:R-:W-:Y:S01]  /*214d0*/  UISETP.NE.AND.EX UP0, UPT, UR5, URZ, UPT, UP0 ;  /* 0x0000003f0500728c */ /* 0x000fe2000bf05300 */
[----:B-1----:R-:W-:Y:S02]  /*214e0*/  @P2 IMAD.WIDE R6, R19, 0x4, R6 ;  /* 0x0000000413062825 */ /* 0x002fe400078e0206 */
[----:B------:R-:W-:Y:S01]  /*214f0*/  ULDC UR5, c[0x0][0x2f0] ;  /* 0x0000bc0000057ab9 */ /* 0x000fe20000000800 */
[----:B------:R-:W-:Y:S02]  /*21500*/  USEL UR4, UR4, 0x1, UP0 ;  /* 0x0000000104047887 */ /* 0x000fe40008000000 */
[----:B------:R0:W5:Y:S02]  /*21510*/  @P2 LDG.E R33, desc[UR54][R6.64] ;  /* 0x0000003606212981 */ /* 0x000164000c1e1900 */
[----:B------:R-:W-:-:S03]  /*21520*/  UIMAD UR4, UR4, UR5, URZ ;  /* 0x00000005040472a4 */ /* 0x000fc6000f8e023f */
[----:B------:R-:W-:-:S03]  /*21530*/  ULDC UR5, c[0x0][0x348] ;  /* 0x0000d20000057ab9 */ /* 0x000fc60000000800 */
[----:B------:R-:W-:Y:S02]  /*21540*/  IMAD.U32 R9, RZ, RZ, UR4 ;  /* 0x00000004ff097e24 */ /* 0x000fe4000f8e00ff */
[----:B0-----:R-:W-:Y:S01]  /*21550*/  IMAD.U32 R7, RZ, RZ, UR5 ;  /* 0x00000005ff077e24 */ /* 0x001fe2000f8e00ff */
[----:B---3--:R0:W-:Y:S04]  /*21560*/  STL [R1], R10 ;  /* 0x0000000a01007387 */ /* 0x0081e80000100800 */
[----:B--2---:R0:W-:Y:S01]  /*21570*/  STL [R1+0xc], R8 ;  /* 0x00000c0801007387 */ /* 0x0041e20000100800 */
[----:B------:R-:W-:Y:S05]  /*21580*/  @P2 BRA `(.L_x_1983) ;  /* 0x0000000000102947 */ /* 0x000fea0003800000 */
[----:B------:R-:W-:Y:S05]  /*21590*/  @!P0 BRA `(.L_x_1983) ;  /* 0x00000000000c8947 */ /* 0x000fea0003800000 */
[----:B------:R-:W2:Y:S04]  /*215a0*/  LDG.E R6, desc[UR54][R4.64] ;  /* 0x0000003604067981 */ /* 0x000ea8000c1e1900 */
[----:B-----5:R-:W2:Y:S02]  /*215b0*/  LDG.E R33, desc[UR54][R4.64+0x4] ;  /* 0x0000043604217981 */ /* 0x020ea4000c1e1900 */
[----:B--2---:R-:W-:-:S07]  /*215c0*/  IMAD.IADD R33, R33, 0x1, -R6 ;  /* 0x0000000121217824 */ /* 0x004fce00078e0a06 */
.L_x_1983:
[----:B------:R-:W-:Y:S01]  /*215d0*/  ULDC.64 UR4, c[0x0][0xa20] ;  /* 0x0002880000047ab9 */ /* 0x000fe20000000a00 */
[C---:B------:R-:W-:Y:S02]  /*215e0*/  LOP3.LUT R4, R18.reuse, 0xff000000, RZ, 0xc0, !PT ;  /* 0xff00000012047812 */ /* 0x040fe400078ec0ff */
[----:B------:R-:W-:Y:S02]  /*215f0*/  ISETP.NE.U32.AND P0, PT, RZ, UR4, PT ;  /* 0x00000004ff007c0c */ /* 0x000fe4000bf05070 */
[----:B------:R-:W-:Y:S02]  /*21600*/  SHF.R.U32.HI R5, RZ, 0x8, R4 ;  /* 0x00000008ff057819 */ /* 0x000fe40000011604 */
[----:B------:R-:W-:Y:S02]  /*21610*/  ISETP.NE.AND.EX P0, PT, RZ, UR5, PT, P0 ;  /* 0x00000005ff007c0c */ /* 0x000fe4000bf05300 */
[C---:B------:R-:W-:Y:S02]  /*21620*/  LOP3.LUT R6, R18.reuse, 0xff0000, RZ, 0xc0, !PT ;  /* 0x00ff000012067812 */ /* 0x040fe400078ec0ff */
[----:B------:R-:W-:-:S02]  /*21630*/  LOP3.LUT R18, R18, 0xffff, RZ, 0xc0, !PT ;  /* 0x0000ffff12127812 */ /* 0x000fc400078ec0ff */
[----:B------:R-:W-:-:S07]  /*21640*/  LEA.HI R6, R6, R5, RZ, 0x10 ;  /* 0x0000000506067211 */ /* 0x000fce00078f80ff */
[----:B------:R-:W-:Y:S05]  /*21650*/  @!P0 BRA `(.L_x_1984) ;  /* 0x0000000000108947 */ /* 0x000fea0003800000 */
[----:B------:R-:W1:Y:S02]  /*21660*/  LDC.64 R4, c[0x0][0xa20] ;  /* 0x00028800ff047b82 */ /* 0x000e640000000a00 */
[----:B-1----:R-:W-:-:S05]  /*21670*/  IMAD.WIDE R4, R19, 0x4, R4 ;  /* 0x0000000413047825 */ /* 0x002fca00078e0204 */
[----:B------:R1:W5:Y:S01]  /*21680*/  LDG.E R9, desc[UR54][R4.64] ;  /* 0x0000003604097981 */ /* 0x000362000c1e1900 */
[----:B------:R-:W-:Y:S05]  /*21690*/  BRA `(.L_x_1985) ;  /* 0x0000000000247947 */ /* 0x000fea0003800000 */
.L_x_1984:
        /* <DEDUP_REMOVED lines=9> */
.L_x_1985:
[----:B-1----:R-:W2:Y:S01]  /*21730*/  @P1 LDG.E R5, desc[UR54][R2.64] ;  /* 0x0000003602051981 */ /* 0x002ea2000c1e1900 */
[----:B0-----:R-:W0:Y:S03]  /*21740*/  LDC R8, c[0x0][0x448] ;  /* 0x00011200ff087b82 */ /* 0x001e260000000800 */
[----:B------:R1:W2:Y:S01]  /*21750*/  @P1 LDG.E R4, desc[UR54][R2.64+0x4] ;  /* 0x0000043602041981 */ /* 0x0002a2000c1e1900 */
[----:B------:R-:W-:Y:S02]  /*21760*/  IMAD.SHL.U32 R27, R17, 0x80, RZ ;  /* 0x00000080111b7824 */ /* 0x000fe400078e00ff */
[----:B-----5:R-:W-:Y:S02]  /*21770*/  IMAD.IADD R9, R9, 0x1, -R10 ;  /* 0x0000000109097824 */ /* 0x020fe400078e0a0a */
[----:B------:R-:W-:Y:S01]  /*21780*/  VIADD R11, R27, 0x7f ;  /* 0x0000007f1b0b7836 */ /* 0x000fe20000000000 */
[----:B-1----:R-:W1:Y:S01]  /*21790*/  LDC.64 R2, c[0x0][0x9e0] ;  /* 0x00027800ff027b82 */ /* 0x002e620000000a00 */
[----:B0-----:R-:W-:-:S13]  /*217a0*/  ISETP.NE.AND P2, PT, R8, 0x1, PT ;  /* 0x000000010800780c */ /* 0x001fda0003f45270 */
[----:B------:R-:W0:Y:S01]  /*217b0*/  @P2 LDC R8, c[0x0][0x44c] ;  /* 0x00011300ff082b82 */ /* 0x000e220000000800 */
[----:B-1----:R-:W-:-:S07]  /*217c0*/  ISETP.GE.AND P3, PT, R3, 0x1, PT ;  /* 0x000000010300780c */ /* 0x002fce0003f66270 */
[----:B------:R-:W1:Y:S01]  /*217d0*/  @P2 LDC R13, c[0x0][0x450] ;  /* 0x00011400ff0d2b82 */ /* 0x000e620000000800 */
[----:B--2---:R-:W-:Y:S01]  /*217e0*/  @P1 IADD3 R7, -R5, R4, RZ ;  /* 0x0000000405071210 */ /* 0x004fe20007ffe1ff */
[----:B0-----:R-:W-:-:S04]  /*217f0*/  @P2 IMAD.HI.U32 R4, R11, R8, RZ ;  /* 0x000000080b042227 */ /* 0x001fc800078e00ff */
[----:B------:R-:W-:Y:S01]  /*21800*/  IMAD.IADD R36, R9, 0x1, R7 ;  /* 0x0000000109247824 */ /* 0x000fe200078e0207 */
[----:B-1----:R-:W-:-:S03]  /*21810*/  @P2 SHF.R.U32.HI R11, RZ, R13, R4 ;  /* 0x0000000dff0b2219 */ /* 0x002fc60000011604 */
[C---:B------:R-:W-:Y:S01]  /*21820*/  VIADD R4, R36.reuse, 0x7f ;  /* 0x0000007f24047836 */ /* 0x040fe20000000000 */
[----:B------:R-:W-:-:S04]  /*21830*/  IADD3 R10, R36, 0x1, -R33 ;  /* 0x00000001240a7810 */ /* 0x000fc80007ffe821 */
[----:B------:R-:W-:Y:S02]  /*21840*/  SHF.R.S32.HI R5, RZ, 0x1f, R4 ;  /* 0x0000001fff057819 */ /* 0x000fe40000011404 */
[----:B------:R-:W-:Y:S02]  /*21850*/  IADD3 R11, R10, R11, RZ ;  /* 0x0000000b0a0b7210 */ /* 0x000fe40007ffe0ff */
        /* <DEDUP_REMOVED lines=15> */
.L_x_1988:
[----:B------:R-:W-:-:S13]  /*21950*/  ISETP.NE.AND P0, PT, R3, 0x1, PT ;  /* 0x000000010300780c */ /* 0x000fda0003f05270 */
[----:B------:R-:W0:Y:S02]  /*21960*/  @P0 LDC.64 R4, c[0x0][0x9e8] ;  /* 0x00027a00ff040b82 */ /* 0x000e240000000a00 */
[----:B0-----:R-:W-:-:S05]  /*21970*/  @P0 IMAD.HI.U32 R4, R8, R4, RZ ;  /* 0x0000000408040227 */ /* 0x001fca00078e00ff */
[----:B------:R-:W-:-:S07]  /*21980*/  @P0 SHF.R.U32.HI R8, RZ, R5, R4 ;  /* 0x00000005ff080219 */ /* 0x000fce0000011604 */
.L_x_1989:
[----:B------:R-:W-:Y:S05]  /*21990*/  BSYNC B0 ;  /* 0x0000000000007941 */ /* 0x000fea0003800000 */
.L_x_1987:
[----:B------:R-:W-:-:S05]  /*219a0*/  IMAD R5, R8, R3, R3 ;  /* 0x0000000308057224 */ /* 0x000fca00078e0203 */
[----:B------:R-:W-:-:S07]  /*219b0*/  VIMNMX R2, R2, R5, PT ;  /* 0x0000000502027248 */ /* 0x000fce0003fe0100 */
.L_x_1986:
[----:B------:R-:W0:Y:S01]  /*219c0*/  @P2 LDC R4, c[0x0][0x44c] ;  /* 0x00011300ff042b82 */ /* 0x000e220000000800 */
[----:B------:R-:W-:Y:S01]  /*219d0*/  VIADD R2, R2, 0x7f ;  /* 0x0000007f02027836 */ /* 0x000fe20000000000 */
[----:B------:R-:W-:Y:S01]  /*219e0*/  IADD3 R8, R36, -R33, RZ ;  /* 0x8000002124087210 */ /* 0x000fe20007ffe0ff */
[----:B------:R-:W-:Y:S01]  /*219f0*/  IMAD.MOV.U32 R5, RZ, RZ, R27 ;  /* 0x000000ffff057224 */ /* 0x000fe200078e001b */
[----:B------:R-:W-:-:S04]  /*21a00*/  ULDC UR4, c[0x0][0x9dc] ;  /* 0x0002770000047ab9 */ /* 0x000fc80000000800 */
[----:B------:R-:W1:Y:S01]  /*21a10*/  @P2 LDC R11, c[0x0][0x450] ;  /* 0x00011400ff0b2b82 */ /* 0x000e620000000800 */
[----:B0-----:R-:W-:-:S05]  /*21a20*/  @P2 IMAD.HI.U32 R4, R27, R4, RZ ;  /* 0x000000041b042227 */ /* 0x001fca00078e00ff */
[----:B-1----:R-:W-:Y:S02]  /*21a30*/  @P2 SHF.R.U32.HI R5, RZ, R11, R4 ;  /* 0x0000000bff052219 */ /* 0x002fe40000011604 */
[----:B------:R-:W-:-:S03]  /*21a40*/  SHF.R.S32.HI R11, RZ, 0x1f, R2 ;  /* 0x0000001fff0b7819 */ /* 0x000fc60000011402 */
[----:B------:R-:W-:Y:S01]  /*21a50*/  IMAD.IADD R12, R8, 0x1, R5 ;  /* 0x00000001080c7824 */ /* 0x000fe200078e0205 */
[----:B------:R-:W-:-:S04]  /*21a60*/  LEA.HI R11, R11, R2, RZ, 0x7 ;  /* 0x000000020b0b7211 */ /* 0x000fc800078f38ff */
[----:B------:R-:W-:-:S04]  /*21a70*/  SHF.R.S32.HI R2, RZ, 0x7, R11 ;  /* 0x00000007ff027819 */ /* 0x000fc8000001140b */
[----:B------:R-:W-:Y:S01]  /*21a80*/  VIMNMX R11, R17, R2, PT ;  /* 0x00000002110b7248 */ /* 0x000fe20003fe0100 */
        /* <DEDUP_REMOVED lines=12> */
.L_x_1992:
[----:B------:R-:W-:-:S13]  /*21b50*/  ISETP.NE.AND P0, PT, R3, 0x1, PT ;  /* 0x000000010300780c */ /* 0x000fda0003f05270 */
[----:B------:R-:W0:Y:S02]  /*21b60*/  @P0 LDC.64 R4, c[0x0][0x9e8] ;  /* 0x00027a00ff040b82 */ /* 0x000e240000000a00 */
[----:B0-----:R-:W-:-:S05]  /*21b70*/  @P0 IMAD.HI.U32 R4, R12, R4, RZ ;  /* 0x000000040c040227 */ /* 0x001fca00078e00ff */
[----:B------:R-:W-:-:S07]  /*21b80*/  @P0 SHF.R.U32.HI R12, RZ, R5, R4 ;  /* 0x00000005ff0c0219 */ /* 0x000fce0000011604 */
.L_x_1993:
[----:B------:R-:W-:Y:S05]  /*21b90*/  BSYNC B0 ;  /* 0x0000000000007941 */ /* 0x000fea0003800000 */
.L_x_1991:
[----:B------:R-:W-:-:S05]  /*21ba0*/  IMAD R3, R12, R3, RZ ;  /* 0x000000030c037224 */ /* 0x000fca00078e02ff */
[----:B------:R-:W-:-:S07]  /*21bb0*/  VIMNMX R2, R2, R3, !PT ;  /* 0x0000000302027248 */ /* 0x000fce0007fe0100 */
.L_x_1990:
[----:B------:R-:W-:Y:S01]  /*21bc0*/  SHF.R.S32.HI R3, RZ, 0x1f, R2 ;  /* 0x0000001fff037819 */ /* 0x000fe20000011402 */
[----:B------:R-:W-:Y:S01]  /*21bd0*/  BSSY B0, `(.L_x_1994) ;  /* 0x0000027000007945 */ /* 0x000fe20003800000 */
[----:B------:R-:W-:Y:S02]  /*21be0*/  LOP3.LUT R37, R6, 0xff, RZ, 0xc0, !PT ;  /* 0x000000ff06257812 */ /* 0x000fe400078ec0ff */
[----:B------:R-:W-:Y:S01]  /*21bf0*/  LEA.HI R3, R3, R2, RZ, 0x7 ;  /* 0x0000000203037211 */ /* 0x000fe200078f38ff */
[----:B------:R-:W-:Y:S01]  /*21c00*/  IMAD.MOV.U32 R2, RZ, RZ, RZ ;  /* 0x000000ffff027224 */ /* 0x000fe200078e00ff */
[----:B------:R-:W-:Y:S02]  /*21c10*/  SHF.R.U32.HI R6, RZ, 0x10, R6 ;  /* 0x00000010ff067819 */ /* 0x000fe40000011606 */
[----:B------:R-:W-:-:S04]  /*21c20*/  SHF.R.S32.HI R3, RZ, 0x7, R3 ;  /* 0x00000007ff037819 */ /* 0x000fc80000011403 */
[----:B------:R-:W-:-:S04]  /*21c30*/  VIMNMX R4, RZ, R3, !PT ;  /* 0x00000003ff047248 */ /* 0x000fc80007fe0100 */
[----:B------:R-:W-:-:S13]  /*21c40*/  ISETP.GT.AND P0, PT, R11, R4, PT ;  /* 0x000000040b00720c */ /* 0x000fda0003f04270 */
[----:B------:R-:W-:Y:S05]  /*21c50*/  @!P0 BRA `(.L_x_1995) ;  /* 0x0000000000788947 */ /* 0x000fea0003800000 */
[----:B------:R-:W-:Y:S01]  /*21c60*/  ISETP.NE.AND P0, PT, R6, RZ, PT ;  /* 0x000000ff0600720c */ /* 0x000fe20003f05270 */
[----:B------:R-:W-:-:S03]  /*21c70*/  ULDC UR4, c[0x0][0x9f0] ;  /* 0x00027c0000047ab9 */ /* 0x000fc60000000800 */
[----:B------:R-:W-:-:S04]  /*21c80*/  SEL R5, R6, UR4, P0 ;  /* 0x0000000406057c07 */ /* 0x000fc80008000000 */
[----:B------:R-:W-:Y:S02]  /*21c90*/  IABS R13, R5 ;  /* 0x00000005000d7213 */ /* 0x000fe40000000000 */
[----:B------:R-:W-:Y:S02]  /*21ca0*/  IADD3 R12, R5, -0x1, R11 ;  /* 0xffffffff050c7810 */ /* 0x000fe40007ffe00b */
[----:B------:R-:W0:Y:S03]  /*21cb0*/  I2F.RP R2, R13 ;  /* 0x0000000d00027306 */ /* 0x000e260000209400 */
[----:B------:R-:W-:-:S05]  /*21cc0*/  IMAD.IADD R12, R12, 0x1, -R4 ;  /* 0x000000010c0c7824 */ /* 0x000fca00078e0a04 */
        /* <DEDUP_REMOVED lines=19> */
[----:B------:R-:W-:-:S05]  /*21e00*/  @P0 VIADD R14, R14, 0x1 ;  /* 0x000000010e0e0836 */ /* 0x000fca0000000000 */
[----:B------:R-:W-:-:S05]  /*21e10*/  MOV R2, R14 ;  /* 0x0000000e00027202 */ /* 0x000fca0000000f00 */
[----:B------:R-:W-:Y:S01]  /*21e20*/  @!P3 IMAD.MOV R2, RZ, RZ, -R2 ;  /* 0x000000ffff02b224 */ /* 0x000fe200078e0a02 */
[----:B------:R-:W-:-:S07]  /*21e30*/  @!P2 LOP3.LUT R2, RZ, R5, RZ, 0x33, !PT ;  /* 0x00000005ff02a212 */ /* 0x000fce00078e33ff */
.L_x_1995:
[----:B------:R-:W-:Y:S05]  /*21e40*/  BSYNC B0 ;  /* 0x0000000000007941 */ /* 0x000fea0003800000 */
.L_x_1994:
[-C--:B------:R-:W-:Y:S01]  /*21e50*/  IMAD R4, R37, R2.reuse, R4 ;  /* 0x0000000225047224 */ /* 0x080fe200078e0204 */
[----:B------:R-:W-:Y:S04]  /*21e60*/  BSSY B0, `(.L_x_1996) ;  /* 0x0000114000007945 */ /* 0x000fe80003800000 */
[C---:B------:R-:W-:Y:S01]  /*21e70*/  VIADDMNMX R2, R4.reuse, R2, R11, PT ;  /* 0x0000000204027246 */ /* 0x040fe2000380010b */
[----:B------:R-:W-:-:S04]  /*21e80*/  IMAD R4, R4, 0x80, -R9 ;  /* 0x0000008004047824 */ /* 0x000fc800078e0a09 */
[----:B------:R-:W-:Y:S01]  /*21e90*/  IMAD R2, R2, 0x80, -R9 ;  /* 0x0000008002027824 */ /* 0x000fe200078e0a09 */
[----:B------:R-:W-:-:S04]  /*21ea0*/  VIMNMX R4, RZ, R4, !PT ;  /* 0x00000004ff047248 */ /* 0x000fc80007fe0100 */
        /* <DEDUP_REMOVED lines=18> */
.L_x_2253:
[----:B-1----:R-:W-:Y:S02]  /*21fd0*/  ISETP.NE.AND P0, PT, R14, RZ, PT ;  /* 0x000000ff0e00720c */ /* 0x002fe40003f05270 */
[----:B------:R-:W-:-:S11]  /*21fe0*/  PLOP3.LUT P6, PT, PT, PT, PT, 0x8, 0x0 ;  /* 0x000000000000781c */ /* 0x000fd60003fce170 */
[----:B------:R-:W-:Y:S05]  /*21ff0*/  @P0 BRA `(.L_x_1999) ;  /* 0x00000000000c0947 */ /* 0x000fea0003800000 */
[----:B------:R-:W-:-:S03]  /*22000*/  UMOV UR4, 0xffffffff ;  /* 0xffffffff00047882 */ /* 0x000fc60000000000 */
[----:B------:R-:W-:Y:S05]  /*22010*/  BRA.DIV UR4, `(.L_x_2000) ;  /* 0x00000092044c7947 */ /* 0x000fea000b800000 */
[----:B------:R-:W-:-:S13]  /*22020*/  ELECT P6, URZ, PT ;  /* 0x00000000003f782f */ /* 0x000fda00038c0000 */
.L_x_1999:
        /* <DEDUP_REMOVED lines=9> */
.L_x_2256:
[----:B------:R-:W-:Y:S05]  /*220c0*/  BSYNC B1 ;  /* 0x0000000000017941 */ /* 0x000fea0003800000 */
.L_x_2001:
[----:B------:R-:W-:Y:S04]  /*220d0*/  BSSY B1, `(.L_x_2003) ;  /* 0x000006e000017945 */ /* 0x000fe80003800000 */
[----:B------:R-:W-:Y:S05]  /*220e0*/  @!P6 BRA `(.L_x_2004) ;  /* 0x0000000400b0e947 */ /* 0x000fea0003800000 */
[----:B0-----:R-:W-:Y:S01]  /*220f0*/  IMAD R3, R26, 0x8, R22 ;  /* 0x000000081a037824 */ /* 0x001fe200078e0216 */
[----:B------:R-:W-:Y:S01]  /*22100*/  SHF.L.U32 R7, R29, 0x1f, RZ ;  /* 0x0000001f1d077819 */ /* 0x000fe200000006ff */
[----:B------:R-:W0:Y:S01]  /*22110*/  S2R R9, SR_TID.X ;  /* 0x0000000000097919 */ /* 0x000e220000002100 */
[----:B------:R-:W-:Y:S02]  /*22120*/  BSSY B2, `(.L_x_2005) ;  /* 0x0000005000027945 */ /* 0x000fe40003800000 */
[----:B------:R-:W1:Y:S01]  /*22130*/  SYNCS.PHASECHK.TRANS64.TRYWAIT P0, [R3+URZ+0x288a0], R7 ;  /* 0x0288a007030075a7 */ /* 0x000e62000800017f */
[----:B0-----:R-:W-:-:S04]  /*22140*/  LOP3.LUT R9, R9, 0x7f, RZ, 0xc0, !PT ;  /* 0x0000007f09097812 */ /* 0x001fc800078ec0ff */
[----:B------:R-:W-:Y:S01]  /*22150*/  ISETP.NE.AND P1, PT, R9, RZ, PT ;  /* 0x000000ff0900720c */ /* 0x000fe20003f25270 */
[----:B-1----:R-:W-:-:S12]  /*22160*/  @!P0 BRA `(.L_x_2006) ;  /* 0x00000090002c8947 */ /* 0x002fd80003800000 */
.L_x_2257:
[----:B------:R-:W-:Y:S05]  /*22170*/  BSYNC B2 ;  /* 0x0000000000027941 */ /* 0x000fea0003800000 */
.L_x_2005:
[----:B------:R-:W-:Y:S04]  /*22180*/  BSSY B2, `(.L_x_2007) ;  /* 0x0000009000027945 */ /* 0x000fe80003800000 */
[----:B------:R-:W-:Y:S05]  /*22190*/  @P1 BRA `(.L_x_2008) ;  /* 0x00000000001c1947 */ /* 0x000fea0003800000 */
[----:B------:R-:W1:Y:S01]  /*221a0*/  S2R R9, SR_TID.X ;  /* 0x0000000000097919 */ /* 0x000e620000002100 */
[----:B------:R-:W-:-:S04]  /*221b0*/  IMAD.MOV.U32 R12, RZ, RZ, 0x8000 ;  /* 0x00008000ff0c7424 */ /* 0x000fc800078e00ff */
[----:B------:R2:W-:Y:S01]  /*221c0*/  SYNCS.ARRIVE.TRANS64 RZ, [R3+URZ+0x28890], R12 ;  /* 0x0288900c03ff79a7 */ /* 0x0005e2000800003f */
[----:B-1----:R-:W-:-:S04]  /*221d0*/  LOP3.LUT R9, R9, 0x1f, RZ, 0xc0, !PT ;  /* 0x0000001f09097812 */ /* 0x002fc800078ec0ff */
[----:B------:R-:W-:-:S13]  /*221e0*/  ISETP.NE.AND P0, PT, R9, RZ, PT ;  /* 0x000000ff0900720c */ /* 0x000fda0003f05270 */
[----:B--2---:R-:W-:Y:S05]  /*221f0*/  @!P0 BRA `(.L_x_2008) ;  /* 0x0000000000048947 */ /* 0x004fea0003800000 */
[----:B------:R-:W-:Y:S01]  /*22200*/  BPT.TRAP 0x1 ;  /* 0x000000040000795c */ /* 0x000fe20000300000 */
.L_x_2008:
[----:B------:R-:W-:Y:S05]  /*22210*/  BSYNC B2 ;  /* 0x0000000000027941 */ /* 0x000fea0003800000 */
.L_x_2007:
[----:B------:R-:W-:Y:S01]  /*22220*/  IMAD.MOV.U32 R20, RZ, RZ, RZ ;  /* 0x000000ffff147224 */ /* 0x000fe200078e00ff */
[----:B------:R-:W-:Y:S01]  /*22230*/  UIADD3 UR4, UP0, UR40, 0x570, URZ ;  /* 0x0000057028047890 */ /* 0x000fe2000ff1e03f */
[----:B------:R-:W-:Y:S01]  /*22240*/  IMAD R9, R2, 0x80, R0 ;  /* 0x0000008002097824 */ /* 0x000fe200078e0200 */
[----:B------:R-:W-:Y:S01]  /*22250*/  PLOP3.LUT P0, PT, PT, PT, PT, 0x80, 0x0 ;  /* 0x000000000000781c */ /* 0x000fe20003f0f070 */
[----:B------:R-:W-:Y:S01]  /*22260*/  IMAD R11, R26, 0x8000, R22 ;  /* 0x000080001a0b7824 */ /* 0x000fe200078e0216 */
[----:B------:R-:W-:Y:S01]  /*22270*/  R2UR UR10, R20 ;  /* 0x00000000140a72ca */ /* 0x000fe200000e0000 */
[----:B------:R-:W-:Y:S01]  /*22280*/  IMAD.SHL.U32 R12, R26, 0x4000, RZ ;  /* 0x000040001a0c7824 */ /* 0x000fe200078e00ff */
[----:B------:R-:W-:Y:S01]  /*22290*/  IADD3 R9, R9, -0x80, RZ ;  /* 0xffffff8009097810 */ /* 0x000fe20007ffe0ff */
[----:B------:R-:W-:Y:S01]  /*222a0*/  VIADD R13, R3, 0x28890 ;  /* 0x00028890030d7836 */ /* 0x000fe20000000000 */
[----:B------:R-:W-:Y:S01]  /*222b0*/  UIADD3.X UR5, URZ, UR41, URZ, UP0, !UPT ;  /* 0x000000293f057290 */ /* 0x000fe200087fe43f */
[----:B------:R-:W-:Y:S01]  /*222c0*/  VIADD R14, R11, 0x18400 ;  /* 0x000184000b0e7836 */ /* 0x000fe20000000000 */
[----:B------:R-:W-:Y:S01]  /*222d0*/  UMOV UR6, 0x0 ;  /* 0x0000000000067882 */ /* 0x000fe20000000000 */
[----:B------:R-:W-:-:S09]  /*222e0*/  UMOV UR7, 0x12f00000 ;  /* 0x12f0000000077882 */ /* 0x000fd20000000000 */
.L_x_2009:
        /* <DEDUP_REMOVED lines=10> */
[----:B------:R-:W-:Y:S01]  /*22390*/  IMAD.MOV.U32 R21, RZ, RZ, 0x40 ;  /* 0x00000040ff157424 */ /* 0x000fe200078e00ff */
[----:B------:R-:W-:Y:S01]  /*223a0*/  PLOP3.LUT P0, PT, PT, PT, PT, 0x80, 0x0 ;  /* 0x000000000000781c */ /* 0x000fe20003f0f070 */
[----:B------:R-:W-:Y:S01]  /*223b0*/  UMOV UR6, 0x0 ;  /* 0x0000000000067882 */ /* 0x000fe20000000000 */
[----:B------:R-:W-:Y:S01]  /*223c0*/  IADD3 R11, R11, 0x1c400, RZ ;  /* 0x0001c4000b0b7810 */ /* 0x000fe20007ffe0ff */
[----:B------:R-:W-:Y:S01]  /*223d0*/  UMOV UR7, 0x12f00000 ;  /* 0x12f0000000077882 */ /* 0x000fe20000000000 */
[----:B------:R-:W-:-:S15]  /*223e0*/  R2UR UR10, R21 ;  /* 0x00000000150a72ca */ /* 0x000fde00000e0000 */
.L_x_2010:
        /* <DEDUP_REMOVED lines=10> */
[----:B------:R-:W1:Y:S01]  /*22490*/  SYNCS.PHASECHK.TRANS64.TRYWAIT P0, [R3+URZ+0x288c0], R7 ;  /* 0x0288c007030075a7 */ /* 0x000e62000800017f */
[----:B------:R-:W-:Y:S04]  /*224a0*/  BSSY B2, `(.L_x_2011) ;  /* 0x0000002000027945 */ /* 0x000fe80003800000 */
[----:B-1----:R-:W-:Y:S05]  /*224b0*/  @!P0 BRA `(.L_x_2012) ;  /* 0x0000008c006c8947 */ /* 0x002fea0003800000 */
.L_x_2258:
[----:B------:R-:W-:Y:S05]  /*224c0*/  BSYNC B2 ;  /* 0x0000000000027941 */ /* 0x000fea0003800000 */
.L_x_2011:
[----:B------:R-:W-:Y:S01]  /*224d0*/  BSSY B2, `(.L_x_2013) ;  /* 0x000000b000027945 */ /* 0x000fe20003800000 */
[----:B------:R-:W-:Y:S02]  /*224e0*/  IMAD.MOV.U32 R14, RZ, RZ, 0x0 ;  /* 0x00000000ff0e7424 */ /* 0x000fe400078e00ff */
[----:B------:R-:W-:Y:S01]  /*224f0*/  IMAD.MOV.U32 R15, RZ, RZ, 0x12f00000 ;  /* 0x12f00000ff0f7424 */ /* 0x000fe200078e00ff */
[----:B------:R-:W-:Y:S06]  /*22500*/  @P1 BRA `(.L_x_2014) ;  /* 0x00000000001c1947 */ /* 0x000fec0003800000 */
[----:B------:R-:W2:Y:S01]  /*22510*/  S2R R11, SR_TID.X ;  /* 0x00000000000b7919 */ /* 0x000ea20000002100 */
[----:B01----:R-:W-:-:S04]  /*22520*/  IMAD.MOV.U32 R7, RZ, RZ, 0x8000 ;  /* 0x00008000ff077424 */ /* 0x003fc800078e00ff */
[----:B------:R3:W-:Y:S01]  /*22530*/  SYNCS.ARRIVE.TRANS64 RZ, [R3+URZ+0x288b0], R7 ;  /* 0x0288b00703ff79a7 */ /* 0x0007e2000800003f */
[----:B--2---:R-:W-:-:S04]  /*22540*/  LOP3.LUT R11, R11, 0x1f, RZ, 0xc0, !PT ;  /* 0x0000001f0b0b7812 */ /* 0x004fc800078ec0ff */
[----:B------:R-:W-:-:S13]  /*22550*/  ISETP.NE.AND P0, PT, R11, RZ, PT ;  /* 0x000000ff0b00720c */ /* 0x000fda0003f05270 */
[----:B---3--:R-:W-:Y:S05]  /*22560*/  @!P0 BRA `(.L_x_2014) ;  /* 0x0000000000048947 */ /* 0x008fea0003800000 */
[----:B------:R-:W-:Y:S01]  /*22570*/  BPT.TRAP 0x1 ;  /* 0x000000040000795c */ /* 0x000fe20000300000 */
.L_x_2014:
[----:B------:R-:W-:Y:S05]  /*22580*/  BSYNC B2 ;  /* 0x0000000000027941 */ /* 0x000fea0003800000 */
.L_x_2013:
        /* <DEDUP_REMOVED lines=9> */
.L_x_2015:
        /* <DEDUP_REMOVED lines=15> */
.L_x_2016:
        /* <DEDUP_REMOVED lines=10> */
.L_x_2004:
[----:B------:R-:W-:Y:S05]  /*227b0*/  BSYNC B1 ;  /* 0x0000000000017941 */ /* 0x000fea0003800000 */
.L_x_2003:
[----:B------:R-:W-:Y:S01]  /*227c0*/  VIADD R12, R2, 0xfffffffe ;  /* 0xfffffffe020c7836 */ /* 0x000fe20000000000 */
[----:B------:R-:W-:Y:S01]  /*227d0*/  PLOP3.LUT P0, PT, PT, PT, PT, 0x8, 0x0 ;  /* 0x000000000000781c */ /* 0x000fe20003f0e170 */
[----:B------:R-:W-:-:S03]  /*227e0*/  VIADD R26, R26, 0x1 ;  /* 0x000000011a1a7836 */ /* 0x000fc60000000000 */
[----:B------:R-:W-:Y:S02]  /*227f0*/  ISETP.GE.AND P2, PT, R12, R5, PT ;  /* 0x000000050c00720c */ /* 0x000fe40003f46270 */
[----:B------:R-:W-:-:S04]  /*22800*/  ISETP.NE.AND P1, PT, R26, 0x2, PT ;  /* 0x000000021a00780c */ /* 0x000fc80003f25270 */
[----:B------:R-:W-:Y:S02]  /*22810*/  SEL R2, RZ, 0x1, P1 ;  /* 0x00000001ff027807 */ /* 0x000fe40000800000 */
[----:B------:R-:W-:Y:S02]  /*22820*/  SEL R26, R26, RZ, P1 ;  /* 0x000000ff1a1a7207 */ /* 0x000fe40000800000 */
[----:B------:R-:W-:-:S03]  /*22830*/  LOP3.LUT R29, R29, R2, RZ, 0x3c, !PT ;  /* 0x000000021d1d7212 */ /* 0x000fc600078e3cff */
[----:B------:R-:W-:Y:S05]  /*22840*/  @!P2 BRA `(.L_x_1997) ;  /* 0x0000000400d4a947 */ /* 0x000fea0003800000 */
.L_x_2031:
[----:B------:R-:W-:Y:S05]  /*22850*/  YIELD ;  /* 0x0000000000007946 */ /* 0x000fea0003800000 */
[----:B------:R-:W-:Y:S04]  /*22860*/  BSSY B1, `(.L_x_2017) ;  /* 0x000006b000017945 */ /* 0x000fe80003800000 */
[----:B------:R-:W-:Y:S05]  /*22870*/  @!P6 BRA `(.L_x_2018) ;  /* 0x0000000400a4e947 */ /* 0x000fea0003800000 */
[----:B------:R-:W-:Y:S01]  /*22880*/  IMAD R11, R26, 0x8, R22 ;  /* 0x000000081a0b7824 */ /* 0x000fe200078e0216 */
[----:B------:R-:W-:Y:S01]  /*22890*/  SHF.L.U32 R2, R29, 0x1f, RZ ;  /* 0x0000001f1d027819 */ /* 0x000fe200000006ff */
[----:B0-----:R-:W0:Y:S01]  /*228a0*/  S2R R3, SR_TID.X ;  /* 0x0000000000037919 */ /* 0x001e220000002100 */
[----:B------:R-:W-:Y:S02]  /*228b0*/  BSSY B2, `(.L_x_2019) ;  /* 0x0000005000027945 */ /* 0x000fe40003800000 */
[----:B------:R-:W1:Y:S01]  /*228c0*/  SYNCS.PHASECHK.TRANS64.TRYWAIT P1, [R11+URZ+0x288a0], R2 ;  /* 0x0288a0020b0075a7 */ /* 0x000e62000802017f */
[----:B0-----:R-:W-:-:S04]  /*228d0*/  LOP3.LUT R3, R3, 0x7f, RZ, 0xc0, !PT ;  /* 0x0000007f03037812 */ /* 0x001fc800078ec0ff */
[----:B------:R-:W-:Y:S01]  /*228e0*/  ISETP.NE.AND P2, PT, R3, RZ, PT ;  /* 0x000000ff0300720c */ /* 0x000fe20003f45270 */
[----:B-1----:R-:W-:-:S12]  /*228f0*/  @!P1 BRA `(.L_x_2020) ;  /* 0x0000008800709947 */ /* 0x002fd80003800000 */
.L_x_2259:
[----:B------:R-:W-:Y:S05]  /*22900*/  BSYNC B2 ;  /* 0x0000000000027941 */ /* 0x000fea0003800000 */
.L_x_2019:
        /* <DEDUP_REMOVED lines=9> */
.L_x_2022:
[----:B------:R-:W-:Y:S05]  /*229a0*/  BSYNC B2 ;  /* 0x0000000000027941 */ /* 0x000fea0003800000 */
.L_x_2021:
[----:B------:R-:W-:Y:S01]  /*229b0*/  MOV R15, RZ ;  /* 0x000000ff000f7202 */ /* 0x000fe20000000f00 */
[----:B------:R-:W-:Y:S01]  /*229c0*/  IMAD R9, R26, 0x8000, R22 ;  /* 0x000080001a097824 */ /* 0x000fe200078e0216 */
[----:B------:R-:W-:Y:S01]  /*229d0*/  UIADD3 UR4, UP0, UR40, 0x570, URZ ;  /* 0x0000057028047890 */ /* 0x000fe2000ff1e03f */
[----:B------:R-:W-:Y:S01]  /*229e0*/  PLOP3.LUT P1, PT, PT, PT, PT, 0x80, 0x0 ;  /* 0x000000000000781c */ /* 0x000fe20003f2f070 */
[----:B------:R-:W-:Y:S01]  /*229f0*/  IMAD R7, R12, 0x80, R0 ;  /* 0x000000800c077824 */ /* 0x000fe200078e0200 */
[----:B------:R-:W-:Y:S01]  /*22a00*/  R2UR UR10, R15 ;  /* 0x000000000f0a72ca */ /* 0x000fe200000e0000 */
[----:B------:R-:W-:Y:S01]  /*22a10*/  VIADD R3, R11, 0x28890 ;  /* 0x000288900b037836 */ /* 0x000fe20000000000 */
[----:B------:R-:W-:Y:S01]  /*22a20*/  UIADD3.X UR5, URZ, UR41, URZ, UP0, !UPT ;  /* 0x000000293f057290 */ /* 0x000fe200087fe43f */
[----:B------:R-:W-:Y:S01]  /*22a30*/  VIADD R13, R9, 0x18400 ;  /* 0x00018400090d7836 */ /* 0x000fe20000000000 */
[----:B------:R-:W-:Y:S01]  /*22a40*/  UMOV UR6, 0x0 ;  /* 0x0000000000067882 */ /* 0x000fe20000000000 */
[----:B------:R-:W-:-:S10]  /*22a50*/  UMOV UR7, 0x12f00000 ;  /* 0x12f0000000077882 */ /* 0x000fd40000000000 */
.L_x_2023:
        /* <DEDUP_REMOVED lines=16> */
.L_x_2024:
        /* <DEDUP_REMOVED lines=13> */
.L_x_2260:
[----:B------:R-:W-:Y:S05]  /*22c30*/  BSYNC B2 ;  /* 0x0000000000027941 */ /* 0x000fea0003800000 */
.L_x_2025:
[----:B------:R-:W-:Y:S01]  /*22c40*/  BSSY B2, `(.L_x_2027) ;  /* 0x000000b000027945 */ /* 0x000fe20003800000 */
[----:B01----:R-:W-:Y:S02]  /*22c50*/  IMAD.MOV.U32 R2, RZ, RZ, 0x0 ;  /* 0x00000000ff027424 */ /* 0x003fe400078e00ff */
[----:B------:R-:W-:Y:S01]  /*22c60*/  IMAD.MOV.U32 R3, RZ, RZ, 0x12f00000 ;  /* 0x12f00000ff037424 */ /* 0x000fe200078e00ff */
[----:B------:R-:W-:Y:S06]  /*22c70*/  @P2 BRA `(.L_x_2028) ;  /* 0x00000000001c2947 */ /* 0x000fec0003800000 */
[----:B------:R-:W0:Y:S01]  /*22c80*/  S2R R20, SR_TID.X ;  /* 0x0000000000147919 */ /* 0x000e220000002100 */
[----:B------:R-:W-:-:S04]  /*22c90*/  IMAD.MOV.U32 R14, RZ, RZ, 0x8000 ;  /* 0x00008000ff0e7424 */ /* 0x000fc800078e00ff */
[----:B------:R1:W-:Y:S01]  /*22ca0*/  SYNCS.ARRIVE.TRANS64 RZ, [R11+URZ+0x288b0], R14 ;  /* 0x0288b00e0bff79a7 */ /* 0x0003e2000800003f */
[----:B0-----:R-:W-:-:S04]  /*22cb0*/  LOP3.LUT R20, R20, 0x1f, RZ, 0xc0, !PT ;  /* 0x0000001f14147812 */ /* 0x001fc800078ec0ff */
[----:B------:R-:W-:-:S13]  /*22cc0*/  ISETP.NE.AND P1, PT, R20, RZ, PT ;  /* 0x000000ff1400720c */ /* 0x000fda0003f25270 */
[----:B-1----:R-:W-:Y:S05]  /*22cd0*/  @!P1 BRA `(.L_x_2028) ;  /* 0x0000000000049947 */ /* 0x002fea0003800000 */
[----:B------:R-:W-:Y:S01]  /*22ce0*/  BPT.TRAP 0x1 ;  /* 0x000000040000795c */ /* 0x000fe20000300000 */
.L_x_2028:
[----:B------:R-:W-:Y:S05]  /*22cf0*/  BSYNC B2 ;  /* 0x0000000000027941 */ /* 0x000fea0003800000 */
.L_x_2027:
[----:B------:R-:W-:Y:S01]  /*22d00*/  R2UR UR10, R15 ;  /* 0x000000000f0a72ca */ /* 0x000fe200000e0000 */
[----:B------:R-:W-:Y:S01]  /*22d10*/  UIADD3 UR4, UP0, UR40, 0x670, URZ ;  /* 0x0000067028047890 */ /* 0x000fe2000ff1e03f */
[----:B------:R-:W-:Y:S01]  /*22d20*/  R2UR UR6, R2 ;  /* 0x00000000020672ca */ /* 0x000fe200000e0000 */
[----:B------:R-:W-:Y:S01]  /*22d30*/  VIADD R11, R11, 0x288b0 ;  /* 0x000288b00b0b7836 */ /* 0x000fe20000000000 */
[----:B------:R-:W-:Y:S01]  /*22d40*/  R2UR UR7, R3 ;  /* 0x00000000030772ca */ /* 0x000fe200000e0000 */
[----:B------:R-:W-:Y:S01]  /*22d50*/  VIADD R14, R9, 0x400 ;  /* 0x00000400090e7836 */ /* 0x000fe20000000000 */
[----:B------:R-:W-:Y:S01]  /*22d60*/  PLOP3.LUT P1, PT, PT, PT, PT, 0x80, 0x0 ;  /* 0x000000000000781c */ /* 0x000fe20003f2f070 */
[----:B------:R-:W-:-:S12]  /*22d70*/  UIADD3.X UR5, URZ, UR41, URZ, UP0, !UPT ;  /* 0x000000293f057290 */ /* 0x000fd800087fe43f */
.L_x_2029:
        /* <DEDUP_REMOVED lines=15> */
.L_x_2030:
        /* <DEDUP_REMOVED lines=10> */
.L_x_2018:
[----:B------:R-:W-:Y:S05]  /*22f10*/  BSYNC B1 ;  /* 0x0000000000017941 */ /* 0x000fea0003800000 */
.L_x_2017:
        /* <DEDUP_REMOVED lines=8> */
.L_x_1997:
[----:B------:R-:W-:Y:S05]  /*22fa0*/  BSYNC B0 ;  /* 0x0000000000007941 */ /* 0x000fea0003800000 */
.L_x_1996:
[----:B------:R-:W1:Y:S01]  /*22fb0*/  LDC R0, c[0x0][0x448] ;  /* 0x00011200ff007b82 */ /* 0x000e620000000800 */
[----:B------:R-:W-:Y:S01]  /*22fc0*/  VIADD R5, R27, 0x7f ;  /* 0x0000007f1b057836 */ /* 0x000fe20000000000 */
[----:B------:R-:W-:Y:S06]  /*22fd0*/  @!P0 WARPSYNC.ALL ;  /* 0x0000000000008948 */ /* 0x000fec0003800000 */
[----:B0-----:R-:W0:Y:S08]  /*22fe0*/  LDC.64 R2, c[0x0][0x9e0] ;  /* 0x00027800ff027b82 */ /* 0x001e300000000a00 */
[----:B------:R-:W-:Y:S01]  /*22ff0*/  @!P0 BAR.SYNC.DEFER_BLOCKING 0xc, 0x180 ;  /* 0x0306000000008b1d */ /* 0x000fe20000010000 */
[----:B-1----:R-:W-:-:S02]  /*23000*/  ISETP.NE.AND P1, PT, R0, 0x1, PT ;  /* 0x000000010000780c */ /* 0x002fc40003f25270 */
[----:B0-----:R-:W-:-:S11]  /*23010*/  ISETP.GE.AND P2, PT, R3, 0x1, PT ;  /* 0x000000010300780c */ /* 0x001fd60003f46270 */
[----:B------:R-:W0:Y:S08]  /*23020*/  @P1 LDC R0, c[0x0][0x44c] ;  /* 0x00011300ff001b82 */ /* 0x000e300000000800 */
[----:B------:R-:W1:Y:S01]  /*23030*/  @P1 LDC R7, c[0x0][0x450] ;  /* 0x00011400ff071b82 */ /* 0x000e620000000800 */
[----:B0-----:R-:W-:-:S05]  /*23040*/  @P1 IMAD.HI.U32 R0, R5, R0, RZ ;  /* 0x0000000005001227 */ /* 0x001fca00078e00ff */
[----:B-1----:R-:W-:-:S05]  /*23050*/  @P1 SHF.R.U32.HI R5, RZ, R7, R0 ;  /* 0x00000007ff051219 */ /* 0x002fca0000011600 */
[----:B------:R-:W-:-:S04]  /*23060*/  IMAD.IADD R7, R10, 0x1, R5 ;  /* 0x000000010a077824 */ /* 0x000fc800078e0205 */
[----:B------:R-:W-:Y:S01]  /*23070*/  IMAD.IADD R2, R7, 0x1, R2 ;  /* 0x0000000107027824 */ /* 0x000fe200078e0202 */
[----:B------:R-:W-:Y:S06]  /*23080*/  @!P2 BRA `(.L_x_2032) ;  /* 0x000000000048a947 */ /* 0x000fec0003800000 */
[C---:B------:R-:W-:Y:S01]  /*23090*/  ISETP.GT.AND P0, PT, R7.reuse, RZ, PT ;  /* 0x000000ff0700720c */ /* 0x040fe20003f04270 */
[----:B------:R-:W-:Y:S01]  /*230a0*/  BSSY B0, `(.L_x_2033) ;  /* 0x000000e000007945 */ /* 0x000fe20003800000 */
[----:B------:R-:W-:-:S11]  /*230b0*/  IADD3 R0, R7, -0x1, RZ ;  /* 0xffffffff07007810 */ /* 0x000fd60007ffe0ff */
        /* <DEDUP_REMOVED lines=8> */
.L_x_2034:
[----:B------:R-:W-:-:S13]  /*23140*/  ISETP.NE.AND P0, PT, R3, 0x1, PT ;  /* 0x000000010300780c */ /* 0x000fda0003f05270 */
[----:B------:R-:W0:Y:S02]  /*23150*/  @P0 LDC.64 R4, c[0x0][0x9e8] ;  /* 0x00027a00ff040b82 */ /* 0x000e240000000a00 */
[----:B0-----:R-:W-:-:S05]  /*23160*/  @P0 IMAD.HI.U32 R4, R0, R4, RZ ;  /* 0x0000000400040227 */ /* 0x001fca00078e00ff */
[----:B------:R-:W-:-:S07]  /*23170*/  @P0 SHF.R.U32.HI R0, RZ, R5, R4 ;  /* 0x00000005ff000219 */ /* 0x000fce0000011604 */
.L_x_2035:
[----:B------:R-:W-:Y:S05]  /*23180*/  BSYNC B0 ;  /* 0x0000000000007941 */ /* 0x000fea0003800000 */
.L_x_2033:
[----:B------:R-:W-:-:S05]  /*23190*/  IMAD R5, R0, R3, R3 ;  /* 0x0000000300057224 */ /* 0x000fca00078e0203 */
[----:B------:R-:W-:-:S07]  /*231a0*/  VIMNMX R2, R2, R5, PT ;  /* 0x0000000502027248 */ /* 0x000fce0003fe0100 */
.L_x_2032:
[----:B------:R-:W0:Y:S01]  /*231b0*/  @P1 LDC R4, c[0x0][0x44c] ;  /* 0x00011300ff041b82 */ /* 0x000e220000000800 */
[----:B------:R-:W-:Y:S01]  /*231c0*/  VIADD R2, R2, 0x7f ;  /* 0x0000007f02027836 */ /* 0x000fe20000000000 */
[----:B------:R-:W-:Y:S01]  /*231d0*/  ULDC UR4, c[0x0][0x9dc] ;  /* 0x0002770000047ab9 */ /* 0x000fe20000000800 */
[----:B------:R-:W-:-:S03]  /*231e0*/  IMAD.MOV.U32 R7, RZ, RZ, R27 ;  /* 0x000000ffff077224 */ /* 0x000fc600078e001b */
[----:B------:R-:W-:Y:S02]  /*231f0*/  SHF.R.S32.HI R5, RZ, 0x1f, R2 ;  /* 0x0000001fff057819 */ /* 0x000fe40000011402 */
[----:B------:R-:W1:Y:S02]  /*23200*/  @P1 LDC R0, c[0x0][0x450] ;  /* 0x00011400ff001b82 */ /* 0x000e640000000800 */
[----:B------:R-:W-:Y:S01]  /*23210*/  LEA.HI R5, R5, R2, RZ, 0x7 ;  /* 0x0000000205057211 */ /* 0x000fe200078f38ff */
[----:B0-----:R-:W-:-:S05]  /*23220*/  @P1 IMAD.HI.U32 R9, R27, R4, RZ ;  /* 0x000000041b091227 */ /* 0x001fca00078e00ff */
[----:B-1----:R-:W-:Y:S02]  /*23230*/  @P1 SHF.R.U32.HI R7, RZ, R0, R9 ;  /* 0x00000000ff071219 */ /* 0x002fe40000011609 */
[----:B------:R-:W-:-:S03]  /*23240*/  SHF.R.S32.HI R0, RZ, 0x7, R5 ;  /* 0x00000007ff007819 */ /* 0x000fc60000011405 */
[----:B------:R-:W-:Y:S01]  /*23250*/  IMAD.IADD R8, R8, 0x1, R7 ;  /* 0x0000000108087824 */ /* 0x000fe200078e0207 */
[----:B------:R-:W-:-:S03]  /*23260*/  VIMNMX R17, R17, R0, PT ;  /* 0x0000000011117248 */ /* 0x000fc60003fe0100 */
        /* <DEDUP_REMOVED lines=12> */
.L_x_2038:
[----:B------:R-:W-:-:S13]  /*23330*/  ISETP.NE.AND P0, PT, R3, 0x1, PT ;  /* 0x000000010300780c */ /* 0x000fda0003f05270 */
[----:B------:R-:W0:Y:S02]  /*23340*/  @P0 LDC.64 R4, c[0x0][0x9e8] ;  /* 0x00027a00ff040b82 */ /* 0x000e240000000a00 */
[----:B0-----:R-:W-:-:S05]  /*23350*/  @P0 IMAD.HI.U32 R4, R8, R4, RZ ;  /* 0x0000000408040227 */ /* 0x001fca00078e00ff */
[----:B------:R-:W-:-:S07]  /*23360*/  @P0 SHF.R.U32.HI R8, RZ, R5, R4 ;  /* 0x00000005ff080219 */ /* 0x000fce0000011604 */
.L_x_2039:
[----:B------:R-:W-:Y:S05]  /*23370*/  BSYNC B0 ;  /* 0x0000000000007941 */ /* 0x000fea0003800000 */
.L_x_2037:
[----:B------:R-:W-:-:S05]  /*23380*/  IMAD R3, R8, R3, RZ ;  /* 0x0000000308037224 */ /* 0x000fca00078e02ff */
[----:B------:R-:W-:-:S07]  /*23390*/  VIMNMX R0, R0, R3, !PT ;  /* 0x0000000300007248 */ /* 0x000fce0007fe0100 */
.L_x_2036:
[----:B------:R-:W-:Y:S01]  /*233a0*/  ISETP.NE.AND P1, PT, R6, RZ, PT ;  /* 0x000000ff0600720c */ /* 0x000fe20003f25270 */
[----:B------:R-:W-:Y:S01]  /*233b0*/  BSSY B0, `(.L_x_2040) ;  /* 0x0000023000007945 */ /* 0x000fe20003800000 */
[----:B------:R-:W-:Y:S02]  /*233c0*/  SHF.R.S32.HI R3, RZ, 0x1f, R0 ;  /* 0x0000001fff037819 */ /* 0x000fe40000011400 */
[----:B------:R-:W-:Y:S02]  /*233d0*/  MOV R2, RZ ;  /* 0x000000ff00027202 */ /* 0x000fe40000000f00 */
[----:B------:R-:W-:-:S04]  /*233e0*/  LEA.HI R3, R3, R0, RZ, 0x7 ;  /* 0x0000000003037211 */ /* 0x000fc800078f38ff */
[----:B------:R-:W-:-:S03]  /*233f0*/  SHF.R.S32.HI R0, RZ, 0x7, R3 ;  /* 0x00000007ff007819 */ /* 0x000fc60000011403 */
[----:B------:R-:W0:Y:S01]  /*23400*/  @!P1 LDC R6, c[0x0][0x9f0] ;  /* 0x00027c00ff069b82 */ /* 0x000e220000000800 */
[----:B------:R-:W-:-:S04]  /*23410*/  VIMNMX R0, RZ, R0, !PT ;  /* 0x00000000ff007248 */ /* 0x000fc80007fe0100 */
[----:B------:R-:W-:-:S13]  /*23420*/  ISETP.GT.AND P0, PT, R17, R0, PT ;  /* 0x000000001100720c */ /* 0x000fda0003f04270 */
[----:B------:R-:W-:Y:S05]  /*23430*/  @!P0 BRA `(.L_x_2041) ;  /* 0x0000000000688947 */ /* 0x000fea0003800000 */
[-C--:B0-----:R-:W-:Y:S01]  /*23440*/  IABS R4, R6.reuse ;  /* 0x0000000600047213 */ /* 0x081fe20000000000 */
[----:B------:R-:W-:Y:S01]  /*23450*/  IMAD.MOV.U32 R2, RZ, RZ, RZ ;  /* 0x000000ffff027224 */ /* 0x000fe200078e00ff */
[----:B------:R-:W-:Y:S02]  /*23460*/  IABS R8, R6 ;  /* 0x0000000600087213 */ /* 0x000fe40000000000 */
[----:B------:R-:W0:Y:S08]  /*23470*/  I2F.RP R5, R4 ;  /* 0x0000000400057306 */ /* 0x000e300000209400 */
[----:B0-----:R-:W0:Y:S02]  /*23480*/  MUFU.RCP R5, R5 ;  /* 0x0000000500057308 */ /* 0x001e240000001000 */
[----:B0-----:R-:W-:-:S06]  /*23490*/  VIADD R7, R5, 0xffffffe ;  /* 0x0ffffffe05077836 */ /* 0x001fcc0000000000 */
[----:B------:R0:W1:Y:S02]  /*234a0*/  F2I.FTZ.U32.TRUNC.NTZ R3, R7 ;  /* 0x0000000700037305 */ /* 0x000064000021f000 */
[----:B0-----:R-:W-:Y:S02]  /*234b0*/  IMAD.MOV R7, RZ, RZ, -R8 ;  /* 0x000000ffff077224 */ /* 0x001fe400078e0a08 */
[----:B-1----:R-:W-:-:S04]  /*234c0*/  IMAD.MOV R9, RZ, RZ, -R3 ;  /* 0x000000ffff097224 */ /* 0x002fc800078e0a03 */
[----:B------:R-:W-:-:S04]  /*234d0*/  IMAD R9, R9, R4, RZ ;  /* 0x0000000409097224 */ /* 0x000fc800078e02ff */
[----:B------:R-:W-:Y:S01]  /*234e0*/  IMAD.HI.U32 R2, R3, R9, R2 ;  /* 0x0000000903027227 */ /* 0x000fe200078e0002 */
[----:B------:R-:W-:-:S05]  /*234f0*/  IADD3 R3, R6, -0x1, R17 ;  /* 0xffffffff06037810 */ /* 0x000fca0007ffe011 */
[----:B------:R-:W-:-:S05]  /*23500*/  IMAD.IADD R3, R3, 0x1, -R0 ;  /* 0x0000000103037824 */ /* 0x000fca00078e0a00 */
[----:B------:R-:W-:Y:S02]  /*23510*/  IABS R5, R3 ;  /* 0x0000000300057213 */ /* 0x000fe40000000000 */
[----:B------:R-:W-:-:S03]  /*23520*/  LOP3.LUT R3, R3, R6, RZ, 0x3c, !PT ;  /* 0x0000000603037212 */ /* 0x000fc600078e3cff */
[----:B------:R-:W-:Y:S01]  /*23530*/  IMAD.HI.U32 R2, R2, R5, RZ ;  /* 0x0000000502027227 */ /* 0x000fe200078e00ff */
[----:B------:R-:W-:-:S03]  /*23540*/  ISETP.GE.AND P2, PT, R3, RZ, PT ;  /* 0x000000ff0300720c */ /* 0x000fc60003f46270 */
[----:B------:R-:W-:-:S05]  /*23550*/  IMAD R5, R2, R7, R5 ;  /* 0x0000000702057224 */ /* 0x000fca00078e0205 */
[----:B------:R-:W-:-:S13]  /*23560*/  ISETP.GT.U32.AND P1, PT, R4, R5, PT ;  /* 0x000000050400720c */ /* 0x000fda0003f24070 */
[-C--:B------:R-:W-:Y:S01]  /*23570*/  @!P1 IADD3 R5, R5, -R4.reuse, RZ ;  /* 0x8000000405059210 */ /* 0x080fe20007ffe0ff */
[----:B------:R-:W-:Y:S01]  /*23580*/  @!P1 VIADD R2, R2, 0x1 ;  /* 0x0000000102029836 */ /* 0x000fe20000000000 */
[----:B------:R-:W-:Y:S02]  /*23590*/  ISETP.NE.AND P1, PT, R6, RZ, PT ;  /* 0x000000ff0600720c */ /* 0x000fe40003f25270 */
[----:B------:R-:W-:-:S13]  /*235a0*/  ISETP.GE.U32.AND P0, PT, R5, R4, PT ;  /* 0x000000040500720c */ /* 0x000fda0003f06070 */
[----:B------:R-:W-:-:S04]  /*235b0*/  @P0 VIADD R2, R2, 0x1 ;  /* 0x0000000102020836 */ /* 0x000fc80000000000 */
[----:B------:R-:W-:Y:S01]  /*235c0*/  @!P2 IMAD.MOV R2, RZ, RZ, -R2 ;  /* 0x000000ffff02a224 */ /* 0x000fe200078e0a02 */
[----:B------:R-:W-:-:S07]  /*235d0*/  @!P1 LOP3.LUT R2, RZ, R6, RZ, 0x33, !PT ;  /* 0x00000006ff029212 */ /* 0x000fce00078e33ff */
.L_x_2041:
[----:B------:R-:W-:Y:S05]  /*235e0*/  BSYNC B0 ;  /* 0x0000000000007941 */ /* 0x000fea0003800000 */
.L_x_2040:
[-C--:B------:R-:W-:Y:S01]  /*235f0*/  IMAD R37, R37, R2.reuse, R0 ;  /* 0x0000000225257224 */ /* 0x080fe200078e0200 */
        /* <DEDUP_REMOVED lines=18> */
[----:B------:R-:W1:Y:S01]  /*23720*/  POPC R7, R4 ;  /* 0x0000000400077309 */ /* 0x000e620000000000 */
[----:B--2---:R-:W1:Y:S02]  /*23730*/  SHFL.IDX PT, R0, R3, R0, 0x1f ;  /* 0x00001f0003007589 */ /* 0x004e6400000e0000 */
[----:B-1----:R-:W-:Y:S01]  /*23740*/  IADD3 R16, R0, UR37, R7 ;  /* 0x0000002500107c10 */ /* 0x002fe2000fffe007 */
[----:B------:R-:W-:Y:S06]  /*23750*/  BRA `(.L_x_2044) ;  /* 0x0000003400707947 */ /* 0x000fec0003800000 */
.L_x_2043:
        /* <DEDUP_REMOVED lines=11> */
[----:B0-----:R-:W-:Y:S01]  /*23810*/  IMAD.U32 R6, RZ, RZ, UR8 ;  /* 0x00000008ff067e24 */ /* 0x001fe2000f8e00ff */
[----:B------:R-:W-:Y:S01]  /*23820*/  MOV R12, 0x1 ;  /* 0x00000001000c7802 */ /* 0x000fe20000000f00 */
[----:B------:R-:W-:Y:S02]  /*23830*/  IMAD.U32 R7, RZ, RZ, UR9 ;  /* 0x00000009ff077e24 */ /* 0x000fe4000f8e00ff */
[----:B------:R-:W-:-:S02]  /*23840*/  IMAD.U32 R10, RZ, RZ, UR4 ;  /* 0x00000004ff0a7e24 */ /* 0x000fc4000f8e00ff */
[----:B------:R-:W-:Y:S02]  /*23850*/  IMAD.U32 R11, RZ, RZ, UR5 ;  /* 0x00000005ff0b7e24 */ /* 0x000fe4000f8e00ff */
[----:B------:R-:W-:Y:S02]  /*23860*/  IMAD.MOV.U32 R8, RZ, RZ, 0x70 ;  /* 0x00000070ff087424 */ /* 0x000fe400078e00ff */
[----:B------:R-:W-:-:S07]  /*23870*/  IMAD.MOV.U32 R13, RZ, RZ, RZ ;  /* 0x000000ffff0d7224 */ /* 0x000fce00078e00ff */
[----:B------:R-:W-:-:S07]  /*23880*/  LEPC R20, `(.L_x_2046) ;  /* 0x000000001014794e */ /* 0x000fce0000000000 */
[----:B-1----:R-:W-:Y:S05]  /*23890*/  CALL.ABS.NOINC R2 ;  /* 0x0000000002007343 */ /* 0x002fea0003c00000 */
.L_x_2046:
[----:B------:R-:W-:Y:S05]  /*238a0*/  BSYNC B6 ;  /* 0x0000000000067941 */ /* 0x000fea0003800000 */
.L_x_2045:
        /* <DEDUP_REMOVED lines=9> */
[----:B------:R-:W-:Y:S01]  /*23940*/  IMAD.U32 R4, RZ, RZ, UR6 ;  /* 0x00000006ff047e24 */ /* 0x000fe2000f8e00ff */
[----:B------:R-:W-:Y:S01]  /*23950*/  MOV R7, UR9 ;  /* 0x0000000900077c02 */ /* 0x000fe20008000f00 */
[----:B------:R-:W-:Y:S02]  /*23960*/  IMAD.U32 R5, RZ, RZ, UR7 ;  /* 0x00000007ff057e24 */ /* 0x000fe4000f8e00ff */
[----:B0-----:R-:W-:Y:S02]  /*23970*/  IMAD.U32 R6, RZ, RZ, UR8 ;  /* 0x00000008ff067e24 */ /* 0x001fe4000f8e00ff */
[----:B------:R-:W-:-:S02]  /*23980*/  IMAD.U32 R10, RZ, RZ, UR4 ;  /* 0x00000004ff0a7e24 */ /* 0x000fc4000f8e00ff */
[----:B------:R-:W-:Y:S02]  /*23990*/  IMAD.U32 R11, RZ, RZ, UR5 ;  /* 0x00000005ff0b7e24 */ /* 0x000fe4000f8e00ff */
[----:B------:R-:W-:Y:S02]  /*239a0*/  IMAD.MOV.U32 R8, RZ, RZ, 0x70 ;  /* 0x00000070ff087424 */ /* 0x000fe400078e00ff */
[----:B------:R-:W-:Y:S02]  /*239b0*/  IMAD.MOV.U32 R12, RZ, RZ, 0x1 ;  /* 0x00000001ff0c7424 */ /* 0x000fe400078e00ff */
[----:B-1----:R-:W-:-:S07]  /*239c0*/  IMAD.MOV.U32 R13, RZ, RZ, RZ ;  /* 0x000000ffff0d7224 */ /* 0x002fce00078e00ff */
[----:B------:R-:W-:-:S07]  /*239d0*/  LEPC R20, `(.L_x_2049) ;  /* 0x000000001014794e */ /* 0x000fce0000000000 */
[----:B--2---:R-:W-:Y:S05]  /*239e0*/  CALL.ABS.NOINC R2 ;  /* 0x0000000002007343 */ /* 0x004fea0003c00000 */
.L_x_2049:
[----:B------:R0:W1:Y:S01]  /*239f0*/  LDC.64 R2, c[0x4][R17] ;  /* 0x0100000011027b82 */ /* 0x0000620000000a00 */
[----:B------:R-:W-:Y:S01]  /*23a00*/  ULDC.64 UR4, c[0x4][0x80] ;  /* 0x0100200000047ab9 */ /* 0x000fe20000000a00 */
[----:B------:R-:W-:Y:S01]  /*23a10*/  ULDC.64 UR6, c[0x4][0x88] ;  /* 0x0100220000067ab9 */ /* 0x000fe20000000a00 */
[----:B------:R-:W-:Y:S01]  /*23a20*/  ULDC.64 UR8, c[0x4][0x18] ;  /* 0x0100060000087ab9 */ /* 0x000fe20000000a00 */
[----:B------:R-:W-:Y:S01]  /*23a30*/  MOV R4, UR4 ;  /* 0x0000000400047c02 */ /* 0x000fe20008000f00 */
[----:B------:R-:W-:Y:S01]  /*23a40*/  IMAD.U32 R5, RZ, RZ, UR5 ;  /* 0x00000005ff057e24 */ /* 0x000fe2000f8e00ff */
[----:B------:R-:W-:Y:S01]  /*23a50*/  MOV R8, 0x70 ;  /* 0x0000007000087802 */ /* 0x000fe20000000f00 */
        /* <DEDUP_REMOVED lines=8> */
.L_x_2048:
[----:B------:R-:W-:Y:S05]  /*23ae0*/  BSYNC B6 ;  /* 0x0000000000067941 */ /* 0x000fea0003800000 */
.L_x_2047:
[----:B------:R-:W-:Y:S01]  /*23af0*/  ULDC.64 UR4, c[0x0][0x9f8] ;  /* 0x00027e0000047ab9 */ /* 0x000fe20000000a00 */
[----:B------:R-:W2:Y:S01]  /*23b00*/  LDL R17, [R1] ;  /* 0x0000000001117983 */ /* 0x000ea20000100800 */
[----:B------:R-:W-:Y:S01]  /*23b10*/  ISETP.NE.U32.AND P0, PT, RZ, UR4, PT ;  /* 0x00000004ff007c0c */ /* 0x000fe2000bf05070 */
[----:B------:R-:W-:Y:S01]  /*23b20*/  IMAD.MOV.U32 R34, RZ, RZ, R19 ;  /* 0x000000ffff227224 */ /* 0x000fe200078e0013 */
[----:B------:R-:W1:Y:S01]  /*23b30*/  LDC R0, c[0x0][0x430] ;  /* 0x00010c00ff007b82 */ /* 0x000e620000000800 */
[----:B------:R-:W3:Y:S01]  /*23b40*/  S2R R21, SR_TID.X ;  /* 0x0000000000157919 */ /* 0x000ee20000002100 */
[----:B------:R-:W-:Y:S01]  /*23b50*/  ISETP.NE.AND.EX P0, PT, RZ, UR5, PT, P0 ;  /* 0x00000005ff007c0c */ /* 0x000fe2000bf05300 */
[----:B------:R-:W4:Y:S01]  /*23b60*/  S2R R20, SR_TID.X ;  /* 0x0000000000147919 */ /* 0x000f220000002100 */
[----:B------:R-:W-:Y:S01]  /*23b70*/  VIADD R25, R23, 0xffffffff ;  /* 0xffffffff17197836 */ /* 0x000fe20000000000 */
[----:B------:R-:W-:-:S10]  /*23b80*/  ULDC UR4, c[0x0][0x2f4] ;  /* 0x0000bd0000047ab9 */ /* 0x000fd40000000800 */
[----:B------:R-:W0:Y:S02]  /*23b90*/  @P0 LDC.64 R2, c[0x0][0x9f8] ;  /* 0x00027e00ff020b82 */ /* 0x000e240000000a00 */
[----:B0-----:R-:W-:-:S05]  /*23ba0*/  @P0 IMAD.WIDE R2, R19, 0x4, R2 ;  /* 0x0000000413020825 */ /* 0x001fca00078e0202 */
[----:B------:R0:W2:Y:S01]  /*23bb0*/  @P0 LDG.E R34, desc[UR54][R2.64] ;  /* 0x0000003602220981 */ /* 0x0000a2000c1e1900 */
[----:B-1----:R-:W-:Y:S01]  /*23bc0*/  ISETP.NE.AND P1, PT, R0, 0x1, PT ;  /* 0x000000010000780c */ /* 0x002fe20003f25270 */
[----:B---3--:R-:W-:Y:S01]  /*23bd0*/  IMAD.SHL.U32 R21, R21, 0x10, RZ ;  /* 0x0000001015157824 */ /* 0x008fe200078e00ff */
[----:B----4-:R-:W-:Y:S02]  /*23be0*/  LOP3.LUT R20, R20, 0x7f, RZ, 0xc0, !PT ;  /* 0x0000007f14147812 */ /* 0x010fe400078ec0ff */
[----:B------:R-:W-:Y:S02]  /*23bf0*/  SHF.L.U32 R8, R25, 0x7, RZ ;  /* 0x0000000719087819 */ /* 0x000fe400000006ff */
[----:B------:R-:W-:Y:S02]  /*23c00*/  SHF.R.U32.HI R20, RZ, 0x3, R20 ;  /* 0x00000003ff147819 */ /* 0x000fe40000011614 */
[----:B------:R-:W-:-:S04]  /*23c10*/  LOP3.LUT R21, R21, 0x70, RZ, 0xc0, !PT ;  /* 0x0000007015157812 */ /* 0x000fc800078ec0ff */
[----:B------:R-:W-:Y:S01]  /*23c20*/  LOP3.LUT R5, R8, R20, R21, 0xfe, !PT ;  /* 0x0000001408057212 */ /* 0x000fe200078efe15 */
[----:B------:R-:W1:Y:S03]  /*23c30*/  @P1 LDC R6, c[0x0][0x434] ;  /* 0x00010d00ff061b82 */ /* 0x000e660000000800 */
[----:B------:R-:W-:-:S05]  /*23c40*/  ISETP.GE.AND P0, PT, R5, R36, PT ;  /* 0x000000240500720c */ /* 0x000fca0003f06270 */
[----:B------:R-:W3:Y:S08]  /*23c50*/  @P1 LDC R7, c[0x0][0x438] ;  /* 0x00010e00ff071b82 */ /* 0x000ef00000000800 */
[----:B0-----:R-:W0:Y:S01]  /*23c60*/  @!P0 LDC.64 R2, c[0x0][0x428] ;  /* 0x00010a00ff028b82 */ /* 0x001e220000000a00 */
[----:B------:R-:W-:Y:S01]  /*23c70*/  LOP3.LUT R32, R32, 0xfffffffb, RZ, 0xc0, !PT ;  /* 0xfffffffb20207812 */ /* 0x000fe200078ec0ff */
[----:B------:R-:W-:Y:S01]  /*23c80*/  UMOV UR5, 0xffffffff ;  /* 0xffffffff00057882 */ /* 0x000fe20000000000 */
[----:B--2---:R-:W-:-:S04]  /*23c90*/  IMAD.IADD R5, R5, 0x1, R17 ;  /* 0x0000000105057824 */ /* 0x004fc800078e0211 */
[----:B-1----:R-:W-:-:S04]  /*23ca0*/  @P1 IMAD.HI.U32 R6, R5, R6, RZ ;  /* 0x0000000605061227 */ /* 0x002fc800078e00ff */
[----:B------:R-:W-:Y:S01]  /*23cb0*/  IMAD.MOV.U32 R4, RZ, RZ, R5 ;  /* 0x000000ffff047224 */ /* 0x000fe200078e0005 */
[----:B---3--:R-:W-:-:S05]  /*23cc0*/  @P1 SHF.R.U32.HI R4, RZ, R7, R6 ;  /* 0x00000007ff041219 */ /* 0x008fca0000011606 */
[----:B------:R-:W-:-:S04]  /*23cd0*/  IMAD.MOV R6, RZ, RZ, -R4 ;  /* 0x000000ffff067224 */ /* 0x000fc800078e0a04 */
[----:B------:R-:W-:Y:S01]  /*23ce0*/  IMAD R0, R0, R6, R5 ;  /* 0x0000000600007224 */ /* 0x000fe200078e0205 */
[----:B------:R-:W-:Y:S02]  /*23cf0*/  @!P0 SHF.R.S32.HI R5, RZ, 0x1f, R4 ;  /* 0x0000001fff058819 */ /* 0x000fe40000011404 */
[----:B------:R-:W-:Y:S01]  /*23d00*/  SHF.R.S32.HI R9, RZ, 0x1f, R34 ;  /* 0x0000001fff097819 */ /* 0x000fe20000011422 */
[----:B0-----:R-:W-:-:S04]  /*23d10*/  @!P0 IMAD.WIDE.U32 R4, R34, R2, R4 ;  /* 0x0000000222048225 */ /* 0x001fc800078e0004 */
[----:B------:R-:W-:Y:S01]  /*23d20*/  @!P0 IMAD R2, R9, R2, RZ ;  /* 0x0000000209028224 */ /* 0x000fe200078e02ff */
[----:B------:R-:W-:Y:S01]  /*23d30*/  MOV R6, UR38 ;  /* 0x0000002600067c02 */ /* 0x000fe20008000f00 */
[----:B------:R0:W-:Y:S02]  /*23d40*/  STL [R1+0x4], R9 ;  /* 0x0000040901007387 */ /* 0x0001e40000100800 */
[----:B------:R-:W-:Y:S02]  /*23d50*/  @!P0 IMAD R7, R34, R3, R2 ;  /* 0x0000000322078224 */ /* 0x000fe400078e0202 */
[----:B------:R-:W1:Y:S02]  /*23d60*/  @!P0 LDC.64 R2, c[0x0][0x418] ;  /* 0x00010600ff028b82 */ /* 0x000e640000000a00 */
[----:B------:R-:W-:Y:S01]  /*23d70*/  @!P0 IMAD.IADD R5, R5, 0x1, R7 ;  /* 0x0000000105058824 */ /* 0x000fe200078e0207 */
[----:B------:R-:W-:Y:S02]  /*23d80*/  ISETP.NE.AND P2, PT, R6, 0x3, PT ;  /* 0x000000030600780c */ /* 0x000fe40003f45270 */
[----:B-1----:R-:W-:-:S04]  /*23d90*/  @!P0 LEA R2, P1, R4, R2, 0x2 ;  /* 0x0000000204028211 */ /* 0x002fc800078210ff */
        /* <DEDUP_REMOVED lines=11> */
.L_x_2263:
[----:B------:R-:W-:Y:S05]  /*23e50*/  @!P2 BRA `(.L_x_2051) ;  /* 0x000000000004a947 */ /* 0x000fea0003800000 */
[----:B------:R-:W-:Y:S01]  /*23e60*/  BPT.TRAP 0x1 ;  /* 0x000000040000795c */ /* 0x000fe20000300000 */
.L_x_2051:
        /* <DEDUP_REMOVED lines=23> */
.L_x_2264:
[----:B------:R-:W-:Y:S05]  /*23fe0*/  BSYNC B0 ;  /* 0x0000000000007941 */ /* 0x000fea0003800000 */
.L_x_2052:
        /* <DEDUP_REMOVED lines=10> */
[----:B------:R-:W-:Y:S01]  /*24090*/  IMAD.IADD R3, R3, 0x1, R5 ;  /* 0x0000000103037824 */ /* 0x000fe200078e0205 */
[----:B------:R-:W-:Y:S01]  /*240a0*/  LEA R5, R24, R35, 0xe ;  /* 0x0000002318057211 */ /* 0x000fe200078e70ff */
[C---:B------:R-:W-:Y:S02]  /*240b0*/  IMAD R6, R4.reuse, UR5, R6 ;  /* 0x0000000504067c24 */ /* 0x040fe4000f8e0206 */
[----:B------:R-:W-:Y:S01]  /*240c0*/  IMAD.WIDE.U32 R2, R4, UR4, R2 ;  /* 0x0000000404027c25 */ /* 0x000fe2000f8e0002 */
[----:B------:R-:W-:-:S03]  /*240d0*/  ULDC.64 UR4, c[0x0][0x308] ;  /* 0x0000c20000047ab9 */ /* 0x000fc60000000a00 */
[----:B------:R-:W-:Y:S02]  /*240e0*/  IMAD.IADD R3, R3, 0x1, R6 ;  /* 0x0000000103037824 */ /* 0x000fe400078e0206 */
        /* <DEDUP_REMOVED lines=14> */
[----:B-1----:R-:W-:-:S05]  /*241d0*/  @P0 IMAD.X R2, RZ, RZ, R2, P1 ;  /* 0x000000ffff020224 */ /* 0x002fca00008e0602 */
        /* <DEDUP_REMOVED lines=74> */
.L_x_2282:
        /* <DEDUP_REMOVED lines=11> */
.L_x_2055:
        /* <DEDUP_REMOVED lines=11> */
.L_x_2056:
[----:B-1----:R1:W5:Y:S01]  /*247e0*/  LDL.LU R3, [R1+0xc] ;  /* 0x00000c0001037983 */ /* 0x0023620000300800 */
[----:B------:R1:W-:Y:S02]  /*247f0*/  SYNCS.ARRIVE.TRANS64.A1T0 RZ, [R7+URZ+0x28830], RZ ;  /* 0x028830ff07ff79a7 */ /* 0x0003e4000810003f */
[----:B------:R-:W-:Y:S05]  /*24800*/  WARPSYNC.ALL ;  /* 0x0000000000007948 */ /* 0x000fea0003800000 */
[----:B------:R-:W-:Y:S01]  /*24810*/  ULDC.64 UR4, c[0x0][0x298] ;  /* 0x0000a60000047ab9 */ /* 0x000fe20000000a00 */
[----:B------:R-:W-:Y:S01]  /*24820*/  ULDC.64 UR6, c[0x0][0xa00] ;  /* 0x0002800000067ab9 */ /* 0x000fe20000000a00 */
[----:B------:R-:W-:Y:S01]  /*24830*/  IADD3 R2, R22, 0x10400, RZ ;  /* 0x0001040016027810 */ /* 0x000fe20007ffe0ff */
[----:B------:R-:W-:Y:S01]  /*24840*/  BSSY B6, `(.L_x_2057) ;  /* 0x0000022000067945 */ /* 0x000fe20003800000 */
[----:B------:R-:W-:Y:S01]  /*24850*/  BAR.SYNC.DEFER_BLOCKING 0x8, 0x180 ;  /* 0x0206000000007b1d */ /* 0x000fe20000010000 */
[----:B------:R-:W-:-:S02]  /*24860*/  ISETP.NE.U32.AND P0, PT, RZ, UR6, PT ;  /* 0x00000006ff007c0c */ /* 0x000fc4000bf05070 */
[----:B------:R-:W-:Y:S02]  /*24870*/  LOP3.LUT P1, RZ, R2, 0x3ff, RZ, 0xc0, !PT ;  /* 0x000003ff02ff7812 */ /* 0x000fe4000782c0ff */
[----:B------:R-:W-:Y:S02]  /*24880*/  ISETP.NE.AND.EX P0, PT, RZ, UR7, PT, P0 ;  /* 0x00000007ff007c0c */ /* 0x000fe4000bf05300 */
[----:B-----5:R-:W-:Y:S01]  /*24890*/  SHF.R.S32.HI R0, RZ, 0x1f, R3 ;  /* 0x0000001fff007819 */ /* 0x020fe20000011403 */
[----:B0-----:R-:W-:-:S04]  /*248a0*/  IMAD.WIDE.U32 R4, R3, UR4, RZ ;  /* 0x0000000403047c25 */ /* 0x001fc8000f8e00ff */
[----:B------:R-:W-:Y:S01]  /*248b0*/  IMAD R0, R0, UR4, RZ ;  /* 0x0000000400007c24 */ /* 0x000fe2000f8e02ff */
[----:B------:R0:W-:Y:S03]  /*248c0*/  STL.64 [R1+0x10], R4 ;  /* 0x0000100401007387 */ /* 0x0001e60000100a00 */
[----:B------:R-:W-:Y:S01]  /*248d0*/  IMAD R2, R3, UR5, R0 ;  /* 0x0000000503027c24 */ /* 0x000fe2000f8e0200 */
[----:B------:R-:W-:-:S03]  /*248e0*/  SHF.R.S32.HI R0, RZ, 0x1f, R19 ;  /* 0x0000001fff007819 */ /* 0x000fc60000011413 */
[----:B------:R-:W-:Y:S01]  /*248f0*/  IMAD.IADD R3, R5, 0x1, R2 ;  /* 0x0000000105037824 */ /* 0x000fe200078e0202 */
[----:B------:R-:W-:Y:S02]  /*24900*/  SEL R2, R0, RZ, !P0 ;  /* 0x000000ff00027207 */ /* 0x000fe40004000000 */
[----:B------:R-:W-:Y:S02]  /*24910*/  SEL R0, R19, RZ, !P0 ;  /* 0x000000ff13007207 */ /* 0x000fe40004000000 */
[----:B------:R0:W-:Y:S04]  /*24920*/  STL [R1+0x20], R3 ;  /* 0x0000200301007387 */ /* 0x0001e80000100800 */
        /* <DEDUP_REMOVED lines=12> */
[----:B-1----:R-:W-:-:S02]  /*249f0*/  IMAD.U32 R7, RZ, RZ, UR7 ;  /* 0x00000007ff077e24 */ /* 0x002fc4000f8e00ff */
[----:B------:R-:W-:Y:S02]  /*24a00*/  IMAD.U32 R11, RZ, RZ, UR9 ;  /* 0x00000009ff0b7e24 */ /* 0x000fe4000f8e00ff */
[----:B------:R-:W-:Y:S02]  /*24a10*/  IMAD.MOV.U32 R8, RZ, RZ, 0x70 ;  /* 0x00000070ff087424 */ /* 0x000fe400078e00ff */
[----:B------:R-:W-:Y:S02]  /*24a20*/  IMAD.MOV.U32 R12, RZ, RZ, 0x1 ;  /* 0x00000001ff0c7424 */ /* 0x000fe400078e00ff */
[----:B------:R-:W-:-:S07]  /*24a30*/  IMAD.MOV.U32 R13, RZ, RZ, RZ ;  /* 0x000000ffff0d7224 */ /* 0x000fce00078e00ff */
[----:B------:R-:W-:-:S07]  /*24a40*/  LEPC R20, `(.L_x_2058) ;  /* 0x000000001014794e */ /* 0x000fce0000000000 */
[----:B0-----:R-:W-:Y:S05]  /*24a50*/  CALL.ABS.NOINC R2 ;  /* 0x0000000002007343 */ /* 0x001fea0003c00000 */
.L_x_2058:
[----:B------:R-:W-:Y:S05]  /*24a60*/  BSYNC B6 ;  /* 0x0000000000067941 */ /* 0x000fea0003800000 */
.L_x_2057:
[----:B------:R-:W2:Y:S01]  /*24a70*/  LDL.LU R20, [R1+0x20] ;  /* 0x0000200001147983 */ /* 0x000ea20000300800 */
[----:B------:R-:W-:Y:S01]  /*24a80*/  ULDC.64 UR4, c[0x0][0x2d8] ;  /* 0x0000b60000047ab9 */ /* 0x000fe20000000a00 */
[----:B------:R-:W3:Y:S01]  /*24a90*/  LDC R6, c[0x0][0x448] ;  /* 0x00011200ff067b82 */ /* 0x000ee20000000800 */
[----:B------:R-:W-:Y:S01]  /*24aa0*/  ULDC.64 UR6, c[0x0][0x280] ;  /* 0x0000a00000067ab9 */ /* 0x000fe20000000a00 */
[----:B0-----:R-:W2:Y:S04]  /*24ab0*/  LDL.LU.64 R2, [R1+0x10] ;  /* 0x0000100001027983 */ /* 0x001ea80000300a00 */
[----:B------:R-:W4:Y:S04]  /*24ac0*/  LDL.LU R0, [R1+0x24] ;  /* 0x0000240001007983 */ /* 0x000f280000300800 */
[----:B------:R-:W4:Y:S04]  /*24ad0*/  LDL.LU R21, [R1+0xc] ;  /* 0x00000c0001157983 */ /* 0x000f280000300800 */
[----:B------:R0:W5:Y:S01]  /*24ae0*/  LDL R8, [R1+0x8] ;  /* 0x0000080001087983 */ /* 0x0001620000100800 */
[----:B---3--:R-:W-:-:S13]  /*24af0*/  ISETP.NE.AND P0, PT, R6, 0x1, PT ;  /* 0x000000010600780c */ /* 0x008fda0003f05270 */
[----:B-1----:R-:W1:Y:S01]  /*24b00*/  @P0 LDC R7, c[0x0][0x44c] ;  /* 0x00011300ff070b82 */ /* 0x002e620000000800 */
[----:B--2---:R-:W-:Y:S02]  /*24b10*/  IMAD.MOV.U32 R3, RZ, RZ, R20 ;  /* 0x000000ffff037224 */ /* 0x004fe400078e0014 */
[----:B------:R-:W2:Y:S01]  /*24b20*/  S2R R20, SR_TID.X ;  /* 0x0000000000147919 */ /* 0x000ea20000002100 */
[----:B------:R-:W-:-:S04]  /*24b30*/  IMAD.WIDE.U32 R2, R18, UR4, R2 ;  /* 0x0000000412027c25 */ /* 0x000fc8000f8e0002 */
[----:B------:R-:W-:Y:S01]  /*24b40*/  IMAD R3, R18, UR5, R3 ;  /* 0x0000000512037c24 */ /* 0x000fe2000f8e0203 */
[----:B------:R-:W-:Y:S02]  /*24b50*/  ULDC.64 UR4, c[0x0][0x2e0] ;  /* 0x0000b80000047ab9 */ /* 0x000fe40000000a00 */
[----:B----4-:R-:W-:Y:S02]  /*24b60*/  IMAD R0, R0, UR4, RZ ;  /* 0x0000000400007c24 */ /* 0x010fe4000f8e02ff */
[----:B------:R-:W-:-:S04]  /*24b70*/  IMAD.WIDE.U32 R2, R21, UR4, R2 ;  /* 0x0000000415027c25 */ /* 0x000fc8000f8e0002 */
[----:B------:R-:W-:Y:S01]  /*24b80*/  IMAD R0, R21, UR5, R0 ;  /* 0x0000000515007c24 */ /* 0x000fe2000f8e0200 */
[----:B------:R-:W-:Y:S01]  /*24b90*/  ULDC.64 UR4, c[0x0][0x2d0] ;  /* 0x0000b40000047ab9 */ /* 0x000fe20000000a00 */
[----:B------:R-:W3:Y:S02]  /*24ba0*/  S2R R21, SR_TID.X ;  /* 0x0000000000157919 */ /* 0x000ee40000002100 */
[----:B------:R-:W-:Y:S02]  /*24bb0*/  IMAD.IADD R3, R3, 0x1, R0 ;  /* 0x0000000103037824 */ /* 0x000fe400078e0200 */
[----:B------:R-:W4:Y:S01]  /*24bc0*/  @P0 LDC R0, c[0x0][0x450] ;  /* 0x00011400ff000b82 */ /* 0x000f220000000800 */
[----:B--2---:R-:W-:-:S04]  /*24bd0*/  LOP3.LUT R20, R20, 0x7f, RZ, 0xc0, !PT ;  /* 0x0000007f14147812 */ /* 0x004fc800078ec0ff */
[----:B------:R-:W-:Y:S02]  /*24be0*/  SHF.R.U32.HI R20, RZ, 0x3, R20 ;  /* 0x00000003ff147819 */ /* 0x000fe40000011614 */
[----:B---3--:R-:W-:-:S04]  /*24bf0*/  SHF.L.U32 R21, R21, 0x4, RZ ;  /* 0x0000000415157819 */ /* 0x008fc800000006ff */
[----:B------:R-:W-:-:S04]  /*24c00*/  LOP3.LUT R21, R21, 0x70, RZ, 0xc0, !PT ;  /* 0x0000007015157812 */ /* 0x000fc800078ec0ff */
[----:B------:R-:W-:-:S05]  /*24c10*/  LOP3.LUT R20, R20, R21, RZ, 0xfc, !PT ;  /* 0x0000001514147212 */ /* 0x000fca00078efcff */
[----:B------:R-:W-:-:S04]  /*24c20*/  IMAD.IADD R5, R20, 0x1, R27 ;  /* 0x0000000114057824 */ /* 0x000fc800078e021b */
[----:B-1----:R-:W-:-:S04]  /*24c30*/  @P0 IMAD.HI.U32 R7, R5, R7, RZ ;  /* 0x0000000705070227 */ /* 0x002fc800078e00ff */
[----:B------:R-:W-:Y:S01]  /*24c40*/  IMAD.MOV.U32 R4, RZ, RZ, R5 ;  /* 0x000000ffff047224 */ /* 0x000fe200078e0005 */
[----:B----4-:R-:W-:Y:S01]  /*24c50*/  @P0 SHF.R.U32.HI R4, RZ, R0, R7 ;  /* 0x00000000ff040219 */ /* 0x010fe20000011607 */
[----:B------:R-:W1:Y:S04]  /*24c60*/  S2R R20, SR_TID.X ;  /* 0x0000000000147919 */ /* 0x000e680000002100 */
[----:B------:R-:W-:-:S04]  /*24c70*/  IMAD.MOV R0, RZ, RZ, -R4 ;  /* 0x000000ffff007224 */ /* 0x000fc800078e0a04 */
        /* <DEDUP_REMOVED lines=9> */
[----:B------:R-:W-:Y:S01]  /*24d10*/  IMAD.WIDE.U32 R2, R0, UR4, R2 ;  /* 0x0000000400027c25 */ /* 0x000fe2000f8e0002 */
[----:B------:R-:W-:-:S03]  /*24d20*/  ULDC UR4, c[0x0][0x2b8] ;  /* 0x0000ae0000047ab9 */ /* 0x000fc60000000800 */
[----:B------:R-:W-:Y:S01]  /*24d30*/  IMAD R5, R0, UR5, R4 ;  /* 0x0000000500057c24 */ /* 0x000fe2000f8e0204 */
[----:B------:R-:W-:Y:S02]  /*24d40*/  LEA R0, P2, R2, UR6, 0x1 ;  /* 0x0000000602007c11 */ /* 0x000fe4000f8408ff */
[----:B------:R-:W-:Y:S02]  /*24d50*/  ISETP.GE.AND P0, PT, R31, UR4, PT ;  /* 0x000000041f007c0c */ /* 0x000fe4000bf06270 */
[----:B------:R-:W-:Y:S02]  /*24d60*/  IADD3 R3, R3, R5, RZ ;  /* 0x0000000503037210 */ /* 0x000fe40007ffe0ff */
[----:B------:R-:W-:Y:S01]  /*24d70*/  ISETP.GE.AND P1, PT, R30, UR4, PT ;  /* 0x000000041e007c0c */ /* 0x000fe2000bf26270 */
[----:B------:R-:W-:Y:S01]  /*24d80*/  UMOV UR4, 0xffffffff ;  /* 0xffffffff00047882 */ /* 0x000fe20000000000 */
[----:B-1----:R-:W-:Y:S02]  /*24d90*/  LOP3.LUT R20, R20, 0x7f, RZ, 0xc0, !PT ;  /* 0x0000007f14147812 */ /* 0x002fe400078ec0ff */
[----:B------:R-:W-:-:S02]  /*24da0*/  LEA.HI.X R4, R2, UR7, R3, 0x1, P2 ;  /* 0x0000000702047c11 */ /* 0x000fc400090f0c03 */
        /* <DEDUP_REMOVED lines=18> */
[----:B-1----:R-:W-:Y:S01]  /*24ed0*/  @!P3 IMAD.X R5, RZ, RZ, R2, P2 ;  /* 0x000000ffff05b224 */ /* 0x002fe200010e0602 */
[----:B------:R-:W-:Y:S02]  /*24ee0*/  @!P3 MOV R2, R14 ;  /* 0x0000000e0002b202 */ /* 0x000fe40000000f00 */
[----:B------:R-:W0:Y:S01]  /*24ef0*/  SHFL.IDX PT, R14, R0, 0x2, 0x181f ;  /* 0x00581f00000e7f89 */ /* 0x000e2200000e0000 */
[----:B------:R-:W-:-:S05]  /*24f00*/  @!P3 IMAD.MOV.U32 R3, RZ, RZ, R5 ;  /* 0x000000ffff03b224 */ /* 0x000fca00078e0005 */
[----:B------:R-:W-:Y:S04]  /*24f10*/  @!P3 LDGSTS.E.BYPASS.LTC128B.128 [R8+0x10c00], desc[UR54][R2.64], !P0 ;  /* 0x10c000000208bfae */ /* 0x000fe8000c101d76 */
[----:B------:R1:W-:Y:S01]  /*24f20*/  @!P3 LDGSTS.E.BYPASS.LTC128B.128 [R8+0x14c00], desc[UR54][R2.64+0x80], !P1 ;  /* 0x14c000800208bfae */ /* 0x0003e2000c901d76 */
[----:B------:R-:W-:Y:S02]  /*24f30*/  ISETP.GE.AND P3, PT, R6, R33, PT ;  /* 0x000000210600720c */ /* 0x000fe40003f66270 */
[----:B------:R-:W-:Y:S01]  /*24f40*/  IADD3 R6, R27, 0x30, RZ ;  /* 0x000000301b067810 */ /* 0x000fe20007ffe0ff */
        /* <DEDUP_REMOVED lines=48> */
.L_x_2299:
        /* <DEDUP_REMOVED lines=11> */
.L_x_2061:
[----:B------:R-:W-:Y:S05]  /*25300*/  BSYNC B0 ;  /* 0x0000000000007941 */ /* 0x000fea0003800000 */
.L_x_2060:
[----:B------:R-:W-:Y:S01]  /*25310*/  NOP ;  /* 0x0000000000007918 */ /* 0x000fe20000000000 */
[----:B------:R-:W-:-:S13]  /*25320*/  PLOP3.LUT P0, PT, PT, PT, PT, 0x80, 0x0 ;  /* 0x000000000000781c */ /* 0x000fda0003f0f070 */
.L_x_2062:
[----:B------:R-:W-:Y:S02]  /*25330*/  PLOP3.LUT P1, PT, P1, P0, PT, 0xa2, 0x0 ;  /* 0x000000000000781c */ /* 0x000fe40000f21472 */
[----:B------:R-:W-:-:S08]  /*25340*/  @P0 R2UR P1, UR4, R22 ;  /* 0x00000000160402ca */ /* 0x000fd00000020000 */
[----:B------:R-:W-:-:S05]  /*25350*/  @P0 PLOP3.LUT P0, PT, P1, PT, PT, 0x80, 0x0 ;  /* 0x000000000000081c */ /* 0x000fca0000f0f070 */
[----:B------:R-:W-:Y:S01]  /*25360*/  @!P1 SYNCS.ARRIVE.TRANS64.RED.A0T1 RZ, [UR4+0x28800], RZ ;  /* 0x028800ffffff99a7 */ /* 0x000fe20008200404 */
[----:B------:R-:W-:Y:S07]  /*25370*/  @!P1 ARRIVES.LDGSTSBAR.64.TRANSCNT [UR4+0x28800] ;  /* 0x02880000ff0099b0 */ /* 0x000fee0008000a84 */
[----:B------:R-:W-:Y:S05]  /*25380*/  @P0 BRA.U.ANY `(.L_x_2062) ;  /* 0xfffffffd00e80947 */ /* 0x000fea000393ffff */
[----:B0-----:R-:W3:Y:S02]  /*25390*/  LDL.LU R2, [R1+0x1c] ;  /* 0x00001c0001027983 */ /* 0x001ee40000300800 */
[----:B---3--:R-:W-:-:S04]  /*253a0*/  IADD3 R2, R2, 0x1, RZ ;  /* 0x0000000102027810 */ /* 0x008fc80007ffe0ff */
[----:B------:R-:W-:Y:S01]  /*253b0*/  LEA.HI R0, R2, R2, RZ, 0x1 ;  /* 0x0000000202007211 */ /* 0x000fe200078f08ff */
[----:B------:R0:W-:Y:S03]  /*253c0*/  STL [R1+0x1c], R2 ;  /* 0x00001c0201007387 */ /* 0x0001e60000100800 */
        /* <DEDUP_REMOVED lines=11> */
.L_x_2300:
[----:B------:R-:W-:Y:S05]  /*25480*/  BSYNC B0 ;  /* 0x0000000000007941 */ /* 0x000fea0003800000 */
.L_x_2063:
        /* <DEDUP_REMOVED lines=8> */
.L_x_2079:
[----:B------:R-:W3:Y:S01]  /*25510*/  LDL R7, [R1] ;  /* 0x0000000001077983 */ /* 0x000ee20000100800 */
[----:B------:R-:W1:Y:S03]  /*25520*/  LDC R0, c[0x0][0x430] ;  /* 0x00010c00ff007b82 */ /* 0x000e660000000800 */
[----:B------:R-:W4:Y:S01]  /*25530*/  LDL R5, [R1+0x4] ;  /* 0x0000040001057983 */ /* 0x000f220000100800 */
[----:B------:R-:W-:Y:S05]  /*25540*/  YIELD ;  /* 0x0000000000007946 */ /* 0x000fea0003800000 */
[----:B------:R-:W5:Y:S01]  /*25550*/  S2R R2, SR_TID.X ;  /* 0x0000000000027919 */ /* 0x000f620000002100 */
[----:B------:R-:W-:Y:S01]  /*25560*/  ULDC.64 UR4, c[0x0][0x428] ;  /* 0x00010a0000047ab9 */ /* 0x000fe20000000a00 */
[----:B------:R-:W2:Y:S01]  /*25570*/  S2R R4, SR_TID.X ;  /* 0x0000000000047919 */ /* 0x000ea20000002100 */
[----:B-1----:R-:W-:-:S13]  /*25580*/  ISETP.NE.AND P0, PT, R0, 0x1, PT ;  /* 0x000000010000780c */ /* 0x002fda0003f05270 */
[----:B0-----:R-:W0:Y:S01]  /*25590*/  @P0 LDC R3, c[0x0][0x434] ;  /* 0x00010d00ff030b82 */ /* 0x001e220000000800 */
[----:B-----5:R-:W-:-:S07]  /*255a0*/  LOP3.LUT R2, R2, 0x7f, RZ, 0xc0, !PT ;  /* 0x0000007f02027812 */ /* 0x020fce00078ec0ff */
[----:B------:R-:W1:Y:S01]  /*255b0*/  @P0 LDC R8, c[0x0][0x438] ;  /* 0x00010e00ff080b82 */ /* 0x000e620000000800 */
[----:B------:R-:W-:Y:S02]  /*255c0*/  SHF.R.U32.HI R2, RZ, 0x3, R2 ;  /* 0x00000003ff027819 */ /* 0x000fe40000011602 */
[----:B--2---:R-:W-:-:S03]  /*255d0*/  SHF.L.U32 R4, R4, 0x4, RZ ;  /* 0x0000000404047819 */ /* 0x004fc600000006ff */
[----:B------:R-:W-:Y:S01]  /*255e0*/  IMAD R2, R6, 0x80, R2 ;  /* 0x0000008006027824 */ /* 0x000fe200078e0202 */
[----:B------:R-:W-:-:S04]  /*255f0*/  LOP3.LUT R4, R4, 0x70, RZ, 0xc0, !PT ;  /* 0x0000007004047812 */ /* 0x000fc800078ec0ff */
[----:B---3--:R-:W-:Y:S01]  /*25600*/  IADD3 R4, R4, R2, R7 ;  /* 0x0000000204047210 */ /* 0x008fe20007ffe007 */
[----:B----4-:R-:W-:-:S04]  /*25610*/  IMAD R5, R5, UR4, RZ ;  /* 0x0000000405057c24 */ /* 0x010fc8000f8e02ff */
[----:B0-----:R-:W-:-:S04]  /*25620*/  @P0 IMAD.HI.U32 R3, R4, R3, RZ ;  /* 0x0000000304030227 */ /* 0x001fc800078e00ff */
[----:B------:R-:W-:Y:S01]  /*25630*/  IMAD.MOV.U32 R2, RZ, RZ, R4 ;  /* 0x000000ffff027224 */ /* 0x000fe200078e0004 */
[----:B-1----:R-:W-:Y:S01]  /*25640*/  @P0 SHF.R.U32.HI R2, RZ, R8, R3 ;  /* 0x00000008ff020219 */ /* 0x002fe20000011603 */
[----:B------:R-:W-:-:S04]  /*25650*/  IMAD R5, R34, UR5, R5 ;  /* 0x0000000522057c24 */ /* 0x000fc8000f8e0205 */
[----:B------:R-:W-:-:S04]  /*25660*/  IMAD.MOV R3, RZ, RZ, -R2 ;  /* 0x000000ffff037224 */ /* 0x000fc800078e0a02 */
[----:B------:R-:W-:Y:S01]  /*25670*/  IMAD R0, R0, R3, R4 ;  /* 0x0000000300007224 */ /* 0x000fe200078e0204 */
[----:B------:R-:W-:-:S03]  /*25680*/  SHF.R.S32.HI R3, RZ, 0x1f, R2 ;  /* 0x0000001fff037819 */ /* 0x000fc60000011402 */
[----:B------:R-:W-:Y:S01]  /*25690*/  IMAD.WIDE.U32 R2, R34, UR4, R2 ;  /* 0x0000000422027c25 */ /* 0x000fe2000f8e0002 */
[----:B------:R-:W-:-:S03]  /*256a0*/  ULDC.64 UR4, c[0x0][0x418] ;  /* 0x0001060000047ab9 */ /* 0x000fc60000000a00 */
[----:B------:R-:W-:Y:S01]  /*256b0*/  IMAD.IADD R3, R5, 0x1, R3 ;  /* 0x0000000105037824 */ /* 0x000fe200078e0203 */
[----:B------:R-:W-:-:S04]  /*256c0*/  LEA R4, P0, R2, UR4, 0x2 ;  /* 0x0000000402047c11 */ /* 0x000fc8000f8010ff */
[----:B------:R-:W-:-:S05]  /*256d0*/  LEA.HI.X R5, R2, UR5, R3, 0x2, P0 ;  /* 0x0000000502057c11 */ /* 0x000fca00080f1403 */
[----:B------:R-:W2:Y:S01]  /*256e0*/  LDG.E R4, desc[UR54][R4.64] ;  /* 0x0000003604047981 */ /* 0x000ea2000c1e1900 */
[----:B------:R-:W-:Y:S01]  /*256f0*/  MOV R7, UR38 ;  /* 0x0000002600077c02 */ /* 0x000fe20008000f00 */
[----:B------:R-:W-:Y:S02]  /*25700*/  VIADD R24, R10, 0x1 ;  /* 0x000000010a187836 */ /* 0x000fe40000000000 */
[----:B------:R-:W-:Y:S01]  /*25710*/  IMAD.MOV.U32 R25, RZ, RZ, R6 ;  /* 0x000000ffff197224 */ /* 0x000fe200078e0006 */
[----:B------:R-:W-:Y:S02]  /*25720*/  ISETP.NE.AND P3, PT, R7, 0x3, PT ;  /* 0x000000030700780c */ /* 0x000fe40003f65270 */
[----:B------:R-:W-:-:S04]  /*25730*/  ISETP.NE.AND P0, PT, R24, 0x2, PT ;  /* 0x000000021800780c */ /* 0x000fc80003f05270 */
[----:B------:R-:W-:Y:S02]  /*25740*/  SEL R3, RZ, 0x1, P0 ;  /* 0x00000001ff037807 */ /* 0x000fe40000000000 */
[----:B------:R-:W-:Y:S02]  /*25750*/  SEL R24, R24, RZ, P0 ;  /* 0x000000ff18187207 */ /* 0x000fe40000000000 */
[----:B------:R-:W-:Y:S02]  /*25760*/  LOP3.LUT R28, R20, R3, RZ, 0x3c, !PT ;  /* 0x00000003141c7212 */ /* 0x000fe400078e3cff */
[----:B--2---:R-:W-:Y:S01]  /*25770*/  SHF.R.S32.HI R27, RZ, 0x1f, R4 ;  /* 0x0000001fff1b7819 */ /* 0x004fe20000011404 */
[----:B------:R-:W-:Y:S06]  /*25780*/  @!P3 BRA `(.L_x_2067) ;  /* 0x000000000004b947 */ /* 0x000fec0003800000 */
[----:B------:R-:W-:Y:S01]  /*25790*/  BPT.TRAP 0x1 ;  /* 0x000000040000795c */ /* 0x000fe20000300000 */
.L_x_2067:
[----:B------:R-:W-:Y:S01]  /*257a0*/  IMAD R6, R24, 0x8, R22 ;  /* 0x0000000818067824 */ /* 0x000fe200078e0216 */
[----:B------:R-:W-:Y:S01]  /*257b0*/  SHF.L.U32 R3, R28, 0x1f, RZ ;  /* 0x0000001f1c037819 */ /* 0x000fe200000006ff */
[----:B------:R-:W-:Y:S03]  /*257c0*/  BSSY B1, `(.L_x_2068) ;  /* 0x0000003000017945 */ /* 0x000fe60003800000 */
[----:B------:R-:W0:Y:S02]  /*257d0*/  SYNCS.PHASECHK.TRANS64.TRYWAIT P0, [R6+URZ+0x28840], R3 ;  /* 0x02884003060075a7 */ /* 0x000e24000800017f */
[----:B0-----:R-:W-:Y:S05]  /*257e0*/  @!P0 BRA `(.L_x_2069) ;  /* 0x0000007000908947 */ /* 0x001fea0003800000 */
.L_x_2301:
[----:B------:R-:W-:Y:S05]  /*257f0*/  BSYNC B1 ;  /* 0x0000000000017941 */ /* 0x000fea0003800000 */
.L_x_2068:
        /* <DEDUP_REMOVED lines=63> */
[----:B------:R-:W2:Y:S01]  /*25bf0*/  SHFL.IDX PT, R9, R9, 0x7, 0x181f ;  /* 0x00f81f0009097f89 */ /* 0x000ea200000e0000 */
[----:B0-----:R-:W-:-:S05]  /*25c00*/  IADD3 R2, P0, R2, R5, RZ ;  /* 0x0000000502027210 */ /* 0x001fca0007f1e0ff */
[----:B-1----:R-:W-:-:S05]  /*25c10*/  IMAD.X R3, RZ, RZ, R3, P0 ;  /* 0x000000ffff037224 */ /* 0x002fca00000e0603 */
[----:B------:R-:W-:Y:S04]  /*25c20*/  LDGSTS.E.BYPASS.LTC128B.128 [R8+0x1b400], desc[UR54][R2.64], !P4 ;  /* 0x1b40000002087fae */ /* 0x000fe8000e101d76 */
[----:B------:R0:W-:Y:S04]  /*25c30*/  LDGSTS.E.BYPASS.LTC128B.128 [R8+0x1f400], desc[UR54][R2.64+0x80], !P3 ;  /* 0x1f40008002087fae */ /* 0x0001e8000d901d76 */
[----:B0-2---:R0:W1:Y:S02]  /*25c40*/  SHFL.IDX PT, R2, R7, 0x7, 0x181f ;  /* 0x00f81f0007027f89 */ /* 0x00506400000e0000 */
.L_x_2319:
        /* <DEDUP_REMOVED lines=9> */
.L_x_2071:
        /* <DEDUP_REMOVED lines=11> */
.L_x_2072:
[----:B------:R1:W-:Y:S01]  /*25d90*/  SYNCS.ARRIVE.TRANS64.A1T0 RZ, [R6+URZ+0x28830], RZ ;  /* 0x028830ff06ff79a7 */ /* 0x0003e2000810003f */
[----:B------:R-:W-:Y:S05]  /*25da0*/  @!P4 BRA `(.L_x_2073) ;  /* 0x000000000004c947 */ /* 0x000fea0003800000 */
[----:B------:R-:W-:Y:S01]  /*25db0*/  BPT.TRAP 0x1 ;  /* 0x000000040000795c */ /* 0x000fe20000300000 */
.L_x_2073:
[----:B------:R-:W-:Y:S01]  /*25dc0*/  SHF.L.U32 R2, R20, 0x1f, RZ ;  /* 0x0000001f14027819 */ /* 0x000fe200000006ff */
[----:B-1----:R-:W-:Y:S01]  /*25dd0*/  IMAD R6, R10, 0x8, R22 ;  /* 0x000000080a067824 */ /* 0x002fe200078e0216 */
[----:B------:R-:W-:Y:S03]  /*25de0*/  BSSY B1, `(.L_x_2074) ;  /* 0x0000003000017945 */ /* 0x000fe60003800000 */
[----:B------:R-:W1:Y:S02]  /*25df0*/  SYNCS.PHASECHK.TRANS64.TRYWAIT P0, [R6+URZ+0x28860], R2 ;  /* 0x02886002060075a7 */ /* 0x000e64000800017f */
[----:B-1----:R-:W-:Y:S05]  /*25e00*/  @!P0 BRA `(.L_x_2075) ;  /* 0x0000007400688947 */ /* 0x002fea0003800000 */
.L_x_2320:
[----:B------:R-:W-:Y:S05]  /*25e10*/  BSYNC B1 ;  /* 0x0000000000017941 */ /* 0x000fea0003800000 */
.L_x_2074:
[----:B------:R-:W2:Y:S01]  /*25e20*/  S2R R3, SR_TID.X ;  /* 0x0000000000037919 */ /* 0x000ea20000002100 */
[----:B------:R-:W-:Y:S01]  /*25e30*/  UMOV UR4, 0xffffffff ;  /* 0xffffffff00047882 */ /* 0x000fe20000000000 */
[----:B------:R-:W-:Y:S01]  /*25e40*/  IMAD R8, R33, -0x80, R36 ;  /* 0xffffff8021087824 */ /* 0x000fe200078e0224 */
[----:B0-----:R-:W-:Y:S02]  /*25e50*/  LEA R7, R10, R35, 0xe ;  /* 0x000000230a077211 */ /* 0x001fe400078e70ff */
[----:B--2---:R-:W-:-:S04]  /*25e60*/  LOP3.LUT R3, R3, 0x7f, RZ, 0xc0, !PT ;  /* 0x0000007f03037812 */ /* 0x004fc800078ec0ff */
[----:B------:R-:W-:-:S05]  /*25e70*/  SHF.R.U32.HI R3, RZ, 0x3, R3 ;  /* 0x00000003ff037819 */ /* 0x000fca0000011603 */
[----:B------:R-:W-:Y:S01]  /*25e80*/  IMAD.IADD R8, R8, 0x1, -R3 ;  /* 0x0000000108087824 */ /* 0x000fe200078e0a03 */
[----:B------:R-:W-:Y:S06]  /*25e90*/  BRA.DIV UR4, `(.L_x_2076) ;  /* 0x0000007604587947 */ /* 0x000fec000b800000 */
[----:B-1----:R-:W0:Y:S01]  /*25ea0*/  SHFL.IDX PT, R2, R17, RZ, 0x181f ;  /* 0x00181fff11027589 */ /* 0x002e2200000e0000 */
[----:B------:R-:W-:-:S03]  /*25eb0*/  IMAD R7, R7, 0x2, R22 ;  /* 0x0000000207077824 */ /* 0x000fc600078e0216 */
[----:B------:R-:W1:Y:S04]  /*25ec0*/  SHFL.IDX PT, R3, R23, RZ, 0x181f ;  /* 0x00181fff17037589 */ /* 0x000e6800000e0000 */
[----:B------:R-:W-:Y:S01]  /*25ed0*/  SHFL.IDX PT, R14, R17, 0x7, 0x181f ;  /* 0x00f81f00110e7f89 */ /* 0x000fe200000e0000 */
        /* <DEDUP_REMOVED lines=55> */
.L_x_2338:
        /* <DEDUP_REMOVED lines=27> */
.L_x_2077:
        /* <DEDUP_REMOVED lines=11> */
.L_x_2078:
[C---:B------:R-:W-:Y:S01]  /*264b0*/  ISETP.GT.AND P0, PT, R25.reuse, R37, PT ;  /* 0x000000251900720c */ /* 0x040fe20003f04270 */
[----:B------:R0:W-:Y:S01]  /*264c0*/  SYNCS.ARRIVE.TRANS64.A1T0 RZ, [R6+URZ+0x28850], RZ ;  /* 0x028850ff06ff79a7 */ /* 0x0001e2000810003f */
[----:B------:R-:W-:Y:S02]  /*264d0*/  IMAD.MOV.U32 R10, RZ, RZ, R24 ;  /* 0x000000ffff0a7224 */ /* 0x000fe400078e0018 */
[----:B------:R-:W-:Y:S02]  /*264e0*/  IMAD.MOV.U32 R20, RZ, RZ, R28 ;  /* 0x000000ffff147224 */ /* 0x000fe400078e001c */
[----:B------:R-:W-:Y:S02]  /*264f0*/  IMAD.MOV.U32 R33, RZ, RZ, R25 ;  /* 0x000000ffff217224 */ /* 0x000fe400078e0019 */
[----:B0-----:R-:W-:-:S05]  /*26500*/  VIADD R6, R25, 0xffffffff ;  /* 0xffffffff19067836 */ /* 0x001fca0000000000 */
[----:B------:R-:W-:Y:S05]  /*26510*/  @P0 BRA `(.L_x_2079) ;  /* 0xffffffec00fc0947 */ /* 0x000fea000383ffff */
.L_x_2066:
[----:B------:R-:W-:Y:S05]  /*26520*/  BSYNC B0 ;  /* 0x0000000000007941 */ /* 0x000fea0003800000 */
.L_x_2065:
        /* <DEDUP_REMOVED lines=17> */
.L_x_2081:
[----:B------:R-:W-:Y:S05]  /*26640*/  BSYNC B0 ;  /* 0x0000000000007941 */ /* 0x000fea0003800000 */
.L_x_2080:
[----:B------:R-:W-:-:S04]  /*26650*/  MOV R0, UR38 ;  /* 0x0000002600007c02 */ /* 0x000fc80008000f00 */
[----:B------:R-:W-:-:S13]  /*26660*/  ISETP.NE.AND P0, PT, R0, 0x3, PT ;  /* 0x000000030000780c */ /* 0x000fda0003f05270 */
[----:B------:R-:W-:Y:S05]  /*26670*/  @!P0 BRA `(.L_x_2082) ;  /* 0x0000000000048947 */ /* 0x000fea0003800000 */
[----:B------:R-:W-:Y:S01]  /*26680*/  BPT.TRAP 0x1 ;  /* 0x000000040000795c */ /* 0x000fe20000300000 */
.L_x_2082:
[----:B------:R-:W-:Y:S01]  /*26690*/  IMAD R0, R24, 0x8, R22 ;  /* 0x0000000818007824 */ /* 0x000fe200078e0216 */
[----:B0-----:R-:W-:Y:S01]  /*266a0*/  SHF.L.U32 R3, R28, 0x1f, RZ ;  /* 0x0000001f1c037819 */ /* 0x001fe200000006ff */
[----:B------:R-:W-:Y:S01]  /*266b0*/  BSSY B0, `(.L_x_2083) ;  /* 0x0000004000007945 */ /* 0x000fe20003800000 */
[----:B------:R-:W-:Y:S02]  /*266c0*/  IMAD R6, R25, -0x80, R36 ;  /* 0xffffff8019067824 */ /* 0x000fe400078e0224 */
[----:B------:R-:W0:Y:S02]  /*266d0*/  SYNCS.PHASECHK.TRANS64.TRYWAIT P0, [R0+URZ+0x28860], R3 ;  /* 0x02886003000075a7 */ /* 0x000e24000800017f */
[----:B0-----:R-:W-:Y:S05]  /*266e0*/  @!P0 BRA `(.L_x_2084) ;  /* 0x0000007400cc8947 */ /* 0x001fea0003800000 */
.L_x_2339:
[----:B------:R-:W-:Y:S05]  /*266f0*/  BSYNC B0 ;  /* 0x0000000000007941 */ /* 0x000fea0003800000 */
.L_x_2083:
        /* <DEDUP_REMOVED lines=70> */
.L_x_2357:
        /* <DEDUP_REMOVED lines=11> */
.L_x_2086:
        /* <DEDUP_REMOVED lines=11> */
.L_x_2087:
[----:B------:R0:W-:Y:S01]  /*26cc0*/  SYNCS.ARRIVE.TRANS64.A1T0 RZ, [R0+URZ+0x28850], RZ ;  /* 0x028850ff00ff79a7 */ /* 0x0001e2000810003f */
[----:B------:R-:W-:-:S05]  /*26cd0*/  VIADD R24, R24, 0x1 ;  /* 0x0000000118187836 */ /* 0x000fca0000000000 */
[----:B------:R-:W-:-:S04]  /*26ce0*/  ISETP.NE.AND P0, PT, R24, 0x2, PT ;  /* 0x000000021800780c */ /* 0x000fc80003f05270 */
[----:B------:R-:W-:Y:S02]  /*26cf0*/  SEL R3, RZ, 0x1, P0 ;  /* 0x00000001ff037807 */ /* 0x000fe40000000000 */
[----:B------:R-:W-:Y:S02]  /*26d00*/  SEL R24, R24, RZ, P0 ;  /* 0x000000ff18187207 */ /* 0x000fe40000000000 */
[----:B0-----:R-:W-:-:S07]  /*26d10*/  LOP3.LUT R28, R28, R3, RZ, 0x3c, !PT ;  /* 0x000000031c1c7212 */ /* 0x001fce00078e3cff */
.L_x_2044:
[----:B------:R-:W-:Y:S05]  /*26d20*/  BSYNC B7 ;  /* 0x0000000000077941 */ /* 0x000fea0003800000 */
.L_x_2042:
[----:B------:R-:W-:-:S13]  /*26d30*/  LOP3.LUT P0, RZ, R32, 0x8, RZ, 0xc0, !PT ;  /* 0x0000000820ff7812 */ /* 0x000fda000780c0ff */
[----:B------:R-:W-:Y:S05]  /*26d40*/  @!P0 BRA `(.L_x_2088) ;  /* 0x0000000000248947 */ /* 0x000fea0003800000 */
[----:B------:R-:W-:Y:S05]  /*26d50*/  WARPSYNC.ALL ;  /* 0x0000000000007948 */ /* 0x000fea0003800000 */
[----:B------:R-:W1:Y:S08]  /*26d60*/  S2UR UR5, SR_CgaCtaId ;  /* 0x00000000000579c3 */ /* 0x000e700000008800 */
[----:B------:R-:W-:Y:S06]  /*26d70*/  BAR.SYNC.DEFER_BLOCKING 0x5, 0x180 ;  /* 0x0146000000007b1d */ /* 0x000fec0000010000 */
[----:B------:R-:W-:-:S02]  /*26d80*/  UMOV UR4, 0x400 ;  /* 0x0000040000047882 */ /* 0x000fc40000000000 */
[----:B-1----:R-:W-:-:S06]  /*26d90*/  ULEA UR4, UR5, UR4, 0x18 ;  /* 0x0000000405047291 */ /* 0x002fcc000f8ec03f */
[----:B------:R-:W-:-:S05]  /*26da0*/  IMAD.U32 R22, RZ, RZ, UR4 ;  /* 0x00000004ff167e24 */ /* 0x000fca000f8e00ff */
[----:B------:R1:W2:Y:S01]  /*26db0*/  LDS.128 R16, [R22+0x288d0] ;  /* 0x0288d00016107984 */ /* 0x0002a20000000c00 */
[----:B------:R-:W-:Y:S06]  /*26dc0*/  BAR.ARV 0x4, 0x180 ;  /* 0x0106000000007b1d */ /* 0x000fec0000002000 */
[----:B------:R-:W-:Y:S05]  /*26dd0*/  BRA `(.L_x_2089) ;  /* 0x0000000c00d47947 */ /* 0x000fea0003800000 */
.L_x_2088:
[----:B------:R-:W1:Y:S01]  /*26de0*/  S2R R8, SR_TID.X ;  /* 0x0000000000087919 */ /* 0x000e620000002100 */
[----:B------:R-:W-:Y:S01]  /*26df0*/  UMOV UR4, 0xffffffff ;  /* 0xffffffff00047882 */ /* 0x000fe20000000000 */
[----:B-1----:R-:W-:-:S04]  /*26e00*/  LOP3.LUT R8, R8, 0x1f, RZ, 0xc0, !PT ;  /* 0x0000001f08087812 */ /* 0x002fc800078ec0ff */
[----:B------:R-:W-:Y:S01]  /*26e10*/  ISETP.NE.AND P0, PT, R8, 0x1f, PT ;  /* 0x0000001f0800780c */ /* 0x000fe20003f05270 */
[----:B------:R-:W-:-:S12]  /*26e20*/  BRA.DIV UR4, `(.L_x_2090) ;  /* 0x0000007a048c7947 */ /* 0x000fd8000b800000 */
[----:B------:R-:W-:Y:S01]  /*26e30*/  IMAD.IADD R7, R19, 0x1, R8 ;  /* 0x0000000113077824 */ /* 0x000fe200078e0208 */
[----:B------:R-:W-:-:S04]  /*26e40*/  ULDC UR4, c[0x0][0xc3c] ;  /* 0x00030f0000047ab9 */ /* 0x000fc80000000800 */
[----:B------:R-:W-:-:S13]  /*26e50*/  ISETP.GE.OR P1, PT, R7, UR4, !P0 ;  /* 0x0000000407007c0c */ /* 0x000fda000c726670 */
[----:B------:R-:W1:Y:S08]  /*26e60*/  @!P1 LDC.64 R2, c[0x0][0xc80] ;  /* 0x00032000ff029b82 */ /* 0x000e700000000a00 */
[----:B------:R-:W2:Y:S01]  /*26e70*/  @!P1 LDC.64 R4, c[0x0][0xc78] ;  /* 0x00031e00ff049b82 */ /* 0x000ea20000000a00 */
[----:B-1----:R-:W-:-:S05]  /*26e80*/  @!P1 IMAD.WIDE R2, R7, 0x4, R2 ;  /* 0x0000000407029825 */ /* 0x002fca00078e0202 */
[----:B0-----:R2:W3:Y:S02]  /*26e90*/  @!P1 LDG.E R6, desc[UR54][R2.64] ;  /* 0x0000003602069981 */ /* 0x0014e4000c1e1900 */
[----:B--2---:R-:W-:-:S05]  /*26ea0*/  @!P1 IMAD.WIDE R2, R7, 0x4, R4 ;  /* 0x0000000407029825 */ /* 0x004fca00078e0204 */
[----:B------:R-:W2:Y:S01]  /*26eb0*/  @!P1 LDG.E R5, desc[UR54][R2.64] ;  /* 0x0000003602059981 */ /* 0x000ea2000c1e1900 */
[----:B------:R-:W-:Y:S01]  /*26ec0*/  MOV R17, RZ ;  /* 0x000000ff00117202 */ /* 0x000fe20000000f00 */
[----:B------:R-:W-:Y:S01]  /*26ed0*/  IMAD.MOV.U32 R4, RZ, RZ, RZ ;  /* 0x000000ffff047224 */ /* 0x000fe200078e00ff */
[C---:B------:R-:W-:Y:S01]  /*26ee0*/  ISETP.GE.U32.AND P2, PT, R8.reuse, 0x2, PT ;  /* 0x000000020800780c */ /* 0x040fe20003f46070 */
[----:B------:R-:W-:Y:S01]  /*26ef0*/  SHFL.IDX PT, R0, R16, RZ, 0x1f ;  /* 0x00001fff10007589 */ /* 0x000fe200000e0000 */
[C---:B------:R-:W-:Y:S02]  /*26f00*/  ISETP.GE.U32.AND P3, PT, R8.reuse, 0x4, PT ;  /* 0x000000040800780c */ /* 0x040fe40003f66070 */
[C---:B------:R-:W-:Y:S01]  /*26f10*/  ISETP.GE.U32.AND P4, PT, R8.reuse, 0x8, PT ;  /* 0x000000080800780c */ /* 0x040fe20003f86070 */
[----:B------:R-:W-:Y:S01]  /*26f20*/  SHFL.IDX PT, R7, R16, 0x1, 0x1f ;  /* 0x00201f0010077f89 */ /* 0x000fe200000e0000 */
[----:B------:R-:W-:Y:S01]  /*26f30*/  ISETP.GE.U32.AND P5, PT, R8, 0x10, PT ;  /* 0x000000100800780c */ /* 0x000fe20003fa6070 */
[----:B---3--:R-:W-:-:S02]  /*26f40*/  @!P1 IMAD.MOV.U32 R17, RZ, RZ, R6 ;  /* 0x000000ffff119224 */ /* 0x008fc400078e0006 */
[----:B------:R-:W-:Y:S02]  /*26f50*/  IMAD.MOV.U32 R6, RZ, RZ, RZ ;  /* 0x000000ffff067224 */ /* 0x000fe400078e00ff */
[----:B--2---:R-:W-:Y:S01]  /*26f60*/  @!P1 IMAD.MOV.U32 R4, RZ, RZ, R5 ;  /* 0x000000ffff049224 */ /* 0x004fe200078e0005 */
        /* <DEDUP_REMOVED lines=18> */
.L_x_2367:
[----:B------:R-:W-:Y:S02]  /*27090*/  ULDC UR4, c[0x0][0xc38] ;  /* 0x00030e0000047ab9 */ /* 0x000fe40000000800 */
[----:B------:R-:W-:-:S04]  /*270a0*/  IMAD.U32 R5, RZ, RZ, UR4 ;  /* 0x00000004ff057e24 */ /* 0x000fc8000f8e00ff */
[----:B-1----:R-:W-:-:S04]  /*270b0*/  IMAD R14, R14, R5, RZ ;  /* 0x000000050e0e7224 */ /* 0x002fc800078e02ff */
[----:B------:R-:W-:-:S05]  /*270c0*/  IMAD.IADD R7, R7, 0x1, R14 ;  /* 0x0000000107077824 */ /* 0x000fca00078e020e */
[----:B------:R-:W-:-:S13]  /*270d0*/  ISETP.GT.AND P6, PT, R7, R0, PT ;  /* 0x000000000700720c */ /* 0x000fda0003fc4270 */
[----:B------:R-:W-:Y:S05]  /*270e0*/  @P6 BRA `(.L_x_2091) ;  /* 0x0000000000a46947 */ /* 0x000fea0003800000 */
.L_x_2094:
        /* <DEDUP_REMOVED lines=35> */
.L_x_2375:
[----:B------:R-:W-:Y:S02]  /*27320*/  ULDC UR4, c[0x0][0xc38] ;  /* 0x00030e0000047ab9 */ /* 0x000fe40000000800 */
[----:B------:R-:W-:-:S04]  /*27330*/  IMAD.U32 R5, RZ, RZ, UR4 ;  /* 0x00000004ff057e24 */ /* 0x000fc8000f8e00ff */
[----:B-1----:R-:W-:-:S04]  /*27340*/  IMAD R14, R14, R5, RZ ;  /* 0x000000050e0e7224 */ /* 0x002fc800078e02ff */
[----:B------:R-:W-:-:S05]  /*27350*/  IMAD.IADD R7, R14, 0x1, R7 ;  /* 0x000000010e077824 */ /* 0x000fca00078e0207 */
[----:B------:R-:W-:-:S13]  /*27360*/  ISETP.GT.AND P6, PT, R7, R0, PT ;  /* 0x000000000700720c */ /* 0x000fda0003fc4270 */
[----:B------:R-:W-:Y:S05]  /*27370*/  @!P6 BRA `(.L_x_2094) ;  /* 0xfffffffc005ce947 */ /* 0x000fea000383ffff */
.L_x_2091:
        /* <DEDUP_REMOVED lines=8> */
[----:B------:R-:W-:-:S03]  /*27400*/  IADD3 R19, R12, R19, RZ ;  /* 0x000000130c137210 */ /* 0x000fc60007ffe0ff */
[----:B------:R1:W3:Y:S04]  /*27410*/  SHFL.IDX PT, R4, R4, R12, 0x1f ;  /* 0x00001f0c04047589 */ /* 0x0002e800000e0000 */
.L_x_2380:
[----:B------:R-:W-:-:S13]  /*27420*/  ISETP.NE.AND P0, PT, R3, RZ, PT ;  /* 0x000000ff0300720c */ /* 0x000fda0003f05270 */
[----:B------:R-:W-:Y:S05]  /*27430*/  @!P0 BRA `(.L_x_2096) ;  /* 0x0000000000108947 */ /* 0x000fea0003800000 */
[----:B------:R-:W-:Y:S01]  /*27440*/  UMOV UR4, 0xffffffff ;  /* 0xffffffff00047882 */ /* 0x000fe20000000000 */
[----:B-1----:R-:W-:Y:S02]  /*27450*/  VIADD R12, R12, 0xffffffff ;  /* 0xffffffff0c0c7836 */ /* 0x002fe40000000000 */
[----:B------:R-:W-:Y:S05]  /*27460*/  BRA.DIV UR4, `(.L_x_2097) ;  /* 0x0000007e044c7947 */ /* 0x000fea000b800000 */
[----:B------:R4:W1:Y:S02]  /*27470*/  SHFL.IDX PT, R6, R2, R12, 0x1f ;  /* 0x00001f0c02067589 */ /* 0x00086400000e0000 */
.L_x_2096:
        /* <DEDUP_REMOVED lines=17> */
[----:B------:R-:W-:Y:S02]  /*27590*/  IABS R2, R0 ;  /* 0x0000000000027213 */ /* 0x000fe40000000000 */
[----:B------:R-:W-:-:S03]  /*275a0*/  IADD3 R9, RZ, -R7, RZ ;  /* 0x80000007ff097210 */ /* 0x000fc60007ffe0ff */
[----:B------:R-:W-:-:S04]  /*275b0*/  IMAD.HI.U32 R7, R3, R2, RZ ;  /* 0x0000000203077227 */ /* 0x000fc800078e00ff */
[----:B------:R-:W-:Y:S02]  /*275c0*/  VIADD R3, R8, 0xffffffe ;  /* 0x0ffffffe08037836 */ /* 0x000fe40000000000 */
[----:B------:R-:W-:-:S04]  /*275d0*/  IMAD R9, R7, R9, R2 ;  /* 0x0000000907097224 */ /* 0x000fc800078e0202 */
[----:B------:R-:W0:Y:S01]  /*275e0*/  F2I.FTZ.U32.TRUNC.NTZ R3, R3 ;  /* 0x0000000300037305 */ /* 0x000e22000021f000 */
[----:B------:R-:W-:-:S13]  /*275f0*/  ISETP.GT.U32.AND P1, PT, R6, R9, PT ;  /* 0x000000090600720c */ /* 0x000fda0003f24070 */
[----:B------:R-:W-:Y:S02]  /*27600*/  @!P1 IMAD.IADD R9, R9, 0x1, -R6 ;  /* 0x0000000109099824 */ /* 0x000fe400078e0a06 */
[----:B0-----:R-:W-:Y:S02]  /*27610*/  IMAD.MOV R2, RZ, RZ, -R3 ;  /* 0x000000ffff027224 */ /* 0x001fe400078e0a03 */
[----:B------:R-:W-:Y:S01]  /*27620*/  @!P1 VIADD R7, R7, 0x1 ;  /* 0x0000000107079836 */ /* 0x000fe20000000000 */
[----:B------:R-:W-:Y:S01]  /*27630*/  ISETP.GE.U32.AND P0, PT, R9, R6, PT ;  /* 0x000000060900720c */ /* 0x000fe20003f06070 */
[----:B------:R-:W-:Y:S01]  /*27640*/  IMAD R9, R2, R5, RZ ;  /* 0x0000000502097224 */ /* 0x000fe200078e02ff */
[----:B------:R-:W-:Y:S01]  /*27650*/  ISETP.NE.AND P1, PT, R17, RZ, PT ;  /* 0x000000ff1100720c */ /* 0x000fe20003f25270 */
[----:B------:R-:W-:-:S04]  /*27660*/  IMAD.MOV.U32 R2, RZ, RZ, RZ ;  /* 0x000000ffff027224 */ /* 0x000fc800078e00ff */
[----:B------:R-:W-:Y:S01]  /*27670*/  IMAD.HI.U32 R6, R3, R9, R2 ;  /* 0x0000000903067227 */ /* 0x000fe200078e0002 */
[----:B------:R-:W-:-:S04]  /*27680*/  LOP3.LUT R2, R0, R17, RZ, 0x3c, !PT ;  /* 0x0000001100027212 */ /* 0x000fc800078e3cff */
[----:B------:R-:W-:Y:S02]  /*27690*/  ISETP.GE.AND P2, PT, R2, RZ, PT ;  /* 0x000000ff0200720c */ /* 0x000fe40003f46270 */
[----:B------:R-:W-:Y:S02]  /*276a0*/  @P0 IADD3 R7, R7, 0x1, RZ ;  /* 0x0000000107070810 */ /* 0x000fe40007ffe0ff */
[----:B------:R-:W-:-:S05]  /*276b0*/  IABS R2, R4 ;  /* 0x0000000400027213 */ /* 0x000fca0000000000 */
[----:B------:R-:W-:-:S04]  /*276c0*/  IMAD.MOV R2, RZ, RZ, -R2 ;  /* 0x000000ffff027224 */ /* 0x000fc800078e0a02 */
[----:B------:R-:W-:Y:S01]  /*276d0*/  @!P2 IMAD.MOV R7, RZ, RZ, -R7 ;  /* 0x000000ffff07a224 */ /* 0x000fe200078e0a07 */
[----:B------:R-:W-:-:S04]  /*276e0*/  @!P1 LOP3.LUT R7, RZ, R17, RZ, 0x33, !PT ;  /* 0x00000011ff079212 */ /* 0x000fc800078e33ff */
[----:B------:R-:W-:-:S05]  /*276f0*/  IABS R3, R7 ;  /* 0x0000000700037213 */ /* 0x000fca0000000000 */
        /* <DEDUP_REMOVED lines=9> */
[----:B------:R-:W-:-:S04]  /*27790*/  IMAD.MOV R2, RZ, RZ, -R7 ;  /* 0x000000ffff027224 */ /* 0x000fc800078e0a07 */
[----:B------:R-:W-:Y:S02]  /*277a0*/  IMAD R2, R17, R2, R0 ;  /* 0x0000000211027224 */ /* 0x000fe400078e0200 */
[----:B------:R-:W-:-:S06]  /*277b0*/  @P0 VIADD R6, R6, 0x1 ;  /* 0x0000000106060836 */ /* 0x000fcc0000000000 */
[----:B------:R-:W-:Y:S02]  /*277c0*/  @!P2 IADD3 R6, -R6, RZ, RZ ;  /* 0x000000ff0606a210 */ /* 0x000fe40007ffe1ff */
[----:B------:R-:W-:-:S05]  /*277d0*/  @!P1 LOP3.LUT R6, RZ, R4, RZ, 0x33, !PT ;  /* 0x00000004ff069212 */ /* 0x000fca00078e33ff */
[--C-:B------:R-:W-:Y:S02]  /*277e0*/  IMAD.MOV R5, RZ, RZ, -R6.reuse ;  /* 0x000000ffff057224 */ /* 0x100fe400078e0a06 */
[C---:B------:R-:W-:Y:S02]  /*277f0*/  IMAD R3, R4.reuse, 0x1000000, R6 ;  /* 0x0100000004037824 */ /* 0x040fe400078e0206 */
[----:B------:R-:W-:-:S04]  /*27800*/  IMAD R4, R4, R5, R7 ;  /* 0x0000000504047224 */ /* 0x000fc800078e0207 */
[----:B------:R-:W-:Y:S01]  /*27810*/  IMAD R18, R4, 0x10000, R3 ;  /* 0x0001000004127824 */ /* 0x000fe200078e0203 */
[----:B------:R-:W-:Y:S06]  /*27820*/  BRA `(.L_x_2099) ;  /* 0x0000000000f07947 */ /* 0x000fec0003800000 */
.L_x_2098:
        /* <DEDUP_REMOVED lines=10> */
[----:B0-----:R-:W-:-:S05]  /*278d0*/  IADD3 R11, RZ, -R3, RZ ;  /* 0x80000003ff0b7210 */ /* 0x001fca0007ffe0ff */
        /* <DEDUP_REMOVED lines=32> */
[----:B------:R-:W-:Y:S02]  /*27ae0*/  IABS R7, R0 ;  /* 0x0000000000077213 */ /* 0x000fe40000000000 */
[----:B------:R-:W-:-:S03]  /*27af0*/  IADD3 R3, RZ, -R8, RZ ;  /* 0x80000008ff037210 */ /* 0x000fc60007ffe0ff */
        /* <DEDUP_REMOVED lines=15> */
.L_x_2099:
[----:B------:R-:W-:-:S04]  /*27bf0*/  LOP3.LUT R2, RZ, R2, RZ, 0x33, !PT ;  /* 0x00000002ff027212 */ /* 0x000fc800078e33ff */
[----:B------:R-:W-:Y:S01]  /*27c00*/  IADD3 R17, R17, R2, RZ ;  /* 0x0000000211117210 */ /* 0x000fe20007ffe0ff */
[----:B------:R-:W-:Y:S06]  /*27c10*/  BRA `(.L_x_2100) ;  /* 0x00000000001c7947 */ /* 0x000fec0003800000 */
.L_x_2092:
[----:B------:R-:W-:Y:S01]  /*27c20*/  UMOV UR4, URZ ;  /* 0x0000003f00047c82 */ /* 0x000fe20008000000 */
[----:B------:R-:W-:Y:S01]  /*27c30*/  UMOV UR5, URZ ;  /* 0x0000003f00057c82 */ /* 0x000fe20008000000 */
[----:B------:R-:W-:Y:S01]  /*27c40*/  ULDC UR6, c[0x0][0xc3c] ;  /* 0x00030f0000067ab9 */ /* 0x000fe20000000800 */
[----:B------:R-:W-:Y:S02]  /*27c50*/  IMAD.MOV.U32 R16, RZ, RZ, R0 ;  /* 0x000000ffff107224 */ /* 0x000fe400078e0000 */
[----:B------:R-:W-:Y:S02]  /*27c60*/  IMAD.U32 R17, RZ, RZ, UR4 ;  /* 0x00000004ff117e24 */ /* 0x000fe4000f8e00ff */
[----:B------:R-:W-:Y:S02]  /*27c70*/  IMAD.U32 R18, RZ, RZ, UR5 ;  /* 0x00000005ff127e24 */ /* 0x000fe4000f8e00ff */
[----:B------:R-:W-:-:S07]  /*27c80*/  IMAD.U32 R19, RZ, RZ, UR6 ;  /* 0x00000006ff137e24 */ /* 0x000fce000f8e00ff */
.L_x_2100:
        /* <DEDUP_REMOVED lines=10> */
.L_x_2089:
[----:B------:R-:W-:Y:S02]  /*27d30*/  ULDC UR4, c[0x0][0xc3c] ;  /* 0x00030f0000047ab9 */ /* 0x000fe40000000800 */
[----:B--2---:R-:W-:-:S13]  /*27d40*/  ISETP.GE.AND P0, PT, R19, UR4, PT ;  /* 0x0000000413007c0c */ /* 0x004fda000bf06270 */
[----:B------:R-:W-:Y:S05]  /*27d50*/  @!P0 BRA `(.L_x_2101) ;  /* 0xffffff9400608947 */ /* 0x000fea000383ffff */
[----:B------:R-:W-:Y:S05]  /*27d60*/  BSYNC B8 ;  /* 0x0000000000087941 */ /* 0x000fea0003800000 */
.L_x_1982:
[----:B------:R-:W2:Y:S01]  /*27d70*/  LDL.LU R0, [R1+0x1c] ;  /* 0x00001c0001007983 */ /* 0x000ea20000300800 */
[----:B------:R-:W-:Y:S01]  /*27d80*/  BSSY B0, `(.L_x_2102) ;  /* 0x000000b000007945 */ /* 0x000fe20003800000 */
[----:B------:R-:W3:Y:S01]  /*27d90*/  S2R R5, SR_CgaCtaId ;  /* 0x0000000000057919 */ /* 0x000ee20000008800 */
[----:B--2---:R-:W-:-:S05]  /*27da0*/  VIADD R0, R0, 0x1 ;  /* 0x0000000100007836 */ /* 0x004fca0000000000 */
[----:B-1----:R-:W-:-:S04]  /*27db0*/  LEA.HI R2, R0, R0, RZ, 0x1 ;  /* 0x0000000000027211 */ /* 0x002fc800078f08ff */
[----:B------:R-:W-:Y:S02]  /*27dc0*/  LOP3.LUT R3, R2, 0xfffffffe, RZ, 0xc0, !PT ;  /* 0xfffffffe02037812 */ /* 0x000fe400078ec0ff */
[----:B------:R-:W-:Y:S02]  /*27dd0*/  MOV R2, 0x400 ;  /* 0x0000040000027802 */ /* 0x000fe40000000f00 */
[----:B------:R-:W-:Y:S02]  /*27de0*/  IADD3 R0, R0, -R3, RZ ;  /* 0x8000000300007210 */ /* 0x000fe40007ffe0ff */
[----:B---3--:R-:W-:Y:S02]  /*27df0*/  LEA R7, R5, R2, 0x18 ;  /* 0x0000000205077211 */ /* 0x008fe400078ec0ff */
[----:B------:R-:W-:-:S04]  /*27e00*/  SHF.L.U32 R0, R0, 0x1f, RZ ;  /* 0x0000001f00007819 */ /* 0x000fc800000006ff */
[----:B------:R-:W1:Y:S02]  /*27e10*/  SYNCS.PHASECHK.TRANS64.TRYWAIT P0, [R7+URZ+0x28820], R0 ;  /* 0x02882000070075a7 */ /* 0x000e64000800017f */
[----:B-1----:R-:W-:Y:S05]  /*27e20*/  @!P0 BRA `(.L_x_2103) ;  /* 0x0000007400048947 */ /* 0x002fea0003800000 */
.L_x_2383:
[----:B------:R-:W-:Y:S05]  /*27e30*/  BSYNC B0 ;  /* 0x0000000000007941 */ /* 0x000fea0003800000 */
.L_x_2102:
[----:B------:R-:W-:-:S03]  /*27e40*/  UMOV UR4, 0xffffffff ;  /* 0xffffffff00047882 */ /* 0x000fc60000000000 */
[----:B------:R-:W-:Y:S05]  /*27e50*/  BRA.DIV UR4, `(.L_x_2104) ;  /* 0x00000076040c7947 */ /* 0x000fea000b800000 */
[----:B-1----:R-:W1:Y:S02]  /*27e60*/  S2R R0, SR_TID.X ;  /* 0x0000000000007919 */ /* 0x002e640000002100 */
[----:B-1----:R-:W-:-:S04]  /*27e70*/  SHF.R.U32.HI R0, RZ, 0x5, R0 ;  /* 0x00000005ff007819 */ /* 0x002fc80000011600 */
[----:B------:R-:W-:-:S05]  /*27e80*/  LOP3.LUT R0, R0, 0x3, RZ, 0xc0, !PT ;  /* 0x0000000300007812 */ /* 0x000fca00078ec0ff */
[----:B------:R1:W2:Y:S02]  /*27e90*/  SHFL.IDX PT, R14, R0, RZ, 0x1f ;  /* 0x00001fff000e7589 */ /* 0x0002a400000e0000 */
.L_x_2386:
[----:B--2---:R-:W-:-:S13]  /*27ea0*/  ISETP.NE.AND P0, PT, R14, RZ, PT ;  /* 0x000000ff0e00720c */ /* 0x004fda0003f05270 */
[----:B------:R-:W-:Y:S05]  /*27eb0*/  @P0 BRA `(.L_x_1675) ;  /* 0x0000000000880947 */ /* 0x000fea0003800000 */
[----:B------:R-:W-:-:S03]  /*27ec0*/  UMOV UR4, 0xffffffff ;  /* 0xffffffff00047882 */ /* 0x000fc60000000000 */
[----:B------:R-:W-:Y:S05]  /*27ed0*/  BRA.DIV UR4, `(.L_x_2105) ;  /* 0x0000007604207947 */ /* 0x000fea000b800000 */
[----:B------:R-:W-:-:S13]  /*27ee0*/  ELECT P6, URZ, PT ;  /* 0x00000000003f782f */ /* 0x000fda00038c0000 */
.L_x_2389:
[----:B------:R-:W-:Y:S05]  /*27ef0*/  @!P6 BRA `(.L_x_1675) ;  /* 0x000000000078e947 */ /* 0x000fea0003800000 */
[----:B------:R-:W-:-:S06]  /*27f00*/  ULOP3.LUT UR4, UR36, 0x2, URZ, 0xfc, !UPT ;  /* 0x0000000224047892 */ /* 0x000fcc000f8efc3f */
[----:B-1----:R-:W-:-:S05]  /*27f10*/  IMAD.U32 R0, RZ, RZ, UR4 ;  /* 0x00000004ff007e24 */ /* 0x002fca000f8e00ff */
[----:B------:R-:W-:-:S13]  /*27f20*/  ISETP.NE.AND P0, PT, R0, 0x3, PT ;  /* 0x000000030000780c */ /* 0x000fda0003f05270 */
[----:B------:R-:W-:Y:S05]  /*27f30*/  @!P0 BRA `(.L_x_2106) ;  /* 0x0000000000048947 */ /* 0x000fea0003800000 */
[----:B------:R-:W-:Y:S01]  /*27f40*/  BPT.TRAP 0x1 ;  /* 0x000000040000795c */ /* 0x000fe20000300000 */
.L_x_2106:
[----:B------:R-:W-:Y:S01]  /*27f50*/  IMAD R5, R24, 0x8, R7 ;  /* 0x0000000818057824 */ /* 0x000fe200078e0207 */
[----:B------:R-:W-:Y:S01]  /*27f60*/  SHF.L.U32 R0, R28, 0x1f, RZ ;  /* 0x0000001f1c007819 */ /* 0x000fe200000006ff */
[----:B------:R-:W-:-:S03]  /*27f70*/  VIADD R24, R24, 0x1 ;  /* 0x0000000118187836 */ /* 0x000fc60000000000 */
[----:B------:R-:W1:Y:S02]  /*27f80*/  SYNCS.PHASECHK.TRANS64.TRYWAIT P1, [R5+URZ+0x28840], R0 ;  /* 0x02884000050075a7 */ /* 0x000e64000802017f */
[----:B------:R-:W-:-:S04]  /*27f90*/  ISETP.NE.AND P2, PT, R24, 0x2, PT ;  /* 0x000000021800780c */ /* 0x000fc80003f45270 */
[----:B------:R-:W-:Y:S01]  /*27fa0*/  SEL R3, RZ, 0x1, P2 ;  /* 0x00000001ff037807 */ /* 0x000fe20001000000 */
[----:B-1----:R-:W-:Y:S08]  /*27fb0*/  @!P1 BRA `(.L_x_2107) ;  /* 0x0000007400089947 */ /* 0x002ff00003800000 */
.L_x_2390:
[----:B------:R-:W-:Y:S02]  /*27fc0*/  SEL R24, R24, RZ, P2 ;  /* 0x000000ff18187207 */ /* 0x000fe40001000000 */
[----:B------:R-:W-:Y:S01]  /*27fd0*/  LOP3.LUT R2, R28, R3, RZ, 0x3c, !PT ;  /* 0x000000031c027212 */ /* 0x000fe200078e3cff */
[----:B------:R-:W-:Y:S06]  /*27fe0*/  @!P0 BRA `(.L_x_2108) ;  /* 0x0000000000048947 */ /* 0x000fec0003800000 */
[----:B------:R-:W-:Y:S01]  /*27ff0*/  BPT.TRAP 0x1 ;  /* 0x000000040000795c */ /* 0x000fe20000300000 */
.L_x_2108:
[----:B------:R-:W-:Y:S01]  /*28000*/  IMAD R3, R24, 0x8, R7 ;  /* 0x0000000818037824 */ /* 0x000fe200078e0207 */
[----:B------:R-:W-:-:S04]  /*28010*/  SHF.L.U32 R2, R2, 0x1f, RZ ;  /* 0x0000001f02027819 */ /* 0x000fc800000006ff */
[----:B------:R-:W2:Y:S02]  /*28020*/  SYNCS.PHASECHK.TRANS64.TRYWAIT P1, [R3+URZ+0x28840], R2 ;  /* 0x02884002030075a7 */ /* 0x000ea4000802017f */
[----:B--2---:R-:W-:Y:S05]  /*28030*/  @!P1 BRA `(.L_x_2109) ;  /* 0x0000007000fc9947 */ /* 0x004fea0003800000 */
.L_x_2391:
[----:B------:R-:W-:Y:S05]  /*28040*/  @!P0 BRA `(.L_x_2110) ;  /* 0x0000000000048947 */ /* 0x000fea0003800000 */
[----:B------:R-:W-:Y:S01]  /*28050*/  BPT.TRAP 0x1 ;  /* 0x000000040000795c */ /* 0x000fe20000300000 */
.L_x_2110:
[----:B------:R-:W3:Y:S02]  /*28060*/  SYNCS.PHASECHK.TRANS64.TRYWAIT P1, [R5+URZ+0x28860], R0 ;  /* 0x02886000050075a7 */ /* 0x000ee4000802017f */
[----:B---3--:R-:W-:Y:S05]  /*28070*/  @!P1 BRA `(.L_x_2111) ;  /* 0x0000007400009947 */ /* 0x008fea0003800000 */
.L_x_2392:
[----:B------:R-:W-:Y:S05]  /*28080*/  @!P0 BRA `(.L_x_2112) ;  /* 0x0000000000048947 */ /* 0x000fea0003800000 */
[----:B------:R-:W-:Y:S01]  /*28090*/  BPT.TRAP 0x1 ;  /* 0x000000040000795c */ /* 0x000fe20000300000 */
.L_x_2112:
[----:B----4-:R4:W0:Y:S02]  /*280a0*/  SYNCS.PHASECHK.TRANS64.TRYWAIT P0, [R3+URZ+0x28860], R2 ;  /* 0x02886002030075a7 */ /* 0x010824000800017f */
[----:B0-----:R-:W-:Y:S05]  /*280b0*/  @!P0 NANOSLEEP.SYNCS 0x989680 ;  /* 0x009896800000895d */ /* 0x001fea0003900000 */
[----:B------:R-:W0:Y:S02]  /*280c0*/  @!P0 SYNCS.PHASECHK.TRANS64 P0, [R3+URZ+0x28860], R2 ;  /* 0x02886002030085a7 */ /* 0x000e24000800007f */
[----:B0-----:R-:W-:Y:S05]  /*280d0*/  @!P0 BRA `(.L_x_2112) ;  /* 0xfffffffc00f08947 */ /* 0x001fea000383ffff */
.L_x_1675:
[----:B------:R-:W-:Y:S05]  /*280e0*/  BSYNC B9 ;  /* 0x0000000000097941 */ /* 0x000fea0003800000 */
.L_x_1672:
[----:B------:R-:W-:Y:S05]  /*280f0*/  EXIT ;  /* 0x000000000000794d */ /* 0x000fea0003800000 */
.L_x_1707:
[----:B0-----:R0:W1:Y:S02]  /*28100*/  SYNCS.PHASECHK.TRANS64.TRYWAIT P6, [R89+URZ+0x28890], R100 ;  /* 0x02889064590075a7 */ /* 0x00106400080c017f */
[----:B-1----:R-:W-:Y:S05]  /*28110*/  @!P6 NANOSLEEP.SYNCS 0x989680 ;  /* 0x009896800000e95d */ /* 0x002fea0003900000 */
[----:B------:R-:W1:Y:S02]  /*28120*/  @!P6 SYNCS.PHASECHK.TRANS64 P6, [R89+URZ+0x28890], R100 ;  /* 0x028890645900e5a7 */ /* 0x000e6400080c007f */
[----:B-1----:R-:W-:Y:S05]  /*28130*/  @!P6 BRA `(.L_x_1707) ;  /* 0xfffffffc00f0e947 */ /* 0x002fea000383ffff */
[----:B------:R-:W-:Y:S05]  /*28140*/  BRA `(.L_x_2113) ;  /* 0xfffffdb400787947 */ /* 0x000fea000383ffff */
.L_x_1708:
        /* <DEDUP_REMOVED lines=8> */
.L_x_2115:
[----:B------:R-:W-:Y:S05]  /*281d0*/  BSYNC B1 ;  /* 0x0000000000017941 */ /* 0x000fea0003800000 */
.L_x_2114:
[----:B------:R-:W-:Y:S01]  /*281e0*/  IMAD.MOV.U32 R13, RZ, RZ, R106 ;  /* 0x000000ffff0d7224 */ /* 0x000fe200078e006a */
[----:B------:R-:W-:Y:S01]  /*281f0*/  MOV R11, 0x181f ;  /* 0x0000181f000b7802 */ /* 0x000fe20000000f00 */
[----:B------:R-:W-:Y:S02]  /*28200*/  IMAD.MOV.U32 R12, RZ, RZ, RZ ;  /* 0x000000ffff0c7224 */ /* 0x000fe400078e00ff */
[----:B------:R-:W-:Y:S02]  /*28210*/  IMAD.MOV.U32 R15, RZ, RZ, -0x1 ;  /* 0xffffffffff0f7424 */ /* 0x000fe400078e00ff */
[----:B------:R-:W-:-:S07]  /*28220*/  IMAD.MOV.U32 R75, RZ, RZ, R14 ;  /* 0x000000ffff4b7224 */ /* 0x000fce00078e000e */
[----:B------:R-:W-:Y:S05]  /*28230*/  WARPSYNC.COLLECTIVE R15, `(.L_x_2116) ;  /* 0x000000000f087348 */ /* 0x000fea0003c00000 */
[----:B------:R0:W1:Y:S02]  /*28240*/  SHFL.IDX P6, R14, R13, R12, R11 ;  /* 0x0000000c0d0e7389 */ /* 0x00006400000c000b */
[----:B01----:R-:W-:Y:S01]  /*28250*/  ENDCOLLECTIVE ;  /* 0x000000000000791b */ /* 0x003fe20003800000 */
.L_x_2116:
[----:B------:R-:W-:Y:S01]  /*28260*/  IMAD.MOV.U32 R103, RZ, RZ, R14 ;  /* 0x000000ffff677224 */ /* 0x000fe200078e000e */
[----:B------:R-:W-:Y:S06]  /*28270*/  BRA `(.L_x_2117) ;  /* 0xfffffdb400407947 */ /* 0x000fec000383ffff */
.L_x_1717:
[----:B------:R-:W-:Y:S01]  /*28280*/  BSSY B1, `(.L_x_2118) ;  /* 0x0000008000017945 */ /* 0x000fe20003800000 */
[----:B0---4-:R-:W-:Y:S01]  /*28290*/  IMAD.MOV.U32 R13, RZ, RZ, R101 ;  /* 0x000000ffff0d7224 */ /* 0x011fe200078e0065 */
[----:B------:R-:W-:Y:S01]  /*282a0*/  MOV R15, 0xffffffff ;  /* 0xffffffff000f7802 */ /* 0x000fe20000000f00 */
[----:B------:R-:W-:Y:S02]  /*282b0*/  IMAD.MOV.U32 R12, RZ, RZ, 0x1 ;  /* 0x00000001ff0c7424 */ /* 0x000fe400078e00ff */
[----:B------:R-:W-:-:S07]  /*282c0*/  IMAD.MOV.U32 R11, RZ, RZ, 0x181f ;  /* 0x0000181fff0b7424 */ /* 0x000fce00078e00ff */
[----:B-123--:R-:W-:Y:S05]  /*282d0*/  WARPSYNC.COLLECTIVE R15, `(.L_x_2119) ;  /* 0x000000000f087348 */ /* 0x00efea0003c00000 */
[----:B------:R0:W4:Y:S02]  /*282e0*/  SHFL.IDX P6, R14, R13, R12, R11 ;  /* 0x0000000c0d0e7389 */ /* 0x00012400000c000b */
[----:B01234-:R-:W-:Y:S01]  /*282f0*/  ENDCOLLECTIVE ;  /* 0x000000000000791b */ /* 0x01ffe20003800000 */
.L_x_2119:
[----:B------:R-:W-:Y:S05]  /*28300*/  BSYNC B1 ;  /* 0x0000000000017941 */ /* 0x000fea0003800000 */
.L_x_2118:
[----:B------:R-:W-:Y:S02]  /*28310*/  IMAD.MOV.U32 R13, RZ, RZ, R106 ;  /* 0x000000ffff0d7224 */ /* 0x000fe400078e006a */
[----:B------:R-:W-:Y:S02]  /*28320*/  IMAD.MOV.U32 R12, RZ, RZ, 0x1 ;  /* 0x00000001ff0c7424 */ /* 0x000fe400078e00ff */
[----:B------:R-:W-:Y:S02]  /*28330*/  IMAD.MOV.U32 R11, RZ, RZ, 0x181f ;  /* 0x0000181fff0b7424 */ /* 0x000fe400078e00ff */
[----:B------:R-:W-:Y:S02]  /*28340*/  IMAD.MOV.U32 R15, RZ, RZ, -0x1 ;  /* 0xffffffffff0f7424 */ /* 0x000fe400078e00ff */
[----:B------:R-:W-:-:S07]  /*28350*/  IMAD.MOV.U32 R67, RZ, RZ, R14 ;  /* 0x000000ffff437224 */ /* 0x000fce00078e000e */
[----:B------:R-:W-:Y:S05]  /*28360*/  WARPSYNC.COLLECTIVE R15, `(.L_x_2120) ;  /* 0x000000000f087348 */ /* 0x000fea0003c00000 */
[----:B------:R0:W1:Y:S02]  /*28370*/  SHFL.IDX P6, R14, R13, R12, R11 ;  /* 0x0000000c0d0e7389 */ /* 0x00006400000c000b */
[----:B01----:R-:W-:Y:S01]  /*28380*/  ENDCOLLECTIVE ;  /* 0x000000000000791b */ /* 0x003fe20003800000 */
.L_x_2120:
[----:B------:R-:W-:Y:S01]  /*28390*/  MOV R69, R14 ;  /* 0x0000000e00457202 */ /* 0x000fe20000000f00 */
[----:B------:R-:W-:Y:S06]  /*283a0*/  BRA `(.L_x_2121) ;  /* 0xfffffdb800a47947 */ /* 0x000fec000383ffff */
.L_x_1726:
[----:B------:R-:W-:Y:S01]  /*283b0*/  BSSY B1, `(.L_x_2122) ;  /* 0x0000008000017945 */ /* 0x000fe20003800000 */
[----:B0---4-:R-:W-:Y:S02]  /*283c0*/  IMAD.MOV.U32 R13, RZ, RZ, R101 ;  /* 0x000000ffff0d7224 */ /* 0x011fe400078e0065 */
[----:B------:R-:W-:Y:S02]  /*283d0*/  IMAD.MOV.U32 R12, RZ, RZ, 0x2 ;  /* 0x00000002ff0c7424 */ /* 0x000fe400078e00ff */
[----:B------:R-:W-:Y:S02]  /*283e0*/  IMAD.MOV.U32 R11, RZ, RZ, 0x181f ;  /* 0x0000181fff0b7424 */ /* 0x000fe400078e00ff */
[----:B------:R-:W-:-:S07]  /*283f0*/  IMAD.MOV.U32 R15, RZ, RZ, -0x1 ;  /* 0xffffffffff0f7424 */ /* 0x000fce00078e00ff */
[----:B-123--:R-:W-:Y:S05]  /*28400*/  WARPSYNC.COLLECTIVE R15, `(.L_x_2123) ;  /* 0x000000000f087348 */ /* 0x00efea0003c00000 */
[----:B------:R0:W4:Y:S02]  /*28410*/  SHFL.IDX P6, R14, R13, R12, R11 ;  /* 0x0000000c0d0e7389 */ /* 0x00012400000c000b */
[----:B01234-:R-:W-:Y:S01]  /*28420*/  ENDCOLLECTIVE ;  /* 0x000000000000791b */ /* 0x01ffe20003800000 */
.L_x_2123:
[----:B------:R-:W-:Y:S05]  /*28430*/  BSYNC B1 ;  /* 0x0000000000017941 */ /* 0x000fea0003800000 */
.L_x_2122:
[----:B------:R-:W-:Y:S01]  /*28440*/  MOV R13, R106 ;  /* 0x0000006a000d7202 */ /* 0x000fe20000000f00 */
[----:B------:R-:W-:Y:S02]  /*28450*/  IMAD.MOV.U32 R12, RZ, RZ, 0x2 ;  /* 0x00000002ff0c7424 */ /* 0x000fe400078e00ff */
[----:B------:R-:W-:Y:S02]  /*28460*/  IMAD.MOV.U32 R11, RZ, RZ, 0x181f ;  /* 0x0000181fff0b7424 */ /* 0x000fe400078e00ff */
[----:B------:R-:W-:Y:S02]  /*28470*/  IMAD.MOV.U32 R15, RZ, RZ, -0x1 ;  /* 0xffffffffff0f7424 */ /* 0x000fe400078e00ff */
[----:B------:R-:W-:-:S07]  /*28480*/  IMAD.MOV.U32 R59, RZ, RZ, R14 ;  /* 0x000000ffff3b7224 */ /* 0x000fce00078e000e */
[----:B------:R-:W-:Y:S05]  /*28490*/  WARPSYNC.COLLECTIVE R15, `(.L_x_2124) ;  /* 0x000000000f087348 */ /* 0x000fea0003c00000 */
[----:B------:R0:W1:Y:S02]  /*284a0*/  SHFL.IDX P6, R14, R13, R12, R11 ;  /* 0x0000000c0d0e7389 */ /* 0x00006400000c000b */
[----:B01----:R-:W-:Y:S01]  /*284b0*/  ENDCOLLECTIVE ;  /* 0x000000000000791b */ /* 0x003fe20003800000 */
.L_x_2124:
[----:B------:R-:W-:Y:S01]  /*284c0*/  IMAD.MOV.U32 R61, RZ, RZ, R14 ;  /* 0x000000ffff3d7224 */ /* 0x000fe200078e000e */
[----:B------:R-:W-:Y:S06]  /*284d0*/  BRA `(.L_x_2125) ;  /* 0xfffffdc000087947 */ /* 0x000fec000383ffff */
.L_x_1735:
        /* <DEDUP_REMOVED lines=8> */
.L_x_2127:
[----:B------:R-:W-:Y:S05]  /*28560*/  BSYNC B1 ;  /* 0x0000000000017941 */ /* 0x000fea0003800000 */
.L_x_2126:
        /* <DEDUP_REMOVED lines=8> */
.L_x_2128:
[----:B------:R-:W-:Y:S01]  /*285f0*/  IMAD.MOV.U32 R51, RZ, RZ, R14 ;  /* 0x000000ffff337224 */ /* 0x000fe200078e000e */
[----:B------:R-:W-:Y:S06]  /*28600*/  BRA `(.L_x_2129) ;  /* 0xfffffdc400687947 */ /* 0x000fec000383ffff */
.L_x_1747:
[----:B-1----:R1:W2:Y:S02]  /*28610*/  SYNCS.PHASECHK.TRANS64.TRYWAIT P4, [R89+URZ+0x28890], R100 ;  /* 0x02889064590075a7 */ /* 0x0022a4000808017f */
[----:B--2---:R-:W-:Y:S05]  /*28620*/  @!P4 NANOSLEEP.SYNCS 0x989680 ;  /* 0x009896800000c95d */ /* 0x004fea0003900000 */
[----:B------:R-:W2:Y:S02]  /*28630*/  @!P4 SYNCS.PHASECHK.TRANS64 P4, [R89+URZ+0x28890], R100 ;  /* 0x028890645900c5a7 */ /* 0x000ea4000808007f */
[----:B--2---:R-:W-:Y:S05]  /*28640*/  @!P4 BRA `(.L_x_1747) ;  /* 0xfffffffc00f0c947 */ /* 0x004fea000383ffff */
[----:B------:R-:W-:Y:S05]  /*28650*/  BRA `(.L_x_2130) ;  /* 0xfffffdd400487947 */ /* 0x000fea000383ffff */
.L_x_1748:
[----:B------:R-:W-:Y:S01]  /*28660*/  BSSY B1, `(.L_x_2131) ;  /* 0x0000008000017945 */ /* 0x000fe20003800000 */
[----:B------:R-:W-:Y:S01]  /*28670*/  IMAD.MOV.U32 R13, RZ, RZ, R101 ;  /* 0x000000ffff0d7224 */ /* 0x000fe200078e0065 */
[----:B------:R-:W-:Y:S01]  /*28680*/  MOV R15, 0xffffffff ;  /* 0xffffffff000f7802 */ /* 0x000fe20000000f00 */
[----:B------:R-:W-:Y:S02]  /*28690*/  IMAD.MOV.U32 R12, RZ, RZ, RZ ;  /* 0x000000ffff0c7224 */ /* 0x000fe400078e00ff */
[----:B------:R-:W-:-:S07]  /*286a0*/  IMAD.MOV.U32 R11, RZ, RZ, 0x181f ;  /* 0x0000181fff0b7424 */ /* 0x000fce00078e00ff */
[----:B-1----:R-:W-:Y:S05]  /*286b0*/  WARPSYNC.COLLECTIVE R15, `(.L_x_2132) ;  /* 0x000000000f087348 */ /* 0x002fea0003c00000 */
[----:B------:R0:W2:Y:S02]  /*286c0*/  SHFL.IDX P6, R14, R13, R12, R11 ;  /* 0x0000000c0d0e7389 */ /* 0x0000a400000c000b */
[----:B012---:R-:W-:Y:S01]  /*286d0*/  ENDCOLLECTIVE ;  /* 0x000000000000791b */ /* 0x007fe20003800000 */
.L_x_2132:
[----:B------:R-:W-:Y:S05]  /*286e0*/  BSYNC B1 ;  /* 0x0000000000017941 */ /* 0x000fea0003800000 */
.L_x_2131:
[----:B------:R-:W-:Y:S02]  /*286f0*/  IMAD.MOV.U32 R13, RZ, RZ, R106 ;  /* 0x000000ffff0d7224 */ /* 0x000fe400078e006a */
[----:B------:R-:W-:Y:S02]  /*28700*/  IMAD.MOV.U32 R12, RZ, RZ, RZ ;  /* 0x000000ffff0c7224 */ /* 0x000fe400078e00ff */
[----:B------:R-:W-:Y:S02]  /*28710*/  IMAD.MOV.U32 R11, RZ, RZ, 0x181f ;  /* 0x0000181fff0b7424 */ /* 0x000fe400078e00ff */
[----:B------:R-:W-:Y:S02]  /*28720*/  IMAD.MOV.U32 R15, RZ, RZ, -0x1 ;  /* 0xffffffffff0f7424 */ /* 0x000fe400078e00ff */
[----:B------:R-:W-:-:S07]  /*28730*/  IMAD.MOV.U32 R105, RZ, RZ, R14 ;  /* 0x000000ffff697224 */ /* 0x000fce00078e000e */
[----:B------:R-:W-:Y:S05]  /*28740*/  WARPSYNC.COLLECTIVE R15, `(.L_x_2133) ;  /* 0x000000000f087348 */ /* 0x000fea0003c00000 */
[----:B------:R0:W1:Y:S02]  /*28750*/  SHFL.IDX P6, R14, R13, R12, R11 ;  /* 0x0000000c0d0e7389 */ /* 0x00006400000c000b */
[----:B01----:R-:W-:Y:S01]  /*28760*/  ENDCOLLECTIVE ;  /* 0x000000000000791b */ /* 0x003fe20003800000 */
.L_x_2133:
[----:B------:R-:W-:Y:S01]  /*28770*/  MOV R104, R14 ;  /* 0x0000000e00687202 */ /* 0x000fe20000000f00 */
[----:B------:R-:W-:Y:S06]  /*28780*/  BRA `(.L_x_2134) ;  /* 0xfffffdd400147947 */ /* 0x000fec000383ffff */
.L_x_1753:
[----:B------:R-:W-:Y:S01]  /*28790*/  BSSY B1, `(.L_x_2135) ;  /* 0x0000008000017945 */ /* 0x000fe20003800000 */
[----:B---3--:R-:W-:Y:S02]  /*287a0*/  IMAD.MOV.U32 R13, RZ, RZ, R101 ;  /* 0x000000ffff0d7224 */ /* 0x008fe400078e0065 */
[----:B------:R-:W-:Y:S02]  /*287b0*/  IMAD.MOV.U32 R12, RZ, RZ, 0x1 ;  /* 0x00000001ff0c7424 */ /* 0x000fe400078e00ff */
[----:B--2---:R-:W-:Y:S02]  /*287c0*/  IMAD.MOV.U32 R11, RZ, RZ, 0x181f ;  /* 0x0000181fff0b7424 */ /* 0x004fe400078e00ff */
[----:B------:R-:W-:-:S07]  /*287d0*/  IMAD.MOV.U32 R15, RZ, RZ, -0x1 ;  /* 0xffffffffff0f7424 */ /* 0x000fce00078e00ff */
[----:B01----:R-:W-:Y:S05]  /*287e0*/  WARPSYNC.COLLECTIVE R15, `(.L_x_2136) ;  /* 0x000000000f087348 */ /* 0x003fea0003c00000 */
[----:B------:R2:W3:Y:S02]  /*287f0*/  SHFL.IDX P6, R14, R13, R12, R11 ;  /* 0x0000000c0d0e7389 */ /* 0x0004e400000c000b */
[----:B0123--:R-:W-:Y:S01]  /*28800*/  ENDCOLLECTIVE ;  /* 0x000000000000791b */ /* 0x00ffe20003800000 */
.L_x_2136:
[----:B------:R-:W-:Y:S05]  /*28810*/  BSYNC B1 ;  /* 0x0000000000017941 */ /* 0x000fea0003800000 */
.L_x_2135:
        /* <DEDUP_REMOVED lines=8> */
.L_x_2137:
[----:B------:R-:W-:Y:S01]  /*288a0*/  IMAD.MOV.U32 R46, RZ, RZ, R14 ;  /* 0x000000ffff2e7224 */ /* 0x000fe200078e000e */
[----:B------:R-:W-:Y:S06]  /*288b0*/  BRA `(.L_x_2138) ;  /* 0xfffffdd800b07947 */ /* 0x000fec000383ffff */
.L_x_1758:
[----:B------:R-:W-:Y:S01]  /*288c0*/  BSSY B1, `(.L_x_2139) ;  /* 0x0000008000017945 */ /* 0x000fe20003800000 */
[----:B--23--:R-:W-:Y:S01]  /*288d0*/  IMAD.MOV.U32 R13, RZ, RZ, R101 ;  /* 0x000000ffff0d7224 */ /* 0x00cfe200078e0065 */
[----:B------:R-:W-:Y:S01]  /*288e0*/  MOV R12, 0x2 ;  /* 0x00000002000c7802 */ /* 0x000fe20000000f00 */
[----:B0-----:R-:W-:Y:S02]  /*288f0*/  IMAD.MOV.U32 R11, RZ, RZ, 0x181f ;  /* 0x0000181fff0b7424 */ /* 0x001fe400078e00ff */
[----:B------:R-:W-:-:S07]  /*28900*/  IMAD.MOV.U32 R15, RZ, RZ, -0x1 ;  /* 0xffffffffff0f7424 */ /* 0x000fce00078e00ff */
[----:B-1--4-:R-:W-:Y:S05]  /*28910*/  WARPSYNC.COLLECTIVE R15, `(.L_x_2140) ;  /* 0x000000000f087348 */ /* 0x012fea0003c00000 */
[----:B------:R0:W2:Y:S02]  /*28920*/  SHFL.IDX P6, R14, R13, R12, R11 ;  /* 0x0000000c0d0e7389 */ /* 0x0000a400000c000b */
[----:B012-4-:R-:W-:Y:S01]  /*28930*/  ENDCOLLECTIVE ;  /* 0x000000000000791b */ /* 0x017fe20003800000 */
.L_x_2140:
[----:B------:R-:W-:Y:S05]  /*28940*/  BSYNC B1 ;  /* 0x0000000000017941 */ /* 0x000fea0003800000 */
.L_x_2139:
        /* <DEDUP_REMOVED lines=8> */
.L_x_2141:
[----:B------:R-:W-:Y:S01]  /*289d0*/  IMAD.MOV.U32 R46, RZ, RZ, R14 ;  /* 0x000000ffff2e7224 */ /* 0x000fe200078e000e */
[----:B------:R-:W-:Y:S06]  /*289e0*/  BRA `(.L_x_2142) ;  /* 0xfffffde000507947 */ /* 0x000fec000383ffff */
.L_x_1763:
[----:B------:R-:W-:Y:S01]  /*289f0*/  BSSY B1, `(.L_x_2143) ;  /* 0x0000008000017945 */ /* 0x000fe20003800000 */
[----:B0--3--:R-:W-:Y:S01]  /*28a00*/  IMAD.MOV.U32 R13, RZ, RZ, R101 ;  /* 0x000000ffff0d7224 */ /* 0x009fe200078e0065 */
[----:B------:R-:W-:Y:S01]  /*28a10*/  MOV R15, 0xffffffff ;  /* 0xffffffff000f7802 */ /* 0x000fe20000000f00 */
[----:B------:R-:W-:Y:S02]  /*28a20*/  IMAD.MOV.U32 R12, RZ, RZ, 0x3 ;  /* 0x00000003ff0c7424 */ /* 0x000fe400078e00ff */
[----:B------:R-:W-:-:S07]  /*28a30*/  IMAD.MOV.U32 R11, RZ, RZ, 0x181f ;  /* 0x0000181fff0b7424 */ /* 0x000fce00078e00ff */
[----:B-12-4-:R-:W-:Y:S05]  /*28a40*/  WARPSYNC.COLLECTIVE R15, `(.L_x_2144) ;  /* 0x000000000f087348 */ /* 0x016fea0003c00000 */
[----:B------:R0:W3:Y:S02]  /*28a50*/  SHFL.IDX P6, R14, R13, R12, R11 ;  /* 0x0000000c0d0e7389 */ /* 0x0000e400000c000b */
[----:B01234-:R-:W-:Y:S01]  /*28a60*/  ENDCOLLECTIVE ;  /* 0x000000000000791b */ /* 0x01ffe20003800000 */
.L_x_2144:
[----:B------:R-:W-:Y:S05]  /*28a70*/  BSYNC B1 ;  /* 0x0000000000017941 */ /* 0x000fea0003800000 */
.L_x_2143:
        /* <DEDUP_REMOVED lines=8> */
.L_x_2145:
[----:B------:R-:W-:Y:S01]  /*28b00*/  MOV R106, R14 ;  /* 0x0000000e006a7202 */ /* 0x000fe20000000f00 */
[----:B------:R-:W-:Y:S06]  /*28b10*/  BRA `(.L_x_2146) ;  /* 0xfffffde400f07947 */ /* 0x000fec000383ffff */
.L_x_1768:
[----:B0-----:R0:W1:Y:S02]  /*28b20*/  SYNCS.PHASECHK.TRANS64.TRYWAIT P3, [R89+URZ+0x28890], R100 ;  /* 0x02889064590075a7 */ /* 0x001064000806017f */
[----:B-1----:R-:W-:Y:S05]  /*28b30*/  @!P3 NANOSLEEP.SYNCS 0x989680 ;  /* 0x009896800000b95d */ /* 0x002fea0003900000 */
[----:B------:R-:W1:Y:S02]  /*28b40*/  @!P3 SYNCS.PHASECHK.TRANS64 P3, [R89+URZ+0x28890], R100 ;  /* 0x028890645900b5a7 */ /* 0x000e64000806007f */
[----:B-1----:R-:W-:Y:S05]  /*28b50*/  @!P3 BRA `(.L_x_1768) ;  /* 0xfffffffc00f0b947 */ /* 0x002fea000383ffff */
[----:B------:R-:W-:Y:S05]  /*28b60*/  BRA `(.L_x_2147) ;  /* 0xfffffdec00dc7947 */ /* 0x000fea000383ffff */
.L_x_1769:
[----:B------:R-:W-:Y:S01]  /*28b70*/  BSSY B1, `(.L_x_2148) ;  /* 0x0000008000017945 */ /* 0x000fe20003800000 */
[----:B------:R-:W-:Y:S02]  /*28b80*/  IMAD.MOV.U32 R13, RZ, RZ, R45 ;  /* 0x000000ffff0d7224 */ /* 0x000fe400078e002d */
[----:B------:R-:W-:Y:S02]  /*28b90*/  IMAD.MOV.U32 R12, RZ, RZ, RZ ;  /* 0x000000ffff0c7224 */ /* 0x000fe400078e00ff */
[----:B------:R-:W-:Y:S02]  /*28ba0*/  IMAD.MOV.U32 R11, RZ, RZ, 0x181f ;  /* 0x0000181fff0b7424 */ /* 0x000fe400078e00ff */
[----:B------:R-:W-:-:S07]  /*28bb0*/  IMAD.MOV.U32 R15, RZ, RZ, -0x1 ;  /* 0xffffffffff0f7424 */ /* 0x000fce00078e00ff */
[----:B0-----:R-:W-:Y:S05]  /*28bc0*/  WARPSYNC.COLLECTIVE R15, `(.L_x_2149) ;  /* 0x000000000f087348 */ /* 0x001fea0003c00000 */
[----:B------:R1:W2:Y:S02]  /*28bd0*/  SHFL.IDX P6, R14, R13, R12, R11 ;  /* 0x0000000c0d0e7389 */ /* 0x0002a400000c000b */
[----:B012---:R-:W-:Y:S01]  /*28be0*/  ENDCOLLECTIVE ;  /* 0x000000000000791b */ /* 0x007fe20003800000 */
.L_x_2149:
[----:B------:R-:W-:Y:S05]  /*28bf0*/  BSYNC B1 ;  /* 0x0000000000017941 */ /* 0x000fea0003800000 */
.L_x_2148:
[----:B------:R-:W-:Y:S01]  /*28c00*/  MOV R13, R44 ;  /* 0x0000002c000d7202 */ /* 0x000fe20000000f00 */
[----:B------:R-:W-:Y:S02]  /*28c10*/  IMAD.MOV.U32 R12, RZ, RZ, RZ ;  /* 0x000000ffff0c7224 */ /* 0x000fe400078e00ff */
[----:B------:R-:W-:Y:S02]  /*28c20*/  IMAD.MOV.U32 R11, RZ, RZ, 0x181f ;  /* 0x0000181fff0b7424 */ /* 0x000fe400078e00ff */
[----:B------:R-:W-:Y:S02]  /*28c30*/  IMAD.MOV.U32 R15, RZ, RZ, -0x1 ;  /* 0xffffffffff0f7424 */ /* 0x000fe400078e00ff */
[----:B------:R-:W-:-:S07]  /*28c40*/  IMAD.MOV.U32 R41, RZ, RZ, R14 ;  /* 0x000000ffff297224 */ /* 0x000fce00078e000e */
[----:B------:R-:W-:Y:S05]  /*28c50*/  WARPSYNC.COLLECTIVE R15, `(.L_x_2150) ;  /* 0x000000000f087348 */ /* 0x000fea0003c00000 */
[----:B------:R0:W1:Y:S02]  /*28c60*/  SHFL.IDX P6, R14, R13, R12, R11 ;  /* 0x0000000c0d0e7389 */ /* 0x00006400000c000b */
[----:B01----:R-:W-:Y:S01]  /*28c70*/  ENDCOLLECTIVE ;  /* 0x000000000000791b */ /* 0x003fe20003800000 */
.L_x_2150:
[----:B------:R-:W-:Y:S05]  /*28c80*/  BRA `(.L_x_2151) ;  /* 0xfffffdec00fc7947 */ /* 0x000fea000383ffff */
.L_x_1772:
        /* <DEDUP_REMOVED lines=8> */
.L_x_2153:
[----:B------:R-:W-:Y:S05]  /*28d10*/  BSYNC B1 ;  /* 0x0000000000017941 */ /* 0x000fea0003800000 */
.L_x_2152:
[----:B------:R-:W-:Y:S01]  /*28d20*/  IMAD.MOV.U32 R13, RZ, RZ, R44 ;  /* 0x000000ffff0d7224 */ /* 0x000fe200078e002c */
[----:B------:R-:W-:Y:S01]  /*28d30*/  MOV R15, 0xffffffff ;  /* 0xffffffff000f7802 */ /* 0x000fe20000000f00 */
[----:B------:R-:W-:Y:S02]  /*28d40*/  IMAD.MOV.U32 R12, RZ, RZ, 0x1 ;  /* 0x00000001ff0c7424 */ /* 0x000fe400078e00ff */
[----:B------:R-:W-:Y:S02]  /*28d50*/  IMAD.MOV.U32 R11, RZ, RZ, 0x181f ;  /* 0x0000181fff0b7424 */ /* 0x000fe400078e00ff */
[----:B------:R-:W-:-:S07]  /*28d60*/  IMAD.MOV.U32 R41, RZ, RZ, R14 ;  /* 0x000000ffff297224 */ /* 0x000fce00078e000e */
[----:B------:R-:W-:Y:S05]  /*28d70*/  WARPSYNC.COLLECTIVE R15, `(.L_x_2154) ;  /* 0x000000000f087348 */ /* 0x000fea0003c00000 */
[----:B------:R0:W1:Y:S02]  /*28d80*/  SHFL.IDX P6, R14, R13, R12, R11 ;  /* 0x0000000c0d0e7389 */ /* 0x00006400000c000b */
[----:B01----:R-:W-:Y:S01]  /*28d90*/  ENDCOLLECTIVE ;  /* 0x000000000000791b */ /* 0x003fe20003800000 */
.L_x_2154:
[----:B------:R-:W-:Y:S05]  /*28da0*/  BRA `(.L_x_2155) ;  /* 0xfffffdec00fc7947 */ /* 0x000fea000383ffff */
.L_x_1775:
[----:B------:R-:W-:Y:S01]  /*28db0*/  BSSY B1, `(.L_x_2156) ;  /* 0x0000008000017945 */ /* 0x000fe20003800000 */
[----:B---3--:R-:W-:Y:S02]  /*28dc0*/  IMAD.MOV.U32 R13, RZ, RZ, R45 ;  /* 0x000000ffff0d7224 */ /* 0x008fe400078e002d */
[----:B------:R-:W-:Y:S02]  /*28dd0*/  IMAD.MOV.U32 R12, RZ, RZ, 0x2 ;  /* 0x00000002ff0c7424 */ /* 0x000fe400078e00ff */
[----:B------:R-:W-:Y:S02]  /*28de0*/  IMAD.MOV.U32 R11, RZ, RZ, 0x181f ;  /* 0x0000181fff0b7424 */ /* 0x000fe400078e00ff */
[----:B------:R-:W-:-:S07]  /*28df0*/  IMAD.MOV.U32 R15, RZ, RZ, -0x1 ;  /* 0xffffffffff0f7424 */ /* 0x000fce00078e00ff */
[----:B012-4-:R-:W-:Y:S05]  /*28e00*/  WARPSYNC.COLLECTIVE R15, `(.L_x_2157) ;  /* 0x000000000f087348 */ /* 0x017fea0003c00000 */
[----:B------:R3:W0:Y:S02]  /*28e10*/  SHFL.IDX P6, R14, R13, R12, R11 ;  /* 0x0000000c0d0e7389 */ /* 0x00062400000c000b */
[----:B01234-:R-:W-:Y:S01]  /*28e20*/  ENDCOLLECTIVE ;  /* 0x000000000000791b */ /* 0x01ffe20003800000 */
.L_x_2157:
[----:B------:R-:W-:Y:S05]  /*28e30*/  BSYNC B1 ;  /* 0x0000000000017941 */ /* 0x000fea0003800000 */
.L_x_2156:
        /* <DEDUP_REMOVED lines=8> */
.L_x_2158:
[----:B------:R-:W-:Y:S05]  /*28ec0*/  BRA `(.L_x_2159) ;  /* 0xfffffdf000007947 */ /* 0x000fea000383ffff */
.L_x_1778:
        /* <DEDUP_REMOVED lines=8> */
.L_x_2161:
[----:B------:R-:W-:Y:S05]  /*28f50*/  BSYNC B1 ;  /* 0x0000000000017941 */ /* 0x000fea0003800000 */
.L_x_2160:
        /* <DEDUP_REMOVED lines=8> */
.L_x_2162:
[----:B------:R-:W-:Y:S05]  /*28fe0*/  BRA `(.L_x_2163) ;  /* 0xfffffdf000047947 */ /* 0x000fea000383ffff */
.L_x_1782:
[----:B------:R0:W0:Y:S02]  /*28ff0*/  SYNCS.PHASECHK.TRANS64.TRYWAIT P4, [R89+URZ+0x288b0], R100 ;  /* 0x0288b064590075a7 */ /* 0x000024000808017f */
[----:B0-----:R-:W-:Y:S05]  /*29000*/  @!P4 NANOSLEEP.SYNCS 0x989680 ;  /* 0x009896800000c95d */ /* 0x001fea0003900000 */
[----:B------:R-:W0:Y:S02]  /*29010*/  @!P4 SYNCS.PHASECHK.TRANS64 P4, [R89+URZ+0x288b0], R100 ;  /* 0x0288b0645900c5a7 */ /* 0x000e24000808007f */
[----:B0-----:R-:W-:Y:S05]  /*29020*/  @!P4 BRA `(.L_x_1782) ;  /* 0xfffffffc00f0c947 */ /* 0x001fea000383ffff */
[----:B------:R-:W-:Y:S05]  /*29030*/  BRA `(.L_x_2164) ;  /* 0xfffffdf000807947 */ /* 0x000fea000383ffff */
.L_x_1804:
[----:B--2---:R0:W5:Y:S01]  /*29040*/  LDL R13, [R1+0x34] ;  /* 0x00003400010d7983 */ /* 0x0041620000100800 */
[----:B------:R-:W-:Y:S01]  /*29050*/  BSSY B0, `(.L_x_2165) ;  /* 0x0000007000007945 */ /* 0x000fe20003800000 */
[----:B------:R-:W-:Y:S02]  /*29060*/  IMAD.MOV.U32 R12, RZ, RZ, RZ ;  /* 0x000000ffff0c7224 */ /* 0x000fe400078e00ff */
[----:B------:R-:W-:Y:S02]  /*29070*/  IMAD.MOV.U32 R11, RZ, RZ, 0x1f ;  /* 0x0000001fff0b7424 */ /* 0x000fe400078e00ff */
[----:B------:R-:W-:-:S07]  /*29080*/  IMAD.MOV.U32 R15, RZ, RZ, -0x1 ;  /* 0xffffffffff0f7424 */ /* 0x000fce00078e00ff */
[----:B01--45:R-:W-:Y:S05]  /*29090*/  WARPSYNC.COLLECTIVE R15, `(.L_x_2166) ;  /* 0x000000000f087348 */ /* 0x033fea0003c00000 */
[----:B-----5:R2:W3:Y:S02]  /*290a0*/  SHFL.IDX P6, R14, R13, R12, R11 ;  /* 0x0000000c0d0e7389 */ /* 0x0204e400000c000b */
[----:B01234-:R-:W-:Y:S01]  /*290b0*/  ENDCOLLECTIVE ;  /* 0x000000000000791b */ /* 0x01ffe20003800000 */
.L_x_2166:
[----:B------:R-:W-:Y:S05]  /*290c0*/  BSYNC B0 ;  /* 0x0000000000007941 */ /* 0x000fea0003800000 */
.L_x_2165:
[----:B------:R-:W-:Y:S01]  /*290d0*/  IMAD.MOV.U32 R199, RZ, RZ, R14 ;  /* 0x000000ffffc77224 */ /* 0x000fe200078e000e */
[----:B------:R-:W-:Y:S06]  /*290e0*/  BRA `(.L_x_2167) ;  /* 0xfffffe00004c7947 */ /* 0x000fec000383ffff */
.L_x_1816:
[----:B------:R-:W-:Y:S01]  /*290f0*/  BSSY B1, `(.L_x_2168) ;  /* 0x0000008000017945 */ /* 0x000fe20003800000 */
[----:B------:R-:W-:Y:S01]  /*29100*/  IMAD.MOV.U32 R13, RZ, RZ, R6 ;  /* 0x000000ffff0d7224 */ /* 0x000fe200078e0006 */
[----:B------:R-:W-:Y:S01]  /*29110*/  MOV R12, RZ ;  /* 0x000000ff000c7202 */ /* 0x000fe20000000f00 */
[----:B------:R-:W-:Y:S02]  /*29120*/  IMAD.MOV.U32 R11, RZ, RZ, 0x181f ;  /* 0x0000181fff0b7424 */ /* 0x000fe400078e00ff */
[----:B------:R-:W-:-:S07]  /*29130*/  IMAD.MOV.U32 R15, RZ, RZ, -0x1 ;  /* 0xffffffffff0f7424 */ /* 0x000fce00078e00ff */
[----:B-1--4-:R-:W-:Y:S05]  /*29140*/  WARPSYNC.COLLECTIVE R15, `(.L_x_2169) ;  /* 0x000000000f087348 */ /* 0x012fea0003c00000 */
[----:B------:R0:W2:Y:S02]  /*29150*/  SHFL.IDX P6, R14, R13, R12, R11 ;  /* 0x0000000c0d0e7389 */ /* 0x0000a400000c000b */
[----:B012-4-:R-:W-:Y:S01]  /*29160*/  ENDCOLLECTIVE ;  /* 0x000000000000791b */ /* 0x017fe20003800000 */
.L_x_2169:
[----:B------:R-:W-:Y:S05]  /*29170*/  BSYNC B1 ;  /* 0x0000000000017941 */ /* 0x000fea0003800000 */
.L_x_2168:
        /* <DEDUP_REMOVED lines=8> */
.L_x_2170:
[----:B------:R-:W-:Y:S02]  /*29200*/  IMAD.MOV.U32 R13, RZ, RZ, R8 ;  /* 0x000000ffff0d7224 */ /* 0x000fe400078e0008 */
[----:B------:R-:W-:-:S07]  /*29210*/  IMAD.MOV.U32 R3, RZ, RZ, R14 ;  /* 0x000000ffff037224 */ /* 0x000fce00078e000e */
[----:B------:R-:W-:Y:S05]  /*29220*/  WARPSYNC.COLLECTIVE R15, `(.L_x_2171) ;  /* 0x000000000f087348 */ /* 0x000fea0003c00000 */
[----:B------:R0:W1:Y:S02]  /*29230*/  SHFL.IDX P6, R14, R13, R12, R11 ;  /* 0x0000000c0d0e7389 */ /* 0x00006400000c000b */
[----:B01----:R-:W-:Y:S01]  /*29240*/  ENDCOLLECTIVE ;  /* 0x000000000000791b */ /* 0x003fe20003800000 */
.L_x_2171:
[----:B------:R-:W-:Y:S02]  /*29250*/  IMAD.MOV.U32 R13, RZ, RZ, R7 ;  /* 0x000000ffff0d7224 */ /* 0x000fe400078e0007 */
[----:B------:R-:W-:-:S07]  /*29260*/  IMAD.MOV.U32 R4, RZ, RZ, R14 ;  /* 0x000000ffff047224 */ /* 0x000fce00078e000e */
[----:B------:R-:W-:Y:S05]  /*29270*/  WARPSYNC.COLLECTIVE R15, `(.L_x_2172) ;  /* 0x000000000f087348 */ /* 0x000fea0003c00000 */
[----:B------:R0:W1:Y:S02]  /*29280*/  SHFL.IDX P6, R14, R13, R12, R11 ;  /* 0x0000000c0d0e7389 */ /* 0x00006400000c000b */
[----:B01----:R-:W-:Y:S01]  /*29290*/  ENDCOLLECTIVE ;  /* 0x000000000000791b */ /* 0x003fe20003800000 */
.L_x_2172:
[----:B------:R-:W-:Y:S05]  /*292a0*/  BRA `(.L_x_2173) ;  /* 0xfffffe0400b07947 */ /* 0x000fea000383ffff */
.L_x_1819:
[----:B------:R-:W-:Y:S01]  /*292b0*/  BSSY B1, `(.L_x_2174) ;  /* 0x0000008000017945 */ /* 0x000fe20003800000 */
[----:B-1----:R-:W-:Y:S01]  /*292c0*/  MOV R13, R6 ;  /* 0x00000006000d7202 */ /* 0x002fe20000000f00 */
[----:B------:R-:W-:Y:S02]  /*292d0*/  IMAD.MOV.U32 R12, RZ, RZ, 0x1 ;  /* 0x00000001ff0c7424 */ /* 0x000fe400078e00ff */
[----:B------:R-:W-:Y:S02]  /*292e0*/  IMAD.MOV.U32 R11, RZ, RZ, 0x181f ;  /* 0x0000181fff0b7424 */ /* 0x000fe400078e00ff */
[----:B------:R-:W-:-:S07]  /*292f0*/  IMAD.MOV.U32 R15, RZ, RZ, -0x1 ;  /* 0xffffffffff0f7424 */ /* 0x000fce00078e00ff */
[----:B----4-:R-:W-:Y:S05]  /*29300*/  WARPSYNC.COLLECTIVE R15, `(.L_x_2175) ;  /* 0x000000000f087348 */ /* 0x010fea0003c00000 */
[----:B------:R0:W1:Y:S02]  /*29310*/  SHFL.IDX P6, R14, R13, R12, R11 ;  /* 0x0000000c0d0e7389 */ /* 0x00006400000c000b */
[----:B01--4-:R-:W-:Y:S01]  /*29320*/  ENDCOLLECTIVE ;  /* 0x000000000000791b */ /* 0x013fe20003800000 */
.L_x_2175:
[----:B------:R-:W-:Y:S05]  /*29330*/  BSYNC B1 ;  /* 0x0000000000017941 */ /* 0x000fea0003800000 */
.L_x_2174:
        /* <DEDUP_REMOVED lines=8> */
.L_x_2176:
[----:B------:R-:W-:Y:S02]  /*293c0*/  IMAD.MOV.U32 R13, RZ, RZ, R8 ;  /* 0x000000ffff0d7224 */ /* 0x000fe400078e0008 */
[----:B------:R-:W-:-:S07]  /*293d0*/  IMAD.MOV.U32 R3, RZ, RZ, R14 ;  /* 0x000000ffff037224 */ /* 0x000fce00078e000e */
[----:B------:R-:W-:Y:S05]  /*293e0*/  WARPSYNC.COLLECTIVE R15, `(.L_x_2177) ;  /* 0x000000000f087348 */ /* 0x000fea0003c00000 */
[----:B------:R0:W1:Y:S02]  /*293f0*/  SHFL.IDX P6, R14, R13, R12, R11 ;  /* 0x0000000c0d0e7389 */ /* 0x00006400000c000b */
[----:B01----:R-:W-:Y:S01]  /*29400*/  ENDCOLLECTIVE ;  /* 0x000000000000791b */ /* 0x003fe20003800000 */
.L_x_2177:
[----:B------:R-:W-:Y:S01]  /*29410*/  MOV R13, R7 ;  /* 0x00000007000d7202 */ /* 0x000fe20000000f00 */
[----:B------:R-:W-:-:S07]  /*29420*/  IMAD.MOV.U32 R4, RZ, RZ, R14 ;  /* 0x000000ffff047224 */ /* 0x000fce00078e000e */
[----:B------:R-:W-:Y:S05]  /*29430*/  WARPSYNC.COLLECTIVE R15, `(.L_x_2178) ;  /* 0x000000000f087348 */ /* 0x000fea0003c00000 */
[----:B------:R0:W1:Y:S02]  /*29440*/  SHFL.IDX P6, R14, R13, R12, R11 ;  /* 0x0000000c0d0e7389 */ /* 0x00006400000c000b */
[----:B01----:R-:W-:Y:S01]  /*29450*/  ENDCOLLECTIVE ;  /* 0x000000000000791b */ /* 0x003fe20003800000 */
.L_x_2178:
[----:B------:R-:W-:Y:S05]  /*29460*/  BRA `(.L_x_2179) ;  /* 0xfffffe08001c7947 */ /* 0x000fea000383ffff */
.L_x_1822:
[----:B------:R-:W-:Y:S01]  /*29470*/  BSSY B1, `(.L_x_2180) ;  /* 0x0000008000017945 */ /* 0x000fe20003800000 */
[----:B------:R-:W-:Y:S02]  /*29480*/  IMAD.MOV.U32 R13, RZ, RZ, R6 ;  /* 0x000000ffff0d7224 */ /* 0x000fe400078e0006 */
[----:B------:R-:W-:Y:S02]  /*29490*/  IMAD.MOV.U32 R12, RZ, RZ, 0x2 ;  /* 0x00000002ff0c7424 */ /* 0x000fe400078e00ff */
[----:B------:R-:W-:Y:S02]  /*294a0*/  IMAD.MOV.U32 R11, RZ, RZ, 0x181f ;  /* 0x0000181fff0b7424 */ /* 0x000fe400078e00ff */
[----:B------:R-:W-:-:S07]  /*294b0*/  IMAD.MOV.U32 R15, RZ, RZ, -0x1 ;  /* 0xffffffffff0f7424 */ /* 0x000fce00078e00ff */
[----:B-1--4-:R-:W-:Y:S05]  /*294c0*/  WARPSYNC.COLLECTIVE R15, `(.L_x_2181) ;  /* 0x000000000f087348 */ /* 0x012fea0003c00000 */
[----:B------:R0:W2:Y:S02]  /*294d0*/  SHFL.IDX P6, R14, R13, R12, R11 ;  /* 0x0000000c0d0e7389 */ /* 0x0000a400000c000b */
[----:B012-4-:R-:W-:Y:S01]  /*294e0*/  ENDCOLLECTIVE ;  /* 0x000000000000791b */ /* 0x017fe20003800000 */
.L_x_2181:
[----:B------:R-:W-:Y:S05]  /*294f0*/  BSYNC B1 ;  /* 0x0000000000017941 */ /* 0x000fea0003800000 */
.L_x_2180:
        /* <DEDUP_REMOVED lines=8> */
.L_x_2182:
[----:B------:R-:W-:Y:S02]  /*29580*/  IMAD.MOV.U32 R13, RZ, RZ, R8 ;  /* 0x000000ffff0d7224 */ /* 0x000fe400078e0008 */
[----:B------:R-:W-:-:S07]  /*29590*/  IMAD.MOV.U32 R3, RZ, RZ, R14 ;  /* 0x000000ffff037224 */ /* 0x000fce00078e000e */
[----:B------:R-:W-:Y:S05]  /*295a0*/  WARPSYNC.COLLECTIVE R15, `(.L_x_2183) ;  /* 0x000000000f087348 */ /* 0x000fea0003c00000 */
[----:B------:R0:W1:Y:S02]  /*295b0*/  SHFL.IDX P6, R14, R13, R12, R11 ;  /* 0x0000000c0d0e7389 */ /* 0x00006400000c000b */
[----:B01----:R-:W-:Y:S01]  /*295c0*/  ENDCOLLECTIVE ;  /* 0x000000000000791b */ /* 0x003fe20003800000 */
.L_x_2183:
[----:B------:R-:W-:Y:S01]  /*295d0*/  IMAD.MOV.U32 R13, RZ, RZ, R7 ;  /* 0x000000ffff0d7224 */ /* 0x000fe200078e0007 */
[----:B------:R-:W-:-:S07]  /*295e0*/  MOV R4, R14 ;  /* 0x0000000e00047202 */ /* 0x000fce0000000f00 */
[----:B------:R-:W-:Y:S05]  /*295f0*/  WARPSYNC.COLLECTIVE R15, `(.L_x_2184) ;  /* 0x000000000f087348 */ /* 0x000fea0003c00000 */
[----:B------:R0:W1:Y:S02]  /*29600*/  SHFL.IDX P6, R14, R13, R12, R11 ;  /* 0x0000000c0d0e7389 */ /* 0x00006400000c000b */
[----:B01----:R-:W-:Y:S01]  /*29610*/  ENDCOLLECTIVE ;  /* 0x000000000000791b */ /* 0x003fe20003800000 */
.L_x_2184:
[----:B------:R-:W-:Y:S05]  /*29620*/  BRA `(.L_x_2185) ;  /* 0xfffffe0800787947 */ /* 0x000fea000383ffff */
.L_x_1825:
        /* <DEDUP_REMOVED lines=8> */
.L_x_2187:
[----:B------:R-:W-:Y:S05]  /*296b0*/  BSYNC B1 ;  /* 0x0000000000017941 */ /* 0x000fea0003800000 */
.L_x_2186:
[----:B------:R-:W-:Y:S01]  /*296c0*/  IMAD.MOV.U32 R13, RZ, RZ, R5 ;  /* 0x000000ffff0d7224 */ /* 0x000fe200078e0005 */
[----:B------:R-:W-:Y:S01]  /*296d0*/  MOV R0, R14 ;  /* 0x0000000e00007202 */ /* 0x000fe20000000f00 */
[----:B------:R-:W-:Y:S02]  /*296e0*/  IMAD.MOV.U32 R12, RZ, RZ, 0x3 ;  /* 0x00000003ff0c7424 */ /* 0x000fe400078e00ff */
[----:B------:R-:W-:Y:S02]  /*296f0*/  IMAD.MOV.U32 R11, RZ, RZ, 0x181f ;  /* 0x0000181fff0b7424 */ /* 0x000fe400078e00ff */
[----:B------:R-:W-:-:S07]  /*29700*/  IMAD.MOV.U32 R15, RZ, RZ, -0x1 ;  /* 0xffffffffff0f7424 */ /* 0x000fce00078e00ff */
[----:B------:R-:W-:Y:S05]  /*29710*/  WARPSYNC.COLLECTIVE R15, `(.L_x_2188) ;  /* 0x000000000f087348 */ /* 0x000fea0003c00000 */
[----:B------:R0:W1:Y:S02]  /*29720*/  SHFL.IDX P6, R14, R13, R12, R11 ;  /* 0x0000000c0d0e7389 */ /* 0x00006400000c000b */
[----:B01----:R-:W-:Y:S01]  /*29730*/  ENDCOLLECTIVE ;  /* 0x000000000000791b */ /* 0x003fe20003800000 */
.L_x_2188:
[----:B------:R-:W-:Y:S01]  /*29740*/  MOV R13, R8 ;  /* 0x00000008000d7202 */ /* 0x000fe20000000f00 */
[----:B------:R-:W-:-:S07]  /*29750*/  IMAD.MOV.U32 R3, RZ, RZ, R14 ;  /* 0x000000ffff037224 */ /* 0x000fce00078e000e */
[----:B------:R-:W-:Y:S05]  /*29760*/  WARPSYNC.COLLECTIVE R15, `(.L_x_2189) ;  /* 0x000000000f087348 */ /* 0x000fea0003c00000 */
[----:B------:R0:W1:Y:S02]  /*29770*/  SHFL.IDX P6, R14, R13, R12, R11 ;  /* 0x0000000c0d0e7389 */ /* 0x00006400000c000b */
[----:B01----:R-:W-:Y:S01]  /*29780*/  ENDCOLLECTIVE ;  /* 0x000000000000791b */ /* 0x003fe20003800000 */
.L_x_2189:
[----:B------:R-:W-:Y:S02]  /*29790*/  IMAD.MOV.U32 R13, RZ, RZ, R7 ;  /* 0x000000ffff0d7224 */ /* 0x000fe400078e0007 */
[----:B------:R-:W-:-:S07]  /*297a0*/  IMAD.MOV.U32 R4, RZ, RZ, R14 ;  /* 0x000000ffff047224 */ /* 0x000fce00078e000e */
[----:B------:R-:W-:Y:S05]  /*297b0*/  WARPSYNC.COLLECTIVE R15, `(.L_x_2190) ;  /* 0x000000000f087348 */ /* 0x000fea0003c00000 */
[----:B------:R0:W1:Y:S02]  /*297c0*/  SHFL.IDX P6, R14, R13, R12, R11 ;  /* 0x0000000c0d0e7389 */ /* 0x00006400000c000b */
[----:B01----:R-:W-:Y:S01]  /*297d0*/  ENDCOLLECTIVE ;  /* 0x000000000000791b */ /* 0x003fe20003800000 */
.L_x_2190:
[----:B------:R-:W-:Y:S05]  /*297e0*/  BRA `(.L_x_2191) ;  /* 0xfffffe0800d47947 */ /* 0x000fea000383ffff */
.L_x_1829:
[----:B0-----:R0:W1:Y:S02]  /*297f0*/  SYNCS.PHASECHK.TRANS64.TRYWAIT P0, [R18+URZ+0x28800], R5 ;  /* 0x02880005120075a7 */ /* 0x001064000800017f */
[----:B-1----:R-:W-:Y:S05]  /*29800*/  @!P0 NANOSLEEP.SYNCS 0x989680 ;  /* 0x009896800000895d */ /* 0x002fea0003900000 */
[----:B------:R-:W1:Y:S02]  /*29810*/  @!P0 SYNCS.PHASECHK.TRANS64 P0, [R18+URZ+0x28800], R5 ;  /* 0x02880005120085a7 */ /* 0x000e64000800007f */
[----:B-1----:R-:W-:Y:S05]  /*29820*/  @!P0 BRA `(.L_x_1829) ;  /* 0xfffffffc00f08947 */ /* 0x002fea000383ffff */
[----:B------:R-:W-:Y:S05]  /*29830*/  BRA `(.L_x_2192) ;  /* 0xfffffe0c00907947 */ /* 0x000fea000383ffff */
.L_x_1845:
[----:B------:R-:W0:Y:S01]  /*29840*/  LDC R53, c[0x0][0x3f4] ;  /* 0x0000fd00ff357b82 */ /* 0x000e220000000800 */
[----:B------:R-:W-:Y:S01]  /*29850*/  BSSY B1, `(.L_x_2193) ;  /* 0x0000008000017945 */ /* 0x000fe20003800000 */
[----:B--2---:R-:W-:Y:S01]  /*29860*/  IMAD.MOV.U32 R13, RZ, RZ, R35 ;  /* 0x000000ffff0d7224 */ /* 0x004fe200078e0023 */
[----:B------:R-:W-:Y:S01]  /*29870*/  MOV R15, 0xffffffff ;  /* 0xffffffff000f7802 */ /* 0x000fe20000000f00 */
[----:B------:R-:W-:Y:S02]  /*29880*/  IMAD.MOV.U32 R12, RZ, RZ, RZ ;  /* 0x000000ffff0c7224 */ /* 0x000fe400078e00ff */
[----:B------:R-:W-:-:S07]  /*29890*/  IMAD.MOV.U32 R11, RZ, RZ, 0x181f ;  /* 0x0000181fff0b7424 */ /* 0x000fce00078e00ff */
[----:B01--4-:R-:W-:Y:S05]  /*298a0*/  WARPSYNC.COLLECTIVE R15, `(.L_x_2194) ;  /* 0x000000000f087348 */ /* 0x013fea0003c00000 */
[----:B------:R2:W3:Y:S02]  /*298b0*/  SHFL.IDX P6, R14, R13, R12, R11 ;  /* 0x0000000c0d0e7389 */ /* 0x0004e400000c000b */
[----:B01234-:R-:W-:Y:S01]  /*298c0*/  ENDCOLLECTIVE ;  /* 0x000000000000791b */ /* 0x01ffe20003800000 */
.L_x_2194:
[----:B------:R-:W-:Y:S05]  /*298d0*/  BSYNC B1 ;  /* 0x0000000000017941 */ /* 0x000fea0003800000 */
.L_x_2193:
[----:B------:R-:W-:Y:S01]  /*298e0*/  IMAD.MOV.U32 R13, RZ, RZ, R32 ;  /* 0x000000ffff0d7224 */ /* 0x000fe200078e0020 */
[----:B------:R-:W-:Y:S01]  /*298f0*/  ISETP.GE.AND P0, PT, R16, R53, PT ;  /* 0x000000351000720c */ /* 0x000fe20003f06270 */
[----:B------:R-:W-:Y:S02]  /*29900*/  IMAD.MOV.U32 R12, RZ, RZ, RZ ;  /* 0x000000ffff0c7224 */ /* 0x000fe400078e00ff */
[----:B------:R-:W-:Y:S02]  /*29910*/  IMAD.MOV.U32 R11, RZ, RZ, 0x181f ;  /* 0x0000181fff0b7424 */ /* 0x000fe400078e00ff */
[----:B------:R-:W-:Y:S02]  /*29920*/  IMAD.MOV.U32 R15, RZ, RZ, -0x1 ;  /* 0xffffffffff0f7424 */ /* 0x000fe400078e00ff */
[----:B------:R-:W-:Y:S02]  /*29930*/  IMAD.MOV.U32 R0, RZ, RZ, R14 ;  /* 0x000000ffff007224 */ /* 0x000fe400078e000e */
[----:B------:R-:W-:-:S07]  /*29940*/  IMAD R3, R194, R5, RZ ;  /* 0x00000005c2037224 */ /* 0x000fce00078e02ff */
[----:B------:R-:W-:Y:S05]  /*29950*/  WARPSYNC.COLLECTIVE R15, `(.L_x_2195) ;  /* 0x000000000f087348 */ /* 0x000fea0003c00000 */
[----:B------:R0:W1:Y:S02]  /*29960*/  SHFL.IDX P6, R14, R13, R12, R11 ;  /* 0x0000000c0d0e7389 */ /* 0x00006400000c000b */
[----:B01----:R-:W-:Y:S01]  /*29970*/  ENDCOLLECTIVE ;  /* 0x000000000000791b */ /* 0x003fe20003800000 */
.L_x_2195:
[----:B------:R-:W-:Y:S01]  /*29980*/  ISETP.GE.OR P1, PT, R54, R3, P0 ;  /* 0x000000033600720c */ /* 0x000fe20000726670 */
[----:B------:R-:W-:-:S12]  /*29990*/  IMAD.MOV.U32 R13, RZ, RZ, R33 ;  /* 0x000000ffff0d7224 */ /* 0x000fd800078e0021 */
[C---:B------:R-:W-:Y:S01]  /*299a0*/  @!P1 IMAD.SHL.U32 R21, R16.reuse, 0x2, RZ ;  /* 0x0000000210159824 */ /* 0x040fe200078e00ff */
[----:B------:R-:W-:Y:S02]  /*299b0*/  @!P1 SHF.L.U64.HI R6, R16, 0x1, R17 ;  /* 0x0000000110069819 */ /* 0x000fe40000010211 */
[----:B------:R-:W-:-:S07]  /*299c0*/  MOV R4, R14 ;  /* 0x0000000e00047202 */ /* 0x000fce0000000f00 */
[----:B------:R-:W-:Y:S05]  /*299d0*/  WARPSYNC.COLLECTIVE R15, `(.L_x_2196) ;  /* 0x000000000f087348 */ /* 0x000fea0003c00000 */
[----:B------:R0:W1:Y:S02]  /*299e0*/  SHFL.IDX P6, R14, R13, R12, R11 ;  /* 0x0000000c0d0e7389 */ /* 0x00006400000c000b */
[----:B01----:R-:W-:Y:S01]  /*299f0*/  ENDCOLLECTIVE ;  /* 0x000000000000791b */ /* 0x003fe20003800000 */
.L_x_2196:
[----:B------:R-:W-:-:S04]  /*29a00*/  @!P1 IADD3 R4, P2, R4, R21, RZ ;  /* 0x0000001504049210 */ /* 0x000fc80007f5e0ff */
[----:B------:R-:W-:Y:S01]  /*29a10*/  @!P1 MOV R8, R4 ;  /* 0x0000000400089202 */ /* 0x000fe20000000f00 */
[----:B------:R-:W-:-:S04]  /*29a20*/  @!P1 IMAD.X R7, R0, 0x1, R6, P2 ;  /* 0x0000000100079824 */ /* 0x000fc800010e0606 */
[----:B------:R-:W-:Y:S02]  /*29a30*/  @!P1 IMAD.MOV.U32 R9, RZ, RZ, R7 ;  /* 0x000000ffff099224 */ /* 0x000fe400078e0007 */
[----:B------:R-:W-:Y:S02]  /*29a40*/  IMAD.MOV.U32 R13, RZ, RZ, R34 ;  /* 0x000000ffff0d7224 */ /* 0x000fe400078e0022 */
[----:B------:R-:W-:-:S07]  /*29a50*/  IMAD.MOV.U32 R5, RZ, RZ, R14 ;  /* 0x000000ffff057224 */ /* 0x000fce00078e000e */
[----:B------:R-:W-:Y:S05]  /*29a60*/  WARPSYNC.COLLECTIVE R15, `(.L_x_2197) ;  /* 0x000000000f087348 */ /* 0x000fea0003c00000 */
[----:B------:R0:W1:Y:S02]  /*29a70*/  SHFL.IDX P6, R14, R13, R12, R11 ;  /* 0x0000000c0d0e7389 */ /* 0x00006400000c000b */
[----:B01----:R-:W-:Y:S01]  /*29a80*/  ENDCOLLECTIVE ;  /* 0x000000000000791b */ /* 0x003fe20003800000 */
.L_x_2197:
[----:B------:R-:W2:Y:S01]  /*29a90*/  @!P1 LD.E.128 R8, desc[UR54][R8.64] ;  /* 0x0000003608089980 */ /* 0x000ea2000c101d00 */
[----:B------:R-:W-:-:S05]  /*29aa0*/  @!P1 IADD3 R14, P2, R14, R21, RZ ;  /* 0x000000150e0e9210 */ /* 0x000fca0007f5e0ff */
[----:B------:R-:W-:Y:S02]  /*29ab0*/  @!P1 IMAD.X R5, R5, 0x1, R6, P2 ;  /* 0x0000000105059824 */ /* 0x000fe400010e0606 */
[----:B------:R-:W-:-:S06]  /*29ac0*/  @!P1 IMAD.MOV.U32 R4, RZ, RZ, R14 ;  /* 0x000000ffff049224 */ /* 0x000fcc00078e000e */
[----:B------:R-:W5:Y:S01]  /*29ad0*/  @!P1 LD.E.128 R4, desc[UR54][R4.64] ;  /* 0x0000003604049980 */ /* 0x000f62000c101d00 */
[----:B------:R-:W-:Y:S02]  /*29ae0*/  CS2R R46, SRZ ;  /* 0x00000000002e7805 */ /* 0x000fe4000001ff00 */
[----:B------:R-:W-:Y:S01]  /*29af0*/  CS2R R50, SRZ ;  /* 0x0000000000327805 */ /* 0x000fe2000001ff00 */
[----:B------:R-:W-:Y:S01]  /*29b00*/  IMAD.MOV.U32 R13, RZ, RZ, R35 ;  /* 0x000000ffff0d7224 */ /* 0x000fe200078e0023 */
[----:B------:R-:W-:Y:S02]  /*29b10*/  CS2R R20, SRZ ;  /* 0x0000000000147805 */ /* 0x000fe4000001ff00 */
[----:B------:R-:W-:Y:S01]  /*29b20*/  CS2R R38, SRZ ;  /* 0x0000000000267805 */ /* 0x000fe2000001ff00 */
[----:B--2---:R-:W-:Y:S02]  /*29b30*/  @!P1 IMAD.MOV.U32 R47, RZ, RZ, R9 ;  /* 0x000000ffff2f9224 */ /* 0x004fe400078e0009 */
[----:B------:R-:W-:Y:S01]  /*29b40*/  @!P1 IMAD.MOV.U32 R51, RZ, RZ, R11 ;  /* 0x000000ffff339224 */ /* 0x000fe200078e000b */
[----:B------:R-:W-:Y:S01]  /*29b50*/  MOV R11, 0x181f ;  /* 0x0000181f000b7802 */ /* 0x000fe20000000f00 */
[----:B------:R-:W-:-:S02]  /*29b60*/  IMAD.MOV.U32 R12, RZ, RZ, R47 ;  /* 0x000000ffff0c7224 */ /* 0x000fc400078e002f */
[----:B------:R-:W-:Y:S02]  /*29b70*/  @!P1 IMAD.MOV.U32 R46, RZ, RZ, R8 ;  /* 0x000000ffff2e9224 */ /* 0x000fe400078e0008 */
[----:B------:R-:W-:Y:S01]  /*29b80*/  @!P1 IMAD.MOV.U32 R50, RZ, RZ, R10 ;  /* 0x000000ffff329224 */ /* 0x000fe200078e000a */
[----:B------:R-:W-:Y:S01]  /*29b90*/  PRMT R66, R12, 0x7610, R66 ;  /* 0x000076100c427816 */ /* 0x000fe20000000042 */
[----:B------:R-:W-:Y:S01]  /*29ba0*/  IMAD.MOV.U32 R12, RZ, RZ, 0x1 ;  /* 0x00000001ff0c7424 */ /* 0x000fe200078e00ff */
[----:B------:R-:W-:Y:S01]  /*29bb0*/  MOV R0, R46 ;  /* 0x0000002e00007202 */ /* 0x000fe20000000f00 */
[----:B------:R-:W-:Y:S02]  /*29bc0*/  IMAD.MOV.U32 R10, RZ, RZ, R50 ;  /* 0x000000ffff0a7224 */ /* 0x000fe400078e0032 */
[----:B------:R-:W-:-:S07]  /*29bd0*/  IMAD.MOV.U32 R24, RZ, RZ, R51 ;  /* 0x000000ffff187224 */ /* 0x000fce00078e0033 */
[----:B-----5:R-:W-:Y:S05]  /*29be0*/  WARPSYNC.COLLECTIVE R15, `(.L_x_2198) ;  /* 0x000000000f087348 */ /* 0x020fea0003c00000 */
[----:B------:R0:W1:Y:S02]  /*29bf0*/  SHFL.IDX P6, R14, R13, R12, R11 ;  /* 0x0000000c0d0e7389 */ /* 0x00006400000c000b */
[----:B01---5:R-:W-:Y:S01]  /*29c00*/  ENDCOLLECTIVE ;  /* 0x000000000000791b */ /* 0x023fe20003800000 */
.L_x_2198:
[----:B------:R-:W-:Y:S02]  /*29c10*/  PRMT R64, R64, 0x5410, R0 ;  /* 0x0000541040407816 */ /* 0x000fe40000000000 */
[----:B------:R-:W-:Y:S02]  /*29c20*/  PRMT R37, R10, 0x5410, R24 ;  /* 0x000054100a257816 */ /* 0x000fe40000000018 */
[----:B------:R-:W-:Y:S02]  /*29c30*/  CS2R R24, SRZ ;  /* 0x0000000000187805 */ /* 0x000fe4000001ff00 */
[----:B------:R-:W-:Y:S01]  /*29c40*/  @!P1 MOV R21, R7 ;  /* 0x0000000700159202 */ /* 0x000fe20000000f00 */
[----:B------:R-:W-:Y:S02]  /*29c50*/  @!P1 IMAD.MOV.U32 R38, RZ, RZ, R4 ;  /* 0x000000ffff269224 */ /* 0x000fe400078e0004 */
[----:B------:R-:W-:Y:S02]  /*29c60*/  @!P1 IMAD.MOV.U32 R39, RZ, RZ, R5 ;  /* 0x000000ffff279224 */ /* 0x000fe400078e0005 */
[----:B------:R-:W-:-:S02]  /*29c70*/  @!P1 IMAD.MOV.U32 R20, RZ, RZ, R6 ;  /* 0x000000ffff149224 */ /* 0x000fc400078e0006 */
[----:B------:R-:W-:Y:S02]  /*29c80*/  IMAD.MOV.U32 R13, RZ, RZ, R32 ;  /* 0x000000ffff0d7224 */ /* 0x000fe400078e0020 */
[----:B------:R-:W-:Y:S02]  /*29c90*/  IMAD.MOV.U32 R4, RZ, RZ, R38 ;  /* 0x000000ffff047224 */ /* 0x000fe400078e0026 */
[----:B------:R-:W-:Y:S02]  /*29ca0*/  IMAD.MOV.U32 R5, RZ, RZ, R39 ;  /* 0x000000ffff057224 */ /* 0x000fe400078e0027 */
[----:B------:R-:W-:Y:S02]  /*29cb0*/  IMAD.MOV.U32 R6, RZ, RZ, R20 ;  /* 0x000000ffff067224 */ /* 0x000fe400078e0014 */
[----:B------:R-:W-:Y:S01]  /*29cc0*/  IMAD.MOV.U32 R7, RZ, RZ, R21 ;  /* 0x000000ffff077224 */ /* 0x000fe200078e0015 */
[----:B------:R-:W-:Y:S01]  /*29cd0*/  PRMT R66, R66, 0x5410, R5 ;  /* 0x0000541042427816 */ /* 0x000fe20000000005 */
[----:B------:R-:W-:Y:S01]  /*29ce0*/  IMAD.MOV.U32 R0, RZ, RZ, R14 ;  /* 0x000000ffff007224 */ /* 0x000fe200078e000e */
[----:B------:R-:W-:-:S07]  /*29cf0*/  PRMT R65, R6, 0x5410, R4 ;  /* 0x0000541006417816 */ /* 0x000fce0000000004 */
[----:B------:R-:W-:Y:S05]  /*29d00*/  WARPSYNC.COLLECTIVE R15, `(.L_x_2199) ;  /* 0x000000000f087348 */ /* 0x000fea0003c00000 */
[----:B------:R0:W1:Y:S02]  /*29d10*/  SHFL.IDX P6, R14, R13, R12, R11 ;  /* 0x0000000c0d0e7389 */ /* 0x00006400000c000b */
[----:B01----:R-:W-:Y:S01]  /*29d20*/  ENDCOLLECTIVE ;  /* 0x000000000000791b */ /* 0x003fe20003800000 */
.L_x_2199:
[----:B------:R-:W-:Y:S01]  /*29d30*/  PRMT R64, R7, 0x7610, R64 ;  /* 0x0000761007407816 */ /* 0x000fe20000000040 */
[----:B------:R-:W-:Y:S02]  /*29d40*/  IMAD.MOV.U32 R13, RZ, RZ, R33 ;  /* 0x000000ffff0d7224 */ /* 0x000fe400078e0021 */
[----:B------:R-:W-:-:S07]  /*29d50*/  IMAD.MOV.U32 R8, RZ, RZ, R14 ;  /* 0x000000ffff087224 */ /* 0x000fce00078e000e */
[----:B------:R-:W-:Y:S05]  /*29d60*/  WARPSYNC.COLLECTIVE R15, `(.L_x_2200) ;  /* 0x000000000f087348 */ /* 0x000fea0003c00000 */
[----:B------:R0:W1:Y:S02]  /*29d70*/  SHFL.IDX P6, R14, R13, R12, R11 ;  /* 0x0000000c0d0e7389 */ /* 0x00006400000c000b */
[----:B01----:R-:W-:Y:S01]  /*29d80*/  ENDCOLLECTIVE ;  /* 0x000000000000791b */ /* 0x003fe20003800000 */
.L_x_2200:
[----:B------:R-:W-:Y:S01]  /*29d90*/  MOV R13, R34 ;  /* 0x00000022000d7202 */ /* 0x000fe20000000f00 */
[----:B------:R-:W-:-:S07]  /*29da0*/  IMAD.MOV.U32 R9, RZ, RZ, R14 ;  /* 0x000000ffff097224 */ /* 0x000fce00078e000e */
[----:B------:R-:W-:Y:S05]  /*29db0*/  WARPSYNC.COLLECTIVE R15, `(.L_x_2201) ;  /* 0x000000000f087348 */ /* 0x000fea0003c00000 */
[----:B------:R0:W1:Y:S02]  /*29dc0*/  SHFL.IDX P6, R14, R13, R12, R11 ;  /* 0x0000000c0d0e7389 */ /* 0x00006400000c000b */
[----:B01----:R-:W-:Y:S01]  /*29dd0*/  ENDCOLLECTIVE ;  /* 0x000000000000791b */ /* 0x003fe20003800000 */
.L_x_2201:
[----:B------:R-:W-:Y:S05]  /*29de0*/  BRA `(.L_x_2202) ;  /* 0xfffffe2400547947 */ /* 0x000fea000383ffff */
.L_x_1848:
[----:B------:R-:W-:Y:S01]  /*29df0*/  BSSY B1, `(.L_x_2203) ;  /* 0x0000008000017945 */ /* 0x000fe20003800000 */
[----:B------:R-:W-:Y:S01]  /*29e00*/  IMAD.MOV.U32 R13, RZ, RZ, R35 ;  /* 0x000000ffff0d7224 */ /* 0x000fe200078e0023 */
[----:B------:R-:W-:Y:S01]  /*29e10*/  MOV R12, 0x2 ;  /* 0x00000002000c7802 */ /* 0x000fe20000000f00 */
[----:B------:R-:W-:Y:S02]  /*29e20*/  IMAD.MOV.U32 R11, RZ, RZ, 0x181f ;  /* 0x0000181fff0b7424 */ /* 0x000fe400078e00ff */
[----:B-1----:R-:W-:-:S07]  /*29e30*/  IMAD.MOV.U32 R15, RZ, RZ, -0x1 ;  /* 0xffffffffff0f7424 */ /* 0x002fce00078e00ff */
[----:B----4-:R-:W-:Y:S05]  /*29e40*/  WARPSYNC.COLLECTIVE R15, `(.L_x_2204) ;  /* 0x000000000f087348 */ /* 0x010fea0003c00000 */
[----:B------:R0:W1:Y:S02]  /*29e50*/  SHFL.IDX P6, R14, R13, R12, R11 ;  /* 0x0000000c0d0e7389 */ /* 0x00006400000c000b */
[----:B01--4-:R-:W-:Y:S01]  /*29e60*/  ENDCOLLECTIVE ;  /* 0x000000000000791b */ /* 0x013fe20003800000 */
.L_x_2204:
[----:B------:R-:W-:Y:S05]  /*29e70*/  BSYNC B1 ;  /* 0x0000000000017941 */ /* 0x000fea0003800000 */
.L_x_2203:
[----:B------:R-:W-:Y:S01]  /*29e80*/  IMAD.MOV.U32 R13, RZ, RZ, R32 ;  /* 0x000000ffff0d7224 */ /* 0x000fe200078e0020 */
[----:B------:R-:W-:Y:S01]  /*29e90*/  MOV R11, 0x181f ;  /* 0x0000181f000b7802 */ /* 0x000fe20000000f00 */
[----:B------:R-:W-:Y:S02]  /*29ea0*/  IMAD.MOV.U32 R12, RZ, RZ, 0x2 ;  /* 0x00000002ff0c7424 */ /* 0x000fe400078e00ff */
[----:B------:R-:W-:Y:S02]  /*29eb0*/  IMAD.MOV.U32 R15, RZ, RZ, -0x1 ;  /* 0xffffffffff0f7424 */ /* 0x000fe400078e00ff */
[----:B------:R-:W-:Y:S02]  /*29ec0*/  IMAD.MOV.U32 R0, RZ, RZ, R14 ;  /* 0x000000ffff007224 */ /* 0x000fe400078e000e */
[----:B------:R-:W-:-:S07]  /*29ed0*/  VIADD R10, R54, 0x40 ;  /* 0x00000040360a7836 */ /* 0x000fce0000000000 */
[----:B------:R-:W-:Y:S05]  /*29ee0*/  WARPSYNC.COLLECTIVE R15, `(.L_x_2205) ;  /* 0x000000000f087348 */ /* 0x000fea0003c00000 */
[----:B------:R0:W1:Y:S02]  /*29ef0*/  SHFL.IDX P6, R14, R13, R12, R11 ;  /* 0x0000000c0d0e7389 */ /* 0x00006400000c000b */
[----:B01----:R-:W-:Y:S01]  /*29f00*/  ENDCOLLECTIVE ;  /* 0x000000000000791b */ /* 0x003fe20003800000 */
.L_x_2205:
[----:B------:R-:W-:Y:S01]  /*29f10*/  ISETP.GE.OR P1, PT, R10, R3, P0 ;  /* 0x000000030a00720c */ /* 0x000fe20000726670 */
[----:B------:R-:W-:-:S12]  /*29f20*/  IMAD.MOV.U32 R13, RZ, RZ, R33 ;  /* 0x000000ffff0d7224 */ /* 0x000fd800078e0021 */
[C---:B------:R-:W-:Y:S01]  /*29f30*/  @!P1 IMAD.SHL.U32 R31, R16.reuse, 0x2, RZ ;  /* 0x00000002101f9824 */ /* 0x040fe200078e00ff */
[----:B------:R-:W-:Y:S01]  /*29f40*/  @!P1 SHF.L.U64.HI R29, R16, 0x1, R17 ;  /* 0x00000001101d9819 */ /* 0x000fe20000010211 */
[----:B------:R-:W-:-:S07]  /*29f50*/  IMAD.MOV.U32 R8, RZ, RZ, R14 ;  /* 0x000000ffff087224 */ /* 0x000fce00078e000e */
[----:B------:R-:W-:Y:S05]  /*29f60*/  WARPSYNC.COLLECTIVE R15, `(.L_x_2206) ;  /* 0x000000000f087348 */ /* 0x000fea0003c00000 */
[----:B------:R0:W1:Y:S02]  /*29f70*/  SHFL.IDX P6, R14, R13, R12, R11 ;  /* 0x0000000c0d0e7389 */ /* 0x00006400000c000b */
[----:B01----:R-:W-:Y:S01]  /*29f80*/  ENDCOLLECTIVE ;  /* 0x000000000000791b */ /* 0x003fe20003800000 */
.L_x_2206:
[----:B------:R-:W-:-:S05]  /*29f90*/  @!P1 IADD3 R8, P2, R8, R31, RZ ;  /* 0x0000001f08089210 */ /* 0x000fca0007f5e0ff */
[----:B------:R-:W-:Y:S01]  /*29fa0*/  @!P1 IMAD.X R9, R0, 0x1, R29, P2 ;  /* 0x0000000100099824 */ /* 0x000fe200010e061d */
[----:B------:R-:W-:Y:S01]  /*29fb0*/  MOV R13, R34 ;  /* 0x00000022000d7202 */ /* 0x000fe20000000f00 */
[----:B------:R-:W-:-:S07]  /*29fc0*/  IMAD.MOV.U32 R28, RZ, RZ, R14 ;  /* 0x000000ffff1c7224 */ /* 0x000fce00078e000e */
[----:B------:R-:W-:Y:S05]  /*29fd0*/  WARPSYNC.COLLECTIVE R15, `(.L_x_2207) ;  /* 0x000000000f087348 */ /* 0x000fea0003c00000 */
[----:B------:R0:W1:Y:S02]  /*29fe0*/  SHFL.IDX P6, R14, R13, R12, R11 ;  /* 0x0000000c0d0e7389 */ /* 0x00006400000c000b */
[----:B01----:R-:W-:Y:S01]  /*29ff0*/  ENDCOLLECTIVE ;  /* 0x000000000000791b */ /* 0x003fe20003800000 */
.L_x_2207:
[----:B------:R-:W2:Y:S01]  /*2a000*/  @!P1 LD.E.128 R8, desc[UR54][R8.64] ;  /* 0x0000003608089980 */ /* 0x000ea2000c101d00 */
[----:B------:R-:W-:-:S05]  /*2a010*/  @!P1 IADD3 R14, P2, R14, R31, RZ ;  /* 0x0000001f0e0e9210 */ /* 0x000fca0007f5e0ff */
[----:B------:R-:W-:-:S04]  /*2a020*/  @!P1 IMAD.X R29, R28, 0x1, R29, P2 ;  /* 0x000000011c1d9824 */ /* 0x000fc800010e061d */
[----:B------:R-:W-:-:S05]  /*2a030*/  @!P1 IMAD.MOV.U32 R15, RZ, RZ, R29 ;  /* 0x000000ffff0f9224 */ /* 0x000fca00078e001d */
[----:B------:R0:W5:Y:S01]  /*2a040*/  @!P1 LD.E.128 R28, desc[UR54][R14.64] ;  /* 0x000000360e1c9980 */ /* 0x000162000c101d00 */
[----:B------:R-:W-:Y:S02]  /*2a050*/  CS2R R44, SRZ ;  /* 0x00000000002c7805 */ /* 0x000fe4000001ff00 */
[----:B------:R-:W-:Y:S01]  /*2a060*/  CS2R R48, SRZ ;  /* 0x0000000000307805 */ /* 0x000fe2000001ff00 */
[----:B------:R-:W-:Y:S01]  /*2a070*/  IMAD.MOV.U32 R13, RZ, RZ, R35 ;  /* 0x000000ffff0d7224 */ /* 0x000fe200078e0023 */
[----:B------:R-:W-:Y:S02]  /*2a080*/  CS2R R40, SRZ ;  /* 0x0000000000287805 */ /* 0x000fe4000001ff00 */
[----:B------:R-:W-:Y:S01]  /*2a090*/  CS2R R42, SRZ ;  /* 0x00000000002a7805 */ /* 0x000fe2000001ff00 */
[----:B0-----:R-:W-:Y:S01]  /*2a0a0*/  IMAD.MOV.U32 R15, RZ, RZ, -0x1 ;  /* 0xffffffffff0f7424 */ /* 0x001fe200078e00ff */
[----:B--2---:R-:W-:Y:S01]  /*2a0b0*/  @!P1 MOV R45, R9 ;  /* 0x00000009002d9202 */ /* 0x004fe20000000f00 */
[----:B------:R-:W-:-:S02]  /*2a0c0*/  @!P1 IMAD.MOV.U32 R44, RZ, RZ, R8 ;  /* 0x000000ffff2c9224 */ /* 0x000fc400078e0008 */
[----:B------:R-:W-:Y:S02]  /*2a0d0*/  @!P1 IMAD.MOV.U32 R49, RZ, RZ, R11 ;  /* 0x000000ffff319224 */ /* 0x000fe400078e000b */
[----:B------:R-:W-:Y:S02]  /*2a0e0*/  IMAD.MOV.U32 R0, RZ, RZ, R44 ;  /* 0x000000ffff007224 */ /* 0x000fe400078e002c */
[----:B------:R-:W-:Y:S02]  /*2a0f0*/  IMAD.MOV.U32 R12, RZ, RZ, R45 ;  /* 0x000000ffff0c7224 */ /* 0x000fe400078e002d */
[----:B------:R-:W-:Y:S02]  /*2a100*/  IMAD.MOV.U32 R11, RZ, RZ, 0x181f ;  /* 0x0000181fff0b7424 */ /* 0x000fe400078e00ff */
[----:B------:R-:W-:Y:S01]  /*2a110*/  @!P1 IMAD.MOV.U32 R48, RZ, RZ, R10 ;  /* 0x000000ffff309224 */ /* 0x000fe200078e000a */
[----:B------:R-:W-:Y:S01]  /*2a120*/  PRMT R59, R0, 0x5410, R12 ;  /* 0x00005410003b7816 */ /* 0x000fe2000000000c */
[----:B------:R-:W-:Y:S01]  /*2a130*/  IMAD.MOV.U32 R9, RZ, RZ, R49 ;  /* 0x000000ffff097224 */ /* 0x000fe200078e0031 */
[----:B------:R-:W-:Y:S01]  /*2a140*/  MOV R12, 0x3 ;  /* 0x00000003000c7802 */ /* 0x000fe20000000f00 */
[----:B------:R-:W-:-:S07]  /*2a150*/  IMAD.MOV.U32 R8, RZ, RZ, R48 ;  /* 0x000000ffff087224 */ /* 0x000fce00078e0030 */
[----:B-----5:R-:W-:Y:S05]  /*2a160*/  WARPSYNC.COLLECTIVE R15, `(.L_x_2208) ;  /* 0x000000000f087348 */ /* 0x020fea0003c00000 */
[----:B------:R0:W1:Y:S02]  /*2a170*/  SHFL.IDX P6, R14, R13, R12, R11 ;  /* 0x0000000c0d0e7389 */ /* 0x00006400000c000b */
[----:B01---5:R-:W-:Y:S01]  /*2a180*/  ENDCOLLECTIVE ;  /* 0x000000000000791b */ /* 0x023fe20003800000 */
.L_x_2208:
[----:B------:R-:W-:Y:S02]  /*2a190*/  PRMT R52, R8, 0x5410, R9 ;  /* 0x0000541008347816 */ /* 0x000fe40000000009 */
[----:B------:R-:W-:Y:S01]  /*2a1a0*/  @!P1 MOV R40, R28 ;  /* 0x0000001c00289202 */ /* 0x000fe20000000f00 */
[----:B------:R-:W-:Y:S02]  /*2a1b0*/  @!P1 IMAD.MOV.U32 R41, RZ, RZ, R29 ;  /* 0x000000ffff299224 */ /* 0x000fe400078e001d */
[----:B------:R-:W-:Y:S02]  /*2a1c0*/  @!P1 IMAD.MOV.U32 R42, RZ, RZ, R30 ;  /* 0x000000ffff2a9224 */ /* 0x000fe400078e001e */
[----:B------:R-:W-:Y:S02]  /*2a1d0*/  @!P1 IMAD.MOV.U32 R43, RZ, RZ, R31 ;  /* 0x000000ffff2b9224 */ /* 0x000fe400078e001f */
[----:B------:R-:W-:Y:S01]  /*2a1e0*/  IMAD.MOV.U32 R8, RZ, RZ, R40 ;  /* 0x000000ffff087224 */ /* 0x000fe200078e0028 */
[----:B------:R-:W-:Y:S01]  /*2a1f0*/  MOV R10, R42 ;  /* 0x0000002a000a7202 */ /* 0x000fe20000000f00 */
[----:B------:R-:W-:-:S02]  /*2a200*/  IMAD.MOV.U32 R13, RZ, RZ, R32 ;  /* 0x000000ffff0d7224 */ /* 0x000fc400078e0020 */
[----:B------:R-:W-:-:S05]  /*2a210*/  IMAD.MOV.U32 R9, RZ, RZ, R41 ;  /* 0x000000ffff097224 */ /* 0x000fca00078e0029 */
[----:B------:R-:W-:Y:S02]  /*2a220*/  PRMT R62, R8, 0x5410, R9 ;  /* 0x00005410083e7816 */ /* 0x000fe40000000009 */
[----:B------:R-:W-:Y:S01]  /*2a230*/  CS2R R8, SRZ ;  /* 0x0000000000087805 */ /* 0x000fe2000001ff00 */
[----:B------:R-:W-:-:S07]  /*2a240*/  IMAD.MOV.U32 R0, RZ, RZ, R14 ;  /* 0x000000ffff007224 */ /* 0x000fce00078e000e */
[----:B------:R-:W-:Y:S05]  /*2a250*/  WARPSYNC.COLLECTIVE R15, `(.L_x_2209) ;  /* 0x000000000f087348 */ /* 0x000fea0003c00000 */
[----:B------:R0:W1:Y:S02]  /*2a260*/  SHFL.IDX P6, R14, R13, R12, R11 ;  /* 0x0000000c0d0e7389 */ /* 0x00006400000c000b */
[----:B01----:R-:W-:Y:S01]  /*2a270*/  ENDCOLLECTIVE ;  /* 0x000000000000791b */ /* 0x003fe20003800000 */
.L_x_2209:
[----:B------:R-:W-:Y:S01]  /*2a280*/  MOV R13, R33 ;  /* 0x00000021000d7202 */ /* 0x000fe20000000f00 */
[----:B------:R-:W-:-:S07]  /*2a290*/  IMAD.MOV.U32 R32, RZ, RZ, R14 ;  /* 0x000000ffff207224 */ /* 0x000fce00078e000e */
[----:B------:R-:W-:Y:S05]  /*2a2a0*/  WARPSYNC.COLLECTIVE R15, `(.L_x_2210) ;  /* 0x000000000f087348 */ /* 0x000fea0003c00000 */
[----:B------:R0:W1:Y:S02]  /*2a2b0*/  SHFL.IDX P6, R14, R13, R12, R11 ;  /* 0x0000000c0d0e7389 */ /* 0x00006400000c000b */
[----:B01----:R-:W-:Y:S01]  /*2a2c0*/  ENDCOLLECTIVE ;  /* 0x000000000000791b */ /* 0x003fe20003800000 */
.L_x_2210:
[----:B------:R-:W-:Y:S02]  /*2a2d0*/  IMAD.MOV.U32 R13, RZ, RZ, R34 ;  /* 0x000000ffff0d7224 */ /* 0x000fe400078e0022 */
[----:B------:R-:W-:-:S07]  /*2a2e0*/  IMAD.MOV.U32 R33, RZ, RZ, R14 ;  /* 0x000000ffff217224 */ /* 0x000fce00078e000e */
[----:B------:R-:W-:Y:S05]  /*2a2f0*/  WARPSYNC.COLLECTIVE R15, `(.L_x_2211) ;  /* 0x000000000f087348 */ /* 0x000fea0003c00000 */
[----:B------:R0:W1:Y:S02]  /*2a300*/  SHFL.IDX P6, R14, R13, R12, R11 ;  /* 0x0000000c0d0e7389 */ /* 0x00006400000c000b */
[----:B01----:R-:W-:Y:S01]  /*2a310*/  ENDCOLLECTIVE ;  /* 0x000000000000791b */ /* 0x003fe20003800000 */
.L_x_2211:
[----:B------:R-:W-:-:S05]  /*2a320*/  IMAD.MOV.U32 R11, RZ, RZ, R43 ;  /* 0x000000ffff0b7224 */ /* 0x000fca00078e002b */
[----:B------:R-:W-:Y:S01]  /*2a330*/  PRMT R63, R10, 0x5410, R11 ;  /* 0x000054100a3f7816 */ /* 0x000fe2000000000b */
[----:B------:R-:W-:Y:S01]  /*2a340*/  IMAD.MOV.U32 R34, RZ, RZ, R14 ;  /* 0x000000ffff227224 */ /* 0x000fe200078e000e */
[----:B------:R-:W-:Y:S06]  /*2a350*/  BRA `(.L_x_2212) ;  /* 0xfffffe2400307947 */ /* 0x000fec000383ffff */
.L_x_1852:
[----:B0-----:R0:W1:Y:S02]  /*2a360*/  SYNCS.PHASECHK.TRANS64.TRYWAIT P4, [R18+URZ+0x28800], R29 ;  /* 0x0288001d120075a7 */ /* 0x001064000808017f */
[----:B-1----:R-:W-:Y:S05]  /*2a370*/  @!P4 NANOSLEEP.SYNCS 0x989680 ;  /* 0x009896800000c95d */ /* 0x002fea0003900000 */
[----:B------:R-:W1:Y:S02]  /*2a380*/  @!P4 SYNCS.PHASECHK.TRANS64 P4, [R18+URZ+0x28800], R29 ;  /* 0x0288001d1200c5a7 */ /* 0x000e64000808007f */
[----:B-1----:R-:W-:Y:S05]  /*2a390*/  @!P4 BRA `(.L_x_1852) ;  /* 0xfffffffc00f0c947 */ /* 0x002fea000383ffff */
[----:B------:R-:W-:Y:S05]  /*2a3a0*/  BRA `(.L_x_2213) ;  /* 0xfffffe2400d87947 */ /* 0x000fea000383ffff */
.L_x_1862:
[----:B-1----:R1:W2:Y:S02]  /*2a3b0*/  SYNCS.PHASECHK.TRANS64.TRYWAIT P1, [R90+URZ+0x28830], R3 ;  /* 0x028830035a0075a7 */ /* 0x0022a4000802017f */
[----:B--2---:R-:W-:Y:S05]  /*2a3c0*/  @!P1 NANOSLEEP.SYNCS 0x989680 ;  /* 0x009896800000995d */ /* 0x004fea0003900000 */
[----:B------:R-:W2:Y:S02]  /*2a3d0*/  @!P1 SYNCS.PHASECHK.TRANS64 P1, [R90+URZ+0x28830], R3 ;  /* 0x028830035a0095a7 */ /* 0x000ea4000802007f */
[----:B--2---:R-:W-:Y:S05]  /*2a3e0*/  @!P1 BRA `(.L_x_1862) ;  /* 0xfffffffc00f09947 */ /* 0x004fea000383ffff */
[----:B------:R-:W-:Y:S05]  /*2a3f0*/  BRA `(.L_x_1861) ;  /* 0xfffffe40005c7947 */ /* 0x000fea000383ffff */
.L_x_1881:
[----:B-1----:R1:W2:Y:S02]  /*2a400*/  SYNCS.PHASECHK.TRANS64.TRYWAIT P4, [R25+URZ+0x28830], R24 ;  /* 0x02883018190075a7 */ /* 0x0022a4000808017f */
[----:B--2---:R-:W-:Y:S05]  /*2a410*/  @!P4 NANOSLEEP.SYNCS 0x989680 ;  /* 0x009896800000c95d */ /* 0x004fea0003900000 */
[----:B------:R-:W2:Y:S02]  /*2a420*/  @!P4 SYNCS.PHASECHK.TRANS64 P4, [R25+URZ+0x28830], R24 ;  /* 0x028830181900c5a7 */ /* 0x000ea4000808007f */
[----:B--2---:R-:W-:Y:S05]  /*2a430*/  @!P4 BRA `(.L_x_1881) ;  /* 0xfffffffc00f0c947 */ /* 0x004fea000383ffff */
[----:B------:R-:W-:Y:S05]  /*2a440*/  BRA `(.L_x_1880) ;  /* 0xfffffe7c005c7947 */ /* 0x000fea000383ffff */
.L_x_1885:
[----:B-1----:R1:W2:Y:S02]  /*2a450*/  SYNCS.PHASECHK.TRANS64.TRYWAIT P3, [R204+URZ+0x28850], R187 ;  /* 0x028850bbcc0075a7 */ /* 0x0022a4000806017f */
[----:B--2---:R-:W-:Y:S05]  /*2a460*/  @!P3 NANOSLEEP.SYNCS 0x989680 ;  /* 0x009896800000b95d */ /* 0x004fea0003900000 */
[----:B------:R-:W2:Y:S02]  /*2a470*/  @!P3 SYNCS.PHASECHK.TRANS64 P3, [R204+URZ+0x28850], R187 ;  /* 0x028850bbcc00b5a7 */ /* 0x000ea4000806007f */
[----:B--2---:R-:W-:Y:S05]  /*2a480*/  @!P3 BRA `(.L_x_1885) ;  /* 0xfffffffc00f0b947 */ /* 0x004fea000383ffff */
[----:B------:R-:W-:Y:S05]  /*2a490*/  BRA `(.L_x_1882) ;  /* 0xfffffe80009c7947 */ /* 0x000fea000383ffff */
.L_x_1906:
[----:B-1----:R1:W2:Y:S02]  /*2a4a0*/  SYNCS.PHASECHK.TRANS64.TRYWAIT P2, [R25+URZ+0x28830], R24 ;  /* 0x02883018190075a7 */ /* 0x0022a4000804017f */
[----:B--2---:R-:W-:Y:S05]  /*2a4b0*/  @!P2 NANOSLEEP.SYNCS 0x989680 ;  /* 0x009896800000a95d */ /* 0x004fea0003900000 */
[----:B------:R-:W2:Y:S02]  /*2a4c0*/  @!P2 SYNCS.PHASECHK.TRANS64 P2, [R25+URZ+0x28830], R24 ;  /* 0x028830181900a5a7 */ /* 0x000ea4000804007f */
[----:B--2---:R-:W-:Y:S05]  /*2a4d0*/  @!P2 BRA `(.L_x_1906) ;  /* 0xfffffffc00f0a947 */ /* 0x004fea000383ffff */
[----:B------:R-:W-:Y:S05]  /*2a4e0*/  BRA `(.L_x_1905) ;  /* 0xfffffeb800c47947 */ /* 0x000fea000383ffff */
.L_x_1910:
[----:B-1----:R1:W2:Y:S02]  /*2a4f0*/  SYNCS.PHASECHK.TRANS64.TRYWAIT P1, [R205+URZ+0x28850], R204 ;  /* 0x028850cccd0075a7 */ /* 0x0022a4000802017f */
[----:B--2---:R-:W-:Y:S05]  /*2a500*/  @!P1 NANOSLEEP.SYNCS 0x989680 ;  /* 0x009896800000995d */ /* 0x004fea0003900000 */
[----:B------:R-:W2:Y:S02]  /*2a510*/  @!P1 SYNCS.PHASECHK.TRANS64 P1, [R205+URZ+0x28850], R204 ;  /* 0x028850cccd0095a7 */ /* 0x000ea4000802007f */
[----:B--2---:R-:W-:Y:S05]  /*2a520*/  @!P1 BRA `(.L_x_1910) ;  /* 0xfffffffc00f09947 */ /* 0x004fea000383ffff */
[----:B------:R-:W-:Y:S05]  /*2a530*/  BRA `(.L_x_1907) ;  /* 0xfffffec000107947 */ /* 0x000fea000383ffff */
.L_x_1919:
[----:B-1----:R1:W2:Y:S02]  /*2a540*/  SYNCS.PHASECHK.TRANS64.TRYWAIT P2, [R25+URZ+0x28830], R24 ;  /* 0x02883018190075a7 */ /* 0x0022a4000804017f */
[----:B--2---:R-:W-:Y:S05]  /*2a550*/  @!P2 NANOSLEEP.SYNCS 0x989680 ;  /* 0x009896800000a95d */ /* 0x004fea0003900000 */
[----:B------:R-:W2:Y:S02]  /*2a560*/  @!P2 SYNCS.PHASECHK.TRANS64 P2, [R25+URZ+0x28830], R24 ;  /* 0x028830181900a5a7 */ /* 0x000ea4000804007f */
[----:B--2---:R-:W-:Y:S05]  /*2a570*/  @!P2 BRA `(.L_x_1919) ;  /* 0xfffffffc00f0a947 */ /* 0x004fea000383ffff */
[----:B------:R-:W-:Y:S05]  /*2a580*/  BRA `(.L_x_1918) ;  /* 0xfffffee400807947 */ /* 0x000fea000383ffff */
.L_x_1923:
[----:B-1----:R1:W2:Y:S02]  /*2a590*/  SYNCS.PHASECHK.TRANS64.TRYWAIT P1, [R205+URZ+0x28850], R204 ;  /* 0x028850cccd0075a7 */ /* 0x0022a4000802017f */
[----:B--2---:R-:W-:Y:S05]  /*2a5a0*/  @!P1 NANOSLEEP.SYNCS 0x989680 ;  /* 0x009896800000995d */ /* 0x004fea0003900000 */
[----:B------:R-:W2:Y:S02]  /*2a5b0*/  @!P1 SYNCS.PHASECHK.TRANS64 P1, [R205+URZ+0x28850], R204 ;  /* 0x028850cccd0095a7 */ /* 0x000ea4000802007f */
[----:B--2---:R-:W-:Y:S05]  /*2a5c0*/  @!P1 BRA `(.L_x_1923) ;  /* 0xfffffffc00f09947 */ /* 0x004fea000383ffff */
[----:B------:R-:W-:Y:S05]  /*2a5d0*/  BRA `(.L_x_1920) ;  /* 0xfffffee800cc7947 */ /* 0x000fea000383ffff */
.L_x_1938:
[----:B-1----:R1:W2:Y:S02]  /*2a5e0*/  SYNCS.PHASECHK.TRANS64.TRYWAIT P1, [R11+URZ+0x28850], R0 ;  /* 0x028850000b0075a7 */ /* 0x0022a4000802017f */
[----:B--2---:R-:W-:Y:S05]  /*2a5f0*/  @!P1 NANOSLEEP.SYNCS 0x989680 ;  /* 0x009896800000995d */ /* 0x004fea0003900000 */
[----:B------:R-:W2:Y:S02]  /*2a600*/  @!P1 SYNCS.PHASECHK.TRANS64 P1, [R11+URZ+0x28850], R0 ;  /* 0x028850000b0095a7 */ /* 0x000ea4000802007f */
[----:B--2---:R-:W-:Y:S05]  /*2a610*/  @!P1 BRA `(.L_x_1938) ;  /* 0xfffffffc00f09947 */ /* 0x004fea000383ffff */
[----:B------:R-:W-:Y:S05]  /*2a620*/  BRA `(.L_x_1937) ;  /* 0xffffff2000287947 */ /* 0x000fea000383ffff */
.L_x_1944:
[----:B------:R-:W-:Y:S02]  /*2a630*/  IMAD.MOV.U32 R13, RZ, RZ, R8 ;  /* 0x000000ffff0d7224 */ /* 0x000fe400078e0008 */
[----:B------:R-:W-:Y:S02]  /*2a640*/  IMAD.MOV.U32 R12, RZ, RZ, RZ ;  /* 0x000000ffff0c7224 */ /* 0x000fe400078e00ff */
[----:B------:R-:W-:Y:S02]  /*2a650*/  IMAD.MOV.U32 R11, RZ, RZ, 0x181f ;  /* 0x0000181fff0b7424 */ /* 0x000fe400078e00ff */
[----:B------:R-:W-:-:S07]  /*2a660*/  IMAD.MOV.U32 R15, RZ, RZ, -0x1 ;  /* 0xffffffffff0f7424 */ /* 0x000fce00078e00ff */
[----:B-----5:R-:W-:Y:S05]  /*2a670*/  WARPSYNC.COLLECTIVE R15, `(.L_x_2214) ;  /* 0x000000000f087348 */ /* 0x020fea0003c00000 */
[----:B------:R0:W1:Y:S02]  /*2a680*/  SHFL.IDX P6, R14, R13, R12, R11 ;  /* 0x0000000c0d0e7389 */ /* 0x00006400000c000b */
[----:B01---5:R-:W-:Y:S01]  /*2a690*/  ENDCOLLECTIVE ;  /* 0x000000000000791b */ /* 0x023fe20003800000 */
.L_x_2214:
[----:B------:R-:W-:Y:S01]  /*2a6a0*/  IMAD.MOV.U32 R13, RZ, RZ, R0 ;  /* 0x000000ffff0d7224 */ /* 0x000fe200078e0000 */
[----:B------:R-:W-:-:S07]  /*2a6b0*/  MOV R3, R14 ;  /* 0x0000000e00037202 */ /* 0x000fce0000000f00 */
[----:B------:R-:W-:Y:S05]  /*2a6c0*/  WARPSYNC.COLLECTIVE R15, `(.L_x_2215) ;  /* 0x000000000f087348 */ /* 0x000fea0003c00000 */
[----:B------:R0:W1:Y:S02]  /*2a6d0*/  SHFL.IDX P6, R14, R13, R12, R11 ;  /* 0x0000000c0d0e7389 */ /* 0x00006400000c000b */
[----:B01----:R-:W-:Y:S01]  /*2a6e0*/  ENDCOLLECTIVE ;  /* 0x000000000000791b */ /* 0x003fe20003800000 */
.L_x_2215:
[----:B------:R-:W-:Y:S05]  /*2a6f0*/  BRA `(.L_x_2216) ;  /* 0xffffff3c00087947 */ /* 0x000fea000383ffff */
.L_x_1947:
[----:B------:R-:W-:Y:S01]  /*2a700*/  BSSY B1, `(.L_x_2217) ;  /* 0x0000008000017945 */ /* 0x000fe20003800000 */
[----:B------:R-:W-:Y:S02]  /*2a710*/  IMAD.MOV.U32 R13, RZ, RZ, R8 ;  /* 0x000000ffff0d7224 */ /* 0x000fe400078e0008 */
[----:B------:R-:W-:Y:S02]  /*2a720*/  IMAD.MOV.U32 R12, RZ, RZ, 0x1 ;  /* 0x00000001ff0c7424 */ /* 0x000fe400078e00ff */
[----:B---3--:R-:W-:Y:S02]  /*2a730*/  IMAD.MOV.U32 R11, RZ, RZ, 0x181f ;  /* 0x0000181fff0b7424 */ /* 0x008fe400078e00ff */
[----:B------:R-:W-:-:S07]  /*2a740*/  IMAD.MOV.U32 R15, RZ, RZ, -0x1 ;  /* 0xffffffffff0f7424 */ /* 0x000fce00078e00ff */
[----:B012--5:R-:W-:Y:S05]  /*2a750*/  WARPSYNC.COLLECTIVE R15, `(.L_x_2218) ;  /* 0x000000000f087348 */ /* 0x027fea0003c00000 */
[----:B--2---:R2:W3:Y:S02]  /*2a760*/  SHFL.IDX P6, R14, R13, R12, R11 ;  /* 0x0000000c0d0e7389 */ /* 0x0044e400000c000b */
[----:B0123-5:R-:W-:Y:S01]  /*2a770*/  ENDCOLLECTIVE ;  /* 0x000000000000791b */ /* 0x02ffe20003800000 */
.L_x_2218:
[----:B------:R-:W-:Y:S05]  /*2a780*/  BSYNC B1 ;  /* 0x0000000000017941 */ /* 0x000fea0003800000 */
.L_x_2217:
        /* <DEDUP_REMOVED lines=8> */
.L_x_2219:
[----:B------:R-:W-:Y:S05]  /*2a810*/  BRA `(.L_x_2220) ;  /* 0xffffff3c00047947 */ /* 0x000fea000383ffff */
.L_x_1950:
        /* <DEDUP_REMOVED lines=8> */
.L_x_2222:
[----:B------:R-:W-:Y:S05]  /*2a8a0*/  BSYNC B1 ;  /* 0x0000000000017941 */ /* 0x000fea0003800000 */
.L_x_2221:
        /* <DEDUP_REMOVED lines=8> */
.L_x_2223:
[----:B------:R-:W-:Y:S05]  /*2a930*/  BRA `(.L_x_2224) ;  /* 0xffffff3c00047947 */ /* 0x000fea000383ffff */
.L_x_1953:
[----:B------:R-:W-:Y:S01]  /*2a940*/  BSSY B1, `(.L_x_2225) ;  /* 0x0000008000017945 */ /* 0x000fe20003800000 */
[----:B------:R-:W-:Y:S02]  /*2a950*/  IMAD.MOV.U32 R13, RZ, RZ, R8 ;  /* 0x000000ffff0d7224 */ /* 0x000fe400078e0008 */
[----:B------:R-:W-:Y:S02]  /*2a960*/  IMAD.MOV.U32 R12, RZ, RZ, 0x3 ;  /* 0x00000003ff0c7424 */ /* 0x000fe400078e00ff */
[----:B------:R-:W-:Y:S02]  /*2a970*/  IMAD.MOV.U32 R11, RZ, RZ, 0x181f ;  /* 0x0000181fff0b7424 */ /* 0x000fe400078e00ff */
[----:B---3--:R-:W-:-:S07]  /*2a980*/  IMAD.MOV.U32 R15, RZ, RZ, -0x1 ;  /* 0xffffffffff0f7424 */ /* 0x008fce00078e00ff */
[----:B012-4-:R-:W-:Y:S05]  /*2a990*/  WARPSYNC.COLLECTIVE R15, `(.L_x_2226) ;  /* 0x000000000f087348 */ /* 0x017fea0003c00000 */
[----:B--2---:R2:W3:Y:S02]  /*2a9a0*/  SHFL.IDX P6, R14, R13, R12, R11 ;  /* 0x0000000c0d0e7389 */ /* 0x0044e400000c000b */
[----:B01234-:R-:W-:Y:S01]  /*2a9b0*/  ENDCOLLECTIVE ;  /* 0x000000000000791b */ /* 0x01ffe20003800000 */
.L_x_2226:
[----:B------:R-:W-:Y:S05]  /*2a9c0*/  BSYNC B1 ;  /* 0x0000000000017941 */ /* 0x000fea0003800000 */
.L_x_2225:
        /* <DEDUP_REMOVED lines=8> */
.L_x_2227:
[----:B------:R-:W-:Y:S05]  /*2aa50*/  BRA `(.L_x_2228) ;  /* 0xffffff3c00047947 */ /* 0x000fea000383ffff */
.L_x_1955:
[----:B------:R-:W-:Y:S01]  /*2aa60*/  IMAD.MOV.U32 R13, RZ, RZ, R4 ;  /* 0x000000ffff0d7224 */ /* 0x000fe200078e0004 */
[----:B------:R-:W-:Y:S01]  /*2aa70*/  MOV R12, RZ ;  /* 0x000000ff000c7202 */ /* 0x000fe20000000f00 */
[----:B------:R-:W-:Y:S02]  /*2aa80*/  IMAD.MOV.U32 R11, RZ, RZ, 0x1c1f ;  /* 0x00001c1fff0b7424 */ /* 0x000fe400078e00ff */
[----:B------:R-:W-:-:S07]  /*2aa90*/  IMAD.MOV.U32 R15, RZ, RZ, -0x1 ;  /* 0xffffffffff0f7424 */ /* 0x000fce00078e00ff */
[----:B------:R-:W-:Y:S05]  /*2aaa0*/  WARPSYNC.COLLECTIVE R15, `(.L_x_2229) ;  /* 0x000000000f087348 */ /* 0x000fea0003c00000 */
[----:B------:R0:W1:Y:S02]  /*2aab0*/  SHFL.IDX P6, R14, R13, R12, R11 ;  /* 0x0000000c0d0e7389 */ /* 0x00006400000c000b */
[----:B01----:R-:W-:Y:S01]  /*2aac0*/  ENDCOLLECTIVE ;  /* 0x000000000000791b */ /* 0x003fe20003800000 */
.L_x_2229:
[----:B------:R-:W-:Y:S02]  /*2aad0*/  IMAD.MOV.U32 R13, RZ, RZ, R3 ;  /* 0x000000ffff0d7224 */ /* 0x000fe400078e0003 */
[----:B------:R-:W-:-:S07]  /*2aae0*/  IMAD.MOV.U32 R0, RZ, RZ, R14 ;  /* 0x000000ffff007224 */ /* 0x000fce00078e000e */
[----:B------:R-:W-:Y:S05]  /*2aaf0*/  WARPSYNC.COLLECTIVE R15, `(.L_x_2230) ;  /* 0x000000000f087348 */ /* 0x000fea0003c00000 */
[----:B------:R0:W1:Y:S02]  /*2ab00*/  SHFL.IDX P6, R14, R13, R12, R11 ;  /* 0x0000000c0d0e7389 */ /* 0x00006400000c000b */
[----:B01----:R-:W-:Y:S01]  /*2ab10*/  ENDCOLLECTIVE ;  /* 0x000000000000791b */ /* 0x003fe20003800000 */
.L_x_2230:
[----:B------:R-:W-:Y:S05]  /*2ab20*/  BRA `(.L_x_2231) ;  /* 0xffffff4000047947 */ /* 0x000fea000383ffff */
.L_x_1958:
        /* <DEDUP_REMOVED lines=8> */
.L_x_2233:
[----:B------:R-:W-:Y:S05]  /*2abb0*/  BSYNC B1 ;  /* 0x0000000000017941 */ /* 0x000fea0003800000 */
.L_x_2232:
        /* <DEDUP_REMOVED lines=8> */
.L_x_2234:
[----:B------:R-:W-:Y:S05]  /*2ac40*/  BRA `(.L_x_2235) ;  /* 0xffffff4400047947 */ /* 0x000fea000383ffff */
.L_x_1962:
[----:B------:R-:W-:Y:S02]  /*2ac50*/  IMAD.MOV.U32 R13, RZ, RZ, R4 ;  /* 0x000000ffff0d7224 */ /* 0x000fe400078e0004 */
[----:B------:R-:W-:Y:S02]  /*2ac60*/  IMAD.MOV.U32 R12, RZ, RZ, RZ ;  /* 0x000000ffff0c7224 */ /* 0x000fe400078e00ff */
[----:B------:R-:W-:Y:S02]  /*2ac70*/  IMAD.MOV.U32 R11, RZ, RZ, 0x181f ;  /* 0x0000181fff0b7424 */ /* 0x000fe400078e00ff */
[----:B------:R-:W-:-:S07]  /*2ac80*/  IMAD.MOV.U32 R15, RZ, RZ, -0x1 ;  /* 0xffffffffff0f7424 */ /* 0x000fce00078e00ff */
[----:B0--3--:R-:W-:Y:S05]  /*2ac90*/  WARPSYNC.COLLECTIVE R15, `(.L_x_2236) ;  /* 0x000000000f087348 */ /* 0x009fea0003c00000 */
[----:B------:R1:W2:Y:S02]  /*2aca0*/  SHFL.IDX P6, R14, R13, R12, R11 ;  /* 0x0000000c0d0e7389 */ /* 0x0002a400000c000b */
[----:B0123--:R-:W-:Y:S01]  /*2acb0*/  ENDCOLLECTIVE ;  /* 0x000000000000791b */ /* 0x00ffe20003800000 */
.L_x_2236:
[----:B------:R-:W-:Y:S01]  /*2acc0*/  IMAD.MOV.U32 R13, RZ, RZ, R0 ;  /* 0x000000ffff0d7224 */ /* 0x000fe200078e0000 */
[----:B------:R-:W-:-:S07]  /*2acd0*/  MOV R3, R14 ;  /* 0x0000000e00037202 */ /* 0x000fce0000000f00 */
[----:B------:R-:W-:Y:S05]  /*2ace0*/  WARPSYNC.COLLECTIVE R15, `(.L_x_2237) ;  /* 0x000000000f087348 */ /* 0x000fea0003c00000 */
[----:B------:R0:W1:Y:S02]  /*2acf0*/  SHFL.IDX P6, R14, R13, R12, R11 ;  /* 0x0000000c0d0e7389 */ /* 0x00006400000c000b */
[----:B01----:R-:W-:Y:S01]  /*2ad00*/  ENDCOLLECTIVE ;  /* 0x000000000000791b */ /* 0x003fe20003800000 */
.L_x_2237:
[----:B------:R-:W-:Y:S05]  /*2ad10*/  BRA `(.L_x_2238) ;  /* 0xffffff5000007947 */ /* 0x000fea000383ffff */
.L_x_1965:
[----:B------:R-:W-:Y:S01]  /*2ad20*/  BSSY B1, `(.L_x_2239) ;  /* 0x0000008000017945 */ /* 0x000fe20003800000 */
[----:B------:R-:W-:Y:S02]  /*2ad30*/  IMAD.MOV.U32 R13, RZ, RZ, R4 ;  /* 0x000000ffff0d7224 */ /* 0x000fe400078e0004 */
[----:B------:R-:W-:Y:S02]  /*2ad40*/  IMAD.MOV.U32 R12, RZ, RZ, 0x1 ;  /* 0x00000001ff0c7424 */ /* 0x000fe400078e00ff */
[----:B------:R-:W-:Y:S02]  /*2ad50*/  IMAD.MOV.U32 R11, RZ, RZ, 0x181f ;  /* 0x0000181fff0b7424 */ /* 0x000fe400078e00ff */
[----:B--2---:R-:W-:-:S07]  /*2ad60*/  IMAD.MOV.U32 R15, RZ, RZ, -0x1 ;  /* 0xffffffffff0f7424 */ /* 0x004fce00078e00ff */
[----:B01-34-:R-:W-:Y:S05]  /*2ad70*/  WARPSYNC.COLLECTIVE R15, `(.L_x_2240) ;  /* 0x000000000f087348 */ /* 0x01bfea0003c00000 */
[----:B----4-:R2:W4:Y:S02]  /*2ad80*/  SHFL.IDX P6, R14, R13, R12, R11 ;  /* 0x0000000c0d0e7389 */ /* 0x01052400000c000b */
[----:B01234-:R-:W-:Y:S01]  /*2ad90*/  ENDCOLLECTIVE ;  /* 0x000000000000791b */ /* 0x01ffe20003800000 */
.L_x_2240:
[----:B------:R-:W-:Y:S05]  /*2ada0*/  BSYNC B1 ;  /* 0x0000000000017941 */ /* 0x000fea0003800000 */
.L_x_2239:
        /* <DEDUP_REMOVED lines=8> */
.L_x_2241:
[----:B------:R-:W-:Y:S05]  /*2ae30*/  BRA `(.L_x_2242) ;  /* 0xffffff5000007947 */ /* 0x000fea000383ffff */
.L_x_1968:
        /* <DEDUP_REMOVED lines=8> */
.L_x_2244:
[----:B------:R-:W-:Y:S05]  /*2aec0*/  BSYNC B1 ;  /* 0x0000000000017941 */ /* 0x000fea0003800000 */
.L_x_2243:
        /* <DEDUP_REMOVED lines=8> */
.L_x_2245:
[----:B------:R-:W-:Y:S05]  /*2af50*/  BRA `(.L_x_2246) ;  /* 0xffffff5000007947 */ /* 0x000fea000383ffff */
.L_x_1971:
[----:B------:R-:W-:Y:S01]  /*2af60*/  BSSY B1, `(.L_x_2247) ;  /* 0x0000008000017945 */ /* 0x000fe20003800000 */
[----:B------:R-:W-:Y:S02]  /*2af70*/  IMAD.MOV.U32 R13, RZ, RZ, R4 ;  /* 0x000000ffff0d7224 */ /* 0x000fe400078e0004 */
[----:B------:R-:W-:Y:S02]  /*2af80*/  IMAD.MOV.U32 R12, RZ, RZ, 0x3 ;  /* 0x00000003ff0c7424 */ /* 0x000fe400078e00ff */
[----:B------:R-:W-:Y:S02]  /*2af90*/  IMAD.MOV.U32 R11, RZ, RZ, 0x181f ;  /* 0x0000181fff0b7424 */ /* 0x000fe400078e00ff */
[----:B0-----:R-:W-:-:S07]  /*2afa0*/  IMAD.MOV.U32 R15, RZ, RZ, -0x1 ;  /* 0xffffffffff0f7424 */ /* 0x001fce00078e00ff */
[----:B-1234-:R-:W-:Y:S05]  /*2afb0*/  WARPSYNC.COLLECTIVE R15, `(.L_x_2248) ;  /* 0x000000000f087348 */ /* 0x01efea0003c00000 */
[----:B------:R0:W0:Y:S02]  /*2afc0*/  SHFL.IDX P6, R14, R13, R12, R11 ;  /* 0x0000000c0d0e7389 */ /* 0x00002400000c000b */
[----:B01234-:R-:W-:Y:S01]  /*2afd0*/  ENDCOLLECTIVE ;  /* 0x000000000000791b */ /* 0x01ffe20003800000 */
.L_x_2248:
[----:B------:R-:W-:Y:S05]  /*2afe0*/  BSYNC B1 ;  /* 0x0000000000017941 */ /* 0x000fea0003800000 */
.L_x_2247:
        /* <DEDUP_REMOVED lines=8> */
.L_x_2249:
[----:B------:R-:W-:Y:S05]  /*2b070*/  BRA `(.L_x_2250) ;  /* 0xffffff5000007947 */ /* 0x000fea000383ffff */
.L_x_1998:
[----:B------:R-:W0:Y:S01]  /*2b080*/  S2R R12, SR_TID.X ;  /* 0x00000000000c7919 */ /* 0x000e220000002100 */
[----:B------:R-:W-:Y:S01]  /*2b090*/  BSSY B1, `(.L_x_2251) ;  /* 0x000000a000017945 */ /* 0x000fe20003800000 */
[----:B------:R-:W-:Y:S02]  /*2b0a0*/  IMAD.MOV.U32 R11, RZ, RZ, 0x1f ;  /* 0x0000001fff0b7424 */ /* 0x000fe400078e00ff */
[----:B------:R-:W-:Y:S01]  /*2b0b0*/  IMAD.MOV.U32 R15, RZ, RZ, -0x1 ;  /* 0xffffffffff0f7424 */ /* 0x000fe200078e00ff */
[----:B0-----:R-:W-:-:S04]  /*2b0c0*/  SHF.R.U32.HI R12, RZ, 0x5, R12 ;  /* 0x00000005ff0c7819 */ /* 0x001fc8000001160c */
[----:B------:R-:W-:-:S05]  /*2b0d0*/  LOP3.LUT R12, R12, 0x3, RZ, 0xc0, !PT ;  /* 0x000000030c0c7812 */ /* 0x000fca00078ec0ff */
[----:B------:R-:W-:Y:S01]  /*2b0e0*/  IMAD.MOV.U32 R13, RZ, RZ, R12 ;  /* 0x000000ffff0d7224 */ /* 0x000fe200078e000c */
[----:B------:R-:W-:-:S07]  /*2b0f0*/  MOV R12, RZ ;  /* 0x000000ff000c7202 */ /* 0x000fce0000000f00 */
[----:B------:R-:W-:Y:S05]  /*2b100*/  WARPSYNC.COLLECTIVE R15, `(.L_x_2252) ;  /* 0x000000000f087348 */ /* 0x000fea0003c00000 */
[----:B------:R0:W1:Y:S02]  /*2b110*/  SHFL.IDX P6, R14, R13, R12, R11 ;  /* 0x0000000c0d0e7389 */ /* 0x00006400000c000b */
[----:B01----:R-:W-:Y:S01]  /*2b120*/  ENDCOLLECTIVE ;  /* 0x000000000000791b */ /* 0x003fe20003800000 */
.L_x_2252:
[----:B------:R-:W-:Y:S05]  /*2b130*/  BSYNC B1 ;  /* 0x0000000000017941 */ /* 0x000fea0003800000 */
.L_x_2251:
[----:B------:R-:W-:Y:S05]  /*2b140*/  BRA `(.L_x_2253) ;  /* 0xffffff6c00a07947 */ /* 0x000fea000383ffff */
.L_x_2000:
[----:B------:R-:W-:Y:S01]  /*2b150*/  BSSY B1, `(.L_x_2254) ;  /* 0x0000006000017945 */ /* 0x000fe20003800000 */
[----:B------:R-:W-:-:S07]  /*2b160*/  IMAD.MOV.U32 R15, RZ, RZ, -0x1 ;  /* 0xffffffffff0f7424 */ /* 0x000fce00078e00ff */
[----:B0-----:R-:W-:Y:S05]  /*2b170*/  WARPSYNC.COLLECTIVE R15, `(.L_x_2255) ;  /* 0x000000000f0c7348 */ /* 0x001fea0003c00000 */
[----:B------:R-:W-:Y:S02]  /*2b180*/  ELECT P6, UR62, PT ;  /* 0x00000000003e782f */ /* 0x000fe400038c0000 */
[----:B------:R-:W-:Y:S01]  /*2b190*/  MOV R14, UR62 ;  /* 0x0000003e000e7c02 */ /* 0x000fe20008000f00 */
[----:B0-----:R-:W-:Y:S10]  /*2b1a0*/  ENDCOLLECTIVE ;  /* 0x000000000000791b */ /* 0x001ff40003800000 */
.L_x_2255:
[----:B------:R-:W-:Y:S05]  /*2b1b0*/  BSYNC B1 ;  /* 0x0000000000017941 */ /* 0x000fea0003800000 */
.L_x_2254:
[----:B------:R-:W-:Y:S05]  /*2b1c0*/  BRA `(.L_x_1999) ;  /* 0xffffff6c00987947 */ /* 0x000fea000383ffff */
.L_x_2002:
[----:B0-----:R0:W1:Y:S02]  /*2b1d0*/  SYNCS.PHASECHK.TRANS64.TRYWAIT P0, [R22+URZ+0x28820], R3 ;  /* 0x02882003160075a7 */ /* 0x001064000800017f */
[----:B-1----:R-:W-:Y:S05]  /*2b1e0*/  @!P0 NANOSLEEP.SYNCS 0x989680 ;  /* 0x009896800000895d */ /* 0x002fea0003900000 */
[----:B------:R-:W1:Y:S02]  /*2b1f0*/  @!P0 SYNCS.PHASECHK.TRANS64 P0, [R22+URZ+0x28820], R3 ;  /* 0x02882003160085a7 */ /* 0x000e64000800007f */
[----:B-1----:R-:W-:Y:S05]  /*2b200*/  @!P0 BRA `(.L_x_2002) ;  /* 0xfffffffc00f08947 */ /* 0x002fea000383ffff */
[----:B------:R-:W-:Y:S05]  /*2b210*/  BRA `(.L_x_2256) ;  /* 0xffffff6c00a87947 */ /* 0x000fea000383ffff */
.L_x_2006:
[----:B0-----:R0:W1:Y:S02]  /*2b220*/  SYNCS.PHASECHK.TRANS64.TRYWAIT P0, [R3+URZ+0x288a0], R7 ;  /* 0x0288a007030075a7 */ /* 0x001064000800017f */
[----:B-1----:R-:W-:Y:S05]  /*2b230*/  @!P0 NANOSLEEP.SYNCS 0x989680 ;  /* 0x009896800000895d */ /* 0x002fea0003900000 */
[----:B------:R-:W1:Y:S02]  /*2b240*/  @!P0 SYNCS.PHASECHK.TRANS64 P0, [R3+URZ+0x288a0], R7 ;  /* 0x0288a007030085a7 */ /* 0x000e64000800007f */
[----:B-1----:R-:W-:Y:S05]  /*2b250*/  @!P0 BRA `(.L_x_2006) ;  /* 0xfffffffc00f08947 */ /* 0x002fea000383ffff */
[----:B------:R-:W-:Y:S05]  /*2b260*/  BRA `(.L_x_2257) ;  /* 0xffffff6c00c07947 */ /* 0x000fea000383ffff */
.L_x_2012:
[----:B-1----:R1:W2:Y:S02]  /*2b270*/  SYNCS.PHASECHK.TRANS64.TRYWAIT P0, [R3+URZ+0x288c0], R7 ;  /* 0x0288c007030075a7 */ /* 0x0022a4000800017f */
[----:B--2---:R-:W-:Y:S05]  /*2b280*/  @!P0 NANOSLEEP.SYNCS 0x989680 ;  /* 0x009896800000895d */ /* 0x004fea0003900000 */
[----:B------:R-:W2:Y:S02]  /*2b290*/  @!P0 SYNCS.PHASECHK.TRANS64 P0, [R3+URZ+0x288c0], R7 ;  /* 0x0288c007030085a7 */ /* 0x000ea4000800007f */
[----:B--2---:R-:W-:Y:S05]  /*2b2a0*/  @!P0 BRA `(.L_x_2012) ;  /* 0xfffffffc00f08947 */ /* 0x004fea000383ffff */
[----:B------:R-:W-:Y:S05]  /*2b2b0*/  BRA `(.L_x_2258) ;  /* 0xffffff7000807947 */ /* 0x000fea000383ffff */
.L_x_2020:
[----:B0-----:R0:W1:Y:S02]  /*2b2c0*/  SYNCS.PHASECHK.TRANS64.TRYWAIT P1, [R11+URZ+0x288a0], R2 ;  /* 0x0288a0020b0075a7 */ /* 0x001064000802017f */
[----:B-1----:R-:W-:Y:S05]  /*2b2d0*/  @!P1 NANOSLEEP.SYNCS 0x989680 ;  /* 0x009896800000995d */ /* 0x002fea0003900000 */
[----:B------:R-:W1:Y:S02]  /*2b2e0*/  @!P1 SYNCS.PHASECHK.TRANS64 P1, [R11+URZ+0x288a0], R2 ;  /* 0x0288a0020b0095a7 */ /* 0x000e64000802007f */
[----:B-1----:R-:W-:Y:S05]  /*2b2f0*/  @!P1 BRA `(.L_x_2020) ;  /* 0xfffffffc00f09947 */ /* 0x002fea000383ffff */
[----:B------:R-:W-:Y:S05]  /*2b300*/  BRA `(.L_x_2259) ;  /* 0xffffff74007c7947 */ /* 0x000fea000383ffff */
.L_x_2026:
[----:B-1----:R1:W2:Y:S02]  /*2b310*/  SYNCS.PHASECHK.TRANS64.TRYWAIT P1, [R11+URZ+0x288c0], R2 ;  /* 0x0288c0020b0075a7 */ /* 0x0022a4000802017f */
[----:B--2---:R-:W-:Y:S05]  /*2b320*/  @!P1 NANOSLEEP.SYNCS 0x989680 ;  /* 0x009896800000995d */ /* 0x004fea0003900000 */
[----:B------:R-:W2:Y:S02]  /*2b330*/  @!P1 SYNCS.PHASECHK.TRANS64 P1, [R11+URZ+0x288c0], R2 ;  /* 0x0288c0020b0095a7 */ /* 0x000ea4000802007f */
[----:B--2---:R-:W-:Y:S05]  /*2b340*/  @!P1 BRA `(.L_x_2026) ;  /* 0xfffffffc00f09947 */ /* 0x004fea000383ffff */
[----:B------:R-:W-:Y:S05]  /*2b350*/  BRA `(.L_x_2260) ;  /* 0xffffff7800347947 */ /* 0x000fea000383ffff */
.L_x_2050:
        /* <DEDUP_REMOVED lines=8> */
[----:B-----5:R-:W-:Y:S05]  /*2b3e0*/  WARPSYNC.COLLECTIVE R15, `(.L_x_2262) ;  /* 0x000000000f087348 */ /* 0x020fea0003c00000 */
[----:B------:R0:W1:Y:S02]  /*2b3f0*/  SHFL.IDX P6, R14, R13, R12, R11 ;  /* 0x0000000c0d0e7389 */ /* 0x00006400000c000b */
[----:B01---5:R-:W-:Y:S01]  /*2b400*/  ENDCOLLECTIVE ;  /* 0x000000000000791b */ /* 0x023fe20003800000 */
.L_x_2262:
[----:B------:R-:W-:Y:S05]  /*2b410*/  BSYNC B0 ;  /* 0x0000000000007941 */ /* 0x000fea0003800000 */
.L_x_2261:
[----:B------:R-:W-:Y:S05]  /*2b420*/  BRA `(.L_x_2263) ;  /* 0xffffff8800887947 */ /* 0x000fea000383ffff */
.L_x_2053:
[----:B0-----:R0:W1:Y:S02]  /*2b430*/  SYNCS.PHASECHK.TRANS64.TRYWAIT P0, [R7+URZ+0x28840], R2 ;  /* 0x02884002070075a7 */ /* 0x001064000800017f */
[----:B-1----:R-:W-:Y:S05]  /*2b440*/  @!P0 NANOSLEEP.SYNCS 0x989680 ;  /* 0x009896800000895d */ /* 0x002fea0003900000 */
[----:B------:R-:W1:Y:S02]  /*2b450*/  @!P0 SYNCS.PHASECHK.TRANS64 P0, [R7+URZ+0x28840], R2 ;  /* 0x02884002070085a7 */ /* 0x000e64000800007f */
[----:B-1----:R-:W-:Y:S05]  /*2b460*/  @!P0 BRA `(.L_x_2053) ;  /* 0xfffffffc00f08947 */ /* 0x002fea000383ffff */
[----:B------:R-:W-:Y:S05]  /*2b470*/  BRA `(.L_x_2264) ;  /* 0xffffff8800d87947 */ /* 0x000fea000383ffff */
.L_x_2054:
        /* <DEDUP_REMOVED lines=8> */
.L_x_2266:
[----:B------:R-:W-:Y:S05]  /*2b500*/  BSYNC B0 ;  /* 0x0000000000007941 */ /* 0x000fea0003800000 */
.L_x_2265:
[----:B------:R-:W-:Y:S01]  /*2b510*/  IMAD.MOV.U32 R13, RZ, RZ, R4 ;  /* 0x000000ffff0d7224 */ /* 0x000fe200078e0004 */
[----:B------:R-:W-:Y:S01]  /*2b520*/  MOV R2, R14 ;  /* 0x0000000e00027202 */ /* 0x000fe20000000f00 */
[----:B------:R-:W-:Y:S02]  /*2b530*/  IMAD.MOV.U32 R12, RZ, RZ, RZ ;  /* 0x000000ffff0c7224 */ /* 0x000fe400078e00ff */
[----:B------:R-:W-:Y:S02]  /*2b540*/  IMAD.MOV.U32 R11, RZ, RZ, 0x181f ;  /* 0x0000181fff0b7424 */ /* 0x000fe400078e00ff */
[----:B------:R-:W-:Y:S02]  /*2b550*/  IMAD.MOV.U32 R15, RZ, RZ, -0x1 ;  /* 0xffffffffff0f7424 */ /* 0x000fe400078e00ff */
[----:B------:R-:W-:-:S07]  /*2b560*/  @P0 IMAD R8, R5, 0x2, R22 ;  /* 0x0000000205080824 */ /* 0x000fce00078e0216 */
[----:B------:R-:W-:Y:S05]  /*2b570*/  WARPSYNC.COLLECTIVE R15, `(.L_x_2267) ;  /* 0x000000000f087348 */ /* 0x000fea0003c00000 */
[----:B------:R0:W1:Y:S02]  /*2b580*/  SHFL.IDX P6, R14, R13, R12, R11 ;  /* 0x0000000c0d0e7389 */ /* 0x00006400000c000b */
[----:B01----:R-:W-:Y:S01]  /*2b590*/  ENDCOLLECTIVE ;  /* 0x000000000000791b */ /* 0x003fe20003800000 */
.L_x_2267:
[----:B------:R-:W-:Y:S02]  /*2b5a0*/  IMAD.MOV.U32 R13, RZ, RZ, R0 ;  /* 0x000000ffff0d7224 */ /* 0x000fe400078e0000 */
[----:B------:R-:W-:Y:S02]  /*2b5b0*/  IMAD.MOV.U32 R12, RZ, RZ, 0x1 ;  /* 0x00000001ff0c7424 */ /* 0x000fe400078e00ff */
[----:B------:R-:W-:-:S07]  /*2b5c0*/  IMAD.MOV.U32 R3, RZ, RZ, R14 ;  /* 0x000000ffff037224 */ /* 0x000fce00078e000e */
[----:B------:R-:W-:Y:S05]  /*2b5d0*/  WARPSYNC.COLLECTIVE R15, `(.L_x_2268) ;  /* 0x000000000f087348 */ /* 0x000fea0003c00000 */
[----:B------:R0:W1:Y:S02]  /*2b5e0*/  SHFL.IDX P6, R14, R13, R12, R11 ;  /* 0x0000000c0d0e7389 */ /* 0x00006400000c000b */
[----:B01----:R-:W-:Y:S01]  /*2b5f0*/  ENDCOLLECTIVE ;  /* 0x000000000000791b */ /* 0x003fe20003800000 */
.L_x_2268:
        /* <DEDUP_REMOVED lines=16> */
.L_x_2269:
[----:B------:R-:W-:Y:S02]  /*2b700*/  @P0 IMAD R8, R5, 0x2, R22 ;  /* 0x0000000205080824 */ /* 0x000fe400078e0216 */
[----:B------:R-:W-:Y:S02]  /*2b710*/  IMAD.MOV.U32 R13, RZ, RZ, R0 ;  /* 0x000000ffff0d7224 */ /* 0x000fe400078e0000 */
[----:B------:R-:W-:Y:S01]  /*2b720*/  IMAD.MOV.U32 R12, RZ, RZ, 0x2 ;  /* 0x00000002ff0c7424 */ /* 0x000fe200078e00ff */
[----:B------:R-:W-:-:S07]  /*2b730*/  MOV R3, R14 ;  /* 0x0000000e00037202 */ /* 0x000fce0000000f00 */
[----:B------:R-:W-:Y:S05]  /*2b740*/  WARPSYNC.COLLECTIVE R15, `(.L_x_2270) ;  /* 0x000000000f087348 */ /* 0x000fea0003c00000 */
[----:B------:R0:W1:Y:S02]  /*2b750*/  SHFL.IDX P6, R14, R13, R12, R11 ;  /* 0x0000000c0d0e7389 */ /* 0x00006400000c000b */
[----:B01----:R-:W-:Y:S01]  /*2b760*/  ENDCOLLECTIVE ;  /* 0x000000000000791b */ /* 0x003fe20003800000 */
.L_x_2270:
        /* <DEDUP_REMOVED lines=16> */
.L_x_2271:
[----:B------:R-:W-:Y:S02]  /*2b870*/  @P0 IMAD R8, R5, 0x2, R22 ;  /* 0x0000000205080824 */ /* 0x000fe400078e0216 */
[----:B------:R-:W-:Y:S01]  /*2b880*/  IMAD.MOV.U32 R13, RZ, RZ, R0 ;  /* 0x000000ffff0d7224 */ /* 0x000fe200078e0000 */
[----:B------:R-:W-:Y:S01]  /*2b890*/  MOV R12, 0x3 ;  /* 0x00000003000c7802 */ /* 0x000fe20000000f00 */
[----:B------:R-:W-:-:S07]  /*2b8a0*/  IMAD.MOV.U32 R3, RZ, RZ, R14 ;  /* 0x000000ffff037224 */ /* 0x000fce00078e000e */
[----:B------:R-:W-:Y:S05]  /*2b8b0*/  WARPSYNC.COLLECTIVE R15, `(.L_x_2272) ;  /* 0x000000000f087348 */ /* 0x000fea0003c00000 */
[----:B------:R0:W1:Y:S02]  /*2b8c0*/  SHFL.IDX P6, R14, R13, R12, R11 ;  /* 0x0000000c0d0e7389 */ /* 0x00006400000c000b */
[----:B01----:R-:W-:Y:S01]  /*2b8d0*/  ENDCOLLECTIVE ;  /* 0x000000000000791b */ /* 0x003fe20003800000 */
.L_x_2272:
        /* <DEDUP_REMOVED lines=16> */
.L_x_2273:
[----:B------:R-:W-:Y:S01]  /*2b9e0*/  @P0 LEA R8, R5, R22, 0x1 ;  /* 0x0000001605080211 */ /* 0x000fe200078e08ff */
[----:B------:R-:W-:Y:S02]  /*2b9f0*/  IMAD.MOV.U32 R13, RZ, RZ, R0 ;  /* 0x000000ffff0d7224 */ /* 0x000fe400078e0000 */
[----:B------:R-:W-:Y:S02]  /*2ba00*/  IMAD.MOV.U32 R12, RZ, RZ, 0x4 ;  /* 0x00000004ff0c7424 */ /* 0x000fe400078e00ff */
[----:B------:R-:W-:-:S07]  /*2ba10*/  IMAD.MOV.U32 R3, RZ, RZ, R14 ;  /* 0x000000ffff037224 */ /* 0x000fce00078e000e */
[----:B------:R-:W-:Y:S05]  /*2ba20*/  WARPSYNC.COLLECTIVE R15, `(.L_x_2274) ;  /* 0x000000000f087348 */ /* 0x000fea0003c00000 */
[----:B------:R0:W1:Y:S02]  /*2ba30*/  SHFL.IDX P6, R14, R13, R12, R11 ;  /* 0x0000000c0d0e7389 */ /* 0x00006400000c000b */
[----:B01----:R-:W-:Y:S01]  /*2ba40*/  ENDCOLLECTIVE ;  /* 0x000000000000791b */ /* 0x003fe20003800000 */
.L_x_2274:
        /* <DEDUP_REMOVED lines=16> */
.L_x_2275:
[----:B------:R-:W-:Y:S02]  /*2bb50*/  @P0 IMAD R8, R5, 0x2, R22 ;  /* 0x0000000205080824 */ /* 0x000fe400078e0216 */
[----:B------:R-:W-:Y:S02]  /*2bb60*/  IMAD.MOV.U32 R13, RZ, RZ, R0 ;  /* 0x000000ffff0d7224 */ /* 0x000fe400078e0000 */
[----:B------:R-:W-:Y:S01]  /*2bb70*/  IMAD.MOV.U32 R12, RZ, RZ, 0x5 ;  /* 0x00000005ff0c7424 */ /* 0x000fe200078e00ff */
[----:B------:R-:W-:-:S07]  /*2bb80*/  MOV R3, R14 ;  /* 0x0000000e00037202 */ /* 0x000fce0000000f00 */
[----:B------:R-:W-:Y:S05]  /*2bb90*/  WARPSYNC.COLLECTIVE R15, `(.L_x_2276) ;  /* 0x000000000f087348 */ /* 0x000fea0003c00000 */
[----:B------:R0:W1:Y:S02]  /*2bba0*/  SHFL.IDX P6, R14, R13, R12, R11 ;  /* 0x0000000c0d0e7389 */ /* 0x00006400000c000b */
[----:B01----:R-:W-:Y:S01]  /*2bbb0*/  ENDCOLLECTIVE ;  /* 0x000000000000791b */ /* 0x003fe20003800000 */
.L_x_2276:
        /* <DEDUP_REMOVED lines=16> */
.L_x_2277:
[----:B------:R-:W-:Y:S01]  /*2bcc0*/  @P0 IMAD R8, R5, 0x2, R22 ;  /* 0x0000000205080824 */ /* 0x000fe200078e0216 */
[----:B------:R-:W-:Y:S01]  /*2bcd0*/  MOV R13, R0 ;  /* 0x00000000000d7202 */ /* 0x000fe20000000f00 */
[----:B------:R-:W-:Y:S02]  /*2bce0*/  IMAD.MOV.U32 R12, RZ, RZ, 0x6 ;  /* 0x00000006ff0c7424 */ /* 0x000fe400078e00ff */
[----:B------:R-:W-:-:S07]  /*2bcf0*/  IMAD.MOV.U32 R3, RZ, RZ, R14 ;  /* 0x000000ffff037224 */ /* 0x000fce00078e000e */
[----:B------:R-:W-:Y:S05]  /*2bd00*/  WARPSYNC.COLLECTIVE R15, `(.L_x_2278) ;  /* 0x000000000f087348 */ /* 0x000fea0003c00000 */
[----:B------:R0:W1:Y:S02]  /*2bd10*/  SHFL.IDX P6, R14, R13, R12, R11 ;  /* 0x0000000c0d0e7389 */ /* 0x00006400000c000b */
[----:B01----:R-:W-:Y:S01]  /*2bd20*/  ENDCOLLECTIVE ;  /* 0x000000000000791b */ /* 0x003fe20003800000 */
.L_x_2278:
        /* <DEDUP_REMOVED lines=16> */
.L_x_2279:
[----:B------:R-:W-:Y:S02]  /*2be30*/  @P0 IMAD R8, R5, 0x2, R22 ;  /* 0x0000000205080824 */ /* 0x000fe400078e0216 */
[----:B------:R-:W-:Y:S02]  /*2be40*/  IMAD.MOV.U32 R13, RZ, RZ, R0 ;  /* 0x000000ffff0d7224 */ /* 0x000fe400078e0000 */
[----:B------:R-:W-:Y:S02]  /*2be50*/  IMAD.MOV.U32 R12, RZ, RZ, 0x7 ;  /* 0x00000007ff0c7424 */ /* 0x000fe400078e00ff */
[----:B------:R-:W-:-:S07]  /*2be60*/  IMAD.MOV.U32 R3, RZ, RZ, R14 ;  /* 0x000000ffff037224 */ /* 0x000fce00078e000e */
[----:B------:R-:W-:Y:S05]  /*2be70*/  WARPSYNC.COLLECTIVE R15, `(.L_x_2280) ;  /* 0x000000000f087348 */ /* 0x000fea0003c00000 */
[----:B------:R0:W1:Y:S02]  /*2be80*/  SHFL.IDX P6, R14, R13, R12, R11 ;  /* 0x0000000c0d0e7389 */ /* 0x00006400000c000b */
[----:B01----:R-:W-:Y:S01]  /*2be90*/  ENDCOLLECTIVE ;  /* 0x000000000000791b */ /* 0x003fe20003800000 */
.L_x_2280:
[----:B------:R-:W-:-:S04]  /*2bea0*/  @P0 LEA R3, P1, R31, R3, 0x1 ;  /* 0x000000031f030211 */ /* 0x000fc800078208ff */
[----:B------:R-:W-:-:S04]  /*2beb0*/  @P0 IADD3.X R2, RZ, R2, RZ, P1, !PT ;  /* 0x00000002ff020210 */ /* 0x000fc80000ffe4ff */
[----:B------:R-:W-:Y:S02]  /*2bec0*/  @P0 LOP3.LUT R3, R3, R2, RZ, 0x3c, !PT ;  /* 0x0000000203030212 */ /* 0x000fe400078e3cff */
[----:B------:R-:W-:Y:S02]  /*2bed0*/  MOV R13, R4 ;  /* 0x00000004000d7202 */ /* 0x000fe40000000f00 */
        /* <DEDUP_REMOVED lines=10> */
.L_x_2281:
[----:B------:R-:W-:Y:S01]  /*2bf80*/  @!PT LDS RZ, [RZ] ;  /* 0x00000000fffff984 */ /* 0x000fe20000000800 */
[----:B------:R-:W-:Y:S01]  /*2bf90*/  @!PT LDS RZ, [RZ] ;  /* 0x00000000fffff984 */ /* 0x000fe20000000800 */
[----:B------:R-:W-:Y:S01]  /*2bfa0*/  @!PT LDS RZ, [RZ] ;  /* 0x00000000fffff984 */ /* 0x000fe20000000800 */
[----:B------:R0:W-:Y:S02]  /*2bfb0*/  @P0 LDGSTS.E.BYPASS.LTC128B.128 [R8+0x1f400], desc[UR54][R2.64+0x80], !P2 ;  /* 0x1f40008002080fae */ /* 0x0001e4000d101d76 */
[----:B0-----:R-:W-:Y:S01]  /*2bfc0*/  IMAD.MOV.U32 R2, RZ, RZ, R14 ;  /* 0x000000ffff027224 */ /* 0x001fe200078e000e */
[----:B------:R-:W-:Y:S06]  /*2bfd0*/  BRA `(.L_x_2282) ;  /* 0xffffff8400a87947 */ /* 0x000fec000383ffff */
.L_x_2059:
[----:B------:R-:W-:Y:S01]  /*2bfe0*/  IMAD.MOV.U32 R13, RZ, RZ, R4 ;  /* 0x000000ffff0d7224 */ /* 0x000fe200078e0004 */
[----:B------:R-:W-:Y:S01]  /*2bff0*/  MOV R15, 0xffffffff ;  /* 0xffffffff000f7802 */ /* 0x000fe20000000f00 */
[----:B------:R-:W-:Y:S02]  /*2c000*/  IMAD.MOV.U32 R12, RZ, RZ, RZ ;  /* 0x000000ffff0c7224 */ /* 0x000fe400078e00ff */
[----:B------:R-:W-:Y:S02]  /*2c010*/  IMAD.MOV.U32 R11, RZ, RZ, 0x181f ;  /* 0x0000181fff0b7424 */ /* 0x000fe400078e00ff */
[----:B------:R-:W-:Y:S02]  /*2c020*/  IMAD R33, R33, R6, RZ ;  /* 0x0000000621217224 */ /* 0x000fe400078e02ff */
[----:B------:R-:W-:-:S07]  /*2c030*/  IMAD.IADD R27, R9, 0x1, R27 ;  /* 0x00000001091b7824 */ /* 0x000fce00078e021b */
[----:B-----5:R-:W-:Y:S05]  /*2c040*/  WARPSYNC.COLLECTIVE R15, `(.L_x_2283) ;  /* 0x000000000f087348 */ /* 0x020fea0003c00000 */
[----:B------:R0:W1:Y:S02]  /*2c050*/  SHFL.IDX P6, R14, R13, R12, R11 ;  /* 0x0000000c0d0e7389 */ /* 0x00006400000c000b */
[----:B01---5:R-:W-:Y:S01]  /*2c060*/  ENDCOLLECTIVE ;  /* 0x000000000000791b */ /* 0x023fe20003800000 */
.L_x_2283:
[C---:B------:R-:W-:Y:S01]  /*2c070*/  VIADD R6, R27.reuse, 0x10 ;  /* 0x000000101b067836 */ /* 0x040fe20000000000 */
[----:B------:R-:W-:Y:S01]  /*2c080*/  ISETP.GE.AND P3, PT, R27, R33, PT ;  /* 0x000000211b00720c */ /* 0x000fe20003f66270 */
[----:B------:R-:W-:Y:S02]  /*2c090*/  IMAD.MOV.U32 R13, RZ, RZ, R0 ;  /* 0x000000ffff0d7224 */ /* 0x000fe400078e0000 */
[----:B------:R-:W-:-:S10]  /*2c0a0*/  IMAD.MOV.U32 R2, RZ, RZ, R14 ;  /* 0x000000ffff027224 */ /* 0x000fd400078e000e */
[----:B------:R-:W-:Y:S05]  /*2c0b0*/  WARPSYNC.COLLECTIVE R15, `(.L_x_2284) ;  /* 0x000000000f087348 */ /* 0x000fea0003c00000 */
[----:B------:R0:W1:Y:S02]  /*2c0c0*/  SHFL.IDX P6, R14, R13, R12, R11 ;  /* 0x0000000c0d0e7389 */ /* 0x00006400000c000b */
[----:B01----:R-:W-:Y:S01]  /*2c0d0*/  ENDCOLLECTIVE ;  /* 0x000000000000791b */ /* 0x003fe20003800000 */
.L_x_2284:
[----:B------:R-:W-:Y:S02]  /*2c0e0*/  IMAD.MOV.U32 R13, RZ, RZ, R4 ;  /* 0x000000ffff0d7224 */ /* 0x000fe400078e0004 */
[----:B------:R-:W-:Y:S01]  /*2c0f0*/  IMAD.MOV.U32 R12, RZ, RZ, 0x1 ;  /* 0x00000001ff0c7424 */ /* 0x000fe200078e00ff */
[----:B------:R-:W-:-:S05]  /*2c100*/  @!P3 LEA R14, P2, R31, R14, 0x1 ;  /* 0x0000000e1f0eb211 */ /* 0x000fca00078408ff */
[----:B------:R-:W-:Y:S01]  /*2c110*/  @!P3 IMAD.X R3, RZ, RZ, R2, P2 ;  /* 0x000000ffff03b224 */ /* 0x000fe200010e0602 */
[----:B------:R-:W-:-:S07]  /*2c120*/  @!P3 MOV R2, R14 ;  /* 0x0000000e0002b202 */ /* 0x000fce0000000f00 */
[----:B------:R-:W-:Y:S05]  /*2c130*/  WARPSYNC.COLLECTIVE R15, `(.L_x_2285) ;  /* 0x000000000f087348 */ /* 0x000fea0003c00000 */
[----:B------:R0:W1:Y:S02]  /*2c140*/  SHFL.IDX P6, R14, R13, R12, R11 ;  /* 0x0000000c0d0e7389 */ /* 0x00006400000c000b */
[----:B01----:R-:W-:Y:S01]  /*2c150*/  ENDCOLLECTIVE ;  /* 0x000000000000791b */ /* 0x003fe20003800000 */
.L_x_2285:
[----:B------:R-:W-:Y:S01]  /*2c160*/  @!PT LDS RZ, [RZ] ;  /* 0x00000000fffff984 */ /* 0x000fe20000000800 */
[----:B------:R-:W-:Y:S01]  /*2c170*/  @!PT LDS RZ, [RZ] ;  /* 0x00000000fffff984 */ /* 0x000fe20000000800 */
[----:B------:R-:W-:Y:S01]  /*2c180*/  @!PT LDS RZ, [RZ] ;  /* 0x00000000fffff984 */ /* 0x000fe20000000800 */
[----:B------:R-:W-:Y:S04]  /*2c190*/  @!P3 LDGSTS.E.BYPASS.LTC128B.128 [R8+0x10400], desc[UR54][R2.64], !P0 ;  /* 0x104000000208bfae */ /* 0x000fe8000c101d76 */
[----:B------:R0:W-:Y:S01]  /*2c1a0*/  @!P3 LDGSTS.E.BYPASS.LTC128B.128 [R8+0x14400], desc[UR54][R2.64+0x80], !P1 ;  /* 0x144000800208bfae */ /* 0x0001e2000c901d76 */
[----:B------:R-:W-:Y:S01]  /*2c1b0*/  ISETP.GE.AND P3, PT, R6, R33, PT ;  /* 0x000000210600720c */ /* 0x000fe20003f66270 */
[----:B------:R-:W-:Y:S01]  /*2c1c0*/  VIADD R6, R27, 0x20 ;  /* 0x000000201b067836 */ /* 0x000fe20000000000 */
[----:B------:R-:W-:Y:S01]  /*2c1d0*/  MOV R13, R0 ;  /* 0x00000000000d7202 */ /* 0x000fe20000000f00 */
[----:B0-----:R-:W-:-:S10]  /*2c1e0*/  IMAD.MOV.U32 R2, RZ, RZ, R14 ;  /* 0x000000ffff027224 */ /* 0x001fd400078e000e */
[----:B------:R-:W-:Y:S05]  /*2c1f0*/  WARPSYNC.COLLECTIVE R15, `(.L_x_2286) ;  /* 0x000000000f087348 */ /* 0x000fea0003c00000 */
[----:B------:R0:W1:Y:S02]  /*2c200*/  SHFL.IDX P6, R14, R13, R12, R11 ;  /* 0x0000000c0d0e7389 */ /* 0x00006400000c000b */
[----:B01----:R-:W-:Y:S01]  /*2c210*/  ENDCOLLECTIVE ;  /* 0x000000000000791b */ /* 0x003fe20003800000 */
.L_x_2286:
        /* <DEDUP_REMOVED lines=8> */
.L_x_2287:
        /* <DEDUP_REMOVED lines=13> */
.L_x_2288:
        /* <DEDUP_REMOVED lines=8> */
.L_x_2289:
[----:B------:R-:W-:-:S05]  /*2c3f0*/  @!P3 IMAD.MOV.U32 R3, RZ, RZ, R5 ;  /* 0x000000ffff03b224 */ /* 0x000fca00078e0005 */
[----:B------:R-:W-:Y:S01]  /*2c400*/  @!PT LDS RZ, [RZ] ;  /* 0x00000000fffff984 */ /* 0x000fe20000000800 */
[----:B------:R-:W-:Y:S01]  /*2c410*/  @!PT LDS RZ, [RZ] ;  /* 0x00000000fffff984 */ /* 0x000fe20000000800 */
[----:B------:R-:W-:Y:S01]  /*2c420*/  @!PT LDS RZ, [RZ] ;  /* 0x00000000fffff984 */ /* 0x000fe20000000800 */
[----:B------:R-:W-:Y:S04]  /*2c430*/  @!P3 LDGSTS.E.BYPASS.LTC128B.128 [R8+0x11400], desc[UR54][R2.64], !P0 ;  /* 0x114000000208bfae */ /* 0x000fe8000c101d76 */
[----:B------:R0:W-:Y:S01]  /*2c440*/  @!P3 LDGSTS.E.BYPASS.LTC128B.128 [R8+0x15400], desc[UR54][R2.64+0x80], !P1 ;  /* 0x154000800208bfae */ /* 0x0001e2000c901d76 */
[----:B------:R-:W-:Y:S02]  /*2c450*/  ISETP.GE.AND P3, PT, R6, R33, PT ;  /* 0x000000210600720c */ /* 0x000fe40003f66270 */
[----:B------:R-:W-:Y:S01]  /*2c460*/  IADD3 R6, R27, 0x40, RZ ;  /* 0x000000401b067810 */ /* 0x000fe20007ffe0ff */
[----:B------:R-:W-:Y:S01]  /*2c470*/  IMAD.MOV.U32 R13, RZ, RZ, R0 ;  /* 0x000000ffff0d7224 */ /* 0x000fe200078e0000 */
[----:B0-----:R-:W-:-:S09]  /*2c480*/  MOV R2, R14 ;  /* 0x0000000e00027202 */ /* 0x001fd20000000f00 */
[----:B------:R-:W-:Y:S05]  /*2c490*/  WARPSYNC.COLLECTIVE R15, `(.L_x_2290) ;  /* 0x000000000f087348 */ /* 0x000fea0003c00000 */
[----:B------:R0:W1:Y:S02]  /*2c4a0*/  SHFL.IDX P6, R14, R13, R12, R11 ;  /* 0x0000000c0d0e7389 */ /* 0x00006400000c000b */
[----:B01----:R-:W-:Y:S01]  /*2c4b0*/  ENDCOLLECTIVE ;  /* 0x000000000000791b */ /* 0x003fe20003800000 */
.L_x_2290:
        /* <DEDUP_REMOVED lines=8> */
.L_x_2291:
        /* <DEDUP_REMOVED lines=13> */
.L_x_2292:
[----:B------:R-:W-:Y:S01]  /*2c610*/  IMAD.MOV.U32 R13, RZ, RZ, R4 ;  /* 0x000000ffff0d7224 */ /* 0x000fe200078e0004 */
[----:B------:R-:W-:Y:S02]  /*2c620*/  MOV R12, 0x5 ;  /* 0x00000005000c7802 */ /* 0x000fe40000000f00 */
[----:B------:R-:W-:-:S04]  /*2c630*/  @!P3 LEA R14, P2, R31, R14, 0x1 ;  /* 0x0000000e1f0eb211 */ /* 0x000fc800078408ff */
[----:B------:R-:W-:Y:S01]  /*2c640*/  @!P3 IADD3.X R5, RZ, R2, RZ, P2, !PT ;  /* 0x00000002ff05b210 */ /* 0x000fe200017fe4ff */
[----:B------:R-:W-:-:S08]  /*2c650*/  @!P3 IMAD.MOV.U32 R2, RZ, RZ, R14 ;  /* 0x000000ffff02b224 */ /* 0x000fd000078e000e */
[----:B------:R-:W-:Y:S05]  /*2c660*/  WARPSYNC.COLLECTIVE R15, `(.L_x_2293) ;  /* 0x000000000f087348 */ /* 0x000fea0003c00000 */
[----:B------:R0:W1:Y:S02]  /*2c670*/  SHFL.IDX P6, R14, R13, R12, R11 ;  /* 0x0000000c0d0e7389 */ /* 0x00006400000c000b */
[----:B01----:R-:W-:Y:S01]  /*2c680*/  ENDCOLLECTIVE ;  /* 0x000000000000791b */ /* 0x003fe20003800000 */
.L_x_2293:
[----:B------:R-:W-:-:S05]  /*2c690*/  @!P3 IMAD.MOV.U32 R3, RZ, RZ, R5 ;  /* 0x000000ffff03b224 */ /* 0x000fca00078e0005 */
[----:B------:R-:W-:Y:S01]  /*2c6a0*/  @!PT LDS RZ, [RZ] ;  /* 0x00000000fffff984 */ /* 0x000fe20000000800 */
[----:B------:R-:W-:Y:S01]  /*2c6b0*/  @!PT LDS RZ, [RZ] ;  /* 0x00000000fffff984 */ /* 0x000fe20000000800 */
[----:B------:R-:W-:Y:S01]  /*2c6c0*/  @!PT LDS RZ, [RZ] ;  /* 0x00000000fffff984 */ /* 0x000fe20000000800 */
[----:B------:R-:W-:Y:S04]  /*2c6d0*/  @!P3 LDGSTS.E.BYPASS.LTC128B.128 [R8+0x12400], desc[UR54][R2.64], !P0 ;  /* 0x124000000208bfae */ /* 0x000fe8000c101d76 */
[----:B------:R0:W-:Y:S01]  /*2c6e0*/  @!P3 LDGSTS.E.BYPASS.LTC128B.128 [R8+0x16400], desc[UR54][R2.64+0x80], !P1 ;  /* 0x164000800208bfae */ /* 0x0001e2000c901d76 */
[----:B------:R-:W-:Y:S01]  /*2c6f0*/  ISETP.GE.AND P3, PT, R6, R33, PT ;  /* 0x000000210600720c */ /* 0x000fe20003f66270 */
[----:B------:R-:W-:Y:S01]  /*2c700*/  IMAD.MOV.U32 R13, RZ, RZ, R0 ;  /* 0x000000ffff0d7224 */ /* 0x000fe200078e0000 */
[----:B------:R-:W-:Y:S01]  /*2c710*/  IADD3 R6, R27, 0x60, RZ ;  /* 0x000000601b067810 */ /* 0x000fe20007ffe0ff */
[----:B0-----:R-:W-:-:S10]  /*2c720*/  IMAD.MOV.U32 R2, RZ, RZ, R14 ;  /* 0x000000ffff027224 */ /* 0x001fd400078e000e */
[----:B------:R-:W-:Y:S05]  /*2c730*/  WARPSYNC.COLLECTIVE R15, `(.L_x_2294) ;  /* 0x000000000f087348 */ /* 0x000fea0003c00000 */
[----:B------:R0:W1:Y:S02]  /*2c740*/  SHFL.IDX P6, R14, R13, R12, R11 ;  /* 0x0000000c0d0e7389 */ /* 0x00006400000c000b */
[----:B01----:R-:W-:Y:S01]  /*2c750*/  ENDCOLLECTIVE ;  /* 0x000000000000791b */ /* 0x003fe20003800000 */
.L_x_2294:
        /* <DEDUP_REMOVED lines=8> */
.L_x_2295:
[----:B------:R-:W-:-:S05]  /*2c7e0*/  @!P3 MOV R3, R5 ;  /* 0x000000050003b202 */ /* 0x000fca0000000f00 */
        /* <DEDUP_REMOVED lines=11> */
.L_x_2296:
        /* <DEDUP_REMOVED lines=8> */
.L_x_2297:
        /* <DEDUP_REMOVED lines=11> */
.L_x_2298:
[----:B------:R-:W-:Y:S05]  /*2c9d0*/  BRA `(.L_x_2299) ;  /* 0xffffff88001c7947 */ /* 0x000fea000383ffff */
.L_x_2064:
[----:B0-----:R0:W1:Y:S02]  /*2c9e0*/  SYNCS.PHASECHK.TRANS64.TRYWAIT P0, [R22+URZ+0x28820], R3 ;  /* 0x02882003160075a7 */ /* 0x001064000800017f */
[----:B-1----:R-:W-:Y:S05]  /*2c9f0*/  @!P0 NANOSLEEP.SYNCS 0x989680 ;  /* 0x009896800000895d */ /* 0x002fea0003900000 */
[----:B------:R-:W1:Y:S02]  /*2ca00*/  @!P0 SYNCS.PHASECHK.TRANS64 P0, [R22+URZ+0x28820], R3 ;  /* 0x02882003160085a7 */ /* 0x000e64000800007f */
[----:B-1----:R-:W-:Y:S05]  /*2ca10*/  @!P0 BRA `(.L_x_2064) ;  /* 0xfffffffc00f08947 */ /* 0x002fea000383ffff */
[----:B------:R-:W-:Y:S05]  /*2ca20*/  BRA `(.L_x_2300) ;  /* 0xffffff8800947947 */ /* 0x000fea000383ffff */
.L_x_2069:
[----:B0-----:R0:W1:Y:S02]  /*2ca30*/  SYNCS.PHASECHK.TRANS64.TRYWAIT P0, [R6+URZ+0x28840], R3 ;  /* 0x02884003060075a7 */ /* 0x001064000800017f */
[----:B-1----:R-:W-:Y:S05]  /*2ca40*/  @!P0 NANOSLEEP.SYNCS 0x989680 ;  /* 0x009896800000895d */ /* 0x002fea0003900000 */
[----:B------:R-:W1:Y:S02]  /*2ca50*/  @!P0 SYNCS.PHASECHK.TRANS64 P0, [R6+URZ+0x28840], R3 ;  /* 0x02884003060085a7 */ /* 0x000e64000800007f */
[----:B-1----:R-:W-:Y:S05]  /*2ca60*/  @!P0 BRA `(.L_x_2069) ;  /* 0xfffffffc00f08947 */ /* 0x002fea000383ffff */
[----:B------:R-:W-:Y:S05]  /*2ca70*/  BRA `(.L_x_2301) ;  /* 0xffffff8c005c7947 */ /* 0x000fea000383ffff */
.L_x_2070:
        /* <DEDUP_REMOVED lines=8> */
.L_x_2303:
[----:B------:R-:W-:Y:S05]  /*2cb00*/  BSYNC B1 ;  /* 0x0000000000017941 */ /* 0x000fea0003800000 */
.L_x_2302:
[----:B------:R-:W-:Y:S01]  /*2cb10*/  IMAD.MOV.U32 R13, RZ, RZ, R7 ;  /* 0x000000ffff0d7224 */ /* 0x000fe200078e0007 */
[----:B------:R-:W-:Y:S01]  /*2cb20*/  MOV R11, 0x181f ;  /* 0x0000181f000b7802 */ /* 0x000fe20000000f00 */
[----:B------:R-:W-:Y:S01]  /*2cb30*/  IMAD.MOV.U32 R12, RZ, RZ, RZ ;  /* 0x000000ffff0c7224 */ /* 0x000fe200078e00ff */
[----:B------:R-:W-:Y:S01]  /*2cb40*/  LEA R8, R8, R22, 0x1 ;  /* 0x0000001608087211 */ /* 0x000fe200078e08ff */
[----:B------:R-:W-:Y:S02]  /*2cb50*/  IMAD.MOV.U32 R15, RZ, RZ, -0x1 ;  /* 0xffffffffff0f7424 */ /* 0x000fe400078e00ff */
[----:B------:R-:W-:Y:S02]  /*2cb60*/  IMAD.MOV.U32 R3, RZ, RZ, R14 ;  /* 0x000000ffff037224 */ /* 0x000fe400078e000e */
[----:B------:R-:W-:-:S07]  /*2cb70*/  IMAD.SHL.U32 R5, R31, 0x2, RZ ;  /* 0x000000021f057824 */ /* 0x000fce00078e00ff */
[----:B------:R-:W-:Y:S05]  /*2cb80*/  WARPSYNC.COLLECTIVE R15, `(.L_x_2304) ;  /* 0x000000000f087348 */ /* 0x000fea0003c00000 */
[----:B------:R0:W1:Y:S02]  /*2cb90*/  SHFL.IDX P6, R14, R13, R12, R11 ;  /* 0x0000000c0d0e7389 */ /* 0x00006400000c000b */
[----:B01----:R-:W-:Y:S01]  /*2cba0*/  ENDCOLLECTIVE ;  /* 0x000000000000791b */ /* 0x003fe20003800000 */
.L_x_2304:
[----:B------:R-:W-:Y:S02]  /*2cbb0*/  IMAD.MOV.U32 R13, RZ, RZ, R9 ;  /* 0x000000ffff0d7224 */ /* 0x000fe400078e0009 */
[----:B------:R-:W-:Y:S02]  /*2cbc0*/  IMAD.MOV.U32 R12, RZ, RZ, 0x1 ;  /* 0x00000001ff0c7424 */ /* 0x000fe400078e00ff */
[----:B------:R-:W-:-:S07]  /*2cbd0*/  IMAD.MOV.U32 R2, RZ, RZ, R14 ;  /* 0x000000ffff027224 */ /* 0x000fce00078e000e */
[----:B------:R-:W-:Y:S05]  /*2cbe0*/  WARPSYNC.COLLECTIVE R15, `(.L_x_2305) ;  /* 0x000000000f087348 */ /* 0x000fea0003c00000 */
[----:B------:R0:W1:Y:S02]  /*2cbf0*/  SHFL.IDX P6, R14, R13, R12, R11 ;  /* 0x0000000c0d0e7389 */ /* 0x00006400000c000b */
[----:B01----:R-:W-:Y:S01]  /*2cc00*/  ENDCOLLECTIVE ;  /* 0x000000000000791b */ /* 0x003fe20003800000 */
.L_x_2305:
        /* <DEDUP_REMOVED lines=12> */
.L_x_2306:
[----:B------:R-:W-:Y:S02]  /*2ccd0*/  IMAD.MOV.U32 R13, RZ, RZ, R9 ;  /* 0x000000ffff0d7224 */ /* 0x000fe400078e0009 */
[----:B------:R-:W-:Y:S01]  /*2cce0*/  IMAD.MOV.U32 R12, RZ, RZ, 0x2 ;  /* 0x00000002ff0c7424 */ /* 0x000fe200078e00ff */
[----:B------:R-:W-:-:S07]  /*2ccf0*/  MOV R2, R14 ;  /* 0x0000000e00027202 */ /* 0x000fce0000000f00 */
[----:B------:R-:W-:Y:S05]  /*2cd00*/  WARPSYNC.COLLECTIVE R15, `(.L_x_2307) ;  /* 0x000000000f087348 */ /* 0x000fea0003c00000 */
[----:B------:R0:W1:Y:S02]  /*2cd10*/  SHFL.IDX P6, R14, R13, R12, R11 ;  /* 0x0000000c0d0e7389 */ /* 0x00006400000c000b */
[----:B01----:R-:W-:Y:S01]  /*2cd20*/  ENDCOLLECTIVE ;  /* 0x000000000000791b */ /* 0x003fe20003800000 */
.L_x_2307:
        /* <DEDUP_REMOVED lines=12> */
.L_x_2308:
[----:B------:R-:W-:Y:S02]  /*2cdf0*/  IMAD.MOV.U32 R13, RZ, RZ, R9 ;  /* 0x000000ffff0d7224 */ /* 0x000fe400078e0009 */
[----:B------:R-:W-:Y:S02]  /*2ce00*/  IMAD.MOV.U32 R12, RZ, RZ, 0x3 ;  /* 0x00000003ff0c7424 */ /* 0x000fe400078e00ff */
[----:B------:R-:W-:-:S07]  /*2ce10*/  IMAD.MOV.U32 R2, RZ, RZ, R14 ;  /* 0x000000ffff027224 */ /* 0x000fce00078e000e */
[----:B------:R-:W-:Y:S05]  /*2ce20*/  WARPSYNC.COLLECTIVE R15, `(.L_x_2309) ;  /* 0x000000000f087348 */ /* 0x000fea0003c00000 */
[----:B------:R0:W1:Y:S02]  /*2ce30*/  SHFL.IDX P6, R14, R13, R12, R11 ;  /* 0x0000000c0d0e7389 */ /* 0x00006400000c000b */
[----:B01----:R-:W-:Y:S01]  /*2ce40*/  ENDCOLLECTIVE ;  /* 0x000000000000791b */ /* 0x003fe20003800000 */
.L_x_2309:
        /* <DEDUP_REMOVED lines=8> */
[----:B0-----:R-:W-:-:S07]  /*2ced0*/  MOV R3, R14 ;  /* 0x0000000e00037202 */ /* 0x001fce0000000f00 */
[----:B------:R-:W-:Y:S05]  /*2cee0*/  WARPSYNC.COLLECTIVE R15, `(.L_x_2310) ;  /* 0x000000000f087348 */ /* 0x000fea0003c00000 */
[----:B------:R0:W1:Y:S02]  /*2cef0*/  SHFL.IDX P6, R14, R13, R12, R11 ;  /* 0x0000000c0d0e7389 */ /* 0x00006400000c000b */
[----:B01----:R-:W-:Y:S01]  /*2cf00*/  ENDCOLLECTIVE ;  /* 0x000000000000791b */ /* 0x003fe20003800000 */
.L_x_2310:
[----:B------:R-:W-:Y:S01]  /*2cf10*/  IMAD.MOV.U32 R13, RZ, RZ, R9 ;  /* 0x000000ffff0d7224 */ /* 0x000fe200078e0009 */
[----:B------:R-:W-:Y:S01]  /*2cf20*/  MOV R12, 0x4 ;  /* 0x00000004000c7802 */ /* 0x000fe20000000f00 */
[----:B------:R-:W-:-:S07]  /*2cf30*/  IMAD.MOV.U32 R2, RZ, RZ, R14 ;  /* 0x000000ffff027224 */ /* 0x000fce00078e000e */
[----:B------:R-:W-:Y:S05]  /*2cf40*/  WARPSYNC.COLLECTIVE R15, `(.L_x_2311) ;  /* 0x000000000f087348 */ /* 0x000fea0003c00000 */
[----:B------:R0:W1:Y:S02]  /*2cf50*/  SHFL.IDX P6, R14, R13, R12, R11 ;  /* 0x0000000c0d0e7389 */ /* 0x00006400000c000b */
[----:B01----:R-:W-:Y:S01]  /*2cf60*/  ENDCOLLECTIVE ;  /* 0x000000000000791b */ /* 0x003fe20003800000 */
.L_x_2311:
        /* <DEDUP_REMOVED lines=12> */
.L_x_2312:
[----:B------:R-:W-:Y:S01]  /*2d030*/  MOV R13, R9 ;  /* 0x00000009000d7202 */ /* 0x000fe20000000f00 */
[----:B------:R-:W-:Y:S02]  /*2d040*/  IMAD.MOV.U32 R12, RZ, RZ, 0x5 ;  /* 0x00000005ff0c7424 */ /* 0x000fe400078e00ff */
[----:B------:R-:W-:-:S07]  /*2d050*/  IMAD.MOV.U32 R2, RZ, RZ, R14 ;  /* 0x000000ffff027224 */ /* 0x000fce00078e000e */
[----:B------:R-:W-:Y:S05]  /*2d060*/  WARPSYNC.COLLECTIVE R15, `(.L_x_2313) ;  /* 0x000000000f087348 */ /* 0x000fea0003c00000 */
[----:B------:R0:W1:Y:S02]  /*2d070*/  SHFL.IDX P6, R14, R13, R12, R11 ;  /* 0x0000000c0d0e7389 */ /* 0x00006400000c000b */
[----:B01----:R-:W-:Y:S01]  /*2d080*/  ENDCOLLECTIVE ;  /* 0x000000000000791b */ /* 0x003fe20003800000 */
.L_x_2313:
        /* <DEDUP_REMOVED lines=12> */
.L_x_2314:
[----:B------:R-:W-:Y:S02]  /*2d150*/  IMAD.MOV.U32 R13, RZ, RZ, R9 ;  /* 0x000000ffff0d7224 */ /* 0x000fe400078e0009 */
[----:B------:R-:W-:Y:S02]  /*2d160*/  IMAD.MOV.U32 R12, RZ, RZ, 0x6 ;  /* 0x00000006ff0c7424 */ /* 0x000fe400078e00ff */
[----:B------:R-:W-:-:S07]  /*2d170*/  IMAD.MOV.U32 R2, RZ, RZ, R14 ;  /* 0x000000ffff027224 */ /* 0x000fce00078e000e */
[----:B------:R-:W-:Y:S05]  /*2d180*/  WARPSYNC.COLLECTIVE R15, `(.L_x_2315) ;  /* 0x000000000f087348 */ /* 0x000fea0003c00000 */
[----:B------:R0:W1:Y:S02]  /*2d190*/  SHFL.IDX P6, R14, R13, R12, R11 ;  /* 0x0000000c0d0e7389 */ /* 0x00006400000c000b */
[----:B01----:R-:W-:Y:S01]  /*2d1a0*/  ENDCOLLECTIVE ;  /* 0x000000000000791b */ /* 0x003fe20003800000 */
.L_x_2315:
        /* <DEDUP_REMOVED lines=12> */
.L_x_2316:
[----:B------:R-:W-:Y:S02]  /*2d270*/  IMAD.MOV.U32 R13, RZ, RZ, R9 ;  /* 0x000000ffff0d7224 */ /* 0x000fe400078e0009 */
[----:B------:R-:W-:Y:S01]  /*2d280*/  IMAD.MOV.U32 R12, RZ, RZ, 0x7 ;  /* 0x00000007ff0c7424 */ /* 0x000fe200078e00ff */
[----:B------:R-:W-:-:S07]  /*2d290*/  MOV R2, R14 ;  /* 0x0000000e00027202 */ /* 0x000fce0000000f00 */
[----:B------:R-:W-:Y:S05]  /*2d2a0*/  WARPSYNC.COLLECTIVE R15, `(.L_x_2317) ;  /* 0x000000000f087348 */ /* 0x000fea0003c00000 */
[----:B------:R0:W1:Y:S02]  /*2d2b0*/  SHFL.IDX P6, R14, R13, R12, R11 ;  /* 0x0000000c0d0e7389 */ /* 0x00006400000c000b */
[----:B01----:R-:W-:Y:S01]  /*2d2c0*/  ENDCOLLECTIVE ;  /* 0x000000000000791b */ /* 0x003fe20003800000 */
.L_x_2317:
[----:B------:R-:W-:-:S05]  /*2d2d0*/  IADD3 R2, P0, R2, R5, RZ ;  /* 0x0000000502027210 */ /* 0x000fca0007f1e0ff */
[----:B------:R-:W-:-:S05]  /*2d2e0*/  IMAD.X R3, RZ, RZ, R3, P0 ;  /* 0x000000ffff037224 */ /* 0x000fca00000e0603 */
        /* <DEDUP_REMOVED lines=10> */
.L_x_2318:
[----:B------:R-:W-:Y:S01]  /*2d390*/  IMAD.MOV.U32 R2, RZ, RZ, R14 ;  /* 0x000000ffff027224 */ /* 0x000fe200078e000e */
[----:B------:R-:W-:Y:S06]  /*2d3a0*/  BRA `(.L_x_2319) ;  /* 0xffffff8800287947 */ /* 0x000fec000383ffff */
.L_x_2075:
[----:B-1----:R1:W2:Y:S02]  /*2d3b0*/  SYNCS.PHASECHK.TRANS64.TRYWAIT P0, [R6+URZ+0x28860], R2 ;  /* 0x02886002060075a7 */ /* 0x0022a4000800017f */
[----:B--2---:R-:W-:Y:S05]  /*2d3c0*/  @!P0 NANOSLEEP.SYNCS 0x989680 ;  /* 0x009896800000895d */ /* 0x004fea0003900000 */
[----:B------:R-:W2:Y:S02]  /*2d3d0*/  @!P0 SYNCS.PHASECHK.TRANS64 P0, [R6+URZ+0x28860], R2 ;  /* 0x02886002060085a7 */ /* 0x000ea4000800007f */
[----:B--2---:R-:W-:Y:S05]  /*2d3e0*/  @!P0 BRA `(.L_x_2075) ;  /* 0xfffffffc00f08947 */ /* 0x004fea000383ffff */
[----:B------:R-:W-:Y:S05]  /*2d3f0*/  BRA `(.L_x_2320) ;  /* 0xffffff8800847947 */ /* 0x000fea000383ffff */
.L_x_2076:
        /* <DEDUP_REMOVED lines=8> */
.L_x_2322:
[----:B------:R-:W-:Y:S05]  /*2d480*/  BSYNC B1 ;  /* 0x0000000000017941 */ /* 0x000fea0003800000 */
.L_x_2321:
[----:B------:R-:W-:Y:S01]  /*2d490*/  IMAD.MOV.U32 R13, RZ, RZ, R17 ;  /* 0x000000ffff0d7224 */ /* 0x000fe200078e0011 */
[----:B------:R-:W-:Y:S01]  /*2d4a0*/  MOV R15, 0xffffffff ;  /* 0xffffffff000f7802 */ /* 0x000fe20000000f00 */
[----:B------:R-:W-:Y:S02]  /*2d4b0*/  IMAD.MOV.U32 R12, RZ, RZ, RZ ;  /* 0x000000ffff0c7224 */ /* 0x000fe400078e00ff */
[----:B------:R-:W-:Y:S02]  /*2d4c0*/  IMAD.MOV.U32 R11, RZ, RZ, 0x181f ;  /* 0x0000181fff0b7424 */ /* 0x000fe400078e00ff */
[----:B------:R-:W-:Y:S02]  /*2d4d0*/  IMAD.MOV.U32 R3, RZ, RZ, R14 ;  /* 0x000000ffff037224 */ /* 0x000fe400078e000e */
[----:B------:R-:W-:-:S07]  /*2d4e0*/  IMAD R7, R7, 0x2, R22 ;  /* 0x0000000207077824 */ /* 0x000fce00078e0216 */
[----:B------:R-:W-:Y:S05]  /*2d4f0*/  WARPSYNC.COLLECTIVE R15, `(.L_x_2323) ;  /* 0x000000000f087348 */ /* 0x000fea0003c00000 */
[----:B------:R0:W1:Y:S02]  /*2d500*/  SHFL.IDX P6, R14, R13, R12, R11 ;  /* 0x0000000c0d0e7389 */ /* 0x00006400000c000b */
[----:B01----:R-:W-:Y:S01]  /*2d510*/  ENDCOLLECTIVE ;  /* 0x000000000000791b */ /* 0x003fe20003800000 */
.L_x_2323:
[----:B------:R-:W-:Y:S01]  /*2d520*/  IMAD.MOV.U32 R13, RZ, RZ, R23 ;  /* 0x000000ffff0d7224 */ /* 0x000fe200078e0017 */
[----:B------:R-:W-:Y:S01]  /*2d530*/  MOV R12, 0x1 ;  /* 0x00000001000c7802 */ /* 0x000fe20000000f00 */
[----:B------:R-:W-:-:S07]  /*2d540*/  IMAD.MOV.U32 R2, RZ, RZ, R14 ;  /* 0x000000ffff027224 */ /* 0x000fce00078e000e */
[----:B------:R-:W-:Y:S05]  /*2d550*/  WARPSYNC.COLLECTIVE R15, `(.L_x_2324) ;  /* 0x000000000f087348 */ /* 0x000fea0003c00000 */
[----:B------:R0:W1:Y:S02]  /*2d560*/  SHFL.IDX P6, R14, R13, R12, R11 ;  /* 0x0000000c0d0e7389 */ /* 0x00006400000c000b */
[----:B01----:R-:W-:Y:S01]  /*2d570*/  ENDCOLLECTIVE ;  /* 0x000000000000791b */ /* 0x003fe20003800000 */
.L_x_2324:
        /* <DEDUP_REMOVED lines=14> */
.L_x_2325:
[----:B------:R-:W-:Y:S01]  /*2d660*/  MOV R13, R23 ;  /* 0x00000017000d7202 */ /* 0x000fe20000000f00 */
[----:B------:R-:W-:Y:S02]  /*2d670*/  IMAD.MOV.U32 R12, RZ, RZ, 0x2 ;  /* 0x00000002ff0c7424 */ /* 0x000fe400078e00ff */
[----:B------:R-:W-:-:S07]  /*2d680*/  IMAD.MOV.U32 R2, RZ, RZ, R14 ;  /* 0x000000ffff027224 */ /* 0x000fce00078e000e */
[----:B------:R-:W-:Y:S05]  /*2d690*/  WARPSYNC.COLLECTIVE R15, `(.L_x_2326) ;  /* 0x000000000f087348 */ /* 0x000fea0003c00000 */
[----:B------:R0:W1:Y:S02]  /*2d6a0*/  SHFL.IDX P6, R14, R13, R12, R11 ;  /* 0x0000000c0d0e7389 */ /* 0x00006400000c000b */
[----:B01----:R-:W-:Y:S01]  /*2d6b0*/  ENDCOLLECTIVE ;  /* 0x000000000000791b */ /* 0x003fe20003800000 */
.L_x_2326:
        /* <DEDUP_REMOVED lines=14> */
.L_x_2327:
[----:B------:R-:W-:Y:S02]  /*2d7a0*/  IMAD.MOV.U32 R13, RZ, RZ, R23 ;  /* 0x000000ffff0d7224 */ /* 0x000fe400078e0017 */
[----:B------:R-:W-:Y:S02]  /*2d7b0*/  IMAD.MOV.U32 R12, RZ, RZ, 0x3 ;  /* 0x00000003ff0c7424 */ /* 0x000fe400078e00ff */
[----:B------:R-:W-:-:S07]  /*2d7c0*/  IMAD.MOV.U32 R2, RZ, RZ, R14 ;  /* 0x000000ffff027224 */ /* 0x000fce00078e000e */
[----:B------:R-:W-:Y:S05]  /*2d7d0*/  WARPSYNC.COLLECTIVE R15, `(.L_x_2328) ;  /* 0x000000000f087348 */ /* 0x000fea0003c00000 */
[----:B------:R0:W1:Y:S02]  /*2d7e0*/  SHFL.IDX P6, R14, R13, R12, R11 ;  /* 0x0000000c0d0e7389 */ /* 0x00006400000c000b */
[----:B01----:R-:W-:Y:S01]  /*2d7f0*/  ENDCOLLECTIVE ;  /* 0x000000000000791b */ /* 0x003fe20003800000 */
.L_x_2328:
        /* <DEDUP_REMOVED lines=14> */
.L_x_2329:
[----:B------:R-:W-:Y:S02]  /*2d8e0*/  IMAD.MOV.U32 R13, RZ, RZ, R23 ;  /* 0x000000ffff0d7224 */ /* 0x000fe400078e0017 */
[----:B------:R-:W-:Y:S01]  /*2d8f0*/  IMAD.MOV.U32 R12, RZ, RZ, 0x4 ;  /* 0x00000004ff0c7424 */ /* 0x000fe200078e00ff */
[----:B------:R-:W-:-:S07]  /*2d900*/  MOV R2, R14 ;  /* 0x0000000e00027202 */ /* 0x000fce0000000f00 */
[----:B------:R-:W-:Y:S05]  /*2d910*/  WARPSYNC.COLLECTIVE R15, `(.L_x_2330) ;  /* 0x000000000f087348 */ /* 0x000fea0003c00000 */
[----:B------:R0:W1:Y:S02]  /*2d920*/  SHFL.IDX P6, R14, R13, R12, R11 ;  /* 0x0000000c0d0e7389 */ /* 0x00006400000c000b */
[----:B01----:R-:W-:Y:S01]  /*2d930*/  ENDCOLLECTIVE ;  /* 0x000000000000791b */ /* 0x003fe20003800000 */
.L_x_2330:
        /* <DEDUP_REMOVED lines=14> */
.L_x_2331:
[----:B------:R-:W-:Y:S02]  /*2da20*/  IMAD.MOV.U32 R13, RZ, RZ, R23 ;  /* 0x000000ffff0d7224 */ /* 0x000fe400078e0017 */
[----:B------:R-:W-:Y:S02]  /*2da30*/  IMAD.MOV.U32 R12, RZ, RZ, 0x5 ;  /* 0x00000005ff0c7424 */ /* 0x000fe400078e00ff */
[----:B------:R-:W-:-:S07]  /*2da40*/  IMAD.MOV.U32 R2, RZ, RZ, R14 ;  /* 0x000000ffff027224 */ /* 0x000fce00078e000e */
[----:B------:R-:W-:Y:S05]  /*2da50*/  WARPSYNC.COLLECTIVE R15, `(.L_x_2332) ;  /* 0x000000000f087348 */ /* 0x000fea0003c00000 */
[----:B------:R0:W1:Y:S02]  /*2da60*/  SHFL.IDX P6, R14, R13, R12, R11 ;  /* 0x0000000c0d0e7389 */ /* 0x00006400000c000b */
[----:B01----:R-:W-:Y:S01]  /*2da70*/  ENDCOLLECTIVE ;  /* 0x000000000000791b */ /* 0x003fe20003800000 */
.L_x_2332:
        /* <DEDUP_REMOVED lines=14> */
.L_x_2333:
[----:B------:R-:W-:Y:S01]  /*2db60*/  IMAD.MOV.U32 R13, RZ, RZ, R23 ;  /* 0x000000ffff0d7224 */ /* 0x000fe200078e0017 */
[----:B------:R-:W-:Y:S01]  /*2db70*/  MOV R12, 0x6 ;  /* 0x00000006000c7802 */ /* 0x000fe20000000f00 */
[----:B------:R-:W-:-:S07]  /*2db80*/  IMAD.MOV.U32 R2, RZ, RZ, R14 ;  /* 0x000000ffff027224 */ /* 0x000fce00078e000e */
[----:B------:R-:W-:Y:S05]  /*2db90*/  WARPSYNC.COLLECTIVE R15, `(.L_x_2334) ;  /* 0x000000000f087348 */ /* 0x000fea0003c00000 */
[----:B------:R0:W1:Y:S02]  /*2dba0*/  SHFL.IDX P6, R14, R13, R12, R11 ;  /* 0x0000000c0d0e7389 */ /* 0x00006400000c000b */
[----:B01----:R-:W-:Y:S01]  /*2dbb0*/  ENDCOLLECTIVE ;  /* 0x000000000000791b */ /* 0x003fe20003800000 */
.L_x_2334:
        /* <DEDUP_REMOVED lines=14> */
.L_x_2335:
[----:B------:R-:W-:Y:S01]  /*2dca0*/  MOV R13, R23 ;  /* 0x00000017000d7202 */ /* 0x000fe20000000f00 */
[----:B------:R-:W-:Y:S02]  /*2dcb0*/  IMAD.MOV.U32 R12, RZ, RZ, 0x7 ;  /* 0x00000007ff0c7424 */ /* 0x000fe400078e00ff */
[----:B------:R-:W-:-:S07]  /*2dcc0*/  IMAD.MOV.U32 R2, RZ, RZ, R14 ;  /* 0x000000ffff027224 */ /* 0x000fce00078e000e */
[----:B------:R-:W-:Y:S05]  /*2dcd0*/  WARPSYNC.COLLECTIVE R15, `(.L_x_2336) ;  /* 0x000000000f087348 */ /* 0x000fea0003c00000 */
[----:B------:R0:W1:Y:S02]  /*2dce0*/  SHFL.IDX P6, R14, R13, R12, R11 ;  /* 0x0000000c0d0e7389 */ /* 0x00006400000c000b */
[----:B01----:R-:W-:Y:S01]  /*2dcf0*/  ENDCOLLECTIVE ;  /* 0x000000000000791b */ /* 0x003fe20003800000 */
.L_x_2336:
        /* <DEDUP_REMOVED lines=13> */
.L_x_2337:
[----:B------:R-:W-:Y:S01]  /*2ddd0*/  @!PT LDS RZ, [RZ] ;  /* 0x00000000fffff984 */ /* 0x000fe20000000800 */
[----:B------:R-:W-:Y:S01]  /*2dde0*/  @!PT LDS RZ, [RZ] ;  /* 0x00000000fffff984 */ /* 0x000fe20000000800 */
[----:B------:R-:W-:Y:S01]  /*2ddf0*/  @!PT LDS RZ, [RZ] ;  /* 0x00000000fffff984 */ /* 0x000fe20000000800 */
[----:B------:R1:W-:Y:S01]  /*2de00*/  LDGSTS.E.BYPASS.LTC128B.128 [R7+0x7400], desc[UR54][R2.64+0x80], !P0 ;  /* 0x0740008002077fae */ /* 0x0003e2000c101d76 */
[----:B------:R-:W-:Y:S05]  /*2de10*/  BRA `(.L_x_2338) ;  /* 0xffffff84000c7947 */ /* 0x000fea000383ffff */
.L_x_2084:
[----:B0-----:R0:W1:Y:S02]  /*2de20*/  SYNCS.PHASECHK.TRANS64.TRYWAIT P0, [R0+URZ+0x28860], R3 ;  /* 0x02886003000075a7 */ /* 0x001064000800017f */
[----:B-1----:R-:W-:Y:S05]  /*2de30*/  @!P0 NANOSLEEP.SYNCS 0x989680 ;  /* 0x009896800000895d */ /* 0x002fea0003900000 */
[----:B------:R-:W1:Y:S02]  /*2de40*/  @!P0 SYNCS.PHASECHK.TRANS64 P0, [R0+URZ+0x28860], R3 ;  /* 0x02886003000085a7 */ /* 0x000e64000800007f */
[----:B-1----:R-:W-:Y:S05]  /*2de50*/  @!P0 BRA `(.L_x_2084) ;  /* 0xfffffffc00f08947 */ /* 0x002fea000383ffff */
[----:B------:R-:W-:Y:S05]  /*2de60*/  BRA `(.L_x_2339) ;  /* 0xffffff8800207947 */ /* 0x000fea000383ffff */
.L_x_2085:
        /* <DEDUP_REMOVED lines=8> */
.L_x_2341:
[----:B------:R-:W-:Y:S05]  /*2def0*/  BSYNC B0 ;  /* 0x0000000000007941 */ /* 0x000fea0003800000 */
.L_x_2340:
[----:B------:R-:W-:Y:S01]  /*2df00*/  IMAD.MOV.U32 R13, RZ, RZ, R17 ;  /* 0x000000ffff0d7224 */ /* 0x000fe200078e0011 */
[----:B------:R-:W-:Y:S01]  /*2df10*/  MOV R12, RZ ;  /* 0x000000ff000c7202 */ /* 0x000fe20000000f00 */
[----:B------:R-:W-:Y:S01]  /*2df20*/  IMAD.MOV.U32 R11, RZ, RZ, 0x181f ;  /* 0x0000181fff0b7424 */ /* 0x000fe200078e00ff */
[----:B------:R-:W-:Y:S01]  /*2df30*/  LEA R4, R9, R22, 0x1 ;  /* 0x0000001609047211 */ /* 0x000fe200078e08ff */
[----:B------:R-:W-:Y:S02]  /*2df40*/  IMAD.MOV.U32 R15, RZ, RZ, -0x1 ;  /* 0xffffffffff0f7424 */ /* 0x000fe400078e00ff */
[----:B------:R-:W-:Y:S02]  /*2df50*/  IMAD.MOV.U32 R3, RZ, RZ, R14 ;  /* 0x000000ffff037224 */ /* 0x000fe400078e000e */
[----:B------:R-:W-:-:S07]  /*2df60*/  IMAD.SHL.U32 R5, R31, 0x2, RZ ;  /* 0x000000021f057824 */ /* 0x000fce00078e00ff */
[----:B------:R-:W-:Y:S05]  /*2df70*/  WARPSYNC.COLLECTIVE R15, `(.L_x_2342) ;  /* 0x000000000f087348 */ /* 0x000fea0003c00000 */
[----:B------:R0:W1:Y:S02]  /*2df80*/  SHFL.IDX P6, R14, R13, R12, R11 ;  /* 0x0000000c0d0e7389 */ /* 0x00006400000c000b */
[----:B01----:R-:W-:Y:S01]  /*2df90*/  ENDCOLLECTIVE ;  /* 0x000000000000791b */ /* 0x003fe20003800000 */
.L_x_2342:
[----:B------:R-:W-:Y:S02]  /*2dfa0*/  ULDC UR4, c[0x0][0x2f4] ;  /* 0x0000bd0000047ab9 */ /* 0x000fe40000000800 */
        /* <DEDUP_REMOVED lines=10> */
.L_x_2343:
        /* <DEDUP_REMOVED lines=13> */
.L_x_2344:
[----:B------:R-:W-:Y:S02]  /*2e120*/  IMAD.MOV.U32 R13, RZ, RZ, R23 ;  /* 0x000000ffff0d7224 */ /* 0x000fe400078e0017 */
[----:B------:R-:W-:Y:S01]  /*2e130*/  IMAD.MOV.U32 R12, RZ, RZ, 0x2 ;  /* 0x00000002ff0c7424 */ /* 0x000fe200078e00ff */
[----:B------:R-:W-:-:S07]  /*2e140*/  MOV R10, R14 ;  /* 0x0000000e000a7202 */ /* 0x000fce0000000f00 */
[----:B------:R-:W-:Y:S05]  /*2e150*/  WARPSYNC.COLLECTIVE R15, `(.L_x_2345) ;  /* 0x000000000f087348 */ /* 0x000fea0003c00000 */
[----:B------:R0:W1:Y:S02]  /*2e160*/  SHFL.IDX P6, R14, R13, R12, R11 ;  /* 0x0000000c0d0e7389 */ /* 0x00006400000c000b */
[----:B01----:R-:W-:Y:S01]  /*2e170*/  ENDCOLLECTIVE ;  /* 0x000000000000791b */ /* 0x003fe20003800000 */
.L_x_2345:
[----:B------:R-:W-:-:S05]  /*2e180*/  IADD3 R2, P2, R10, R5, RZ ;  /* 0x000000050a027210 */ /* 0x000fca0007f5e0ff */
[----:B------:R-:W-:-:S05]  /*2e190*/  IMAD.X R3, RZ, RZ, R7, P2 ;  /* 0x000000ffff037224 */ /* 0x000fca00010e0607 */
        /* <DEDUP_REMOVED lines=12> */
.L_x_2346:
[----:B------:R-:W-:Y:S02]  /*2e260*/  IMAD.MOV.U32 R13, RZ, RZ, R23 ;  /* 0x000000ffff0d7224 */ /* 0x000fe400078e0017 */
[----:B------:R-:W-:Y:S01]  /*2e270*/  IMAD.MOV.U32 R12, RZ, RZ, 0x3 ;  /* 0x00000003ff0c7424 */ /* 0x000fe200078e00ff */
[----:B------:R-:W-:-:S13]  /*2e280*/  IADD3 R2, P2, R14, R5, RZ ;  /* 0x000000050e027210 */ /* 0x000fda0007f5e0ff */
[----:B------:R-:W-:Y:S05]  /*2e290*/  WARPSYNC.COLLECTIVE R15, `(.L_x_2347) ;  /* 0x000000000f087348 */ /* 0x000fea0003c00000 */
[----:B------:R0:W1:Y:S02]  /*2e2a0*/  SHFL.IDX P6, R14, R13, R12, R11 ;  /* 0x0000000c0d0e7389 */ /* 0x00006400000c000b */
[----:B01----:R-:W-:Y:S01]  /*2e2b0*/  ENDCOLLECTIVE ;  /* 0x000000000000791b */ /* 0x003fe20003800000 */
.L_x_2347:
        /* <DEDUP_REMOVED lines=13> */
.L_x_2348:
[----:B------:R-:W-:Y:S02]  /*2e390*/  IMAD.MOV.U32 R13, RZ, RZ, R23 ;  /* 0x000000ffff0d7224 */ /* 0x000fe400078e0017 */
[----:B------:R-:W-:Y:S01]  /*2e3a0*/  IMAD.MOV.U32 R12, RZ, RZ, 0x4 ;  /* 0x00000004ff0c7424 */ /* 0x000fe200078e00ff */
[----:B------:R-:W-:-:S13]  /*2e3b0*/  IADD3 R2, P2, R14, R5, RZ ;  /* 0x000000050e027210 */ /* 0x000fda0007f5e0ff */
[----:B------:R-:W-:Y:S05]  /*2e3c0*/  WARPSYNC.COLLECTIVE R15, `(.L_x_2349) ;  /* 0x000000000f087348 */ /* 0x000fea0003c00000 */
[----:B------:R0:W1:Y:S02]  /*2e3d0*/  SHFL.IDX P6, R14, R13, R12, R11 ;  /* 0x0000000c0d0e7389 */ /* 0x00006400000c000b */
[----:B01----:R-:W-:Y:S01]  /*2e3e0*/  ENDCOLLECTIVE ;  /* 0x000000000000791b */ /* 0x003fe20003800000 */
.L_x_2349:
        /* <DEDUP_REMOVED lines=13> */
.L_x_2350:
[----:B------:R-:W-:Y:S02]  /*2e4c0*/  IMAD.MOV.U32 R13, RZ, RZ, R23 ;  /* 0x000000ffff0d7224 */ /* 0x000fe400078e0017 */
[----:B------:R-:W-:Y:S02]  /*2e4d0*/  IMAD.MOV.U32 R12, RZ, RZ, 0x5 ;  /* 0x00000005ff0c7424 */ /* 0x000fe400078e00ff */
[----:B------:R-:W-:-:S07]  /*2e4e0*/  IMAD.MOV.U32 R10, RZ, RZ, R14 ;  /* 0x000000ffff0a7224 */ /* 0x000fce00078e000e */
[----:B------:R-:W-:Y:S05]  /*2e4f0*/  WARPSYNC.COLLECTIVE R15, `(.L_x_2351) ;  /* 0x000000000f087348 */ /* 0x000fea0003c00000 */
[----:B------:R0:W1:Y:S02]  /*2e500*/  SHFL.IDX P6, R14, R13, R12, R11 ;  /* 0x0000000c0d0e7389 */ /* 0x00006400000c000b */
[----:B01----:R-:W-:Y:S01]  /*2e510*/  ENDCOLLECTIVE ;  /* 0x000000000000791b */ /* 0x003fe20003800000 */
.L_x_2351:
        /* <DEDUP_REMOVED lines=14> */
.L_x_2352:
[----:B------:R-:W-:Y:S02]  /*2e600*/  IMAD.MOV.U32 R13, RZ, RZ, R23 ;  /* 0x000000ffff0d7224 */ /* 0x000fe400078e0017 */
[----:B------:R-:W-:Y:S01]  /*2e610*/  IMAD.MOV.U32 R12, RZ, RZ, 0x6 ;  /* 0x00000006ff0c7424 */ /* 0x000fe200078e00ff */
[----:B------:R-:W-:-:S13]  /*2e620*/  IADD3 R2, P2, R14, R5, RZ ;  /* 0x000000050e027210 */ /* 0x000fda0007f5e0ff */
[----:B------:R-:W-:Y:S05]  /*2e630*/  WARPSYNC.COLLECTIVE R15, `(.L_x_2353) ;  /* 0x000000000f087348 */ /* 0x000fea0003c00000 */
[----:B------:R0:W1:Y:S02]  /*2e640*/  SHFL.IDX P6, R14, R13, R12, R11 ;  /* 0x0000000c0d0e7389 */ /* 0x00006400000c000b */
[----:B01----:R-:W-:Y:S01]  /*2e650*/  ENDCOLLECTIVE ;  /* 0x000000000000791b */ /* 0x003fe20003800000 */
.L_x_2353:
        /* <DEDUP_REMOVED lines=13> */
.L_x_2354:
[----:B------:R-:W-:Y:S01]  /*2e730*/  IMAD.MOV.U32 R13, RZ, RZ, R23 ;  /* 0x000000ffff0d7224 */ /* 0x000fe200078e0017 */
[----:B------:R-:W-:Y:S01]  /*2e740*/  MOV R12, 0x7 ;  /* 0x00000007000c7802 */ /* 0x000fe20000000f00 */
[----:B------:R-:W-:-:S07]  /*2e750*/  IMAD.MOV.U32 R10, RZ, RZ, R14 ;  /* 0x000000ffff0a7224 */ /* 0x000fce00078e000e */
[----:B------:R-:W-:Y:S05]  /*2e760*/  WARPSYNC.COLLECTIVE R15, `(.L_x_2355) ;  /* 0x000000000f087348 */ /* 0x000fea0003c00000 */
[----:B------:R0:W1:Y:S02]  /*2e770*/  SHFL.IDX P6, R14, R13, R12, R11 ;  /* 0x0000000c0d0e7389 */ /* 0x00006400000c000b */
[----:B01----:R-:W-:Y:S01]  /*2e780*/  ENDCOLLECTIVE ;  /* 0x000000000000791b */ /* 0x003fe20003800000 */
.L_x_2355:
        /* <DEDUP_REMOVED lines=12> */
.L_x_2356:
[----:B------:R-:W-:Y:S05]  /*2e850*/  BRA `(.L_x_2357) ;  /* 0xffffff8000c07947 */ /* 0x000fea000383ffff */
.L_x_2090:
[----:B------:R-:W-:Y:S01]  /*2e860*/  BSSY B0, `(.L_x_2358) ;  /* 0x0000008000007945 */ /* 0x000fe20003800000 */
[----:B------:R-:W-:Y:S01]  /*2e870*/  IMAD.MOV.U32 R13, RZ, RZ, R16 ;  /* 0x000000ffff0d7224 */ /* 0x000fe200078e0010 */
[----:B------:R-:W-:Y:S01]  /*2e880*/  MOV R11, 0x1f ;  /* 0x0000001f000b7802 */ /* 0x000fe20000000f00 */
[----:B------:R-:W-:Y:S02]  /*2e890*/  IMAD.MOV.U32 R12, RZ, RZ, RZ ;  /* 0x000000ffff0c7224 */ /* 0x000fe400078e00ff */
[----:B------:R-:W-:-:S07]  /*2e8a0*/  IMAD.MOV.U32 R15, RZ, RZ, -0x1 ;  /* 0xffffffffff0f7424 */ /* 0x000fce00078e00ff */
[----:B0-----:R-:W-:Y:S05]  /*2e8b0*/  WARPSYNC.COLLECTIVE R15, `(.L_x_2359) ;  /* 0x000000000f087348 */ /* 0x001fea0003c00000 */
[----:B------:R1:W2:Y:S02]  /*2e8c0*/  SHFL.IDX P6, R14, R13, R12, R11 ;  /* 0x0000000c0d0e7389 */ /* 0x0002a400000c000b */
[----:B012---:R-:W-:Y:S01]  /*2e8d0*/  ENDCOLLECTIVE ;  /* 0x000000000000791b */ /* 0x007fe20003800000 */
.L_x_2359:
[----:B------:R-:W-:Y:S05]  /*2e8e0*/  BSYNC B0 ;  /* 0x0000000000007941 */ /* 0x000fea0003800000 */
.L_x_2358:
        /* <DEDUP_REMOVED lines=9> */
.L_x_2360:
[----:B------:R-:W-:Y:S02]  /*2e980*/  ULDC UR4, c[0x0][0xc3c] ;  /* 0x00030f0000047ab9 */ /* 0x000fe40000000800 */
[----:B------:R-:W-:-:S13]  /*2e990*/  ISETP.GE.OR P1, PT, R9, UR4, !P0 ;  /* 0x0000000409007c0c */ /* 0x000fda000c726670 */
[----:B------:R-:W0:Y:S08]  /*2e9a0*/  @!P1 LDC.64 R2, c[0x0][0xc80] ;  /* 0x00032000ff029b82 */ /* 0x000e300000000a00 */
[----:B------:R-:W1:Y:S01]  /*2e9b0*/  @!P1 LDC.64 R4, c[0x0][0xc78] ;  /* 0x00031e00ff049b82 */ /* 0x000e620000000a00 */
[----:B------:R-:W-:Y:S02]  /*2e9c0*/  IMAD.MOV.U32 R17, RZ, RZ, RZ ;  /* 0x000000ffff117224 */ /* 0x000fe400078e00ff */
[----:B------:R-:W-:-:S02]  /*2e9d0*/  IMAD.MOV.U32 R11, RZ, RZ, RZ ;  /* 0x000000ffff0b7224 */ /* 0x000fc400078e00ff */
[----:B------:R-:W-:Y:S02]  /*2e9e0*/  IMAD.MOV.U32 R7, RZ, RZ, R14 ;  /* 0x000000ffff077224 */ /* 0x000fe400078e000e */
[----:B0-----:R-:W-:-:S05]  /*2e9f0*/  @!P1 IMAD.WIDE R2, R9, 0x4, R2 ;  /* 0x0000000409029825 */ /* 0x001fca00078e0202 */
[----:B------:R1:W2:Y:S02]  /*2ea00*/  @!P1 LDG.E R6, desc[UR54][R2.64] ;  /* 0x0000003602069981 */ /* 0x0002a4000c1e1900 */
[----:B-1----:R-:W-:-:S05]  /*2ea10*/  @!P1 IMAD.WIDE R2, R9, 0x4, R4 ;  /* 0x0000000409029825 */ /* 0x002fca00078e0204 */
[----:B------:R-:W3:Y:S01]  /*2ea20*/  @!P1 LDG.E R5, desc[UR54][R2.64] ;  /* 0x0000003602059981 */ /* 0x000ee2000c1e1900 */
[----:B------:R-:W-:Y:S01]  /*2ea30*/  IMAD.MOV.U32 R4, RZ, RZ, RZ ;  /* 0x000000ffff047224 */ /* 0x000fe200078e00ff */
[C---:B------:R-:W-:Y:S02]  /*2ea40*/  ISETP.GE.U32.AND P2, PT, R8.reuse, 0x2, PT ;  /* 0x000000020800780c */ /* 0x040fe40003f46070 */
[C---:B------:R-:W-:Y:S02]  /*2ea50*/  ISETP.GE.U32.AND P3, PT, R8.reuse, 0x4, PT ;  /* 0x000000040800780c */ /* 0x040fe40003f66070 */
[C---:B------:R-:W-:Y:S02]  /*2ea60*/  ISETP.GE.U32.AND P4, PT, R8.reuse, 0x8, PT ;  /* 0x000000080800780c */ /* 0x040fe40003f86070 */
[----:B------:R-:W-:Y:S02]  /*2ea70*/  ISETP.GE.U32.AND P5, PT, R8, 0x10, PT ;  /* 0x000000100800780c */ /* 0x000fe40003fa6070 */
[----:B--2---:R-:W-:-:S02]  /*2ea80*/  @!P1 MOV R17, R6 ;  /* 0x0000000600119202 */ /* 0x004fc40000000f00 */
[----:B------:R-:W-:Y:S01]  /*2ea90*/  MOV R6, RZ ;  /* 0x000000ff00067202 */ /* 0x000fe20000000f00 */
[----:B---3--:R-:W-:Y:S01]  /*2eaa0*/  @!P1 IMAD.MOV.U32 R4, RZ, RZ, R5 ;  /* 0x000000ffff049224 */ /* 0x008fe200078e0005 */
[----:B------:R-:W-:-:S03]  /*2eab0*/  ISETP.NE.AND P1, PT, R8, RZ, PT ;  /* 0x000000ff0800720c */ /* 0x000fc60003f25270 */
[----:B------:R-:W-:-:S10]  /*2eac0*/  IMAD R13, R4, R17, RZ ;  /* 0x00000011040d7224 */ /* 0x000fd400078e02ff */
[----:B------:R-:W-:Y:S05]  /*2ead0*/  WARPSYNC.COLLECTIVE R15, `(.L_x_2361) ;  /* 0x000000000f087348 */ /* 0x000fea0003c00000 */
[----:B------:R0:W1:Y:S02]  /*2eae0*/  SHFL.UP P6, R14, R13, R12, R11 ;  /* 0x0400000c0d0e7389 */ /* 0x00006400000c000b */
[----:B01----:R-:W-:Y:S01]  /*2eaf0*/  ENDCOLLECTIVE ;  /* 0x000000000000791b */ /* 0x003fe20003800000 */
.L_x_2361:
[----:B------:R-:W-:Y:S01]  /*2eb00*/  IMAD.MOV.U32 R12, RZ, RZ, 0x2 ;  /* 0x00000002ff0c7424 */ /* 0x000fe200078e00ff */
[----:B------:R-:W-:-:S05]  /*2eb10*/  SEL R14, R14, RZ, P1 ;  /* 0x000000ff0e0e7207 */ /* 0x000fca0000800000 */
[----:B------:R-:W-:-:S05]  /*2eb20*/  IMAD.IADD R5, R13, 0x1, R14 ;  /* 0x000000010d057824 */ /* 0x000fca00078e020e */
[----:B------:R-:W-:-:S07]  /*2eb30*/  MOV R13, R5 ;  /* 0x00000005000d7202 */ /* 0x000fce0000000f00 */
[----:B------:R-:W-:Y:S05]  /*2eb40*/  WARPSYNC.COLLECTIVE R15, `(.L_x_2362) ;  /* 0x000000000f087348 */ /* 0x000fea0003c00000 */
[----:B------:R0:W1:Y:S02]  /*2eb50*/  SHFL.UP P6, R14, R13, R12, R11 ;  /* 0x0400000c0d0e7389 */ /* 0x00006400000c000b */
[----:B01----:R-:W-:Y:S01]  /*2eb60*/  ENDCOLLECTIVE ;  /* 0x000000000000791b */ /* 0x003fe20003800000 */
.L_x_2362:
[----:B------:R-:W-:Y:S01]  /*2eb70*/  IMAD.MOV.U32 R12, RZ, RZ, 0x4 ;  /* 0x00000004ff0c7424 */ /* 0x000fe200078e00ff */
[----:B------:R-:W-:-:S05]  /*2eb80*/  SEL R2, R14, RZ, P2 ;  /* 0x000000ff0e027207 */ /* 0x000fca0001000000 */
[----:B------:R-:W-:-:S04]  /*2eb90*/  IMAD.IADD R2, R5, 0x1, R2 ;  /* 0x0000000105027824 */ /* 0x000fc800078e0202 */
[----:B------:R-:W-:-:S07]  /*2eba0*/  IMAD.MOV.U32 R13, RZ, RZ, R2 ;  /* 0x000000ffff0d7224 */ /* 0x000fce00078e0002 */
[----:B------:R-:W-:Y:S05]  /*2ebb0*/  WARPSYNC.COLLECTIVE R15, `(.L_x_2363) ;  /* 0x000000000f087348 */ /* 0x000fea0003c00000 */
[----:B------:R0:W1:Y:S02]  /*2ebc0*/  SHFL.UP P6, R14, R13, R12, R11 ;  /* 0x0400000c0d0e7389 */ /* 0x00006400000c000b */
[----:B01----:R-:W-:Y:S01]  /*2ebd0*/  ENDCOLLECTIVE ;  /* 0x000000000000791b */ /* 0x003fe20003800000 */
.L_x_2363:
[----:B------:R-:W-:Y:S01]  /*2ebe0*/  IMAD.MOV.U32 R12, RZ, RZ, 0x8 ;  /* 0x00000008ff0c7424 */ /* 0x000fe200078e00ff */
[----:B------:R-:W-:-:S04]  /*2ebf0*/  SEL R3, R14, RZ, P3 ;  /* 0x000000ff0e037207 */ /* 0x000fc80001800000 */
[----:B------:R-:W-:-:S05]  /*2ec00*/  IADD3 R3, R2, R3, RZ ;  /* 0x0000000302037210 */ /* 0x000fca0007ffe0ff */
[----:B------:R-:W-:-:S07]  /*2ec10*/  IMAD.MOV.U32 R13, RZ, RZ, R3 ;  /* 0x000000ffff0d7224 */ /* 0x000fce00078e0003 */
[----:B------:R-:W-:Y:S05]  /*2ec20*/  WARPSYNC.COLLECTIVE R15, `(.L_x_2364) ;  /* 0x000000000f087348 */ /* 0x000fea0003c00000 */
[----:B------:R0:W1:Y:S02]  /*2ec30*/  SHFL.UP P6, R14, R13, R12, R11 ;  /* 0x0400000c0d0e7389 */ /* 0x00006400000c000b */
[----:B01----:R-:W-:Y:S01]  /*2ec40*/  ENDCOLLECTIVE ;  /* 0x000000000000791b */ /* 0x003fe20003800000 */
.L_x_2364:
[----:B------:R-:W-:Y:S02]  /*2ec50*/  MOV R12, 0x10 ;  /* 0x00000010000c7802 */ /* 0x000fe40000000f00 */
[----:B------:R-:W-:-:S05]  /*2ec60*/  SEL R14, R14, RZ, P4 ;  /* 0x000000ff0e0e7207 */ /* 0x000fca0002000000 */
[----:B------:R-:W-:-:S04]  /*2ec70*/  IMAD.IADD R5, R3, 0x1, R14 ;  /* 0x0000000103057824 */ /* 0x000fc800078e020e */
[----:B------:R-:W-:-:S07]  /*2ec80*/  IMAD.MOV.U32 R13, RZ, RZ, R5 ;  /* 0x000000ffff0d7224 */ /* 0x000fce00078e0005 */
[----:B------:R-:W-:Y:S05]  /*2ec90*/  WARPSYNC.COLLECTIVE R15, `(.L_x_2365) ;  /* 0x000000000f087348 */ /* 0x000fea0003c00000 */
[----:B------:R0:W1:Y:S02]  /*2eca0*/  SHFL.UP P6, R14, R13, R12, R11 ;  /* 0x0400000c0d0e7389 */ /* 0x00006400000c000b */
[----:B01----:R-:W-:Y:S01]  /*2ecb0*/  ENDCOLLECTIVE ;  /* 0x000000000000791b */ /* 0x003fe20003800000 */
.L_x_2365:
        /* <DEDUP_REMOVED lines=8> */
.L_x_2366:
[----:B------:R-:W-:Y:S05]  /*2ed40*/  BRA `(.L_x_2367) ;  /* 0xffffff8000d07947 */ /* 0x000fea000383ffff */
.L_x_2093:
[----:B------:R-:W-:Y:S01]  /*2ed50*/  BSSY B0, `(.L_x_2368) ;  /* 0x0000007000007945 */ /* 0x000fe20003800000 */
[----:B------:R-:W-:Y:S02]  /*2ed60*/  IMAD.MOV.U32 R12, RZ, RZ, 0x1 ;  /* 0x00000001ff0c7424 */ /* 0x000fe400078e00ff */
[----:B------:R-:W-:Y:S02]  /*2ed70*/  IMAD.MOV.U32 R11, RZ, RZ, RZ ;  /* 0x000000ffff0b7224 */ /* 0x000fe400078e00ff */
[----:B------:R-:W-:-:S07]  /*2ed80*/  IMAD.MOV.U32 R15, RZ, RZ, -0x1 ;  /* 0xffffffffff0f7424 */ /* 0x000fce00078e00ff */
[----:B------:R-:W-:Y:S05]  /*2ed90*/  WARPSYNC.COLLECTIVE R15, `(.L_x_2369) ;  /* 0x000000000f087348 */ /* 0x000fea0003c00000 */
[----:B------:R0:W1:Y:S02]  /*2eda0*/  SHFL.UP P6, R14, R13, R12, R11 ;  /* 0x0400000c0d0e7389 */ /* 0x00006400000c000b */
[----:B01----:R-:W-:Y:S01]  /*2edb0*/  ENDCOLLECTIVE ;  /* 0x000000000000791b */ /* 0x003fe20003800000 */
.L_x_2369:
[----:B------:R-:W-:Y:S05]  /*2edc0*/  BSYNC B0 ;  /* 0x0000000000007941 */ /* 0x000fea0003800000 */
.L_x_2368:
[----:B------:R-:W-:Y:S01]  /*2edd0*/  SEL R14, R14, RZ, P1 ;  /* 0x000000ff0e0e7207 */ /* 0x000fe20000800000 */
[----:B------:R-:W-:Y:S01]  /*2ede0*/  IMAD.MOV.U32 R11, RZ, RZ, RZ ;  /* 0x000000ffff0b7224 */ /* 0x000fe200078e00ff */
[----:B------:R-:W-:Y:S01]  /*2edf0*/  MOV R12, 0x2 ;  /* 0x00000002000c7802 */ /* 0x000fe20000000f00 */
[----:B------:R-:W-:Y:S02]  /*2ee00*/  IMAD.MOV.U32 R15, RZ, RZ, -0x1 ;  /* 0xffffffffff0f7424 */ /* 0x000fe400078e00ff */
[----:B------:R-:W-:-:S07]  /*2ee10*/  IMAD.IADD R13, R13, 0x1, R14 ;  /* 0x000000010d0d7824 */ /* 0x000fce00078e020e */
[----:B------:R-:W-:Y:S05]  /*2ee20*/  WARPSYNC.COLLECTIVE R15, `(.L_x_2370) ;  /* 0x000000000f087348 */ /* 0x000fea0003c00000 */
[----:B------:R0:W1:Y:S02]  /*2ee30*/  SHFL.UP P6, R14, R13, R12, R11 ;  /* 0x0400000c0d0e7389 */ /* 0x00006400000c000b */
[----:B01----:R-:W-:Y:S01]  /*2ee40*/  ENDCOLLECTIVE ;  /* 0x000000000000791b */ /* 0x003fe20003800000 */
.L_x_2370:
[----:B------:R-:W-:Y:S02]  /*2ee50*/  MOV R12, 0x4 ;  /* 0x00000004000c7802 */ /* 0x000fe40000000f00 */
[----:B------:R-:W-:-:S05]  /*2ee60*/  SEL R2, R14, RZ, P2 ;  /* 0x000000ff0e027207 */ /* 0x000fca0001000000 */
[----:B------:R-:W-:-:S04]  /*2ee70*/  IMAD.IADD R2, R13, 0x1, R2 ;  /* 0x000000010d027824 */ /* 0x000fc800078e0202 */
[----:B------:R-:W-:-:S07]  /*2ee80*/  IMAD.MOV.U32 R13, RZ, RZ, R2 ;  /* 0x000000ffff0d7224 */ /* 0x000fce00078e0002 */
[----:B------:R-:W-:Y:S05]  /*2ee90*/  WARPSYNC.COLLECTIVE R15, `(.L_x_2371) ;  /* 0x000000000f087348 */ /* 0x000fea0003c00000 */
[----:B------:R0:W1:Y:S02]  /*2eea0*/  SHFL.UP P6, R14, R13, R12, R11 ;  /* 0x0400000c0d0e7389 */ /* 0x00006400000c000b */
[----:B01----:R-:W-:Y:S01]  /*2eeb0*/  ENDCOLLECTIVE ;  /* 0x000000000000791b */ /* 0x003fe20003800000 */
.L_x_2371:
[----:B------:R-:W-:Y:S01]  /*2eec0*/  IMAD.MOV.U32 R12, RZ, RZ, 0x8 ;  /* 0x00000008ff0c7424 */ /* 0x000fe200078e00ff */
[----:B------:R-:W-:-:S05]  /*2eed0*/  SEL R3, R14, RZ, P3 ;  /* 0x000000ff0e037207 */ /* 0x000fca0001800000 */
[----:B------:R-:W-:-:S04]  /*2eee0*/  IMAD.IADD R3, R2, 0x1, R3 ;  /* 0x0000000102037824 */ /* 0x000fc800078e0203 */
[----:B------:R-:W-:-:S07]  /*2eef0*/  IMAD.MOV.U32 R13, RZ, RZ, R3 ;  /* 0x000000ffff0d7224 */ /* 0x000fce00078e0003 */
[----:B------:R-:W-:Y:S05]  /*2ef00*/  WARPSYNC.COLLECTIVE R15, `(.L_x_2372) ;  /* 0x000000000f087348 */ /* 0x000fea0003c00000 */
[----:B------:R0:W1:Y:S02]  /*2ef10*/  SHFL.UP P6, R14, R13, R12, R11 ;  /* 0x0400000c0d0e7389 */ /* 0x00006400000c000b */
[----:B01----:R-:W-:Y:S01]  /*2ef20*/  ENDCOLLECTIVE ;  /* 0x000000000000791b */ /* 0x003fe20003800000 */
.L_x_2372:
[----:B------:R-:W-:Y:S01]  /*2ef30*/  IMAD.MOV.U32 R12, RZ, RZ, 0x10 ;  /* 0x00000010ff0c7424 */ /* 0x000fe200078e00ff */
[----:B------:R-:W-:-:S05]  /*2ef40*/  SEL R14, R14, RZ, P4 ;  /* 0x000000ff0e0e7207 */ /* 0x000fca0002000000 */
[----:B------:R-:W-:-:S05]  /*2ef50*/  IMAD.IADD R5, R3, 0x1, R14 ;  /* 0x0000000103057824 */ /* 0x000fca00078e020e */
[----:B------:R-:W-:-:S07]  /*2ef60*/  MOV R13, R5 ;  /* 0x00000005000d7202 */ /* 0x000fce0000000f00 */
[----:B------:R-:W-:Y:S05]  /*2ef70*/  WARPSYNC.COLLECTIVE R15, `(.L_x_2373) ;  /* 0x000000000f087348 */ /* 0x000fea0003c00000 */
[----:B------:R0:W1:Y:S02]  /*2ef80*/  SHFL.UP P6, R14, R13, R12, R11 ;  /* 0x0400000c0d0e7389 */ /* 0x00006400000c000b */
[----:B01----:R-:W-:Y:S01]  /*2ef90*/  ENDCOLLECTIVE ;  /* 0x000000000000791b */ /* 0x003fe20003800000 */
.L_x_2373:
[----:B------:R-:W-:Y:S01]  /*2efa0*/  IMAD.MOV.U32 R12, RZ, RZ, 0x1f ;  /* 0x0000001fff0c7424 */ /* 0x000fe200078e00ff */
[----:B------:R-:W-:Y:S02]  /*2efb0*/  MOV R11, 0x1f ;  /* 0x0000001f000b7802 */ /* 0x000fe40000000f00 */
[----:B------:R-:W-:-:S05]  /*2efc0*/  SEL R2, R14, RZ, P5 ;  /* 0x000000ff0e027207 */ /* 0x000fca0002800000 */
[----:B------:R-:W-:-:S04]  /*2efd0*/  IMAD.IADD R2, R5, 0x1, R2 ;  /* 0x0000000105027824 */ /* 0x000fc800078e0202 */
[----:B------:R-:W-:-:S07]  /*2efe0*/  IMAD.MOV.U32 R13, RZ, RZ, R2 ;  /* 0x000000ffff0d7224 */ /* 0x000fce00078e0002 */
[----:B------:R-:W-:Y:S05]  /*2eff0*/  WARPSYNC.COLLECTIVE R15, `(.L_x_2374) ;  /* 0x000000000f087348 */ /* 0x000fea0003c00000 */
[----:B------:R0:W1:Y:S02]  /*2f000*/  SHFL.IDX P6, R14, R13, R12, R11 ;  /* 0x0000000c0d0e7389 */ /* 0x00006400000c000b */
[----:B01----:R-:W-:Y:S01]  /*2f010*/  ENDCOLLECTIVE ;  /* 0x000000000000791b */ /* 0x003fe20003800000 */
.L_x_2374:
[----:B------:R-:W-:Y:S05]  /*2f020*/  BRA `(.L_x_2375) ;  /* 0xffffff8000bc7947 */ /* 0x000fea000383ffff */
.L_x_2095:
[----:B------:R-:W-:Y:S01]  /*2f030*/  BSSY B0, `(.L_x_2376) ;  /* 0x0000006000007945 */ /* 0x000fe20003800000 */
[----:B------:R-:W-:Y:S01]  /*2f040*/  PLOP3.LUT P6, PT, P6, PT, PT, 0x8, 0x0 ;  /* 0x000000000000781c */ /* 0x000fe200037ce170 */
[----:B------:R-:W-:-:S12]  /*2f050*/  IMAD.MOV.U32 R15, RZ, RZ, -0x1 ;  /* 0xffffffffff0f7424 */ /* 0x000fd800078e00ff */
[----:B0-----:R-:W-:Y:S05]  /*2f060*/  WARPSYNC.COLLECTIVE R15, `(.L_x_2377) ;  /* 0x000000000f087348 */ /* 0x001fea0003c00000 */
[----:B------:R-:W-:Y:S01]  /*2f070*/  VOTE.ANY R14, PT, P6 ;  /* 0x00000000000e7806 */ /* 0x000fe200030e0100 */
[----:B0-----:R-:W-:Y:S06]  /*2f080*/  ENDCOLLECTIVE ;  /* 0x000000000000791b */ /* 0x001fec0003800000 */
.L_x_2377:
[----:B------:R-:W-:Y:S05]  /*2f090*/  BSYNC B0 ;  /* 0x0000000000007941 */ /* 0x000fea0003800000 */
.L_x_2376:
[----:B------:R-:W-:Y:S01]  /*2f0a0*/  IMAD.MOV.U32 R3, RZ, RZ, R14 ;  /* 0x000000ffff037224 */ /* 0x000fe200078e000e */
[----:B------:R-:W-:Y:S01]  /*2f0b0*/  MOV R15, 0xffffffff ;  /* 0xffffffff000f7802 */ /* 0x000fe20000000f00 */
[----:B------:R-:W-:Y:S02]  /*2f0c0*/  IMAD.MOV.U32 R13, RZ, RZ, R17 ;  /* 0x000000ffff0d7224 */ /* 0x000fe400078e0011 */
[----:B------:R0:W1:Y:S01]  /*2f0d0*/  POPC R12, R3 ;  /* 0x00000003000c7309 */ /* 0x0000620000000000 */
[----:B------:R-:W-:-:S07]  /*2f0e0*/  IMAD.MOV.U32 R11, RZ, RZ, 0x1f ;  /* 0x0000001fff0b7424 */ /* 0x000fce00078e00ff */
[----:B01----:R-:W-:Y:S05]  /*2f0f0*/  WARPSYNC.COLLECTIVE R15, `(.L_x_2378) ;  /* 0x000000000f087348 */ /* 0x003fea0003c00000 */
[----:B-1----:R1:W2:Y:S02]  /*2f100*/  SHFL.IDX P6, R14, R13, R12, R11 ;  /* 0x0000000c0d0e7389 */ /* 0x0022a400000c000b */
[----:B012---:R-:W-:Y:S01]  /*2f110*/  ENDCOLLECTIVE ;  /* 0x000000000000791b */ /* 0x007fe20003800000 */
.L_x_2378:
[----:B------:R-:W-:Y:S02]  /*2f120*/  IMAD.IADD R19, R12, 0x1, R19 ;  /* 0x000000010c137824 */ /* 0x000fe400078e0213 */
[----:B------:R-:W-:Y:S02]  /*2f130*/  IMAD.MOV.U32 R13, RZ, RZ, R4 ;  /* 0x000000ffff0d7224 */ /* 0x000fe400078e0004 */
[----:B------:R-:W-:-:S07]  /*2f140*/  IMAD.MOV.U32 R17, RZ, RZ, R14 ;  /* 0x000000ffff117224 */ /* 0x000fce00078e000e */
[----:B------:R-:W-:Y:S05]  /*2f150*/  WARPSYNC.COLLECTIVE R15, `(.L_x_2379) ;  /* 0x000000000f087348 */ /* 0x000fea0003c00000 */
[----:B------:R0:W1:Y:S02]  /*2f160*/  SHFL.IDX P6, R14, R13, R12, R11 ;  /* 0x0000000c0d0e7389 */ /* 0x00006400000c000b */
[----:B01----:R-:W-:Y:S01]  /*2f170*/  ENDCOLLECTIVE ;  /* 0x000000000000791b */ /* 0x003fe20003800000 */
.L_x_2379:
[----:B------:R-:W-:Y:S01]  /*2f180*/  IMAD.MOV.U32 R4, RZ, RZ, R14 ;  /* 0x000000ffff047224 */ /* 0x000fe200078e000e */
[----:B------:R-:W-:Y:S06]  /*2f190*/  BRA `(.L_x_2380) ;  /* 0xffffff8000a07947 */ /* 0x000fec000383ffff */
.L_x_2097:
[----:B------:R-:W-:Y:S01]  /*2f1a0*/  BSSY B0, `(.L_x_2381) ;  /* 0x0000007000007945 */ /* 0x000fe20003800000 */
[----:B------:R-:W-:Y:S01]  /*2f1b0*/  MOV R13, R2 ;  /* 0x00000002000d7202 */ /* 0x000fe20000000f00 */
[----:B------:R-:W-:Y:S02]  /*2f1c0*/  IMAD.MOV.U32 R11, RZ, RZ, 0x1f ;  /* 0x0000001fff0b7424 */ /* 0x000fe400078e00ff */
[----:B------:R-:W-:-:S07]  /*2f1d0*/  IMAD.MOV.U32 R15, RZ, RZ, -0x1 ;  /* 0xffffffffff0f7424 */ /* 0x000fce00078e00ff */
[----:B0-23--:R-:W-:Y:S05]  /*2f1e0*/  WARPSYNC.COLLECTIVE R15, `(.L_x_2382) ;  /* 0x000000000f087348 */ /* 0x00dfea0003c00000 */
[----:B------:R1:W4:Y:S02]  /*2f1f0*/  SHFL.IDX P6, R14, R13, R12, R11 ;  /* 0x0000000c0d0e7389 */ /* 0x00032400000c000b */
[----:B01234-:R-:W-:Y:S01]  /*2f200*/  ENDCOLLECTIVE ;  /* 0x000000000000791b */ /* 0x01ffe20003800000 */
.L_x_2382:
[----:B------:R-:W-:Y:S05]  /*2f210*/  BSYNC B0 ;  /* 0x0000000000007941 */ /* 0x000fea0003800000 */
.L_x_2381:
[----:B------:R-:W-:Y:S01]  /*2f220*/  IMAD.MOV.U32 R6, RZ, RZ, R14 ;  /* 0x000000ffff067224 */ /* 0x000fe200078e000e */
[----:B------:R-:W-:Y:S06]  /*2f230*/  BRA `(.L_x_2096) ;  /* 0xffffff8000907947 */ /* 0x000fec000383ffff */
.L_x_2103:
[----:B-1----:R1:W2:Y:S02]  /*2f240*/  SYNCS.PHASECHK.TRANS64.TRYWAIT P0, [R7+URZ+0x28820], R0 ;  /* 0x02882000070075a7 */ /* 0x0022a4000800017f */
[----:B--2---:R-:W-:Y:S05]  /*2f250*/  @!P0 NANOSLEEP.SYNCS 0x989680 ;  /* 0x009896800000895d */ /* 0x004fea0003900000 */
[----:B------:R-:W2:Y:S02]  /*2f260*/  @!P0 SYNCS.PHASECHK.TRANS64 P0, [R7+URZ+0x28820], R0 ;  /* 0x02882000070085a7 */ /* 0x000ea4000800007f */
[----:B--2---:R-:W-:Y:S05]  /*2f270*/  @!P0 BRA `(.L_x_2103) ;  /* 0xfffffffc00f08947 */ /* 0x004fea000383ffff */
[----:B------:R-:W-:Y:S05]  /*2f280*/  BRA `(.L_x_2383) ;  /* 0xffffff8800e87947 */ /* 0x000fea000383ffff */
.L_x_2104:
[----:B------:R-:W2:Y:S01]  /*2f290*/  S2R R2, SR_TID.X ;  /* 0x0000000000027919 */ /* 0x000ea20000002100 */
[----:B------:R-:W-:Y:S01]  /*2f2a0*/  BSSY B0, `(.L_x_2384) ;  /* 0x000000a000007945 */ /* 0x000fe20003800000 */
[----:B------:R-:W-:Y:S01]  /*2f2b0*/  MOV R12, RZ ;  /* 0x000000ff000c7202 */ /* 0x000fe20000000f00 */
[----:B------:R-:W-:Y:S02]  /*2f2c0*/  IMAD.MOV.U32 R11, RZ, RZ, 0x1f ;  /* 0x0000001fff0b7424 */ /* 0x000fe400078e00ff */
[----:B------:R-:W-:Y:S01]  /*2f2d0*/  IMAD.MOV.U32 R15, RZ, RZ, -0x1 ;  /* 0xffffffffff0f7424 */ /* 0x000fe200078e00ff */
[----:B--2---:R-:W-:-:S04]  /*2f2e0*/  SHF.R.U32.HI R2, RZ, 0x5, R2 ;  /* 0x00000005ff027819 */ /* 0x004fc80000011602 */
[----:B------:R-:W-:-:S05]  /*2f2f0*/  LOP3.LUT R2, R2, 0x3, RZ, 0xc0, !PT ;  /* 0x0000000302027812 */ /* 0x000fca00078ec0ff */
[----:B------:R-:W-:-:S07]  /*2f300*/  IMAD.MOV.U32 R13, RZ, RZ, R2 ;  /* 0x000000ffff0d7224 */ /* 0x000fce00078e0002 */
[----:B01----:R-:W-:Y:S05]  /*2f310*/  WARPSYNC.COLLECTIVE R15, `(.L_x_2385) ;  /* 0x000000000f087348 */ /* 0x003fea0003c00000 */
[----:B------:R2:W3:Y:S02]  /*2f320*/  SHFL.IDX P6, R14, R13, R12, R11 ;  /* 0x0000000c0d0e7389 */ /* 0x0004e400000c000b */
[----:B0123--:R-:W-:Y:S01]  /*2f330*/  ENDCOLLECTIVE ;  /* 0x000000000000791b */ /* 0x00ffe20003800000 */
.L_x_2385:
[----:B------:R-:W-:Y:S05]  /*2f340*/  BSYNC B0 ;  /* 0x0000000000007941 */ /* 0x000fea0003800000 */
.L_x_2384:
[----:B------:R-:W-:Y:S05]  /*2f350*/  BRA `(.L_x_2386) ;  /* 0xffffff8800d07947 */ /* 0x000fea000383ffff */
.L_x_2105:
[----:B------:R-:W-:Y:S01]  /*2f360*/  BSSY B0, `(.L_x_2387) ;  /* 0x0000006000007945 */ /* 0x000fe20003800000 */
[----:B------:R-:W-:-:S07]  /*2f370*/  IMAD.MOV.U32 R15, RZ, RZ, -0x1 ;  /* 0xffffffffff0f7424 */ /* 0x000fce00078e00ff */
[----:B01----:R-:W-:Y:S05]  /*2f380*/  WARPSYNC.COLLECTIVE R15, `(.L_x_2388) ;  /* 0x000000000f0c7348 */ /* 0x003fea0003c00000 */
[----:B------:R-:W-:Y:S02]  /*2f390*/  ELECT P6, UR62, PT ;  /* 0x00000000003e782f */ /* 0x000fe400038c0000 */
[----:B------:R-:W-:Y:S01]  /*2f3a0*/  MOV R14, UR62 ;  /* 0x0000003e000e7c02 */ /* 0x000fe20008000f00 */
[----:B01----:R-:W-:Y:S10]  /*2f3b0*/  ENDCOLLECTIVE ;  /* 0x000000000000791b */ /* 0x003ff40003800000 */
.L_x_2388:
[----:B------:R-:W-:Y:S05]  /*2f3c0*/  BSYNC B0 ;  /* 0x0000000000007941 */ /* 0x000fea0003800000 */
.L_x_2387:
[----:B------:R-:W-:Y:S05]  /*2f3d0*/  BRA `(.L_x_2389) ;  /* 0xffffff8800c47947 */ /* 0x000fea000383ffff */
.L_x_2107:
[----:B-1----:R1:W2:Y:S02]  /*2f3e0*/  SYNCS.PHASECHK.TRANS64.TRYWAIT P1, [R5+URZ+0x28840], R0 ;  /* 0x02884000050075a7 */ /* 0x0022a4000802017f */
[----:B--2---:R-:W-:Y:S05]  /*2f3f0*/  @!P1 NANOSLEEP.SYNCS 0x989680 ;  /* 0x009896800000995d */ /* 0x004fea0003900000 */
[----:B------:R-:W2:Y:S02]  /*2f400*/  @!P1 SYNCS.PHASECHK.TRANS64 P1, [R5+URZ+0x28840], R0 ;  /* 0x02884000050095a7 */ /* 0x000ea4000802007f */
[----:B--2---:R-:W-:Y:S05]  /*2f410*/  @!P1 BRA `(.L_x_2107) ;  /* 0xfffffffc00f09947 */ /* 0x004fea000383ffff */
[----:B------:R-:W-:Y:S05]  /*2f420*/  BRA `(.L_x_2390) ;  /* 0xffffff8800e47947 */ /* 0x000fea000383ffff */
.L_x_2109:
[----:B--2---:R2:W3:Y:S02]  /*2f430*/  SYNCS.PHASECHK.TRANS64.TRYWAIT P1, [R3+URZ+0x28840], R2 ;  /* 0x02884002030075a7 */ /* 0x0044e4000802017f */
[----:B---3--:R-:W-:Y:S05]  /*2f440*/  @!P1 NANOSLEEP.SYNCS 0x989680 ;  /* 0x009896800000995d */ /* 0x008fea0003900000 */
[----:B------:R-:W3:Y:S02]  /*2f450*/  @!P1 SYNCS.PHASECHK.TRANS64 P1, [R3+URZ+0x28840], R2 ;  /* 0x02884002030095a7 */ /* 0x000ee4000802007f */
[----:B---3--:R-:W-:Y:S05]  /*2f460*/  @!P1 BRA `(.L_x_2109) ;  /* 0xfffffffc00f09947 */ /* 0x008fea000383ffff */
[----:B------:R-:W-:Y:S05]  /*2f470*/  BRA `(.L_x_2391) ;  /* 0xffffff8800f07947 */ /* 0x000fea000383ffff */
.L_x_2111:
[----:B---3--:R3:W4:Y:S02]  /*2f480*/  SYNCS.PHASECHK.TRANS64.TRYWAIT P1, [R5+URZ+0x28860], R0 ;  /* 0x02886000050075a7 */ /* 0x008724000802017f */
[----:B----4-:R-:W-:Y:S05]  /*2f490*/  @!P1 NANOSLEEP.SYNCS 0x989680 ;  /* 0x009896800000995d */ /* 0x010fea0003900000 */
[----:B------:R-:W4:Y:S02]  /*2f4a0*/  @!P1 SYNCS.PHASECHK.TRANS64 P1, [R5+URZ+0x28860], R0 ;  /* 0x02886000050095a7 */ /* 0x000f24000802007f */
[----:B----4-:R-:W-:Y:S05]  /*2f4b0*/  @!P1 BRA `(.L_x_2111) ;  /* 0xfffffffc00f09947 */ /* 0x010fea000383ffff */
[----:B------:R-:W-:Y:S05]  /*2f4c0*/  BRA `(.L_x_2392) ;  /* 0xffffff8800ec7947 */ /* 0x000fea000383ffff */
.L_x_2393:
        /* <DEDUP_REMOVED lines=11> */
.L_x_3547:


//--------------------- .text._ZN7cutlass13device_kernelIN5flash11enable_sm90INS1_16FlashAttnFwdSm90INS1_25CollectiveMainloopFwdSm90ILi2EN4cute5tupleIJNS5_1CILi1EEES8_S8_EEENS6_IJNS7_ILi128EEESA_SA_EEELi128ENS_6half_tEfNS_4arch4Sm90ELb1ELb0ELb1ELb0ELb1ELb0ELb0ELb1ELb1ELb1ELb1ELb0EEENS1_21CollectiveEpilogueFwdISB_S9_SC_SE_Li256ELb0ELb1ELb1ELb0EEENS1_19SingleTileSchedulerILb0ELb1ELb1ELi128EEEEEEEEEvNT_6ParamsE --------------------------
	.section	.text._ZN7cutlass13device_kernelIN5flash11enable_sm90INS1_16FlashAttnFwdSm90INS1_25CollectiveMainloopFwdSm90ILi2EN4cute5tupleIJNS5_1CILi1EEES8_S8_EEENS6_IJNS7_ILi128EEESA_SA_EEELi128ENS_6half_tEfNS_4arch4Sm90ELb1ELb0ELb1ELb0ELb1ELb0ELb0ELb1ELb1ELb1ELb1ELb0EEENS1_21CollectiveEpilogueFwdISB_S9_SC_SE_Li256ELb0ELb1ELb1ELb0EEENS1_19SingleTileSchedulerILb0ELb1ELb1ELi128EEEEEEEEEvNT_6ParamsE,"ax",@progbits
	.align	128
.text._ZN7cutlass13device_kernelIN5flash11enable_sm90INS1_16FlashAttnFwdSm90INS1_25CollectiveMainloopFwdSm90ILi2EN4cute5tupleIJNS5_1CILi1EEES8_S8_EEENS6_IJNS7_ILi128EEESA_SA_EEELi128ENS_6half_tEfNS_4arch4Sm90ELb1ELb0ELb1ELb0ELb1ELb0ELb0ELb1ELb1ELb1ELb1ELb0EEENS1_21CollectiveEpilogueFwdISB_S9_SC_SE_Li256ELb0ELb1ELb1ELb0EEENS1_19SingleTileSchedulerILb0ELb1ELb1ELi128EEEEEEEEEvNT_6ParamsE:
        .type           _ZN7cutlass13device_kernelIN5flash11enable_sm90INS1_16FlashAttnFwdSm90INS1_25CollectiveMainloopFwdSm90ILi2EN4cute5tupleIJNS5_1CILi1EEES8_S8_EEENS6_IJNS7_ILi128EEESA_SA_EEELi128ENS_6half_tEfNS_4arch4Sm90ELb1ELb0ELb1ELb0ELb1ELb0ELb0ELb1ELb1ELb1ELb1ELb0EEENS1_21CollectiveEpilogueFwdISB_S9_SC_SE_Li256ELb0ELb1ELb1ELb0EEENS1_19SingleTileSchedulerILb0ELb1ELb1ELi128EEEEEEEEEvNT_6ParamsE,@function
        .size           _ZN7cutlass13device_kernelIN5flash11enable_sm90INS1_16FlashAttnFwdSm90INS1_25CollectiveMainloopFwdSm90ILi2EN4cute5tupleIJNS5_1CILi1EEES8_S8_EEENS6_IJNS7_ILi128EEESA_SA_EEELi128ENS_6half_tEfNS_4arch4Sm90ELb1ELb0ELb1ELb0ELb1ELb0ELb0ELb1ELb1ELb1ELb1ELb0EEENS1_21CollectiveEpilogueFwdISB_S9_SC_SE_Li256ELb0ELb1ELb1ELb0EEENS1_19SingleTileSchedulerILb0ELb1ELb1ELi128EEEEEEEEEvNT_6ParamsE,(.L_x_3548 - _ZN7cutlass13device_kernelIN5flash11enable_sm90INS1_16FlashAttnFwdSm90INS1_25CollectiveMainloopFwdSm90ILi2EN4cute5tupleIJNS5_1CILi1EEES8_S8_EEENS6_IJNS7_ILi128EEESA_SA_EEELi128ENS_6half_tEfNS_4arch4Sm90ELb1ELb0ELb1ELb0ELb1ELb0ELb0ELb1ELb1ELb1ELb1ELb0EEENS1_21CollectiveEpilogueFwdISB_S9_SC_SE_Li256ELb0ELb1ELb1ELb0EEENS1_19SingleTileSchedulerILb0ELb1ELb1ELi128EEEEEEEEEvNT_6ParamsE)
        .other          _ZN7cutlass13device_kernelIN5flash11enable_sm90INS1_16FlashAttnFwdSm90INS1_25CollectiveMainloopFwdSm90ILi2EN4cute5tupleIJNS5_1CILi1EEES8_S8_EEENS6_IJNS7_ILi128EEESA_SA_EEELi128ENS_6half_tEfNS_4arch4Sm90ELb1ELb0ELb1ELb0ELb1ELb0ELb0ELb1ELb1ELb1ELb1ELb0EEENS1_21CollectiveEpilogueFwdISB_S9_SC_SE_Li256ELb0ELb1ELb1ELb0EEENS1_19SingleTileSchedulerILb0ELb1ELb1ELi128EEEEEEEEEvNT_6ParamsE,@"STO_CUDA_ENTRY STV_DEFAULT"
_ZN7cutlass13device_kernelIN5flash11enable_sm90INS1_16FlashAttnFwdSm90INS1_25CollectiveMainloopFwdSm90ILi2EN4cute5tupleIJNS5_1CILi1EEES8_S8_EEENS6_IJNS7_ILi128EEESA_SA_EEELi128ENS_6half_tEfNS_4arch4Sm90ELb1ELb0ELb1ELb0ELb1ELb0ELb0ELb1ELb1ELb1ELb1ELb0EEENS1_21CollectiveEpilogueFwdISB_S9_SC_SE_Li256ELb0ELb1ELb1ELb0EEENS1_19SingleTileSchedulerILb0ELb1ELb1ELi128EEEEEEEEEvNT_6ParamsE:
        /* <DEDUP_REMOVED lines=44> */
.L_x_2394:
        /* <DEDUP_REMOVED lines=22> */
.L_x_2395:
        /* <DEDUP_REMOVED lines=18> */
.L_x_2396:
        /* <DEDUP_REMOVED lines=22> */
.L_x_2397:
        /* <DEDUP_REMOVED lines=23> */
.L_x_2398:
        /* <DEDUP_REMOVED lines=9> */
.L_x_2401:
        /* <DEDUP_REMOVED lines=21> */
[----:B------:R-:W0:Y:S01]  /*09f0*/  S2UR UR48, SR_CTAID.X ;  /* 0x00000000003079c3 */ /* 0x000e220000002500 */
[----:B------:R-:W-:Y:S01]  /*0a00*/  ULDC UR4, c[0x0][0x448] ;  /* 0x0001120000047ab9 */ /* 0x000fe20000000800 */
[----:B------:R-:W-:Y:S01]  /*0a10*/  ULDC UR38, c[0x0][0x424] ;  /* 0x0001090000267ab9 */ /* 0x000fe20000000800 */
[----:B------:R-:W-:Y:S01]  /*0a20*/  UISETP.NE.AND UP1, UPT, UR4, 0x1, UPT ;  /* 0x000000010400788c */ /* 0x000fe2000bf25270 */
[----:B------:R-:W-:Y:S02]  /*0a30*/  ULDC UR7, c[0x0][0x288] ;  /* 0x0000a20000077ab9 */ /* 0x000fe40000000800 */
[----:B------:R-:W-:Y:S01]  /*0a40*/  ULDC.64 UR4, c[0x0][0x418] ;  /* 0x0001060000047ab9 */ /* 0x000fe20000000a00 */
[----:B------:R-:W-:Y:S02]  /*0a50*/  UIADD3 UR7, -UR7, 0x80, URZ ;  /* 0x0000008007077890 */ /* 0x000fe4000fffe13f */
[----:B------:R-:W-:Y:S01]  /*0a60*/  UISETP.NE.U32.AND UP0, UPT, UR4, URZ, UPT ;  /* 0x0000003f0400728c */ /* 0x000fe2000bf05070 */
[----:B------:R-:W-:Y:S01]  /*0a70*/  ULDC UR8, c[0x0][0x2f0] ;  /* 0x0000bc0000087ab9 */ /* 0x000fe20000000800 */
[----:B------:R-:W-:-:S02]  /*0a80*/  UP2UR UR42, UPR, URZ, 0x2 ;  /* 0x000000023f2a7883 */ /* 0x000fc40008000000 */
[----:B------:R-:W-:Y:S01]  /*0a90*/  UISETP.NE.AND.EX UP0, UPT, UR5, URZ, UPT, UP0 ;  /* 0x0000003f0500728c */ /* 0x000fe2000bf05300 */
[----:B------:R-:W-:Y:S02]  /*0aa0*/  @UP1 ULDC UR9, c[0x0][0x450] ;  /* 0x0001140000091ab9 */ /* 0x000fe40000000800 */
[----:B------:R-:W-:Y:S01]  /*0ab0*/  @UP1 ULDC UR5, c[0x0][0x44c] ;  /* 0x0001130000051ab9 */ /* 0x000fe20000000800 */
[----:B------:R-:W-:Y:S02]  /*0ac0*/  USEL UR38, UR38, 0x1, UP0 ;  /* 0x0000000126267887 */ /* 0x000fe40008000000 */
[----:B------:R-:W-:Y:S02]  /*0ad0*/  USHF.R.U32.HI UR10, URZ, 0x10, UR39 ;  /* 0x000000103f0a7899 */ /* 0x000fe40008011627 */
[----:B------:R-:W-:Y:S02]  /*0ae0*/  UIMAD UR7, UR38, UR8, UR7 ;  /* 0x00000008260772a4 */ /* 0x000fe4000f8e0207 */
[----:B0-----:R-:W-:-:S02]  /*0af0*/  USHF.L.U32 UR48, UR48, 0x7, URZ ;  /* 0x0000000730307899 */ /* 0x001fc4000800063f */
[----:B------:R-:W-:Y:S02]  /*0b00*/  ULOP3.LUT UR39, UR39, 0xffff, URZ, 0xc0, !UPT ;  /* 0x0000ffff27277892 */ /* 0x000fe4000f8ec03f */
[----:B------:R-:W-:Y:S02]  /*0b10*/  @UP1 UIADD3 UR4, UR48, 0x7f, URZ ;  /* 0x0000007f30041890 */ /* 0x000fe4000fffe03f */
[----:B------:R-:W-:Y:S02]  /*0b20*/  UIADD3 UR6, UR48, 0x7f, URZ ;  /* 0x0000007f30067890 */ /* 0x000fe4000fffe03f */
[----:B------:R-:W-:Y:S02]  /*0b30*/  UIMAD.WIDE.U32 UR4, UR4, UR5, URZ ;  /* 0x00000005040472a5 */ /* 0x000fe4000f8e003f */
[----:B------:R-:W-:Y:S02]  /*0b40*/  UIMAD UR4, UR38, UR8, 0x7f ;  /* 0x0000007f260474a4 */ /* 0x000fe4000f8e0208 */
[----:B------:R-:W-:-:S02]  /*0b50*/  @UP1 USHF.R.U32.HI UR6, URZ, UR9, UR5 ;  /* 0x000000093f061299 */ /* 0x000fc40008011605 */
[----:B------:R-:W-:Y:S02]  /*0b60*/  USHF.R.S32.HI UR5, URZ, 0x1f, UR4 ;  /* 0x0000001f3f057899 */ /* 0x000fe40008011404 */
[----:B------:R-:W-:Y:S02]  /*0b70*/  UIADD3 UR6, UR7, UR6, URZ ;  /* 0x0000000607067290 */ /* 0x000fe4000fffe03f */
[----:B------:R-:W-:Y:S02]  /*0b80*/  ULEA.HI UR5, UR5, UR4, URZ, 0x7 ;  /* 0x0000000405057291 */ /* 0x000fe4000f8f383f */
[----:B------:R-:W-:Y:S02]  /*0b90*/  USHF.R.S32.HI UR7, URZ, 0x1f, UR6 ;  /* 0x0000001f3f077899 */ /* 0x000fe40008011406 */
[----:B------:R-:W-:Y:S02]  /*0ba0*/  USHF.R.S32.HI UR5, URZ, 0x7, UR5 ;  /* 0x000000073f057899 */ /* 0x000fe40008011405 */
[----:B------:R-:W-:Y:S01]  /*0bb0*/  ULEA.HI UR7, UR7, UR6, URZ, 0x7 ;  /* 0x0000000607077291 */ /* 0x000fe2000f8f383f */
[----:B------:R-:W-:-:S03]  /*0bc0*/  UMOV UR4, URZ ;  /* 0x0000003f00047c82 */ /* 0x000fc60008000000 */
[----:B------:R-:W-:-:S04]  /*0bd0*/  USHF.R.S32.HI UR7, URZ, 0x7, UR7 ;  /* 0x000000073f077899 */ /* 0x000fc80008011407 */
[----:B------:R-:W-:-:S04]  /*0be0*/  UISETP.LT.AND UP0, UPT, UR5, UR7, UPT ;  /* 0x000000070500728c */ /* 0x000fc8000bf01270 */
[----:B------:R-:W-:Y:S02]  /*0bf0*/  USEL UR9, UR5, UR7, UP0 ;  /* 0x0000000705097287 */ /* 0x000fe40008000000 */
[----:B------:R-:W-:Y:S02]  /*0c00*/  UISETP.NE.AND UP0, UPT, UR10, URZ, UPT ;  /* 0x0000003f0a00728c */ /* 0x000fe4000bf05270 */
[----:B------:R-:W-:-:S06]  /*0c10*/  UISETP.GE.AND UP1, UPT, UR9, 0x1, UPT ;  /* 0x000000010900788c */ /* 0x000fcc000bf26270 */
[----:B------:R-:W-:-:S03]  /*0c20*/  PLOP3.LUT P0, PT, PT, PT, UP1, 0x80, 0x0 ;  /* 0x000000000000781c */ /* 0x000fc60003f0f018 */
[----:B------:R-:W-:-:S10]  /*0c30*/  @!UP0 ULDC UR10, c[0x0][0x9f0] ;  /* 0x00027c00000a8ab9 */ /* 0x000fd40000000800 */
[----:B------:R-:W-:Y:S05]  /*0c40*/  @!P0 BRA `(.L_x_2403) ;  /* 0x0000000000848947 */ /* 0x000fea0003800000 */
[----:B------:R-:W-:Y:S01]  /*0c50*/  IMAD.U32 R4, RZ, RZ, UR10 ;  /* 0x0000000aff047e24 */ /* 0x000fe2000f8e00ff */
[----:B------:R-:W-:Y:S01]  /*0c60*/  UIADD3 UR6, UR10, -0x1, UR9 ;  /* 0xffffffff0a067890 */ /* 0x000fe2000fffe009 */
[----:B------:R-:W-:-:S03]  /*0c70*/  UMOV UR4, URZ ;  /* 0x0000003f00047c82 */ /* 0x000fc60008000000 */
[-C--:B------:R-:W-:Y:S02]  /*0c80*/  IABS R0, R4.reuse ;  /* 0x0000000400007213 */ /* 0x080fe40000000000 */
[----:B------:R-:W-:Y:S01]  /*0c90*/  MOV R5, UR6 ;  /* 0x0000000600057c02 */ /* 0x000fe20008000f00 */
[----:B------:R-:W-:Y:S01]  /*0ca0*/  ULOP3.LUT UR6, UR6, UR10, URZ, 0x3c, !UPT ;  /* 0x0000000a06067292 */ /* 0x000fe2000f8e3c3f */
[----:B------:R-:W-:Y:S02]  /*0cb0*/  R2UR UR11, R0 ;  /* 0x00000000000b72ca */ /* 0x000fe400000e0000 */
[----:B------:R-:W-:Y:S02]  /*0cc0*/  IABS R5, R5 ;  /* 0x0000000500057213 */ /* 0x000fe40000000000 */
[----:B------:R-:W-:-:S03]  /*0cd0*/  IABS R6, R4 ;  /* 0x0000000400067213 */ /* 0x000fc60000000000 */
[----:B------:R-:W-:-:S05]  /*0ce0*/  IMAD.MOV.U32 R4, RZ, RZ, R5 ;  /* 0x000000ffff047224 */ /* 0x000fca00078e0005 */
[----:B------:R-:W-:Y:S01]  /*0cf0*/  R2UR UR8, R4 ;  /* 0x00000000040872ca */ /* 0x000fe200000e0000 */
        /* <DEDUP_REMOVED lines=22> */
.L_x_2403:
[----:B------:R-:W-:Y:S02]  /*0e60*/  UIMAD UR39, UR39, UR4, URZ ;  /* 0x00000004272772a4 */ /* 0x000fe4000f8e023f */
[----:B------:R-:W-:Y:S01]  /*0e70*/  IMAD.U32 R3, RZ, RZ, UR4 ;  /* 0x00000004ff037e24 */ /* 0x000fe2000f8e00ff */
[----:B------:R-:W-:Y:S01]  /*0e80*/  MOV R0, UR9 ;  /* 0x0000000900007c02 */ /* 0x000fe20008000f00 */
[----:B------:R-:W-:Y:S01]  /*0e90*/  VIADD R22, R19, 0xffffff80 ;  /* 0xffffff8013167836 */ /* 0x000fe20000000000 */
[----:B------:R-:W-:Y:S02]  /*0ea0*/  PLOP3.LUT P0, PT, PT, PT, PT, 0x80, 0x0 ;  /* 0x000000000000781c */ /* 0x000fe40003f0f070 */
[----:B------:R-:W-:Y:S02]  /*0eb0*/  CS2R R150, SRZ ;  /* 0x0000000000967805 */ /* 0x000fe4000001ff00 */
[----:B------:R-:W-:Y:S02]  /*0ec0*/  VIADDMNMX R0, R3, UR39, R0, PT ;  /* 0x0000002703007c46 */ /* 0x000fe4000b800100 */
[----:B------:R-:W-:-:S02]  /*0ed0*/  CS2R R148, SRZ ;  /* 0x0000000000947805 */ /* 0x000fc4000001ff00 */
[----:B------:R-:W-:Y:S02]  /*0ee0*/  MOV R3, RZ ;  /* 0x000000ff00037202 */ /* 0x000fe40000000f00 */
[----:B------:R-:W-:Y:S02]  /*0ef0*/  CS2R R146, SRZ ;  /* 0x0000000000927805 */ /* 0x000fe4000001ff00 */
[----:B------:R-:W-:Y:S01]  /*0f00*/  R2UR UR47, R0 ;  /* 0x00000000002f72ca */ /* 0x000fe200000e0000 */
[----:B------:R-:W-:Y:S01]  /*0f10*/  IMAD.MOV.U32 R0, RZ, RZ, RZ ;  /* 0x000000ffff007224 */ /* 0x000fe200078e00ff */
        /* <DEDUP_REMOVED lines=11> */
[----:B------:R-:W-:Y:S01]  /*0fd0*/  UISETP.GT.AND UP0, UPT, UR47, UR39, UPT ;  /* 0x000000272f00728c */ /* 0x000fe2000bf04270 */
[----:B------:R-:W-:Y:S02]  /*0fe0*/  CS2R R122, SRZ ;  /* 0x00000000007a7805 */ /* 0x000fe4000001ff00 */
[----:B------:R-:W-:Y:S02]  /*0ff0*/  CS2R R120, SRZ ;  /* 0x0000000000787805 */ /* 0x000fe4000001ff00 */
[----:B------:R-:W-:Y:S02]  /*1000*/  CS2R R118, SRZ ;  /* 0x0000000000767805 */ /* 0x000fe4000001ff00 */
[----:B------:R-:W-:-:S02]  /*1010*/  CS2R R116, SRZ ;  /* 0x0000000000747805 */ /* 0x000fc4000001ff00 */
[----:B------:R-:W-:Y:S02]  /*1020*/  CS2R R114, SRZ ;  /* 0x0000000000727805 */ /* 0x000fe4000001ff00 */
[----:B------:R-:W-:Y:S02]  /*1030*/  PLOP3.LUT P1, PT, PT, PT, UP0, 0x80, 0x0 ;  /* 0x000000000000781c */ /* 0x000fe40003f2f008 */
        /* <DEDUP_REMOVED lines=48> */
.L_x_2405:
[----:B------:R-:W-:-:S04]  /*1340*/  SHF.L.U32 R0, RZ, 0x1f, RZ ;  /* 0x0000001fff007819 */ /* 0x000fc800000006ff */
[----:B------:R-:W0:Y:S02]  /*1350*/  SYNCS.PHASECHK.TRANS64.TRYWAIT P0, [UR41+0x28800], R0 ;  /* 0x02880000ff0075a7 */ /* 0x000e240008000169 */
[----:B0-----:R-:W-:Y:S05]  /*1360*/  @!P0 BRA `(.L_x_2406) ;  /* 0x000000e400f88947 */ /* 0x001fea0003800000 */
.L_x_2491:
[----:B------:R-:W-:-:S06]  /*1370*/  ULOP3.LUT UR4, UR36, 0x1, URZ, 0xfc, !UPT ;  /* 0x0000000124047892 */ /* 0x000fcc000f8efc3f */
[----:B0-----:R-:W-:-:S05]  /*1380*/  IMAD.U32 R3, RZ, RZ, UR4 ;  /* 0x00000004ff037e24 */ /* 0x001fca000f8e00ff */
[----:B------:R-:W-:-:S13]  /*1390*/  ISETP.NE.AND P0, PT, R3, 0x3, PT ;  /* 0x000000030300780c */ /* 0x000fda0003f05270 */
[----:B------:R-:W-:Y:S05]  /*13a0*/  @!P0 BRA `(.L_x_2407) ;  /* 0x0000000000048947 */ /* 0x000fea0003800000 */
[----:B------:R-:W-:Y:S01]  /*13b0*/  BPT.TRAP 0x1 ;  /* 0x000000040000795c */ /* 0x000fe20000300000 */
.L_x_2407:
[----:B------:R0:W1:Y:S01]  /*13c0*/  SYNCS.PHASECHK.TRANS64.TRYWAIT P1, [UR41+0x28830], R0 ;  /* 0x02883000ff0075a7 */ /* 0x0000620008020169 */
[----:B------:R-:W-:Y:S05]  /*13d0*/  @!P0 BRA `(.L_x_2408) ;  /* 0x0000000000048947 */ /* 0x000fea0003800000 */
[----:B------:R-:W-:Y:S01]  /*13e0*/  BPT.TRAP 0x1 ;  /* 0x000000040000795c */ /* 0x000fe20000300000 */
.L_x_2408:
[----:B------:R-:W-:-:S04]  /*13f0*/  MOV R4, UR43 ;  /* 0x0000002b00047c02 */ /* 0x000fc80008000f00 */
[----:B------:R-:W-:Y:S01]  /*1400*/  LOP3.LUT R4, R4, 0x10000, RZ, 0xfc, !PT ;  /* 0x0001000004047812 */ /* 0x000fe200078efcff */
[----:B-1----:R-:W-:Y:S06]  /*1410*/  @P1 BRA `(.L_x_2409) ;  /* 0x0000000000081947 */ /* 0x002fec0003800000 */
[----:B------:R-:W1:Y:S02]  /*1420*/  SYNCS.PHASECHK.TRANS64.TRYWAIT P1, [UR41+0x28830], R0 ;  /* 0x02883000ff0075a7 */ /* 0x000e640008020169 */
[----:B-1----:R-:W-:Y:S05]  /*1430*/  @!P1 BRA `(.L_x_2410) ;  /* 0x000000e400dc9947 */ /* 0x002fea0003800000 */
.L_x_2409:
[----:B------:R-:W-:Y:S05]  /*1440*/  WARPSYNC.ALL ;  /* 0x0000000000007948 */ /* 0x000fea0003800000 */
[----:B------:R-:W-:Y:S01]  /*1450*/  IMAD.MOV.U32 R5, RZ, RZ, 0x40000040 ;  /* 0x40000040ff057424 */ /* 0x000fe200078e00ff */
[----:B------:R-:W-:Y:S01]  /*1460*/  UIADD3 UR4, UR41, 0x18400, URZ ;  /* 0x0001840029047890 */ /* 0x000fe2000fffe03f */
[----:B------:R-:W-:Y:S01]  /*1470*/  R2UR UR8, R4 ;  /* 0x00000000040872ca */ /* 0x000fe200000e0000 */
[----:B------:R-:W-:Y:S02]  /*1480*/  WARPGROUP.ARRIVE ;  /* 0x00000000000079c5 */ /* 0x000fe40000000000 */
[----:B------:R-:W-:Y:S01]  /*1490*/  R2UR UR9, R5 ;  /* 0x00000000050972ca */ /* 0x000fe200000e0000 */
[----:B------:R-:W-:-:S03]  /*14a0*/  USHF.R.U32.HI UR4, URZ, 0x4, UR4 ;  /* 0x000000043f047899 */ /* 0x000fc60008011604 */
[----:B------:R-:W2:Y:S01]  /*14b0*/  S2UR UR43, SR_CgaCtaId ;  /* 0x00000000002b79c3 */ /* 0x000ea20000008800 */
[----:B------:R-:W-:Y:S01]  /*14c0*/  UMOV UR11, 0x40000040 ;  /* 0x40000040000b7882 */ /* 0x000fe20000000000 */
[----:B------:R-:W-:Y:S01]  /*14d0*/  UMOV UR13, 0x40000040 ;  /* 0x40000040000d7882 */ /* 0x000fe20000000000 */
[----:B------:R-:W-:Y:S01]  /*14e0*/  ULOP3.LUT UR4, UR4, 0x3fff, URZ, 0xc0, !UPT ;  /* 0x00003fff04047892 */ /* 0x000fe2000f8ec03f */
[----:B------:R-:W-:Y:S01]  /*14f0*/  UMOV UR15, 0x40000040 ;  /* 0x40000040000f7882 */ /* 0x000fe20000000000 */
[----:B------:R-:W-:Y:S02]  /*1500*/  UMOV UR17, 0x40000040 ;  /* 0x4000004000117882 */ /* 0x000fe40000000000 */
[----:B------:R-:W-:Y:S01]  /*1510*/  ULOP3.LUT UR46, UR4, 0x10000, URZ, 0xfc, !UPT ;  /* 0x00010000042e7892 */ /* 0x000fe2000f8efc3f */
[----:B------:R-:W-:Y:S02]  /*1520*/  UMOV UR19, 0x40000040 ;  /* 0x4000004000137882 */ /* 0x000fe40000000000 */
[----:B------:R-:W-:Y:S01]  /*1530*/  R2UR UR4, R4 ;  /* 0x00000000040472ca */ /* 0x000fe200000e0000 */
[----:B------:R-:W-:-:S02]  /*1540*/  UIADD3 UR14, UR46, 0x4, URZ ;  /* 0x000000042e0e7890 */ /* 0x000fc4000fffe03f */
[----:B------:R-:W-:Y:S02]  /*1550*/  UIADD3 UR18, UR46, 0x6, URZ ;  /* 0x000000062e127890 */ /* 0x000fe4000fffe03f */
[----:B------:R-:W-:Y:S01]  /*1560*/  UMOV UR10, UR46 ;  /* 0x0000002e000a7c82 */ /* 0x000fe20008000000 */
[----:B------:R-:W-:Y:S01]  /*1570*/  UIADD3 UR22, UR46, 0x400, URZ ;  /* 0x000004002e167890 */ /* 0x000fe2000fffe03f */
[----:B------:R-:W-:Y:S01]  /*1580*/  HGMMA.64x128x16.F32 R24, gdesc[UR8], RZ, !UPT, gsb0 ;  /* 0x01e00000081879f0 */ /* 0x000fe2000c0008ff */
[----:B------:R-:W-:Y:S01]  /*1590*/  UIADD3 UR10, UR46, 0x2, URZ ;  /* 0x000000022e0a7890 */ /* 0x000fe2000fffe03f */
[----:B------:R-:W-:Y:S01]  /*15a0*/  UMOV UR9, 0x40000040 ;  /* 0x4000004000097882 */ /* 0x000fe20000000000 */
[----:B------:R-:W-:Y:S01]  /*15b0*/  UMOV UR11, 0x40000040 ;  /* 0x40000040000b7882 */ /* 0x000fe20000000000 */
[----:B------:R-:W-:Y:S02]  /*15c0*/  UMOV UR21, 0x40000040 ;  /* 0x4000004000157882 */ /* 0x000fe40000000000 */
[----:B------:R-:W-:-:S02]  /*15d0*/  UIADD3 UR8, UR4, 0x2, URZ ;  /* 0x0000000204087890 */ /* 0x000fc4000fffe03f */
[----:B------:R-:W-:Y:S02]  /*15e0*/  UIADD3 UR12, UR4, 0x4, URZ ;  /* 0x00000004040c7890 */ /* 0x000fe4000fffe03f */
[----:B------:R-:W-:Y:S02]  /*15f0*/  UIADD3 UR16, UR4, 0x6, URZ ;  /* 0x0000000604107890 */ /* 0x000fe4000fffe03f */
[----:B------:R-:W-:Y:S01]  /*1600*/  UIADD3 UR20, UR4, 0x400, URZ ;  /* 0x0000040004147890 */ /* 0x000fe2000fffe03f */
        /* <DEDUP_REMOVED lines=37> */
.L_x_2411:
[----:B------:R-:W-:Y:S01]  /*1860*/  LOP3.LUT R7, R88, 0xffffff80, RZ, 0xc0, !PT ;  /* 0xffffff8058077812 */ /* 0x000fe200078ec0ff */
[----:B------:R-:W-:Y:S01]  /*1870*/  ULDC UR6, c[0x0][0x9d8] ;  /* 0x0002760000067ab9 */ /* 0x000fe20000000800 */
[----:B------:R-:W-:Y:S01]  /*1880*/  LEA.HI R23, R23, R22, RZ, 0x2 ;  /* 0x0000001617177211 */ /* 0x000fe200078f10ff */
[----:B------:R-:W-:Y:S01]  /*1890*/  FMUL.FTZ R24, R24, UR6 ;  /* 0x0000000618187c20 */ /* 0x000fe20008410000 */
[----:B------:R-:W-:Y:S01]  /*18a0*/  FMUL.FTZ R25, R25, UR6 ;  /* 0x0000000619197c20 */ /* 0x000fe20008410000 */
[----:B------:R-:W-:Y:S01]  /*18b0*/  IMAD.IADD R7, R22, 0x1, -R7 ;  /* 0x0000000116077824 */ /* 0x000fe200078e0a07 */
[----:B------:R-:W-:Y:S01]  /*18c0*/  LOP3.LUT R23, R23, 0xfffffffc, RZ, 0xc0, !PT ;  /* 0xfffffffc17177812 */ /* 0x000fe200078ec0ff */
[----:B------:R2:W3:Y:S01]  /*18d0*/  MUFU.TANH R90, R24 ;  /* 0x00000018005a7308 */ /* 0x0004e20000002400 */
[----:B------:R-:W-:Y:S01]  /*18e0*/  UISETP.NE.AND UP0, UPT, UR42, URZ, UPT ;  /* 0x0000003f2a00728c */ /* 0x000fe2000bf05270 */
[----:B01----:R-:W-:Y:S01]  /*18f0*/  FMUL.FTZ R0, R26, UR6 ;  /* 0x000000061a007c20 */ /* 0x003fe20008410000 */
[----:B------:R-:W-:Y:S01]  /*1900*/  SHF.R.S32.HI R6, RZ, 0x1f, R7 ;  /* 0x0000001fff067819 */ /* 0x000fe20000011407 */
[----:B------:R-:W-:Y:S01]  /*1910*/  FMUL.FTZ R3, R27, UR6 ;  /* 0x000000061b037c20 */ /* 0x000fe20008410000 */
[----:B------:R-:W-:Y:S01]  /*1920*/  ULDC UR7, c[0x0][0x2f0] ;  /* 0x0000bc0000077ab9 */ /* 0x000fe20000000800 */
[----:B------:R-:W-:Y:S01]  /*1930*/  FMUL.FTZ R28, R28, UR6 ;  /* 0x000000061c1c7c20 */ /* 0x000fe20008410000 */
[----:B------:R-:W-:Y:S01]  /*1940*/  LEA.HI R10, R6, R7, RZ, 0x2 ;  /* 0x00000007060a7211 */ /* 0x000fe200078f10ff */
[----:B------:R0:W1:Y:S01]  /*1950*/  MUFU.TANH R91, R25 ;  /* 0x00000019005b7308 */ /* 0x0000620000002400 */
[----:B--2---:R-:W-:Y:S01]  /*1960*/  IADD3 R24, R22, -R23, RZ ;  /* 0x8000001716187210 */ /* 0x004fe20007ffe0ff */
[----:B------:R-:W-:Y:S01]  /*1970*/  FMUL.FTZ R9, R30, UR6 ;  /* 0x000000061e097c20 */ /* 0x000fe20008410000 */
[----:B------:R-:W-:Y:S01]  /*1980*/  LEA.HI R11, R6, R7, RZ, 0x5 ;  /* 0x00000007060b7211 */ /* 0x000fe200078f28ff */
[----:B------:R-:W-:Y:S01]  /*1990*/  @UP0 ULDC UR4, c[0x0][0x44c] ;  /* 0x0001130000040ab9 */ /* 0x000fe20000000800 */
[--C-:B------:R-:W-:Y:S01]  /*19a0*/  SHF.R.S32.HI R6, RZ, 0x2, R10.reuse ;  /* 0x00000002ff067819 */ /* 0x100fe2000001140a */
[----:B------:R-:W-:Y:S01]  /*19b0*/  @UP0 ULDC UR5, c[0x0][0x450] ;  /* 0x0001140000050ab9 */ /* 0x000fe20000000800 */
[----:B------:R-:W-:Y:S01]  /*19c0*/  SHF.R.S32.HI R23, RZ, 0x1f, R10 ;  /* 0x0000001fff177819 */ /* 0x000fe2000001140a */
[----:B------:R2:W4:Y:S01]  /*19d0*/  MUFU.TANH R92, R28 ;  /* 0x0000001c005c7308 */ /* 0x0005220000002400 */
[----:B------:R-:W-:Y:S01]  /*19e0*/  LEA.HI R22, R89, R89, RZ, 0x1 ;  /* 0x0000005959167211 */ /* 0x000fe200078f08ff */
[----:B------:R-:W-:Y:S01]  /*19f0*/  FMUL.FTZ R29, R29, UR6 ;  /* 0x000000061d1d7c20 */ /* 0x000fe20008410000 */
[----:B------:R-:W-:Y:S01]  /*1a00*/  SHF.R.S32.HI R11, RZ, 0x5, R11 ;  /* 0x00000005ff0b7819 */ /* 0x000fe2000001140b */
[----:B------:R-:W-:Y:S01]  /*1a10*/  ULDC UR10, c[0x0][0x288] ;  /* 0x0000a200000a7ab9 */ /* 0x000fe20000000800 */
[----:B------:R-:W-:Y:S01]  /*1a20*/  LEA.HI R23, R23, R6, RZ, 0x3 ;  /* 0x0000000617177211 */ /* 0x000fe200078f18ff */
[----:B------:R-:W-:Y:S01]  /*1a30*/  FMUL.FTZ R32, R32, UR6 ;  /* 0x0000000620207c20 */ /* 0x000fe20008410000 */
[----:B------:R-:W-:Y:S01]  /*1a40*/  LOP3.LUT R22, R22, 0x3fffffe, RZ, 0xc0, !PT ;  /* 0x03fffffe16167812 */ /* 0x000fe200078ec0ff */
[----:B------:R-:W5:Y:S01]  /*1a50*/  MUFU.TANH R29, R29 ;  /* 0x0000001d001d7308 */ /* 0x000f620000002400 */
[----:B0-----:R-:W-:Y:S01]  /*1a60*/  LEA R25, R11, UR48, 0x4 ;  /* 0x000000300b197c11 */ /* 0x001fe2000f8e20ff */
[----:B------:R-:W-:Y:S01]  /*1a70*/  FMUL.FTZ R33, R33, UR6 ;  /* 0x0000000621217c20 */ /* 0x000fe20008410000 */
[----:B------:R-:W-:Y:S01]  /*1a80*/  LOP3.LUT R23, R23, 0xfffffff8, RZ, 0xc0, !PT ;  /* 0xfffffff817177812 */ /* 0x000fe200078ec0ff */
[----:B------:R-:W-:Y:S01]  /*1a90*/  IMAD.IADD R89, R89, 0x1, -R22 ;  /* 0x0000000159597824 */ /* 0x000fe200078e0a16 */
[----:B------:R-:W-:Y:S01]  /*1aa0*/  LEA.HI R11, R24, R24, RZ, 0x1 ;  /* 0x00000018180b7211 */ /* 0x000fe200078f08ff */
[----:B------:R-:W-:Y:S01]  /*1ab0*/  FMUL.FTZ R36, R36, UR6 ;  /* 0x0000000624247c20 */ /* 0x000fe20008410000 */
[----:B------:R-:W-:Y:S01]  /*1ac0*/  IADD3 R26, R25, R6, -R23 ;  /* 0x00000006191a7210 */ /* 0x000fe20007ffe817 */
[----:B------:R1:W0:Y:S01]  /*1ad0*/  MUFU.TANH R95, R32 ;  /* 0x00000020005f7308 */ /* 0x0002220000002400 */
[----:B------:R-:W-:Y:S01]  /*1ae0*/  LOP3.LUT R11, R11, 0x1ffffffe, RZ, 0xc0, !PT ;  /* 0x1ffffffe0b0b7812 */ /* 0x000fe200078ec0ff */
[----:B------:R-:W-:Y:S01]  /*1af0*/  FMUL.FTZ R37, R37, UR6 ;  /* 0x0000000625257c20 */ /* 0x000fe20008410000 */
[----:B------:R-:W-:Y:S01]  /*1b00*/  PLOP3.LUT P1, PT, PT, PT, UP0, 0x80, 0x0 ;  /* 0x000000000000781c */ /* 0x000fe20003f2f008 */
[----:B------:R-:W-:Y:S01]  /*1b10*/  FMUL.FTZ R40, R40, UR6 ;  /* 0x0000000628287c20 */ /* 0x000fe20008410000 */
[----:B------:R-:W-:Y:S01]  /*1b20*/  LEA R89, R89, R26, 0x6 ;  /* 0x0000001a59597211 */ /* 0x000fe200078e30ff */
[----:B------:R-:W-:Y:S01]  /*1b30*/  IMAD.IADD R6, R24, 0x1, -R11 ;  /* 0x0000000118067824 */ /* 0x000fe200078e0a0b */
[----:B------:R-:W-:Y:S01]  /*1b40*/  PLOP3.LUT P2, PT, PT, PT, UP0, 0x80, 0x0 ;  /* 0x000000000000781c */ /* 0x000fe20003f4f008 */
[----:B------:R-:W0:Y:S01]  /*1b50*/  MUFU.TANH R33, R33 ;  /* 0x0000002100217308 */ /* 0x000e220000002400 */
[----:B------:R-:W-:Y:S01]  /*1b60*/  LOP3.LUT R10, R10, 0x7ffffffc, RZ, 0xc0, !PT ;  /* 0x7ffffffc0a0a7812 */ /* 0x000fe200078ec0ff */
[----:B------:R-:W-:-:S02]  /*1b70*/  IMAD R6, R6, 0x8, R89 ;  /* 0x0000000806067824 */ /* 0x000fc400078e0259 */
[----:B------:R-:W-:Y:S01]  /*1b80*/  FMUL.FTZ R41, R41, UR6 ;  /* 0x0000000629297c20 */ /* 0x000fe20008410000 */
[----:B------:R-:W-:Y:S01]  /*1b90*/  FMUL.FTZ R44, R44, UR6 ;  /* 0x000000062c2c7c20 */ /* 0x000fe20008410000 */
[----:B------:R-:W-:Y:S01]  /*1ba0*/  IADD3 R7, R7, -R10, RZ ;  /* 0x8000000a07077210 */ /* 0x000fe20007ffe0ff */
[----:B------:R-:W-:Y:S02]  /*1bb0*/  IMAD.MOV.U32 R23, RZ, RZ, R6 ;  /* 0x000000ffff177224 */ /* 0x000fe400078e0006 */
[----:B------:R-:W-:Y:S01]  /*1bc0*/  FMUL.FTZ R45, R45, UR6 ;  /* 0x000000062d2d7c20 */ /* 0x000fe20008410000 */
[----:B------:R-:W-:Y:S01]  /*1bd0*/  @P1 IMAD.HI.U32 R11, R6, UR4, RZ ;  /* 0x00000004060b1c27 */ /* 0x000fe2000f8e00ff */
[----:B------:R-:W-:Y:S01]  /*1be0*/  UMOV UR4, 0xffffff80 ;  /* 0xffffff8000047882 */ /* 0x000fe20000000000 */
[----:B------:R-:W0:Y:S01]  /*1bf0*/  MUFU.TANH R36, R36 ;  /* 0x0000002400247308 */ /* 0x000e220000002400 */
[----:B------:R-:W-:Y:S01]  /*1c00*/  UIMAD UR4, UR47, UR4, 0x80 ;  /* 0x000000802f0474a4 */ /* 0x000fe2000f8e0204 */
[----:B------:R-:W-:Y:S01]  /*1c10*/  FMUL.FTZ R48, R48, UR6 ;  /* 0x0000000630307c20 */ /* 0x000fe20008410000 */
[----:B------:R-:W-:Y:S01]  /*1c20*/  @P2 SHF.R.U32.HI R23, RZ, UR5, R11 ;  /* 0x00000005ff172c19 */ /* 0x000fe2000801160b */
[----:B------:R-:W-:Y:S01]  /*1c30*/  IMAD.U32 R11, RZ, RZ, UR7 ;  /* 0x00000007ff0b7e24 */ /* 0x000fe2000f8e00ff */
[----:B------:R-:W-:Y:S01]  /*1c40*/  UIADD3 UR5, UR4, 0x1, URZ ;  /* 0x0000000104057890 */ /* 0x000fe2000fffe03f */
[----:B------:R-:W-:Y:S01]  /*1c50*/  FMUL.FTZ R49, R49, UR6 ;  /* 0x0000000631317c20 */ /* 0x000fe20008410000 */
[----:B------:R-:W-:Y:S01]  /*1c60*/  UIMAD UR4, UR38, UR7, UR4 ;  /* 0x00000007260472a4 */ /* 0x000fe2000f8e0204 */
[----:B------:R-:W3:Y:S01]  /*1c70*/  SHFL.IDX PT, R27, R23, RZ, 0x1c1f ;  /* 0x001c1fff171b7589 */ /* 0x000ee200000e0000 */
[----:B------:R-:W0:Y:S01]  /*1c80*/  MUFU.TANH R37, R37 ;  /* 0x0000002500257308 */ /* 0x000e220000002400 */
[----:B------:R-:W-:Y:S01]  /*1c90*/  FMUL.FTZ R52, R52, UR6 ;  /* 0x0000000634347c20 */ /* 0x000fe20008410000 */
[----:B------:R-:W-:-:S02]  /*1ca0*/  IMAD.U32 R10, RZ, RZ, UR5 ;  /* 0x00000005ff0a7e24 */ /* 0x000fc4000f8e00ff */
[----:B------:R-:W-:Y:S01]  /*1cb0*/  FMUL.FTZ R12, R34, UR6 ;  /* 0x00000006220c7c20 */ /* 0x000fe20008410000 */
[----:B--2---:R-:W-:Y:S01]  /*1cc0*/  MOV R28, UR4 ;  /* 0x00000004001c7c02 */ /* 0x004fe20008000f00 */
[----:B------:R-:W-:Y:S01]  /*1cd0*/  FMUL.FTZ R53, R53, UR6 ;  /* 0x0000000635357c20 */ /* 0x000fe20008410000 */
[C---:B------:R-:W-:Y:S02]  /*1ce0*/  IMAD R10, R7.reuse, -0x2, R10 ;  /* 0xfffffffe070a7824 */ /* 0x040fe400078e020a */
[----:B------:R-:W-:Y:S01]  /*1cf0*/  FMUL.FTZ R56, R56, UR6 ;  /* 0x0000000638387c20 */ /* 0x000fe20008410000 */
[----:B------:R-:W2:Y:S01]  /*1d00*/  MUFU.TANH R40, R40 ;  /* 0x0000002800287308 */ /* 0x000ea20000002400 */
[----:B------:R-:W-:Y:S02]  /*1d10*/  IMAD R28, R7, -0x2, R28 ;  /* 0xfffffffe071c7824 */ /* 0x000fe400078e021c */
[----:B------:R-:W-:Y:S01]  /*1d20*/  FMUL.FTZ R57, R57, UR6 ;  /* 0x0000000639397c20 */ /* 0x000fe20008410000 */
[----:B------:R-:W-:-:S02]  /*1d30*/  IMAD R30, R11, UR38, R10 ;  /* 0x000000260b1e7c24 */ /* 0x000fc4000f8e020a */
[----:B------:R-:W-:Y:S01]  /*1d40*/  FMUL.FTZ R65, R65, UR6 ;  /* 0x0000000641417c20 */ /* 0x000fe20008410000 */
[----:B------:R-:W-:Y:S01]  /*1d50*/  FMUL.FTZ R8, R31, UR6 ;  /* 0x000000061f087c20 */ /* 0x000fe20008410000 */
[----:B------:R-:W-:Y:S01]  /*1d60*/  FMUL.FTZ R18, R47, UR6 ;  /* 0x000000062f127c20 */ /* 0x000fe20008410000 */
[----:B------:R-:W-:Y:S01]  /*1d70*/  VIADD R11, R30, -UR10 ;  /* 0x8000000a1e0b7c36 */ /* 0x000fe20008000000 */
[----:B------:R-:W2:Y:S01]  /*1d80*/  MUFU.TANH R41, R41 ;  /* 0x0000002900297308 */ /* 0x000ea20000002400 */
[----:B------:R-:W-:Y:S01]  /*1d90*/  FMUL.FTZ R60, R60, UR6 ;  /* 0x000000063c3c7c20 */ /* 0x000fe20008410000 */
[----:B------:R-:W-:Y:S01]  /*1da0*/  FMUL.FTZ R61, R61, UR6 ;  /* 0x000000063d3d7c20 */ /* 0x000fe20008410000 */
[----:B------:R-:W-:Y:S01]  /*1db0*/  FMUL.FTZ R13, R35, UR6 ;  /* 0x00000006230d7c20 */ /* 0x000fe20008410000 */
[----:B------:R-:W-:Y:S01]  /*1dc0*/  FMUL.FTZ R25, R59, UR6 ;  /* 0x000000063b197c20 */ /* 0x000fe20008410000 */
[----:B------:R-:W-:Y:S01]  /*1dd0*/  FMUL.FTZ R64, R64, UR6 ;  /* 0x0000000640407c20 */ /* 0x000fe20008410000 */
[----:B------:R-:W-:Y:S01]  /*1de0*/  FMUL.FTZ R68, R68, UR6 ;  /* 0x0000000644447c20 */ /* 0x000fe20008410000 */
[----:B---3--:R-:W-:Y:S01]  /*1df0*/  VIADDMNMX R11, R27, R11, R28, PT ;  /* 0x0000000b1b0b7246 */ /* 0x008fe2000380011c */
[----:B------:R-:W3:Y:S01]  /*1e00*/  MUFU.TANH R44, R44 ;  /* 0x0000002c002c7308 */ /* 0x000ee20000002400 */
[----:B------:R-:W-:Y:S01]  /*1e10*/  FMUL.FTZ R21, R51, UR6 ;  /* 0x0000000633157c20 */ /* 0x000fe20008410000 */
[----:B------:R-:W-:Y:S01]  /*1e20*/  FMUL.FTZ R72, R72, UR6 ;  /* 0x0000000648487c20 */ /* 0x000fe20008410000 */
[----:B------:R-:W-:Y:S01]  /*1e30*/  ISETP.GT.AND P1, PT, R11, RZ, PT ;  /* 0x000000ff0b00720c */ /* 0x000fe20003f24270 */
[----:B------:R-:W-:Y:S01]  /*1e40*/  FMUL.FTZ R73, R73, UR6 ;  /* 0x0000000649497c20 */ /* 0x000fe20008410000 */
[----:B------:R-:W-:Y:S01]  /*1e50*/  ISETP.GT.AND P2, PT, R11, 0x1, PT ;  /* 0x000000010b00780c */ /* 0x000fe20003f44270 */
[----:B------:R-:W-:Y:S01]  /*1e60*/  FMUL.FTZ R24, R55, UR6 ;  /* 0x0000000637187c20 */ /* 0x000fe20008410000 */
[----:B------:R-:W-:Y:S01]  /*1e70*/  ISETP.GT.AND P3, PT, R11, 0x8, PT ;  /* 0x000000080b00780c */ /* 0x000fe20003f64270 */
[----:B------:R-:W3:Y:S01]  /*1e80*/  MUFU.TANH R45, R45 ;  /* 0x0000002d002d7308 */ /* 0x000ee20000002400 */
[----:B------:R-:W-:Y:S01]  /*1e90*/  FSEL R89, R90, -INF , P1 ;  /* 0xff8000005a597808 */ /* 0x000fe20000800000 */
[----:B------:R-:W-:Y:S01]  /*1ea0*/  FMUL.FTZ R76, R76, UR6 ;  /* 0x000000064c4c7c20 */ /* 0x000fe20008410000 */
[----:B-1----:R-:W-:Y:S01]  /*1eb0*/  FSEL R32, R91, -INF , P2 ;  /* 0xff8000005b207808 */ /* 0x002fe20001000000 */
[----:B------:R-:W-:Y:S01]  /*1ec0*/  FMUL.FTZ R14, R39, UR6 ;  /* 0x00000006270e7c20 */ /* 0x000fe20008410000 */
[----:B------:R-:W-:Y:S01]  /*1ed0*/  ISETP.GT.AND P1, PT, R11, 0x9, PT ;  /* 0x000000090b00780c */ /* 0x000fe20003f24270 */
[----:B------:R-:W-:Y:S01]  /*1ee0*/  FMUL.FTZ R77, R77, UR6 ;  /* 0x000000064d4d7c20 */ /* 0x000fe20008410000 */
[----:B----4-:R-:W-:Y:S01]  /*1ef0*/  FSEL R91, R92, -INF , P3 ;  /* 0xff8000005c5b7808 */ /* 0x010fe20001800000 */
[----:B------:R-:W1:Y:S01]  /*1f00*/  MUFU.TANH R48, R48 ;  /* 0x0000003000307308 */ /* 0x000e620000002400 */
[----:B------:R-:W-:Y:S01]  /*1f10*/  FMNMX.FTZ R10, R89, R32, !PT ;  /* 0x00000020590a7209 */ /* 0x000fe20007810000 */
[----:B------:R-:W-:Y:S01]  /*1f20*/  FMUL.FTZ R80, R80, UR6 ;  /* 0x0000000650507c20 */ /* 0x000fe20008410000 */
[----:B------:R-:W-:Y:S01]  /*1f30*/  ISETP.GT.AND P2, PT, R11, 0x10, PT ;  /* 0x000000100b00780c */ /* 0x000fe20003f44270 */
[----:B------:R-:W-:Y:S01]  /*1f40*/  FMUL.FTZ R81, R81, UR6 ;  /* 0x0000000651517c20 */ /* 0x000fe20008410000 */
[----:B-----5:R-:W-:Y:S01]  /*1f50*/  FSEL R93, R29, -INF , P1 ;  /* 0xff8000001d5d7808 */ /* 0x020fe20000800000 */
[----:B------:R-:W-:Y:S01]  /*1f60*/  FMUL.FTZ R17, R43, UR6 ;  /* 0x000000062b117c20 */ /* 0x000fe20008410000 */
[----:B------:R-:W-:Y:S01]  /*1f70*/  FMNMX.FTZ R10, R91, R10, !PT ;  /* 0x0000000a5b0a7209 */ /* 0x000fe20007810000 */
[----:B------:R-:W4:Y:S01]  /*1f80*/  MUFU.TANH R49, R49 ;  /* 0x0000003100317308 */ /* 0x000f220000002400 */
[----:B------:R-:W-:Y:S01]  /*1f90*/  ISETP.GT.AND P1, PT, R11, 0x11, PT ;  /* 0x000000110b00780c */ /* 0x000fe20003f24270 */
[----:B------:R-:W-:Y:S01]  /*1fa0*/  FMUL.FTZ R84, R84, UR6 ;  /* 0x0000000654547c20 */ /* 0x000fe20008410000 */
[----:B0-----:R-:W-:Y:S01]  /*1fb0*/  FSEL R95, R95, -INF , P2 ;  /* 0xff8000005f5f7808 */ /* 0x001fe20001000000 */
[----:B------:R-:W-:Y:S01]  /*1fc0*/  FMUL.FTZ R85, R85, UR6 ;  /* 0x0000000655557c20 */ /* 0x000fe20008410000 */
[----:B------:R-:W-:Y:S01]  /*1fd0*/  FMNMX.FTZ R10, R93, R10, !PT ;  /* 0x0000000a5d0a7209 */ /* 0x000fe20007810000 */
[----:B------:R-:W0:Y:S01]  /*1fe0*/  SHFL.IDX PT, R23, R23, 0x1, 0x1c1f ;  /* 0x003c1f0017177f89 */ /* 0x000e2200000e0000 */
[----:B------:R-:W-:Y:S01]  /*1ff0*/  ISETP.GT.AND P2, PT, R11, 0x18, PT ;  /* 0x000000180b00780c */ /* 0x000fe20003f44270 */
[----:B------:R-:W5:Y:S01]  /*2000*/  MUFU.TANH R52, R52 ;  /* 0x0000003400347308 */ /* 0x000f620000002400 */
[----:B------:R-:W-:Y:S01]  /*2010*/  FSEL R97, R33, -INF , P1 ;  /* 0xff80000021617808 */ /* 0x000fe20000800000 */
[----:B------:R-:W-:Y:S01]  /*2020*/  ULDC UR4, c[0x0][0x988] ;  /* 0x0002620000047ab9 */ /* 0x000fe20000000800 */
[----:B------:R-:W-:Y:S01]  /*2030*/  FMNMX.FTZ R10, R95, R10, !PT ;  /* 0x0000000a5f0a7209 */ /* 0x000fe20007810000 */
[----:B------:R-:W-:Y:S01]  /*2040*/  FMUL.FTZ R63, R63, UR6 ;  /* 0x000000063f3f7c20 */ /* 0x000fe20008410000 */
[----:B------:R-:W-:Y:S01]  /*2050*/  ISETP.GT.AND P1, PT, R11, 0x19, PT ;  /* 0x000000190b00780c */ /* 0x000fe20003f24270 */
[----:B------:R-:W-:Y:S01]  /*2060*/  FMUL.FTZ R15, R38, UR6 ;  /* 0x00000006260f7c20 */ /* 0x000fe20008410000 */
[----:B------:R-:W-:Y:S01]  /*2070*/  FSEL R99, R36, -INF , P2 ;  /* 0xff80000024637808 */ /* 0x000fe20001000000 */
[----:B------:R-:W0:Y:S01]  /*2080*/  MUFU.TANH R53, R53 ;  /* 0x0000003500357308 */ /* 0x000e220000002400 */
[----:B------:R-:W-:Y:S01]  /*2090*/  FMNMX.FTZ R10, R97, R10, !PT ;  /* 0x0000000a610a7209 */ /* 0x000fe20007810000 */
[----:B------:R-:W-:Y:S01]  /*20a0*/  FMUL.FTZ R67, R67, UR6 ;  /* 0x0000000643437c20 */ /* 0x000fe20008410000 */
[----:B------:R-:W-:Y:S01]  /*20b0*/  ISETP.GT.AND P2, PT, R11, 0x20, PT ;  /* 0x000000200b00780c */ /* 0x000fe20003f44270 */
[----:B------:R-:W-:Y:S01]  /*20c0*/  FMUL.FTZ R71, R71, UR6 ;  /* 0x0000000647477c20 */ /* 0x000fe20008410000 */
[----:B------:R-:W-:Y:S01]  /*20d0*/  FSEL R101, R37, -INF , P1 ;  /* 0xff80000025657808 */ /* 0x000fe20000800000 */
[----:B------:R-:W-:Y:S01]  /*20e0*/  FMUL.FTZ R16, R42, UR6 ;  /* 0x000000062a107c20 */ /* 0x000fe20008410000 */
[----:B------:R-:W-:Y:S01]  /*20f0*/  FMNMX.FTZ R10, R99, R10, !PT ;  /* 0x0000000a630a7209 */ /* 0x000fe20007810000 */
[----:B------:R-:W0:Y:S01]  /*2100*/  MUFU.TANH R56, R56 ;  /* 0x0000003800387308 */ /* 0x000e220000002400 */
[----:B------:R-:W-:Y:S01]  /*2110*/  ISETP.GT.AND P1, PT, R11, 0x21, PT ;  /* 0x000000210b00780c */ /* 0x000fe20003f24270 */
[----:B------:R-:W-:Y:S01]  /*2120*/  FMUL.FTZ R75, R75, UR6 ;  /* 0x000000064b4b7c20 */ /* 0x000fe20008410000 */
[----:B--2---:R-:W-:Y:S01]  /*2130*/  FSEL R103, R40, -INF , P2 ;  /* 0xff80000028677808 */ /* 0x004fe20001000000 */
[----:B------:R-:W-:Y:S01]  /*2140*/  FMUL.FTZ R19, R46, UR6 ;  /* 0x000000062e137c20 */ /* 0x000fe20008410000 */
[----:B------:R-:W-:Y:S01]  /*2150*/  FMNMX.FTZ R10, R101, R10, !PT ;  /* 0x0000000a650a7209 */ /* 0x000fe20007810000 */
[----:B------:R-:W-:Y:S01]  /*2160*/  FMUL.FTZ R79, R79, UR6 ;  /* 0x000000064f4f7c20 */ /* 0x000fe20008410000 */
[----:B------:R-:W-:Y:S01]  /*2170*/  ISETP.GT.AND P2, PT, R11, 0x28, PT ;  /* 0x000000280b00780c */ /* 0x000fe20003f44270 */
[----:B------:R-:W2:Y:S01]  /*2180*/  MUFU.TANH R31, R57 ;  /* 0x00000039001f7308 */ /* 0x000ea20000002400 */
[----:B------:R-:W-:Y:S01]  /*2190*/  FSEL R105, R41, -INF , P1 ;  /* 0xff80000029697808 */ /* 0x000fe20000800000 */
[----:B------:R-:W-:Y:S01]  /*21a0*/  FMUL.FTZ R20, R50, UR6 ;  /* 0x0000000632147c20 */ /* 0x000fe20008410000 */
[----:B------:R-:W-:Y:S01]  /*21b0*/  FMNMX.FTZ R34, R103, R10, !PT ;  /* 0x0000000a67227209 */ /* 0x000fe20007810000 */
[----:B------:R-:W-:Y:S01]  /*21c0*/  FMUL.FTZ R10, R69, UR6 ;  /* 0x00000006450a7c20 */ /* 0x000fe20008410000 */
[----:B------:R-:W-:Y:S01]  /*21d0*/  ISETP.GT.AND P1, PT, R11, 0x29, PT ;  /* 0x000000290b00780c */ /* 0x000fe20003f24270 */
[----:B------:R-:W-:Y:S01]  /*21e0*/  FMUL.FTZ R83, R83, UR6 ;  /* 0x0000000653537c20 */ /* 0x000fe20008410000 */
[----:B---3--:R-:W-:Y:S01]  /*21f0*/  FSEL R107, R44, -INF , P2 ;  /* 0xff8000002c6b7808 */ /* 0x008fe20001000000 */
[----:B------:R4:W-:Y:S01]  /*2200*/  MUFU.TANH R47, R65 ;  /* 0x00000041002f7308 */ /* 0x0009e20000002400 */
[----:B------:R-:W-:Y:S01]  /*2210*/  FMNMX.FTZ R34, R105, R34, !PT ;  /* 0x0000002269227209 */ /* 0x000fe20007810000 */
[----:B------:R-:W-:Y:S01]  /*2220*/  FMUL.FTZ R22, R54, UR6 ;  /* 0x0000000636167c20 */ /* 0x000fe20008410000 */
[----:B------:R-:W-:Y:S01]  /*2230*/  ISETP.GT.AND P2, PT, R11, 0x30, PT ;  /* 0x000000300b00780c */ /* 0x000fe20003f44270 */
[----:B------:R-:W-:Y:S01]  /*2240*/  FMUL.FTZ R87, R87, UR6 ;  /* 0x0000000657577c20 */ /* 0x000fe20008410000 */
[----:B------:R-:W-:Y:S01]  /*2250*/  FSEL R109, R45, -INF , P1 ;  /* 0xff8000002d6d7808 */ /* 0x000fe20000800000 */
[----:B------:R-:W-:Y:S01]  /*2260*/  FMUL.FTZ R26, R58, UR6 ;  /* 0x000000063a1a7c20 */ /* 0x000fe20008410000 */
[----:B------:R-:W-:Y:S01]  /*2270*/  FMNMX.FTZ R34, R107, R34, !PT ;  /* 0x000000226b227209 */ /* 0x000fe20007810000 */
[----:B------:R-:W3:Y:S01]  /*2280*/  MUFU.TANH R27, R60 ;  /* 0x0000003c001b7308 */ /* 0x000ee20000002400 */
[----:B------:R-:W-:Y:S01]  /*2290*/  ISETP.GT.AND P1, PT, R11, 0x31, PT ;  /* 0x000000310b00780c */ /* 0x000fe20003f24270 */
[----:B------:R-:W-:Y:S01]  /*22a0*/  FMUL.FTZ R62, R62, UR6 ;  /* 0x000000063e3e7c20 */ /* 0x000fe20008410000 */
[----:B-1----:R-:W-:Y:S01]  /*22b0*/  FSEL R69, R48, -INF , P2 ;  /* 0xff80000030457808 */ /* 0x002fe20001000000 */
[----:B------:R-:W-:Y:S01]  /*22c0*/  FMUL.FTZ R66, R66, UR6 ;  /* 0x0000000642427c20 */ /* 0x000fe20008410000 */
[----:B------:R-:W-:Y:S01]  /*22d0*/  FMNMX.FTZ R34, R109, R34, !PT ;  /* 0x000000226d227209 */ /* 0x000fe20007810000 */
[----:B------:R-:W-:Y:S01]  /*22e0*/  FMUL.FTZ R70, R70, UR6 ;  /* 0x0000000646467c20 */ /* 0x000fe20008410000 */
[----:B------:R-:W-:Y:S01]  /*22f0*/  ISETP.GT.AND P2, PT, R11, 0x38, PT ;  /* 0x000000380b00780c */ /* 0x000fe20003f44270 */
[----:B------:R5:W1:Y:S01]  /*2300*/  MUFU.TANH R35, R61 ;  /* 0x0000003d00237308 */ /* 0x000a620000002400 */
[----:B----4-:R-:W-:Y:S01]  /*2310*/  FSEL R65, R49, -INF , P1 ;  /* 0xff80000031417808 */ /* 0x010fe20000800000 */
[----:B------:R-:W-:Y:S01]  /*2320*/  FMUL.FTZ R74, R74, UR6 ;  /* 0x000000064a4a7c20 */ /* 0x000fe20008410000 */
[----:B------:R-:W-:Y:S01]  /*2330*/  FMNMX.FTZ R34, R69, R34, !PT ;  /* 0x0000002245227209 */ /* 0x000fe20007810000 */
[----:B------:R-:W-:Y:S01]  /*2340*/  FMUL.FTZ R78, R78, UR6 ;  /* 0x000000064e4e7c20 */ /* 0x000fe20008410000 */
[----:B------:R-:W-:Y:S01]  /*2350*/  ISETP.GT.AND P1, PT, R11, 0x39, PT ;  /* 0x000000390b00780c */ /* 0x000fe20003f24270 */
[----:B------:R-:W-:Y:S01]  /*2360*/  FMUL.FTZ R82, R82, UR6 ;  /* 0x0000000652527c20 */ /* 0x000fe20008410000 */
[----:B------:R-:W-:Y:S01]  /*2370*/  FMNMX.FTZ R34, R65, R34, !PT ;  /* 0x0000002241227209 */ /* 0x000fe20007810000 */
[----:B------:R-:W4:Y:S01]  /*2380*/  MUFU.TANH R29, R64 ;  /* 0x00000040001d7308 */ /* 0x000f220000002400 */
[----:B-----5:R-:W-:Y:S01]  /*2390*/  FSEL R61, R52, -INF , P2 ;  /* 0xff800000343d7808 */ /* 0x020fe20001000000 */
[----:B------:R-:W-:Y:S01]  /*23a0*/  FMUL.FTZ R86, R86, UR6 ;  /* 0x0000000656567c20 */ /* 0x000fe20008410000 */
[----:B------:R-:W-:Y:S01]  /*23b0*/  ISETP.GT.AND P2, PT, R11, 0x40, PT ;  /* 0x000000400b00780c */ /* 0x000fe20003f44270 */
[----:B------:R-:W-:Y:S01]  /*23c0*/  @UP0 ULDC UR11, c[0x0][0x450] ;  /* 0x00011400000b0ab9 */ /* 0x000fe20000000800 */
[----:B0-----:R-:W-:Y:S01]  /*23d0*/  FSEL R59, R53, -INF , P1 ;  /* 0xff800000353b7808 */ /* 0x001fe20000800000 */
[----:B------:R-:W-:Y:S01]  /*23e0*/  UIMAD UR7, UR38, UR7, -UR10 ;  /* 0x00000007260772a4 */ /* 0x000fe2000f8e0a0a */
[----:B------:R-:W-:Y:S01]  /*23f0*/  FMNMX.FTZ R34, R61, R34, !PT ;  /* 0x000000223d227209 */ /* 0x000fe20007810000 */
[----:B------:R-:W0:Y:S01]  /*2400*/  MUFU.TANH R51, R68 ;  /* 0x0000004400337308 */ /* 0x000e220000002400 */
[----:B------:R-:W-:Y:S01]  /*2410*/  ISETP.GT.AND P1, PT, R11, 0x41, PT ;  /* 0x000000410b00780c */ /* 0x000fe20003f24270 */
[----:B------:R-:W-:Y:S01]  /*2420*/  UIADD3 UR54, UR47, -0x2, URZ ;  /* 0xfffffffe2f367890 */ /* 0x000fe2000fffe03f */
[----:B------:R-:W-:Y:S01]  /*2430*/  FSEL R57, R56, -INF , P2 ;  /* 0xff80000038397808 */ /* 0x000fe20001000000 */
[----:B------:R-:W-:Y:S01]  /*2440*/  UIADD3 UR6, UR41, 0x28840, URZ ;  /* 0x0002884029067890 */ /* 0x000fe2000fffe03f */
[----:B------:R-:W-:Y:S01]  /*2450*/  FMNMX.FTZ R34, R59, R34, !PT ;  /* 0x000000223b227209 */ /* 0x000fe20007810000 */
[----:B------:R-:W-:Y:S01]  /*2460*/  UMOV UR47, URZ ;  /* 0x0000003f002f7c82 */ /* 0x000fe20008000000 */
[----:B------:R-:W-:Y:S01]  /*2470*/  ISETP.GT.AND P2, PT, R11, 0x48, PT ;  /* 0x000000480b00780c */ /* 0x000fe20003f44270 */
[----:B------:R-:W5:Y:S01]  /*2480*/  MUFU.TANH R10, R10 ;  /* 0x0000000a000a7308 */ /* 0x000f620000002400 */
[----:B--2---:R-:W-:Y:S01]  /*2490*/  FSEL R49, R31, -INF , P1 ;  /* 0xff8000001f317808 */ /* 0x004fe20000800000 */
[----:B------:R-:W-:Y:S01]  /*24a0*/  UPRMT UR6, UR43, 0x654, UR6 ;  /* 0x000006542b067896 */ /* 0x000fe20008000006 */
[----:B------:R-:W-:-:S02]  /*24b0*/  FMNMX.FTZ R34, R57, R34, !PT ;  /* 0x0000002239227209 */ /* 0x000fc40007810000 */
[----:B------:R-:W-:Y:S02]  /*24c0*/  CS2R R150, SRZ ;  /* 0x0000000000967805 */ /* 0x000fe4000001ff00 */
[----:B------:R-:W-:Y:S02]  /*24d0*/  ISETP.GT.AND P1, PT, R11, 0x49, PT ;  /* 0x000000490b00780c */ /* 0x000fe40003f24270 */
[----:B------:R-:W-:Y:S02]  /*24e0*/  CS2R R148, SRZ ;  /* 0x0000000000947805 */ /* 0x000fe4000001ff00 */
[----:B---3--:R-:W-:Y:S01]  /*24f0*/  FSEL R27, R27, -INF , P2 ;  /* 0xff8000001b1b7808 */ /* 0x008fe20001000000 */
[----:B------:R-:W2:Y:S01]  /*2500*/  MUFU.TANH R55, R72 ;  /* 0x0000004800377308 */ /* 0x000ea20000002400 */
[----:B------:R-:W-:Y:S02]  /*2510*/  FMNMX.FTZ R34, R49, R34, !PT ;  /* 0x0000002231227209 */ /* 0x000fe40007810000 */
[----:B------:R-:W-:-:S02]  /*2520*/  CS2R R146, SRZ ;  /* 0x0000000000927805 */ /* 0x000fc4000001ff00 */
[----:B------:R-:W-:Y:S01]  /*2530*/  ISETP.GT.AND P2, PT, R11, 0x50, PT ;  /* 0x000000500b00780c */ /* 0x000fe20003f44270 */
[----:B------:R-:W-:Y:S01]  /*2540*/  SYNCS.ARRIVE.TRANS64.RED.A1T0 RZ, [UR6], RZ ;  /* 0x000000ffffff79a7 */ /* 0x000fe20008100406 */
[----:B-1----:R-:W-:Y:S02]  /*2550*/  FSEL R33, R35, -INF , P1 ;  /* 0xff80000023217808 */ /* 0x002fe40000800000 */
[----:B------:R-:W-:Y:S02]  /*2560*/  CS2R R144, SRZ ;  /* 0x0000000000907805 */ /* 0x000fe4000001ff00 */
[----:B------:R-:W-:Y:S01]  /*2570*/  FMNMX.FTZ R34, R27, R34, !PT ;  /* 0x000000221b227209 */ /* 0x000fe20007810000 */
[----:B------:R-:W1:Y:S01]  /*2580*/  MUFU.TANH R73, R73 ;  /* 0x0000004900497308 */ /* 0x000e620000002400 */
[----:B------:R-:W-:Y:S02]  /*2590*/  ISETP.GT.AND P1, PT, R11, 0x51, PT ;  /* 0x000000510b00780c */ /* 0x000fe40003f24270 */
[----:B------:R-:W-:-:S02]  /*25a0*/  CS2R R142, SRZ ;  /* 0x00000000008e7805 */ /* 0x000fc4000001ff00 */
[----:B----4-:R-:W-:Y:S02]  /*25b0*/  FSEL R29, R29, -INF , P2 ;  /* 0xff8000001d1d7808 */ /* 0x010fe40001000000 */
[----:B------:R-:W-:Y:S02]  /*25c0*/  CS2R R140, SRZ ;  /* 0x00000000008c7805 */ /* 0x000fe4000001ff00 */
[----:B------:R-:W-:Y:S02]  /*25d0*/  FMNMX.FTZ R34, R33, R34, !PT ;  /* 0x0000002221227209 */ /* 0x000fe40007810000 */
[----:B------:R-:W-:Y:S02]  /*25e0*/  CS2R R138, SRZ ;  /* 0x00000000008a7805 */ /* 0x000fe4000001ff00 */
[----:B------:R-:W-:Y:S01]  /*25f0*/  ISETP.GT.AND P2, PT, R11, 0x58, PT ;  /* 0x000000580b00780c */ /* 0x000fe20003f44270 */
[----:B------:R-:W3:Y:S01]  /*2600*/  MUFU.TANH R39, R76 ;  /* 0x0000004c00277308 */ /* 0x000ee20000002400 */
[----:B------:R-:W-:-:S02]  /*2610*/  FSEL R47, R47, -INF , P1 ;  /* 0xff8000002f2f7808 */ /* 0x000fc40000800000 */
[----:B------:R-:W-:Y:S02]  /*2620*/  CS2R R136, SRZ ;  /* 0x0000000000887805 */ /* 0x000fe4000001ff00 */
[----:B------:R-:W-:Y:S02]  /*2630*/  FMNMX.FTZ R34, R29, R34, !PT ;  /* 0x000000221d227209 */ /* 0x000fe40007810000 */
[----:B------:R-:W-:Y:S02]  /*2640*/  CS2R R134, SRZ ;  /* 0x0000000000867805 */ /* 0x000fe4000001ff00 */
[----:B------:R-:W-:Y:S02]  /*2650*/  ISETP.GT.AND P1, PT, R11, 0x59, PT ;  /* 0x000000590b00780c */ /* 0x000fe40003f24270 */
[----:B------:R-:W-:Y:S02]  /*2660*/  CS2R R132, SRZ ;  /* 0x0000000000847805 */ /* 0x000fe4000001ff00 */
[----:B0-----:R-:W-:Y:S01]  /*2670*/  FSEL R51, R51, -INF , P2 ;  /* 0xff80000033337808 */ /* 0x001fe20001000000 */
[----:B------:R-:W0:Y:S01]  /*2680*/  MUFU.TANH R45, R77 ;  /* 0x0000004d002d7308 */ /* 0x000e220000002400 */
[----:B------:R-:W-:-:S02]  /*2690*/  FMNMX.FTZ R34, R47, R34, !PT ;  /* 0x000000222f227209 */ /* 0x000fc40007810000 */
[----:B------:R-:W-:Y:S02]  /*26a0*/  CS2R R130, SRZ ;  /* 0x0000000000827805 */ /* 0x000fe4000001ff00 */
[----:B------:R-:W-:Y:S02]  /*26b0*/  ISETP.GT.AND P2, PT, R11, 0x60, PT ;  /* 0x000000600b00780c */ /* 0x000fe40003f44270 */
[----:B------:R-:W-:Y:S02]  /*26c0*/  CS2R R128, SRZ ;  /* 0x0000000000807805 */ /* 0x000fe4000001ff00 */
[----:B-----5:R-:W-:Y:S02]  /*26d0*/  FSEL R53, R10, -INF , P1 ;  /* 0xff8000000a357808 */ /* 0x020fe40000800000 */
[----:B------:R-:W-:Y:S02]  /*26e0*/  CS2R R126, SRZ ;  /* 0x00000000007e7805 */ /* 0x000fe4000001ff00 */
[----:B------:R-:W-:Y:S01]  /*26f0*/  FMNMX.FTZ R34, R51, R34, !PT ;  /* 0x0000002233227209 */ /* 0x000fe20007810000 */
[----:B------:R-:W4:Y:S01]  /*2700*/  MUFU.TANH R41, R80 ;  /* 0x0000005000297308 */ /* 0x000f220000002400 */
[----:B------:R-:W-:-:S02]  /*2710*/  ISETP.GT.AND P1, PT, R11, 0x61, PT ;  /* 0x000000610b00780c */ /* 0x000fc40003f24270 */
[----:B------:R-:W-:Y:S02]  /*2720*/  CS2R R124, SRZ ;  /* 0x00000000007c7805 */ /* 0x000fe4000001ff00 */
[----:B--2---:R-:W-:Y:S02]  /*2730*/  FSEL R55, R55, -INF , P2 ;  /* 0xff80000037377808 */ /* 0x004fe40001000000 */
[----:B------:R-:W-:Y:S02]  /*2740*/  CS2R R122, SRZ ;  /* 0x00000000007a7805 */ /* 0x000fe4000001ff00 */
[----:B------:R-:W-:Y:S02]  /*2750*/  FMNMX.FTZ R34, R53, R34, !PT ;  /* 0x0000002235227209 */ /* 0x000fe40007810000 */
[----:B------:R-:W-:Y:S02]  /*2760*/  CS2R R120, SRZ ;  /* 0x0000000000787805 */ /* 0x000fe4000001ff00 */
[----:B------:R-:W-:Y:S01]  /*2770*/  ISETP.GT.AND P2, PT, R11, 0x68, PT ;  /* 0x000000680b00780c */ /* 0x000fe20003f44270 */
[----:B------:R-:W2:Y:S01]  /*2780*/  MUFU.TANH R43, R81 ;  /* 0x00000051002b7308 */ /* 0x000ea20000002400 */
[----:B-1----:R-:W-:-:S02]  /*2790*/  FSEL R35, R73, -INF , P1 ;  /* 0xff80000049237808 */ /* 0x002fc40000800000 */
[----:B------:R-:W-:Y:S02]  /*27a0*/  CS2R R118, SRZ ;  /* 0x0000000000767805 */ /* 0x000fe4000001ff00 */
[----:B------:R-:W-:Y:S02]  /*27b0*/  FMNMX.FTZ R34, R55, R34, !PT ;  /* 0x0000002237227209 */ /* 0x000fe40007810000 */
[----:B------:R-:W-:Y:S02]  /*27c0*/  ISETP.GT.AND P1, PT, R11, 0x69, PT ;  /* 0x000000690b00780c */ /* 0x000fe40003f24270 */
[----:B---3--:R-:W-:Y:S01]  /*27d0*/  FSEL R39, R39, -INF , P2 ;  /* 0xff80000027277808 */ /* 0x008fe20001000000 */
[----:B------:R-:W1:Y:S01]  /*27e0*/  MUFU.TANH R37, R84 ;  /* 0x0000005400257308 */ /* 0x000e620000002400 */
[----:B------:R-:W-:Y:S02]  /*27f0*/  FMNMX.FTZ R34, R35, R34, !PT ;  /* 0x0000002223227209 */ /* 0x000fe40007810000 */
[----:B------:R-:W-:-:S02]  /*2800*/  ISETP.GT.AND P2, PT, R11, 0x70, PT ;  /* 0x000000700b00780c */ /* 0x000fc40003f44270 */
[----:B0-----:R-:W-:Y:S02]  /*2810*/  FSEL R45, R45, -INF , P1 ;  /* 0xff8000002d2d7808 */ /* 0x001fe40000800000 */
[----:B------:R-:W-:Y:S01]  /*2820*/  FMNMX.FTZ R34, R39, R34, !PT ;  /* 0x0000002227227209 */ /* 0x000fe20007810000 */
[----:B------:R-:W0:Y:S01]  /*2830*/  MUFU.TANH R31, R85 ;  /* 0x00000055001f7308 */ /* 0x000e220000002400 */
[----:B------:R-:W-:Y:S02]  /*2840*/  ISETP.GT.AND P1, PT, R11, 0x71, PT ;  /* 0x000000710b00780c */ /* 0x000fe40003f24270 */
[----:B----4-:R-:W-:Y:S02]  /*2850*/  FSEL R41, R41, -INF , P2 ;  /* 0xff80000029297808 */ /* 0x010fe40001000000 */
[----:B------:R-:W-:Y:S02]  /*2860*/  FMNMX.FTZ R34, R45, R34, !PT ;  /* 0x000000222d227209 */ /* 0x000fe40007810000 */
[----:B------:R-:W-:Y:S01]  /*2870*/  ISETP.GT.AND P2, PT, R11, 0x78, PT ;  /* 0x000000780b00780c */ /* 0x000fe20003f44270 */
[----:B------:R-:W-:Y:S01]  /*2880*/  MUFU.TANH R0, R0 ;  /* 0x0000000000007308 */ /* 0x000fe20000002400 */
[----:B--2---:R-:W-:-:S02]  /*2890*/  FSEL R43, R43, -INF , P1 ;  /* 0xff8000002b2b7808 */ /* 0x004fc40000800000 */
[----:B------:R-:W-:Y:S02]  /*28a0*/  FMNMX.FTZ R34, R41, R34, !PT ;  /* 0x0000002229227209 */ /* 0x000fe40007810000 */
[----:B------:R-:W-:Y:S02]  /*28b0*/  ISETP.GT.AND P1, PT, R11, 0x79, PT ;  /* 0x000000790b00780c */ /* 0x000fe40003f24270 */
[----:B-1----:R-:W-:Y:S01]  /*28c0*/  FSEL R37, R37, -INF , P2 ;  /* 0xff80000025257808 */ /* 0x002fe20001000000 */
[----:B------:R-:W-:Y:S01]  /*28d0*/  MUFU.TANH R3, R3 ;  /* 0x0000000300037308 */ /* 0x000fe20000002400 */
[----:B------:R-:W-:Y:S02]  /*28e0*/  FMNMX.FTZ R34, R43, R34, !PT ;  /* 0x000000222b227209 */ /* 0x000fe40007810000 */
[----:B0-----:R-:W-:Y:S02]  /*28f0*/  FSEL R31, R31, -INF , P1 ;  /* 0xff8000001f1f7808 */ /* 0x001fe40000800000 */
[----:B------:R-:W-:-:S02]  /*2900*/  FMNMX.FTZ R34, R37, R34, !PT ;  /* 0x0000002225227209 */ /* 0x000fc40007810000 */
[----:B------:R-:W-:Y:S01]  /*2910*/  IADD3 R23, R23, -UR10, R30 ;  /* 0x8000000a17177c10 */ /* 0x000fe2000fffe01e */
[----:B------:R-:W0:Y:S01]  /*2920*/  MUFU.TANH R9, R9 ;  /* 0x0000000900097308 */ /* 0x000e220000002400 */
[----:B------:R-:W-:Y:S02]  /*2930*/  FMNMX.FTZ R34, R31, R34, !PT ;  /* 0x000000221f227209 */ /* 0x000fe40007810000 */
[----:B------:R-:W-:-:S03]  /*2940*/  VIMNMX R28, R28, R23, PT ;  /* 0x000000171c1c7248 */ /* 0x000fc60003fe0100 */
[----:B------:R-:W1:Y:S01]  /*2950*/  SHFL.BFLY PT, R11, R34, 0x2, 0x1f ;  /* 0x0c401f00220b7f89 */ /* 0x000e6200000e0000 */
[C---:B------:R-:W-:Y:S01]  /*2960*/  ISETP.GT.AND P2, PT, R28.reuse, 0x1, PT ;  /* 0x000000011c00780c */ /* 0x040fe20003f44270 */
[----:B------:R-:W2:Y:S01]  /*2970*/  MUFU.TANH R8, R8 ;  /* 0x0000000800087308 */ /* 0x000ea20000002400 */
[----:B------:R-:W-:-:S07]  /*2980*/  ISETP.GT.AND P3, PT, R28, 0x8, PT ;  /* 0x000000081c00780c */ /* 0x000fce0003f64270 */
[----:B------:R-:W3:Y:S08]  /*2990*/  MUFU.TANH R12, R12 ;  /* 0x0000000c000c7308 */ /* 0x000ef00000002400 */
[----:B------:R-:W-:Y:S01]  /*29a0*/  MUFU.TANH R36, R63 ;  /* 0x0000003f00247308 */ /* 0x000fe20000002400 */
[----:B-1----:R-:W-:-:S07]  /*29b0*/  FMNMX.FTZ R10, R34, R11, !PT ;  /* 0x0000000b220a7209 */ /* 0x002fce0007810000 */
[----:B------:R-:W1:Y:S01]  /*29c0*/  MUFU.TANH R13, R13 ;  /* 0x0000000d000d7308 */ /* 0x000e620000002400 */
[----:B------:R-:W4:Y:S07]  /*29d0*/  SHFL.BFLY PT, R11, R10, 0x1, 0x1f ;  /* 0x0c201f000a0b7f89 */ /* 0x000f2e00000e0000 */
[----:B------:R-:W5:Y:S08]  /*29e0*/  MUFU.TANH R15, R15 ;  /* 0x0000000f000f7308 */ /* 0x000f700000002400 */
[----:B------:R0:W-:Y:S08]  /*29f0*/  MUFU.TANH R38, R67 ;  /* 0x0000004300267308 */ /* 0x0001f00000002400 */
[----:B------:R-:W-:Y:S01]  /*2a00*/  MUFU.TANH R14, R14 ;  /* 0x0000000e000e7308 */ /* 0x000fe20000002400 */
[----:B0-----:R-:W-:-:S02]  /*2a10*/  FSEL R67, R9, -INF , P3 ;  /* 0xff80000009437808 */ /* 0x001fc40001800000 */
[----:B----4-:R-:W-:Y:S01]  /*2a20*/  FMNMX.FTZ R11, R10, R11, !PT ;  /* 0x0000000b0a0b7209 */ /* 0x010fe20007810000 */
[----:B------:R-:W-:Y:S01]  /*2a30*/  IMAD.U32 R10, RZ, RZ, UR4 ;  /* 0x00000004ff0a7e24 */ /* 0x000fe2000f8e00ff */
[----:B------:R-:W-:Y:S02]  /*2a40*/  @UP0 ULDC UR4, c[0x0][0x44c] ;  /* 0x0001130000040ab9 */ /* 0x000fe40000000800 */
[C---:B------:R-:W-:Y:S01]  /*2a50*/  FSETP.NEU.FTZ.AND P1, PT, R11.reuse, -INF , PT ;  /* 0xff8000000b00780b */ /* 0x040fe20003f3d000 */
[----:B------:R-:W-:Y:S01]  /*2a60*/  FMUL.FTZ R34, R11, R10 ;  /* 0x0000000a0b227220 */ /* 0x000fe20000410000 */
[----:B------:R2:W-:Y:S01]  /*2a70*/  MUFU.TANH R40, R71 ;  /* 0x0000004700287308 */ /* 0x0005e20000002400 */
[----:B------:R-:W-:-:S03]  /*2a80*/  UIMAD.WIDE.U32 UR4, UR48, UR4, URZ ;  /* 0x00000004300472a5 */ /* 0x000fc6000f8e003f */
[----:B------:R-:W-:Y:S01]  /*2a90*/  FSEL R34, R34, RZ, P1 ;  /* 0x000000ff22227208 */ /* 0x000fe20000800000 */
[----:B------:R-:W-:Y:S01]  /*2aa0*/  @UP0 USHF.R.U32.HI UR48, URZ, UR11, UR5 ;  /* 0x0000000b3f300299 */ /* 0x000fe20008011605 */
[----:B------:R-:W-:Y:S02]  /*2ab0*/  ISETP.GT.AND P1, PT, R28, RZ, PT ;  /* 0x000000ff1c00720c */ /* 0x000fe40003f24270 */
[----:B------:R-:W0:Y:S01]  /*2ac0*/  MUFU.TANH R16, R16 ;  /* 0x0000001000107308 */ /* 0x000e220000002400 */
[-CC-:B------:R-:W-:Y:S01]  /*2ad0*/  FFMA.FTZ R180, R89, R10.reuse, -R34.reuse ;  /* 0x0000000a59b47223 */ /* 0x180fe20000010822 */
[----:B------:R-:W-:Y:S01]  /*2ae0*/  FSEL R63, R0, -INF , P1 ;  /* 0xff800000003f7808 */ /* 0x000fe20000800000 */
[-CC-:B------:R-:W-:Y:S01]  /*2af0*/  FFMA.FTZ R182, R91, R10.reuse, -R34.reuse ;  /* 0x0000000a5bb67223 */ /* 0x180fe20000010822 */
[----:B------:R-:W-:Y:S01]  /*2b00*/  FSEL R0, R3, -INF , P2 ;  /* 0xff80000003007808 */ /* 0x000fe20001000000 */
[-CC-:B------:R-:W-:Y:S01]  /*2b10*/  FFMA.FTZ R3, R93, R10.reuse, -R34.reuse ;  /* 0x0000000a5d037223 */ /* 0x180fe20000010822 */
[C---:B------:R-:W-:Y:S01]  /*2b20*/  ISETP.GT.AND P1, PT, R28.reuse, 0x9, PT ;  /* 0x000000091c00780c */ /* 0x040fe20003f24270 */
[--C-:B------:R-:W-:Y:S01]  /*2b30*/  FFMA.FTZ R176, R95, R10, -R34.reuse ;  /* 0x0000000a5fb07223 */ /* 0x100fe20000010822 */
[----:B------:R-:W-:Y:S01]  /*2b40*/  FMNMX.FTZ R30, R63, R0, !PT ;  /* 0x000000003f1e7209 */ /* 0x000fe20007810000 */
[----:B------:R-:W-:Y:S01]  /*2b50*/  MUFU.TANH R17, R17 ;  /* 0x0000001100117308 */ /* 0x000fe20000002400 */
[----:B------:R-:W-:Y:S01]  /*2b60*/  ISETP.GT.AND P2, PT, R28, 0x10, PT ;  /* 0x000000101c00780c */ /* 0x000fe20003f44270 */
[-CC-:B------:R-:W-:Y:S01]  /*2b70*/  FFMA.FTZ R9, R97, R10.reuse, -R34.reuse ;  /* 0x0000000a61097223 */ /* 0x180fe20000010822 */
[----:B--2---:R-:W-:Y:S01]  /*2b80*/  FSEL R71, R8, -INF , P1 ;  /* 0xff80000008477808 */ /* 0x004fe20000800000 */
[--C-:B------:R-:W-:Y:S01]  /*2b90*/  FFMA.FTZ R178, R99, R10, -R34.reuse ;  /* 0x0000000a63b27223 */ /* 0x100fe20000010822 */
[----:B------:R-:W-:Y:S01]  /*2ba0*/  FMNMX.FTZ R30, R67, R30, !PT ;  /* 0x0000001e431e7209 */ /* 0x000fe20007810000 */
[-CC-:B------:R-:W-:Y:S01]  /*2bb0*/  FFMA.FTZ R172, R103, R10.reuse, -R34.reuse ;  /* 0x0000000a67ac7223 */ /* 0x180fe20000010822 */
[----:B------:R-:W-:Y:S01]  /*2bc0*/  ISETP.GT.AND P1, PT, R28, 0x11, PT ;  /* 0x000000111c00780c */ /* 0x000fe20003f24270 */
[----:B------:R1:W-:Y:S01]  /*2bd0*/  MUFU.TANH R42, R75 ;  /* 0x0000004b002a7308 */ /* 0x0003e20000002400 */
[----:B---3--:R-:W-:Y:S01]  /*2be0*/  FSEL R73, R12, -INF , P2 ;  /* 0xff8000000c497808 */ /* 0x008fe20001000000 */
[--C-:B------:R-:W-:Y:S01]  /*2bf0*/  FFMA.FTZ R168, R69, R10, -R34.reuse ;  /* 0x0000000a45a87223 */ /* 0x100fe20000010822 */
[----:B------:R-:W-:Y:S01]  /*2c00*/  FMNMX.FTZ R30, R71, R30, !PT ;  /* 0x0000001e471e7209 */ /* 0x000fe20007810000 */
[-CC-:B------:R-:W-:Y:S01]  /*2c10*/  FFMA.FTZ R174, R107, R10.reuse, -R34.reuse ;  /* 0x0000000a6bae7223 */ /* 0x180fe20000010822 */
[C---:B------:R-:W-:Y:S01]  /*2c20*/  ISETP.GT.AND P2, PT, R28.reuse, 0x18, PT ;  /* 0x000000181c00780c */ /* 0x040fe20003f44270 */
[--C-:B------:R-:W-:Y:S01]  /*2c30*/  FFMA.FTZ R170, R61, R10, -R34.reuse ;  /* 0x0000000a3daa7223 */ /* 0x100fe20000010822 */
[----:B------:R-:W-:Y:S01]  /*2c40*/  FMNMX.FTZ R30, R73, R30, !PT ;  /* 0x0000001e491e7209 */ /* 0x000fe20007810000 */
[----:B------:R-:W2:Y:S01]  /*2c50*/  MUFU.TANH R19, R19 ;  /* 0x0000001300137308 */ /* 0x000ea20000002400 */
[----:B-1----:R-:W-:Y:S01]  /*2c60*/  FSEL R75, R13, -INF , P1 ;  /* 0xff8000000d4b7808 */ /* 0x002fe20000800000 */
[-CC-:B------:R-:W-:Y:S01]  /*2c70*/  FFMA.FTZ R8, R57, R10.reuse, -R34.reuse ;  /* 0x0000000a39087223 */ /* 0x180fe20000010822 */
[C---:B------:R-:W-:Y:S01]  /*2c80*/  ISETP.GT.AND P1, PT, R28.reuse, 0x19, PT ;  /* 0x000000191c00780c */ /* 0x040fe20003f24270 */
[-CC-:B------:R-:W-:Y:S01]  /*2c90*/  FFMA.FTZ R12, R49, R10.reuse, -R34.reuse ;  /* 0x0000000a310c7223 */ /* 0x180fe20000010822 */
[----:B-----5:R-:W-:Y:S01]  /*2ca0*/  FSEL R77, R15, -INF , P2 ;  /* 0xff8000000f4d7808 */ /* 0x020fe20001000000 */
[--C-:B------:R-:W-:Y:S01]  /*2cb0*/  FFMA.FTZ R15, R101, R10, -R34.reuse ;  /* 0x0000000a650f7223 */ /* 0x100fe20000010822 */
[----:B------:R-:W-:Y:S01]  /*2cc0*/  FMNMX.FTZ R30, R75, R30, !PT ;  /* 0x0000001e4b1e7209 */ /* 0x000fe20007810000 */
[----:B------:R-:W-:Y:S01]  /*2cd0*/  MUFU.TANH R18, R18 ;  /* 0x0000001200127308 */ /* 0x000fe20000002400 */
[----:B------:R-:W-:Y:S01]  /*2ce0*/  ISETP.GT.AND P2, PT, R28, 0x20, PT ;  /* 0x000000201c00780c */ /* 0x000fe20003f44270 */
[--C-:B------:R-:W-:Y:S01]  /*2cf0*/  FFMA.FTZ R32, R32, R10, -R34.reuse ;  /* 0x0000000a20207223 */ /* 0x100fe20000010822 */
[----:B------:R-:W-:Y:S01]  /*2d00*/  FMNMX.FTZ R30, R77, R30, !PT ;  /* 0x0000001e4d1e7209 */ /* 0x000fe20007810000 */
[-CC-:B------:R-:W-:Y:S01]  /*2d10*/  FFMA.FTZ R31, R31, R10.reuse, -R34.reuse ;  /* 0x0000000a1f1f7223 */ /* 0x180fe20000010822 */
[----:B0-----:R-:W-:Y:S01]  /*2d20*/  FSEL R81, R16, -INF , P2 ;  /* 0xff80000010517808 */ /* 0x001fe20001000000 */
[-CC-:B------:R-:W-:Y:S01]  /*2d30*/  FFMA.FTZ R33, R33, R10.reuse, -R34.reuse ;  /* 0x0000000a21217223 */ /* 0x180fe20000010822 */
[C---:B------:R-:W-:Y:S01]  /*2d40*/  ISETP.GT.AND P2, PT, R28.reuse, 0x28, PT ;  /* 0x000000281c00780c */ /* 0x040fe20003f44270 */
[----:B------:R0:W-:Y:S01]  /*2d50*/  MUFU.TANH R44, R79 ;  /* 0x0000004f002c7308 */ /* 0x0001e20000002400 */
[-CC-:B------:R-:W-:Y:S01]  /*2d60*/  FFMA.FTZ R27, R27, R10.reuse, -R34.reuse ;  /* 0x0000000a1b1b7223 */ /* 0x180fe20000010822 */
[-CC-:B------:R-:W-:Y:S01]  /*2d70*/  FFMA.FTZ R29, R29, R10.reuse, -R34.reuse ;  /* 0x0000000a1d1d7223 */ /* 0x180fe20000010822 */
[----:B--2---:R-:W-:Y:S01]  /*2d80*/  FSEL R85, R19, -INF , P2 ;  /* 0xff80000013557808 */ /* 0x004fe20001000000 */
[-CC-:B------:R-:W-:Y:S01]  /*2d90*/  FFMA.FTZ R19, R109, R10.reuse, -R34.reuse ;  /* 0x0000000a6d137223 */ /* 0x180fe20000010822 */
[----:B------:R-:W-:Y:S01]  /*2da0*/  ISETP.GT.AND P2, PT, R28, 0x30, PT ;  /* 0x000000301c00780c */ /* 0x000fe20003f44270 */
[-CC-:B------:R-:W-:Y:S01]  /*2db0*/  FFMA.FTZ R47, R47, R10.reuse, -R34.reuse ;  /* 0x0000000a2f2f7223 */ /* 0x180fe20000010822 */
[-CC-:B------:R-:W-:Y:S01]  /*2dc0*/  FFMA.FTZ R51, R51, R10.reuse, -R34.reuse ;  /* 0x0000000a33337223 */ /* 0x180fe20000010822 */
[----:B------:R-:W1:Y:S01]  /*2dd0*/  MUFU.TANH R20, R20 ;  /* 0x0000001400147308 */ /* 0x000e620000002400 */
[----:B0-----:R-:W-:Y:S01]  /*2de0*/  FSEL R79, R14, -INF , P1 ;  /* 0xff8000000e4f7808 */ /* 0x001fe20000800000 */
[-CC-:B------:R-:W-:Y:S01]  /*2df0*/  FFMA.FTZ R53, R53, R10.reuse, -R34.reuse ;  /* 0x0000000a35357223 */ /* 0x180fe20000010822 */
[----:B------:R-:W-:Y:S01]  /*2e00*/  ISETP.GT.AND P1, PT, R28, 0x21, PT ;  /* 0x000000211c00780c */ /* 0x000fe20003f24270 */
[--C-:B------:R-:W-:Y:S01]  /*2e10*/  FFMA.FTZ R55, R55, R10, -R34.reuse ;  /* 0x0000000a37377223 */ /* 0x100fe20000010822 */
[----:B------:R-:W-:Y:S01]  /*2e20*/  FMNMX.FTZ R30, R79, R30, !PT ;  /* 0x0000001e4f1e7209 */ /* 0x000fe20007810000 */
[-CC-:B------:R-:W-:Y:S01]  /*2e30*/  FFMA.FTZ R35, R35, R10.reuse, -R34.reuse ;  /* 0x0000000a23237223 */ /* 0x180fe20000010822 */
[--C-:B------:R-:W-:Y:S01]  /*2e40*/  FFMA.FTZ R39, R39, R10, -R34.reuse ;  /* 0x0000000a27277223 */ /* 0x100fe20000010822 */
[----:B------:R-:W-:Y:S01]  /*2e50*/  MUFU.TANH R21, R21 ;  /* 0x0000001500157308 */ /* 0x000fe20000002400 */
[----:B------:R-:W-:Y:S01]  /*2e60*/  FMNMX.FTZ R30, R81, R30, !PT ;  /* 0x0000001e511e7209 */ /* 0x000fe20007810000 */
[-CC-:B------:R-:W-:Y:S01]  /*2e70*/  FFMA.FTZ R45, R45, R10.reuse, -R34.reuse ;  /* 0x0000000a2d2d7223 */ /* 0x180fe20000010822 */
[-CC-:B------:R-:W-:Y:S01]  /*2e80*/  FFMA.FTZ R41, R41, R10.reuse, -R34.reuse ;  /* 0x0000000a29297223 */ /* 0x180fe20000010822 */
[-CC-:B------:R-:W-:Y:S01]  /*2e90*/  FFMA.FTZ R43, R43, R10.reuse, -R34.reuse ;  /* 0x0000000a2b2b7223 */ /* 0x180fe20000010822 */
[----:B------:R-:W-:Y:S01]  /*2ea0*/  FFMA.FTZ R37, R37, R10, -R34 ;  /* 0x0000000a25257223 */ /* 0x000fe20000010822 */
[----:B------:R-:W-:-:S02]  /*2eb0*/  UIADD3 UR7, UR7, UR48, URZ ;  /* 0x0000003007077290 */ /* 0x000fc4000fffe03f */
[----:B------:R0:W-:Y:S01]  /*2ec0*/  MUFU.TANH R46, R83 ;  /* 0x00000053002e7308 */ /* 0x0001e20000002400 */
[----:B-1----:R-:W-:Y:S01]  /*2ed0*/  FSEL R89, R20, -INF , P2 ;  /* 0xff80000014597808 */ /* 0x002fe20001000000 */
[----:B------:R-:W-:Y:S01]  /*2ee0*/  USHF.R.S32.HI UR4, URZ, 0x1f, UR7 ;  /* 0x0000001f3f047899 */ /* 0x000fe20008011407 */
[C---:B------:R-:W-:Y:S01]  /*2ef0*/  ISETP.GT.AND P2, PT, R28.reuse, 0x38, PT ;  /* 0x000000381c00780c */ /* 0x040fe20003f44270 */
[----:B------:R-:W-:Y:S02]  /*2f00*/  UMOV UR48, URZ ;  /* 0x0000003f00307c82 */ /* 0x000fe40008000000 */
[----:B------:R-:W-:Y:S02]  /*2f10*/  ULEA.HI UR4, UR4, UR7, URZ, 0x7 ;  /* 0x0000000704047291 */ /* 0x000fe4000f8f383f */
[----:B------:R-:W1:Y:S01]  /*2f20*/  MUFU.TANH R22, R22 ;  /* 0x0000001600167308 */ /* 0x000e620000002400 */
[----:B0-----:R-:W-:Y:S01]  /*2f30*/  FSEL R83, R17, -INF , P1 ;  /* 0xff80000011537808 */ /* 0x001fe20000800000 */
[----:B------:R-:W-:Y:S01]  /*2f40*/  FFMA.FTZ R17, R105, R10, -R34 ;  /* 0x0000000a69117223 */ /* 0x000fe20000010822 */
[----:B------:R-:W-:Y:S01]  /*2f50*/  ISETP.GT.AND P1, PT, R28, 0x29, PT ;  /* 0x000000291c00780c */ /* 0x000fe20003f24270 */
[----:B------:R-:W-:Y:S01]  /*2f60*/  USHF.R.S32.HI UR4, URZ, 0x7, UR4 ;  /* 0x000000073f047899 */ /* 0x000fe20008011404 */
[----:B------:R-:W-:-:S03]  /*2f70*/  FMNMX.FTZ R30, R83, R30, !PT ;  /* 0x0000001e531e7209 */ /* 0x000fc60007810000 */
[----:B------:R-:W0:Y:S01]  /*2f80*/  MUFU.TANH R24, R24 ;  /* 0x0000001800187308 */ /* 0x000e220000002400 */
[----:B------:R-:W-:Y:S01]  /*2f90*/  FMNMX.FTZ R30, R85, R30, !PT ;  /* 0x0000001e551e7209 */ /* 0x000fe20007810000 */
[----:B------:R-:W-:-:S04]  /*2fa0*/  UISETP.LT.AND UP0, UPT, UR39, UR4, UPT ;  /* 0x000000042700728c */ /* 0x000fc8000bf01270 */
[----:B------:R-:W-:Y:S02]  /*2fb0*/  USEL UR52, UR39, UR4, !UP0 ;  /* 0x0000000427347287 */ /* 0x000fe4000c000000 */
[----:B------:R2:W-:Y:S01]  /*2fc0*/  MUFU.TANH R48, R87 ;  /* 0x0000005700307308 */ /* 0x0005e20000002400 */
[----:B-1----:R-:W-:Y:S01]  /*2fd0*/  FSEL R93, R22, -INF , P2 ;  /* 0xff800000165d7808 */ /* 0x002fe20001000000 */
[----:B------:R-:W-:Y:S01]  /*2fe0*/  UISETP.GE.AND UP0, UPT, UR54, UR52, UPT ;  /* 0x000000343600728c */ /* 0x000fe2000bf06270 */
[----:B------:R-:W-:-:S05]  /*2ff0*/  ISETP.GT.AND P2, PT, R28, 0x40, PT ;  /* 0x000000401c00780c */ /* 0x000fca0003f44270 */
[----:B------:R-:W1:Y:S01]  /*3000*/  MUFU.TANH R26, R26 ;  /* 0x0000001a001a7308 */ /* 0x000e620000002400 */
[----:B--2---:R-:W-:Y:S02]  /*3010*/  FSEL R87, R18, -INF , P1 ;  /* 0xff80000012577808 */ /* 0x004fe40000800000 */
[C---:B------:R-:W-:Y:S02]  /*3020*/  ISETP.GT.AND P1, PT, R28.reuse, 0x31, PT ;  /* 0x000000311c00780c */ /* 0x040fe40003f24270 */
[----:B------:R-:W-:Y:S02]  /*3030*/  FMNMX.FTZ R30, R87, R30, !PT ;  /* 0x0000001e571e7209 */ /* 0x000fe40007810000 */
[----:B------:R-:W-:Y:S01]  /*3040*/  FSEL R91, R21, -INF , P1 ;  /* 0xff800000155b7808 */ /* 0x000fe20000800000 */
[----:B------:R-:W2:Y:S01]  /*3050*/  MUFU.TANH R25, R25 ;  /* 0x0000001900197308 */ /* 0x000ea20000002400 */
[----:B------:R-:W-:Y:S01]  /*3060*/  FMNMX.FTZ R30, R89, R30, !PT ;  /* 0x0000001e591e7209 */ /* 0x000fe20007810000 */
[----:B------:R-:W-:Y:S01]  /*3070*/  FFMA.FTZ R21, R65, R10, -R34 ;  /* 0x0000000a41157223 */ /* 0x000fe20000010822 */
[----:B------:R-:W-:-:S02]  /*3080*/  ISETP.GT.AND P1, PT, R28, 0x39, PT ;  /* 0x000000391c00780c */ /* 0x000fc40003f24270 */
[----:B------:R-:W-:Y:S02]  /*3090*/  FMNMX.FTZ R30, R91, R30, !PT ;  /* 0x0000001e5b1e7209 */ /* 0x000fe40007810000 */
[----:B0-----:R-:W-:Y:S01]  /*30a0*/  FSEL R95, R24, -INF , P1 ;  /* 0xff800000185f7808 */ /* 0x001fe20000800000 */
[----:B------:R-:W0:Y:S01]  /*30b0*/  MUFU.TANH R62, R62 ;  /* 0x0000003e003e7308 */ /* 0x000e220000002400 */
[----:B------:R-:W-:Y:S02]  /*30c0*/  FMNMX.FTZ R30, R93, R30, !PT ;  /* 0x0000001e5d1e7209 */ /* 0x000fe40007810000 */
[----:B------:R-:W-:Y:S02]  /*30d0*/  ISETP.GT.AND P1, PT, R28, 0x41, PT ;  /* 0x000000411c00780c */ /* 0x000fe40003f24270 */
[----:B-1----:R-:W-:Y:S02]  /*30e0*/  FSEL R97, R26, -INF , P2 ;  /* 0xff8000001a617808 */ /* 0x002fe40001000000 */
[----:B------:R-:W-:Y:S01]  /*30f0*/  FMNMX.FTZ R30, R95, R30, !PT ;  /* 0x0000001e5f1e7209 */ /* 0x000fe20007810000 */
[----:B------:R-:W1:Y:S01]  /*3100*/  MUFU.TANH R66, R66 ;  /* 0x0000004200427308 */ /* 0x000e620000002400 */
[----:B------:R-:W-:-:S02]  /*3110*/  ISETP.GT.AND P2, PT, R28, 0x48, PT ;  /* 0x000000481c00780c */ /* 0x000fc40003f44270 */
[----:B--2---:R-:W-:Y:S01]  /*3120*/  FSEL R99, R25, -INF , P1 ;  /* 0xff80000019637808 */ /* 0x004fe20000800000 */
[----:B------:R-:W-:Y:S01]  /*3130*/  FFMA.FTZ R25, R59, R10, -R34 ;  /* 0x0000000a3b197223 */ /* 0x000fe20000010822 */
[----:B------:R-:W-:Y:S02]  /*3140*/  FMNMX.FTZ R30, R97, R30, !PT ;  /* 0x0000001e611e7209 */ /* 0x000fe40007810000 */
[----:B------:R-:W-:Y:S01]  /*3150*/  ISETP.GT.AND P1, PT, R28, 0x49, PT ;  /* 0x000000491c00780c */ /* 0x000fe20003f24270 */
[----:B------:R-:W2:Y:S01]  /*3160*/  MUFU.TANH R70, R70 ;  /* 0x0000004600467308 */ /* 0x000ea20000002400 */
[----:B0-----:R-:W-:Y:S02]  /*3170*/  FSEL R101, R62, -INF , P2 ;  /* 0xff8000003e657808 */ /* 0x001fe40001000000 */
[----:B------:R-:W-:Y:S02]  /*3180*/  FMNMX.FTZ R30, R99, R30, !PT ;  /* 0x0000001e631e7209 */ /* 0x000fe40007810000 */
[----:B------:R-:W-:-:S02]  /*3190*/  ISETP.GT.AND P2, PT, R28, 0x50, PT ;  /* 0x000000501c00780c */ /* 0x000fc40003f44270 */
[----:B------:R-:W-:Y:S01]  /*31a0*/  FSEL R103, R36, -INF , P1 ;  /* 0xff80000024677808 */ /* 0x000fe20000800000 */
[----:B------:R-:W0:Y:S01]  /*31b0*/  MUFU.TANH R74, R74 ;  /* 0x0000004a004a7308 */ /* 0x000e220000002400 */
[----:B------:R-:W-:Y:S02]  /*31c0*/  FMNMX.FTZ R30, R101, R30, !PT ;  /* 0x0000001e651e7209 */ /* 0x000fe40007810000 */
[----:B------:R-:W-:Y:S02]  /*31d0*/  ISETP.GT.AND P1, PT, R28, 0x51, PT ;  /* 0x000000511c00780c */ /* 0x000fe40003f24270 */
[----:B-1----:R-:W-:Y:S02]  /*31e0*/  FSEL R105, R66, -INF , P2 ;  /* 0xff80000042697808 */ /* 0x002fe40001000000 */
[----:B------:R-:W-:Y:S01]  /*31f0*/  FMNMX.FTZ R30, R103, R30, !PT ;  /* 0x0000001e671e7209 */ /* 0x000fe20007810000 */
[----:B------:R-:W1:Y:S01]  /*3200*/  MUFU.TANH R78, R78 ;  /* 0x0000004e004e7308 */ /* 0x000e620000002400 */
[----:B------:R-:W-:-:S02]  /*3210*/  ISETP.GT.AND P2, PT, R28, 0x58, PT ;  /* 0x000000581c00780c */ /* 0x000fc40003f44270 */
[----:B------:R-:W-:Y:S02]  /*3220*/  FSEL R69, R38, -INF , P1 ;  /* 0xff80000026457808 */ /* 0x000fe40000800000 */
[----:B------:R-:W-:Y:S02]  /*3230*/  FMNMX.FTZ R30, R105, R30, !PT ;  /* 0x0000001e691e7209 */ /* 0x000fe40007810000 */
[----:B------:R-:W-:Y:S01]  /*3240*/  ISETP.GT.AND P1, PT, R28, 0x59, PT ;  /* 0x000000591c00780c */ /* 0x000fe20003f24270 */
[----:B------:R-:W3:Y:S01]  /*3250*/  MUFU.TANH R82, R82 ;  /* 0x0000005200527308 */ /* 0x000ee20000002400 */
[----:B--2---:R-:W-:Y:S02]  /*3260*/  FSEL R107, R70, -INF , P2 ;  /* 0xff800000466b7808 */ /* 0x004fe40001000000 */
[----:B------:R-:W-:Y:S02]  /*3270*/  FMNMX.FTZ R30, R69, R30, !PT ;  /* 0x0000001e451e7209 */ /* 0x000fe40007810000 */
[----:B------:R-:W-:-:S02]  /*3280*/  ISETP.GT.AND P2, PT, R28, 0x60, PT ;  /* 0x000000601c00780c */ /* 0x000fc40003f44270 */
[----:B------:R-:W-:Y:S01]  /*3290*/  FSEL R65, R40, -INF , P1 ;  /* 0xff80000028417808 */ /* 0x000fe20000800000 */
[----:B------:R-:W2:Y:S01]  /*32a0*/  MUFU.TANH R86, R86 ;  /* 0x0000005600567308 */ /* 0x000ea20000002400 */
[----:B------:R-:W-:Y:S02]  /*32b0*/  FMNMX.FTZ R30, R107, R30, !PT ;  /* 0x0000001e6b1e7209 */ /* 0x000fe40007810000 */
[----:B------:R-:W-:Y:S02]  /*32c0*/  ISETP.GT.AND P1, PT, R28, 0x61, PT ;  /* 0x000000611c00780c */ /* 0x000fe40003f24270 */
[----:B0-----:R-:W-:Y:S02]  /*32d0*/  FSEL R109, R74, -INF , P2 ;  /* 0xff8000004a6d7808 */ /* 0x001fe40001000000 */
[----:B------:R-:W-:Y:S01]  /*32e0*/  FMNMX.FTZ R30, R65, R30, !PT ;  /* 0x0000001e411e7209 */ /* 0x000fe20007810000 */
[----:B------:R-:W-:Y:S01]  /*32f0*/  MUFU.EX2 R164, R8 ;  /* 0x0000000800a47308 */ /* 0x000fe20000000800 */
[----:B------:R-:W-:-:S02]  /*3300*/  ISETP.GT.AND P2, PT, R28, 0x68, PT ;  /* 0x000000681c00780c */ /* 0x000fc40003f44270 */
[----:B------:R-:W-:Y:S02]  /*3310*/  FSEL R61, R42, -INF , P1 ;  /* 0xff8000002a3d7808 */ /* 0x000fe40000800000 */
[----:B------:R-:W-:Y:S02]  /*3320*/  FMNMX.FTZ R30, R109, R30, !PT ;  /* 0x0000001e6d1e7209 */ /* 0x000fe40007810000 */
[----:B------:R-:W-:Y:S01]  /*3330*/  ISETP.GT.AND P1, PT, R28, 0x69, PT ;  /* 0x000000691c00780c */ /* 0x000fe20003f24270 */
[----:B------:R-:W-:Y:S01]  /*3340*/  MUFU.EX2 R180, R180 ;  /* 0x000000b400b47308 */ /* 0x000fe20000000800 */
[----:B-1----:R-:W-:Y:S02]  /*3350*/  FSEL R111, R78, -INF , P2 ;  /* 0xff8000004e6f7808 */ /* 0x002fe40001000000 */
[----:B------:R-:W-:Y:S02]  /*3360*/  FMNMX.FTZ R30, R61, R30, !PT ;  /* 0x0000001e3d1e7209 */ /* 0x000fe40007810000 */
[----:B------:R-:W-:-:S02]  /*3370*/  ISETP.GT.AND P2, PT, R28, 0x70, PT ;  /* 0x000000701c00780c */ /* 0x000fc40003f44270 */
[----:B------:R-:W-:Y:S01]  /*3380*/  FSEL R59, R44, -INF , P1 ;  /* 0xff8000002c3b7808 */ /* 0x000fe20000800000 */
[----:B------:R-:W0:Y:S01]  /*3390*/  MUFU.EX2 R23, R32 ;  /* 0x0000002000177308 */ /* 0x000e220000000800 */
[----:B------:R-:W-:Y:S02]  /*33a0*/  FMNMX.FTZ R30, R111, R30, !PT ;  /* 0x0000001e6f1e7209 */ /* 0x000fe40007810000 */
[----:B------:R-:W-:Y:S02]  /*33b0*/  ISETP.GT.AND P1, PT, R28, 0x71, PT ;  /* 0x000000711c00780c */ /* 0x000fe40003f24270 */
[----:B---3--:R-:W-:Y:S02]  /*33c0*/  FSEL R113, R82, -INF , P2 ;  /* 0xff80000052717808 */ /* 0x008fe40001000000 */
[----:B------:R-:W-:Y:S01]  /*33d0*/  FMNMX.FTZ R30, R59, R30, !PT ;  /* 0x0000001e3b1e7209 */ /* 0x000fe20007810000 */
[----:B------:R-:W1:Y:S01]  /*33e0*/  MUFU.EX2 R182, R182 ;  /* 0x000000b600b67308 */ /* 0x000e620000000800 */
[----:B------:R-:W-:-:S02]  /*33f0*/  ISETP.GT.AND P2, PT, R28, 0x78, PT ;  /* 0x000000781c00780c */ /* 0x000fc40003f44270 */
[----:B------:R-:W-:Y:S02]  /*3400*/  FSEL R57, R46, -INF , P1 ;  /* 0xff8000002e397808 */ /* 0x000fe40000800000 */
[----:B------:R-:W-:Y:S02]  /*3410*/  FMNMX.FTZ R30, R113, R30, !PT ;  /* 0x0000001e711e7209 */ /* 0x000fe40007810000 */
[----:B------:R-:W-:Y:S01]  /*3420*/  ISETP.GT.AND P1, PT, R28, 0x79, PT ;  /* 0x000000791c00780c */ /* 0x000fe20003f24270 */
[----:B------:R-:W3:Y:S01]  /*3430*/  MUFU.EX2 R3, R3 ;  /* 0x0000000300037308 */ /* 0x000ee20000000800 */
[----:B--2---:R-:W-:Y:S02]  /*3440*/  FSEL R115, R86, -INF , P2 ;  /* 0xff80000056737808 */ /* 0x004fe40001000000 */
[----:B------:R-:W-:Y:S02]  /*3450*/  FMNMX.FTZ R30, R57, R30, !PT ;  /* 0x0000001e391e7209 */ /* 0x000fe40007810000 */
[----:B------:R-:W-:-:S02]  /*3460*/  FSEL R49, R48, -INF , P1 ;  /* 0xff80000030317808 */ /* 0x000fc40000800000 */
[----:B------:R-:W-:Y:S01]  /*3470*/  FMNMX.FTZ R30, R115, R30, !PT ;  /* 0x0000001e731e7209 */ /* 0x000fe20007810000 */
[----:B------:R-:W2:Y:S03]  /*3480*/  MUFU.EX2 R176, R176 ;  /* 0x000000b000b07308 */ /* 0x000ea60000000800 */
[----:B------:R-:W-:-:S05]  /*3490*/  FMNMX.FTZ R30, R49, R30, !PT ;  /* 0x0000001e311e7209 */ /* 0x000fca0007810000 */
[----:B------:R-:W4:Y:S01]  /*34a0*/  SHFL.BFLY PT, R13, R30, 0x2, 0x1f ;  /* 0x0c401f001e0d7f89 */ /* 0x000f2200000e0000 */
[----:B------:R-:W5:Y:S08]  /*34b0*/  MUFU.EX2 R9, R9 ;  /* 0x0000000900097308 */ /* 0x000f700000000800 */
[----:B------:R0:W-:Y:S08]  /*34c0*/  MUFU.EX2 R158, R31 ;  /* 0x0000001f009e7308 */ /* 0x0001f00000000800 */
[----:B------:R-:W-:Y:S01]  /*34d0*/  MUFU.EX2 R117, R12 ;  /* 0x0000000c00757308 */ /* 0x000fe20000000800 */
[----:B0-----:R-:W-:Y:S01]  /*34e0*/  FADD.FTZ R31, R180, R23 ;  /* 0x00000017b41f7221 */ /* 0x001fe20000010000 */
[----:B------:R-:W-:-:S02]  /*34f0*/  F2FP.F16.F32.PACK_AB R180, R23, R180 ;  /* 0x000000b417b4723e */ /* 0x000fc400000000ff */
[----:B----4-:R-:W-:-:S04]  /*3500*/  FMNMX.FTZ R8, R30, R13, !PT ;  /* 0x0000000d1e087209 */ /* 0x010fc80007810000 */
[----:B------:R-:W0:Y:S01]  /*3510*/  MUFU.EX2 R178, R178 ;  /* 0x000000b200b27308 */ /* 0x000e220000000800 */
[----:B------:R-:W4:Y:S07]  /*3520*/  SHFL.BFLY PT, R13, R8, 0x1, 0x1f ;  /* 0x0c201f00080d7f89 */ /* 0x000f2e00000e0000 */
[----:B------:R-:W0:Y:S08]  /*3530*/  MUFU.EX2 R15, R15 ;  /* 0x0000000f000f7308 */ /* 0x000e300000000800 */
[----:B------:R-:W-:Y:S08]  /*3540*/  MUFU.EX2 R172, R172 ;  /* 0x000000ac00ac7308 */ /* 0x000ff00000000800 */
[----:B------:R-:W-:Y:S01]  /*3550*/  MUFU.EX2 R17, R17 ;  /* 0x0000001100117308 */ /* 0x000fe20000000800 */
[----:B----4-:R-:W-:-:S04]  /*3560*/  FMNMX.FTZ R13, R8, R13, !PT ;  /* 0x0000000d080d7209 */ /* 0x010fc80007810000 */
[C---:B------:R-:W-:Y:S01]  /*3570*/  FSETP.NEU.FTZ.AND P1, PT, R13.reuse, -INF , PT ;  /* 0xff8000000d00780b */ /* 0x040fe20003f3d000 */
[----:B------:R-:W-:Y:S02]  /*3580*/  FMUL.FTZ R8, R13, R10 ;  /* 0x0000000a0d087220 */ /* 0x000fe40000410000 */
[----:B------:R-:W-:Y:S03]  /*3590*/  MUFU.EX2 R174, R174 ;  /* 0x000000ae00ae7308 */ /* 0x000fe60000000800 */
[----:B------:R-:W-:Y:S02]  /*35a0*/  FSEL R8, R8, RZ, P1 ;  /* 0x000000ff08087208 */ /* 0x000fe40000800000 */
[----:B------:R-:W-:-:S03]  /*35b0*/  PLOP3.LUT P1, PT, PT, PT, UP0, 0x80, 0x0 ;  /* 0x000000000000781c */ /* 0x000fc60003f2f008 */
        /* <DEDUP_REMOVED lines=16> */
[----:B------:R-:W4:Y:S01]  /*36c0*/  MUFU.EX2 R63, R63 ;  /* 0x0000003f003f7308 */ /* 0x000f220000000800 */
[----:B-1----:R-:W-:Y:S01]  /*36d0*/  FADD.FTZ R0, R182, R31 ;  /* 0x0000001fb6007221 */ /* 0x002fe20000010000 */
[-CC-:B------:R-:W-:Y:S01]  /*36e0*/  FFMA.FTZ R93, R93, R10.reuse, -R8.reuse ;  /* 0x0000000a5d5d7223 */ /* 0x180fe20000010808 */
[-CC-:B------:R-:W-:Y:S01]  /*36f0*/  FFMA.FTZ R95, R95, R10.reuse, -R8.reuse ;  /* 0x0000000a5f5f7223 */ /* 0x180fe20000010808 */
[-C--:B------:R-:W-:Y:S01]  /*3700*/  FFMA.FTZ R97, R97, R10.reuse, -R8 ;  /* 0x0000000a61617223 */ /* 0x080fe20000010808 */
[----:B---3--:R-:W-:Y:S01]  /*3710*/  FADD.FTZ R31, R3, R0 ;  /* 0x00000000031f7221 */ /* 0x008fe20000010000 */
[-CC-:B------:R-:W-:Y:S01]  /*3720*/  FFMA.FTZ R99, R99, R10.reuse, -R8.reuse ;  /* 0x0000000a63637223 */ /* 0x180fe20000010808 */
[-CC-:B------:R-:W-:Y:S01]  /*3730*/  FFMA.FTZ R101, R101, R10.reuse, -R8.reuse ;  /* 0x0000000a65657223 */ /* 0x180fe20000010808 */
[----:B------:R-:W1:Y:S01]  /*3740*/  MUFU.EX2 R67, R67 ;  /* 0x0000004300437308 */ /* 0x000e620000000800 */
[----:B--2---:R-:W-:Y:S01]  /*3750*/  FADD.FTZ R0, R176, R31 ;  /* 0x0000001fb0007221 */ /* 0x004fe20000010000 */
[-CC-:B------:R-:W-:Y:S01]  /*3760*/  FFMA.FTZ R103, R103, R10.reuse, -R8.reuse ;  /* 0x0000000a67677223 */ /* 0x180fe20000010808 */
[-CC-:B------:R-:W-:Y:S01]  /*3770*/  FFMA.FTZ R105, R105, R10.reuse, -R8.reuse ;  /* 0x0000000a69697223 */ /* 0x180fe20000010808 */
[----:B------:R-:W-:Y:S01]  /*3780*/  FFMA.FTZ R69, R69, R10, -R8 ;  /* 0x0000000a45457223 */ /* 0x000fe20000010808 */
[----:B-----5:R-:W-:Y:S01]  /*3790*/  FADD.FTZ R31, R9, R0 ;  /* 0x00000000091f7221 */ /* 0x020fe20000010000 */
[----:B------:R-:W-:Y:S01]  /*37a0*/  F2FP.F16.F32.PACK_AB R182, R3, R182 ;  /* 0x000000b603b6723e */ /* 0x000fe200000000ff */
[-CC-:B------:R-:W-:Y:S01]  /*37b0*/  FFMA.FTZ R107, R107, R10.reuse, -R8.reuse ;  /* 0x0000000a6b6b7223 */ /* 0x180fe20000010808 */
[----:B------:R-:W2:Y:S01]  /*37c0*/  MUFU.EX2 R14, R71 ;  /* 0x00000047000e7308 */ /* 0x000ea20000000800 */
[----:B0-----:R-:W-:Y:S01]  /*37d0*/  FADD.FTZ R0, R178, R31 ;  /* 0x0000001fb2007221 */ /* 0x001fe20000010000 */
[-CC-:B------:R-:W-:Y:S01]  /*37e0*/  FFMA.FTZ R65, R65, R10.reuse, -R8.reuse ;  /* 0x0000000a41417223 */ /* 0x180fe20000010808 */
[-CC-:B------:R-:W-:Y:S01]  /*37f0*/  FFMA.FTZ R109, R109, R10.reuse, -R8.reuse ;  /* 0x0000000a6d6d7223 */ /* 0x180fe20000010808 */
[----:B------:R-:W-:Y:S01]  /*3800*/  FFMA.FTZ R61, R61, R10, -R8 ;  /* 0x0000000a3d3d7223 */ /* 0x000fe20000010808 */
[----:B------:R-:W-:Y:S01]  /*3810*/  FADD.FTZ R31, R15, R0 ;  /* 0x000000000f1f7221 */ /* 0x000fe20000010000 */
[----:B----4-:R-:W-:Y:S01]  /*3820*/  FADD.FTZ R0, R63, R12 ;  /* 0x0000000c3f007221 */ /* 0x010fe20000010000 */
[----:B------:R-:W-:Y:S01]  /*3830*/  F2FP.F16.F32.PACK_AB R176, R9, R176 ;  /* 0x000000b009b0723e */ /* 0x000fe200000000ff */
[----:B------:R-:W0:Y:S01]  /*3840*/  MUFU.EX2 R73, R73 ;  /* 0x0000004900497308 */ /* 0x000e220000000800 */
[----:B------:R-:W-:Y:S01]  /*3850*/  FADD.FTZ R30, R172, R31 ;  /* 0x0000001fac1e7221 */ /* 0x000fe20000010000 */
[----:B-1----:R-:W-:Y:S01]  /*3860*/  FADD.FTZ R31, R67, R0 ;  /* 0x00000000431f7221 */ /* 0x002fe20000010000 */
[-CC-:B------:R-:W-:Y:S01]  /*3870*/  FFMA.FTZ R111, R111, R10.reuse, -R8.reuse ;  /* 0x0000000a6f6f7223 */ /* 0x180fe20000010808 */
[-CC-:B------:R-:W-:Y:S01]  /*3880*/  FFMA.FTZ R59, R59, R10.reuse, -R8.reuse ;  /* 0x0000000a3b3b7223 */ /* 0x180fe20000010808 */
[-CC-:B------:R-:W-:Y:S01]  /*3890*/  FFMA.FTZ R113, R113, R10.reuse, -R8.reuse ;  /* 0x0000000a71717223 */ /* 0x180fe20000010808 */
[-CC-:B------:R-:W-:Y:S01]  /*38a0*/  FFMA.FTZ R57, R57, R10.reuse, -R8.reuse ;  /* 0x0000000a39397223 */ /* 0x180fe20000010808 */
[-CC-:B------:R-:W-:Y:S01]  /*38b0*/  FFMA.FTZ R115, R115, R10.reuse, -R8.reuse ;  /* 0x0000000a73737223 */ /* 0x180fe20000010808 */
[----:B------:R-:W1:Y:S01]  /*38c0*/  MUFU.EX2 R16, R75 ;  /* 0x0000004b00107308 */ /* 0x000e620000000800 */
[----:B--2---:R-:W-:Y:S01]  /*38d0*/  FADD.FTZ R0, R14, R31 ;  /* 0x0000001f0e007221 */ /* 0x004fe20000010000 */
[----:B------:R-:W-:Y:S01]  /*38e0*/  FFMA.FTZ R49, R49, R10, -R8 ;  /* 0x0000000a31317223 */ /* 0x000fe20000010808 */
[----:B------:R-:W-:-:S02]  /*38f0*/  F2FP.F16.F32.PACK_AB R181, R12, R63 ;  /* 0x0000003f0cb5723e */ /* 0x000fc400000000ff */
[----:B------:R-:W-:Y:S02]  /*3900*/  F2FP.F16.F32.PACK_AB R183, R14, R67 ;  /* 0x000000430eb7723e */ /* 0x000fe400000000ff */
[----:B------:R-:W-:Y:S01]  /*3910*/  F2FP.F16.F32.PACK_AB R178, R15, R178 ;  /* 0x000000b20fb2723e */ /* 0x000fe200000000ff */
[----:B------:R-:W2:Y:S01]  /*3920*/  MUFU.EX2 R77, R77 ;  /* 0x0000004d004d7308 */ /* 0x000ea20000000800 */
[----:B0-----:R-:W-:Y:S01]  /*3930*/  FADD.FTZ R31, R73, R0 ;  /* 0x00000000491f7221 */ /* 0x001fe20000010000 */
[----:B------:R-:W-:-:S06]  /*3940*/  F2FP.F16.F32.PACK_AB R172, R17, R172 ;  /* 0x000000ac11ac723e */ /* 0x000fcc00000000ff */
[----:B------:R-:W0:Y:S01]  /*3950*/  MUFU.EX2 R18, R79 ;  /* 0x0000004f00127308 */ /* 0x000e220000000800 */
[C---:B-1----:R-:W-:Y:S01]  /*3960*/  FADD.FTZ R0, R16.reuse, R31 ;  /* 0x0000001f10007221 */ /* 0x042fe20000010000 */
[----:B------:R-:W-:-:S06]  /*3970*/  F2FP.F16.F32.PACK_AB R177, R16, R73 ;  /* 0x0000004910b1723e */ /* 0x000fcc00000000ff */
[----:B------:R-:W1:Y:S01]  /*3980*/  MUFU.EX2 R81, R81 ;  /* 0x0000005100517308 */ /* 0x000e620000000800 */
[----:B--2---:R-:W-:-:S07]  /*3990*/  FADD.FTZ R31, R77, R0 ;  /* 0x000000004d1f7221 */ /* 0x004fce0000010000 */
[----:B------:R-:W-:Y:S01]  /*39a0*/  MUFU.EX2 R168, R168 ;  /* 0x000000a800a87308 */ /* 0x000fe20000000800 */
[C---:B0-----:R-:W-:Y:S01]  /*39b0*/  FADD.FTZ R0, R18.reuse, R31 ;  /* 0x0000001f12007221 */ /* 0x041fe20000010000 */
[----:B------:R-:W-:-:S06]  /*39c0*/  F2FP.F16.F32.PACK_AB R179, R18, R77 ;  /* 0x0000004d12b3723e */ /* 0x000fcc00000000ff */
[----:B------:R-:W0:Y:S01]  /*39d0*/  MUFU.EX2 R20, R83 ;  /* 0x0000005300147308 */ /* 0x000e220000000800 */
[----:B-1----:R-:W-:-:S07]  /*39e0*/  FADD.FTZ R31, R81, R0 ;  /* 0x00000000511f7221 */ /* 0x002fce0000010000 */
[----:B------:R-:W1:Y:S08]  /*39f0*/  MUFU.EX2 R21, R21 ;  /* 0x0000001500157308 */ /* 0x000e700000000800 */
[----:B------:R2:W-:Y:S01]  /*3a00*/  MUFU.EX2 R166, R33 ;  /* 0x0000002100a67308 */ /* 0x0005e20000000800 */
[C---:B0-----:R-:W-:Y:S01]  /*3a10*/  FADD.FTZ R0, R20.reuse, R31 ;  /* 0x0000001f14007221 */ /* 0x041fe20000010000 */
[----:B------:R-:W-:-:S06]  /*3a20*/  F2FP.F16.F32.PACK_AB R173, R20, R81 ;  /* 0x0000005114ad723e */ /* 0x000fcc00000000ff */
[----:B------:R-:W0:Y:S01]  /*3a30*/  MUFU.EX2 R85, R85 ;  /* 0x0000005500557308 */ /* 0x000e220000000800 */
[----:B--2---:R-:W-:-:S04]  /*3a40*/  FADD.FTZ R33, R17, R30 ;  /* 0x0000001e11217221 */ /* 0x004fc80000010000 */
[----:B------:R-:W-:Y:S01]  /*3a50*/  FADD.FTZ R32, R174, R33 ;  /* 0x00000021ae207221 */ /* 0x000fe20000010000 */
[C---:B------:R-:W-:Y:S02]  /*3a60*/  F2FP.F16.F32.PACK_AB R174, R19.reuse, R174 ;  /* 0x000000ae13ae723e */ /* 0x040fe400000000ff */
[----:B------:R-:W2:Y:S01]  /*3a70*/  MUFU.EX2 R170, R170 ;  /* 0x000000aa00aa7308 */ /* 0x000ea20000000800 */
[----:B------:R-:W-:-:S04]  /*3a80*/  FADD.FTZ R33, R19, R32 ;  /* 0x0000002013217221 */ /* 0x000fc80000010000 */
[----:B------:R-:W-:Y:S01]  /*3a90*/  FADD.FTZ R32, R168, R33 ;  /* 0x00000021a8207221 */ /* 0x000fe20000010000 */
[C---:B-1----:R-:W-:Y:S02]  /*3aa0*/  F2FP.F16.F32.PACK_AB R168, R21.reuse, R168 ;  /* 0x000000a815a8723e */ /* 0x042fe400000000ff */
[----:B------:R-:W1:Y:S01]  /*3ab0*/  MUFU.EX2 R22, R87 ;  /* 0x0000005700167308 */ /* 0x000e620000000800 */
[----:B------:R-:W-:Y:S01]  /*3ac0*/  FADD.FTZ R33, R21, R32 ;  /* 0x0000002015217221 */ /* 0x000fe20000010000 */
[----:B0-----:R-:W-:-:S06]  /*3ad0*/  FADD.FTZ R31, R85, R0 ;  /* 0x00000000551f7221 */ /* 0x001fcc0000010000 */
[----:B------:R-:W0:Y:S01]  /*3ae0*/  MUFU.EX2 R25, R25 ;  /* 0x0000001900197308 */ /* 0x000e220000000800 */
[----:B--2---:R-:W-:-:S07]  /*3af0*/  FADD.FTZ R34, R170, R33 ;  /* 0x00000021aa227221 */ /* 0x004fce0000010000 */
[----:B------:R-:W2:Y:S01]  /*3b00*/  MUFU.EX2 R89, R89 ;  /* 0x0000005900597308 */ /* 0x000ea20000000800 */
[C---:B-1----:R-:W-:Y:S01]  /*3b10*/  FADD.FTZ R0, R22.reuse, R31 ;  /* 0x0000001f16007221 */ /* 0x042fe20000010000 */
[----:B------:R-:W-:-:S06]  /*3b20*/  F2FP.F16.F32.PACK_AB R175, R22, R85 ;  /* 0x0000005516af723e */ /* 0x000fcc00000000ff */
[----:B------:R1:W3:Y:S01]  /*3b30*/  MUFU.EX2 R24, R91 ;  /* 0x0000005b00187308 */ /* 0x0002e20000000800 */
[C---:B0-----:R-:W-:Y:S01]  /*3b40*/  FADD.FTZ R33, R25.reuse, R34 ;  /* 0x0000002219217221 */ /* 0x041fe20000010000 */
[----:B------:R-:W-:-:S03]  /*3b50*/  F2FP.F16.F32.PACK_AB R170, R25, R170 ;  /* 0x000000aa19aa723e */ /* 0x000fc600000000ff */
[----:B------:R-:W-:Y:S01]  /*3b60*/  FADD.FTZ R34, R164, R33 ;  /* 0x00000021a4227221 */ /* 0x000fe20000010000 */
[----:B------:R-:W-:Y:S02]  /*3b70*/  F2FP.F16.F32.PACK_AB R164, R117, R164 ;  /* 0x000000a475a4723e */ /* 0x000fe400000000ff */
[----:B------:R-:W0:Y:S01]  /*3b80*/  MUFU.EX2 R93, R93 ;  /* 0x0000005d005d7308 */ /* 0x000e220000000800 */
[----:B--2---:R-:W-:Y:S01]  /*3b90*/  FADD.FTZ R31, R89, R0 ;  /* 0x00000000591f7221 */ /* 0x004fe20000010000 */
[----:B------:R-:W-:Y:S01]  /*3ba0*/  FADD.FTZ R36, R117, R34 ;  /* 0x0000002275247221 */ /* 0x000fe20000010000 */
[----:B------:R-:W-:Y:S02]  /*3bb0*/  CS2R R116, SRZ ;  /* 0x0000000000747805 */ /* 0x000fe4000001ff00 */
[----:B-1----:R-:W-:-:S03]  /*3bc0*/  CS2R R90, SRZ ;  /* 0x00000000005a7805 */ /* 0x002fc6000001ff00 */
[----:B------:R-:W1:Y:S01]  /*3bd0*/  MUFU.EX2 R27, R27 ;  /* 0x0000001b001b7308 */ /* 0x000e620000000800 */
[C---:B---3--:R-:W-:Y:S01]  /*3be0*/  FADD.FTZ R0, R24.reuse, R31 ;  /* 0x0000001f18007221 */ /* 0x048fe20000010000 */
[----:B------:R-:W-:Y:S02]  /*3bf0*/  F2FP.F16.F32.PACK_AB R169, R24, R89 ;  /* 0x0000005918a9723e */ /* 0x000fe400000000ff */
[----:B------:R-:W-:-:S04]  /*3c00*/  CS2R R88, SRZ ;  /* 0x0000000000587805 */ /* 0x000fc8000001ff00 */
[----:B------:R2:W3:Y:S01]  /*3c10*/  MUFU.EX2 R26, R95 ;  /* 0x0000005f001a7308 */ /* 0x0004e20000000800 */
[----:B0-----:R-:W-:-:S07]  /*3c20*/  FADD.FTZ R31, R93, R0 ;  /* 0x000000005d1f7221 */ /* 0x001fce0000010000 */
[----:B------:R-:W0:Y:S01]  /*3c30*/  MUFU.EX2 R97, R97 ;  /* 0x0000006100617308 */ /* 0x000e220000000800 */
[----:B-1----:R-:W-:Y:S01]  /*3c40*/  FADD.FTZ R33, R27, R36 ;  /* 0x000000241b217221 */ /* 0x002fe20000010000 */
[----:B--2---:R-:W-:-:S03]  /*3c50*/  CS2R R94, SRZ ;  /* 0x00000000005e7805 */ /* 0x004fc6000001ff00 */
[C---:B------:R-:W-:Y:S01]  /*3c60*/  FADD.FTZ R36, R166.reuse, R33 ;  /* 0x00000021a6247221 */ /* 0x040fe20000010000 */
[----:B------:R-:W-:Y:S02]  /*3c70*/  F2FP.F16.F32.PACK_AB R166, R166, R27 ;  /* 0x0000001ba6a6723e */ /* 0x000fe400000000ff */
        /* <DEDUP_REMOVED lines=8> */
[----:B--2---:R-:W-:-:S06]  /*3d00*/  CS2R R98, SRZ ;  /* 0x0000000000627805 */ /* 0x004fcc000001ff00 */
[----:B------:R-:W1:Y:S01]  /*3d10*/  MUFU.EX2 R101, R101 ;  /* 0x0000006500657308 */ /* 0x000e620000000800 */
[C---:B---3--:R-:W-:Y:S01]  /*3d20*/  FADD.FTZ R0, R28.reuse, R3 ;  /* 0x000000031c007221 */ /* 0x048fe20000010000 */
[----:B------:R-:W-:Y:S02]  /*3d30*/  F2FP.F16.F32.PACK_AB R165, R28, R97 ;  /* 0x000000611ca5723e */ /* 0x000fe400000000ff */
[----:B------:R-:W-:-:S04]  /*3d40*/  CS2R R96, SRZ ;  /* 0x0000000000607805 */ /* 0x000fc8000001ff00 */
[----:B------:R-:W2:Y:S01]  /*3d50*/  MUFU.EX2 R51, R51 ;  /* 0x0000003300337308 */ /* 0x000ea20000000800 */
[C---:B0-----:R-:W-:Y:S01]  /*3d60*/  FADD.FTZ R36, R160.reuse, R33 ;  /* 0x00000021a0247221 */ /* 0x041fe20000010000 */
[----:B------:R-:W-:-:S06]  /*3d70*/  F2FP.F16.F32.PACK_AB R160, R160, R29 ;  /* 0x0000001da0a0723e */ /* 0x000fcc00000000ff */
[----:B------:R0:W3:Y:S01]  /*3d80*/  MUFU.EX2 R30, R103 ;  /* 0x00000067001e7308 */ /* 0x0000e20000000800 */
[----:B-1----:R-:W-:-:S07]  /*3d90*/  FADD.FTZ R3, R101, R0 ;  /* 0x0000000065037221 */ /* 0x002fce0000010000 */
[----:B------:R-:W1:Y:S01]  /*3da0*/  MUFU.EX2 R162, R53 ;  /* 0x0000003500a27308 */ /* 0x000e620000000800 */
[----:B--2---:R-:W-:Y:S01]  /*3db0*/  FADD.FTZ R23, R51, R36 ;  /* 0x0000002433177221 */ /* 0x004fe20000010000 */
[----:B0-----:R-:W-:-:S06]  /*3dc0*/  CS2R R102, SRZ ;  /* 0x0000000000667805 */ /* 0x001fcc000001ff00 */
[----:B------:R-:W0:Y:S01]  /*3dd0*/  MUFU.EX2 R105, R105 ;  /* 0x0000006900697308 */ /* 0x000e220000000800 */
[C---:B---3--:R-:W-:Y:S01]  /*3de0*/  FADD.FTZ R0, R30.reuse, R3 ;  /* 0x000000031e007221 */ /* 0x048fe20000010000 */
[----:B------:R-:W-:Y:S02]  /*3df0*/  F2FP.F16.F32.PACK_AB R167, R30, R101 ;  /* 0x000000651ea7723e */ /* 0x000fe400000000ff */
[----:B------:R-:W-:-:S04]  /*3e00*/  CS2R R100, SRZ ;  /* 0x0000000000647805 */ /* 0x000fc8000001ff00 */
        /* <DEDUP_REMOVED lines=9> */
[----:B------:R-:W-:Y:S02]  /*3ea0*/  F2FP.F16.F32.PACK_AB R161, R32, R105 ;  /* 0x0000006920a1723e */ /* 0x000fe400000000ff */
[----:B------:R-:W-:-:S04]  /*3eb0*/  CS2R R104, SRZ ;  /* 0x0000000000687805 */ /* 0x000fc8000001ff00 */
        /* <DEDUP_REMOVED lines=9> */
[----:B------:R-:W-:Y:S02]  /*3f50*/  F2FP.F16.F32.PACK_AB R163, R34, R107 ;  /* 0x0000006b22a3723e */ /* 0x000fe400000000ff */
[----:B------:R-:W-:-:S04]  /*3f60*/  CS2R R106, SRZ ;  /* 0x00000000006a7805 */ /* 0x000fc8000001ff00 */
        /* <DEDUP_REMOVED lines=9> */
[----:B------:R-:W-:Y:S02]  /*4000*/  F2FP.F16.F32.PACK_AB R153, R8, R109 ;  /* 0x0000006d0899723e */ /* 0x000fe400000000ff */
[----:B------:R-:W-:-:S04]  /*4010*/  CS2R R108, SRZ ;  /* 0x00000000006c7805 */ /* 0x000fc8000001ff00 */
[----:B------:R-:W2:Y:S01]  /*4020*/  MUFU.EX2 R113, R113 ;  /* 0x0000007100717308 */ /* 0x000ea20000000800 */
[----:B-1----:R-:W-:-:S07]  /*4030*/  FADD.FTZ R3, R111, R12 ;  /* 0x0000000c6f037221 */ /* 0x002fce0000010000 */
[----:B------:R-:W1:Y:S01]  /*4040*/  MUFU.EX2 R156, R43 ;  /* 0x0000002b009c7308 */ /* 0x000e620000000800 */
[C---:B0-----:R-:W-:Y:S01]  /*4050*/  FADD.FTZ R14, R36.reuse, R3 ;  /* 0x00000003240e7221 */ /* 0x041fe20000010000 */
[----:B------:R-:W-:Y:S02]  /*4060*/  F2FP.F16.F32.PACK_AB R155, R36, R111 ;  /* 0x0000006f249b723e */ /* 0x000fe400000000ff */
[----:B------:R-:W-:-:S04]  /*4070*/  CS2R R110, SRZ ;  /* 0x00000000006e7805 */ /* 0x000fc8000001ff00 */
[----:B------:R-:W0:Y:S01]  /*4080*/  MUFU.EX2 R38, R57 ;  /* 0x0000003900267308 */ /* 0x000e220000000800 */
[----:B--2---:R-:W-:-:S07]  /*4090*/  FADD.FTZ R3, R113, R14 ;  /* 0x0000000e71037221 */ /* 0x004fce0000010000 */
[----:B------:R-:W2:Y:S01]  /*40a0*/  MUFU.EX2 R37, R37 ;  /* 0x0000002500257308 */ /* 0x000ea20000000800 */
[C---:B-1----:R-:W-:Y:S01]  /*40b0*/  FADD.FTZ R40, R156.reuse, R9 ;  /* 0x000000099c287221 */ /* 0x042fe20000010000 */
[----:B------:R-:W-:-:S06]  /*40c0*/  F2FP.F16.F32.PACK_AB R156, R156, R41 ;  /* 0x000000299c9c723e */ /* 0x000fcc00000000ff */
[----:B------:R-:W1:Y:S01]  /*40d0*/  MUFU.EX2 R115, R115 ;  /* 0x0000007300737308 */ /* 0x000e620000000800 */
[C---:B0-----:R-:W-:Y:S01]  /*40e0*/  FADD.FTZ R14, R38.reuse, R3 ;  /* 0x00000003260e7221 */ /* 0x041fe20000010000 */
[----:B------:R-:W-:Y:S02]  /*40f0*/  F2FP.F16.F32.PACK_AB R157, R38, R113 ;  /* 0x00000071269d723e */ /* 0x000fe400000000ff */
[----:B------:R-:W-:-:S04]  /*4100*/  CS2R R112, SRZ ;  /* 0x0000000000707805 */ /* 0x000fc8000001ff00 */
[----:B------:R-:W0:Y:S01]  /*4110*/  MUFU.EX2 R12, R49 ;  /* 0x00000031000c7308 */ /* 0x000e220000000800 */
[----:B--2---:R-:W-:-:S04]  /*4120*/  FADD.FTZ R9, R37, R40 ;  /* 0x0000002825097221 */ /* 0x004fc80000010000 */
[C---:B------:R-:W-:Y:S01]  /*4130*/  FADD.FTZ R0, R158.reuse, R9 ;  /* 0x000000099e007221 */ /* 0x040fe20000010000 */
[----:B------:R-:W-:Y:S01]  /*4140*/  F2FP.F16.F32.PACK_AB R158, R158, R37 ;  /* 0x000000259e9e723e */ /* 0x000fe200000000ff */
[----:B-1----:R-:W-:Y:S01]  /*4150*/  FADD.FTZ R3, R115, R14 ;  /* 0x0000000e73037221 */ /* 0x002fe20000010000 */
[----:B0-----:R-:W-:-:S03]  /*4160*/  F2FP.F16.F32.PACK_AB R159, R12, R115 ;  /* 0x000000730c9f723e */ /* 0x001fc600000000ff */
[----:B------:R-:W-:Y:S01]  /*4170*/  FADD.FTZ R3, R12, R3 ;  /* 0x000000030c037221 */ /* 0x000fe20000010000 */
[----:B------:R-:W-:Y:S01]  /*4180*/  CS2R R114, SRZ ;  /* 0x0000000000727805 */ /* 0x000fe2000001ff00 */
[----:B------:R-:W-:Y:S06]  /*4190*/  @!P1 BRA `(.L_x_2412) ;  /* 0x0000003000909947 */ /* 0x000fec0003800000 */
[----:B------:R-:W-:Y:S01]  /*41a0*/  MOV R9, R13 ;  /* 0x0000000d00097202 */ /* 0x000fe20000000f00 */
[----:B------:R-:W-:Y:S01]  /*41b0*/  IMAD.MOV.U32 R8, RZ, RZ, R11 ;  /* 0x000000ffff087224 */ /* 0x000fe200078e000b */
[----:B------:R-:W-:Y:S01]  /*41c0*/  UMOV UR55, URZ ;  /* 0x0000003f00377c82 */ /* 0x000fe20008000000 */
[----:B------:R-:W-:Y:S01]  /*41d0*/  IMAD.MOV.U32 R151, RZ, RZ, RZ ;  /* 0x000000ffff977224 */ /* 0x000fe200078e00ff */
[----:B------:R-:W-:Y:S01]  /*41e0*/  UMOV UR53, URZ ;  /* 0x0000003f00357c82 */ /* 0x000fe20008000000 */
[----:B------:R-:W-:Y:S01]  /*41f0*/  ULDC UR49, c[0x0][0x288] ;  /* 0x0000a20000317ab9 */ /* 0x000fe20000000800 */
[----:B------:R-:W-:Y:S01]  /*4200*/  ULDC UR50, c[0x0][0x2f0] ;  /* 0x0000bc0000327ab9 */ /* 0x000fe20000000800 */
[----:B------:R-:W-:-:S05]  /*4210*/  ULDC UR51, c[0x0][0x9d8] ;  /* 0x0002760000337ab9 */ /* 0x000fca0000000800 */
.L_x_2423:
[----:B------:R-:W-:Y:S01]  /*4220*/  ISETP.NE.AND P2, PT, RZ, UR40, PT ;  /* 0x00000028ff007c0c */ /* 0x000fe2000bf45270 */
[----:B------:R-:W-:-:S04]  /*4230*/  UISETP.NE.AND UP0, UPT, UR53, 0x1, UPT ;  /* 0x000000013500788c */ /* 0x000fc8000bf05270 */
[----:B------:R-:W-:-:S04]  /*4240*/  USEL UR47, URZ, 0x1, UP0 ;  /* 0x000000013f2f7887 */ /* 0x000fc80008000000 */
[----:B------:R-:W-:-:S04]  /*4250*/  ULOP3.LUT UR47, UR55, UR47, URZ, 0x3c, !UPT ;  /* 0x0000002f372f7292 */ /* 0x000fc8000f8e3c3f */
[----:B------:R-:W-:Y:S08]  /*4260*/  @P2 BRA `(.L_x_2413) ;  /* 0x0000000000382947 */ /* 0x000ff00003800000 */
[----:B------:R-:W-:Y:S05]  /*4270*/  @!P0 BRA `(.L_x_2414) ;  /* 0x0000000000048947 */ /* 0x000fea0003800000 */
[----:B------:R-:W-:Y:S01]  /*4280*/  BPT.TRAP 0x1 ;  /* 0x000000040000795c */ /* 0x000fe20000300000 */
.L_x_2414:
        /* <DEDUP_REMOVED lines=9> */
.L_x_2415:
[----:B-1----:R-:W-:Y:S05]  /*4320*/  @P1 BRA `(.L_x_2413) ;  /* 0x0000000000081947 */ /* 0x002fea0003800000 */
[----:B------:R-:W1:Y:S02]  /*4330*/  SYNCS.PHASECHK.TRANS64.TRYWAIT P1, [UR4+0x28830], R10 ;  /* 0x0288300aff0075a7 */ /* 0x000e640008020144 */
[----:B-1----:R-:W-:Y:S05]  /*4340*/  @!P1 BRA `(.L_x_2416) ;  /* 0x000000b800309947 */ /* 0x002fea0003800000 */
.L_x_2413:
        /* <DEDUP_REMOVED lines=50> */
.L_x_2418:
[----:B------:R-:W-:Y:S01]  /*4670*/  ULEA UR4, UR53, UR41, 0x3 ;  /* 0x0000002935047291 */ /* 0x000fe2000f8e183f */
[----:B------:R-:W-:-:S05]  /*4680*/  IMAD.U32 R10, RZ, RZ, UR55 ;  /* 0x00000037ff0a7e24 */ /* 0x000fca000f8e00ff */
[----:B------:R-:W-:-:S04]  /*4690*/  SHF.L.U32 R10, R10, 0x1f, RZ ;  /* 0x0000001f0a0a7819 */ /* 0x000fc800000006ff */
[----:B------:R0:W1:Y:S01]  /*46a0*/  SYNCS.PHASECHK.TRANS64.TRYWAIT P1, [UR4+0x28850], R10 ;  /* 0x0288500aff0075a7 */ /* 0x0000620008020144 */
[----:B------:R-:W-:Y:S05]  /*46b0*/  @!P0 BRA `(.L_x_2419) ;  /* 0x0000000000048947 */ /* 0x000fea0003800000 */
[----:B------:R-:W-:Y:S01]  /*46c0*/  BPT.TRAP 0x1 ;  /* 0x000000040000795c */ /* 0x000fe20000300000 */
.L_x_2419:
[----:B-1----:R-:W-:Y:S05]  /*46d0*/  @P1 BRA `(.L_x_2417) ;  /* 0x0000000000081947 */ /* 0x002fea0003800000 */
[----:B------:R-:W1:Y:S02]  /*46e0*/  SYNCS.PHASECHK.TRANS64.TRYWAIT P1, [UR4+0x28850], R10 ;  /* 0x0288500aff0075a7 */ /* 0x000e640008020144 */
[----:B-1----:R-:W-:Y:S05]  /*46f0*/  @!P1 BRA `(.L_x_2420) ;  /* 0x000000b4005c9947 */ /* 0x002fea0003800000 */
.L_x_2417:
        /* <DEDUP_REMOVED lines=49> */
.L_x_2421:
[----:B------:R-:W-:Y:S01]  /*4a10*/  UISETP.NE.AND UP0, UPT, UR42, URZ, UPT ;  /* 0x0000003f2a00728c */ /* 0x000fe2000bf05270 */
[----:B------:R-:W-:Y:S01]  /*4a20*/  FMUL.FTZ R36, R36, UR51 ;  /* 0x0000003324247c20 */ /* 0x000fe20008410000 */
[----:B------:R-:W-:Y:S01]  /*4a30*/  FMUL.FTZ R19, R38, UR51 ;  /* 0x0000003326137c20 */ /* 0x000fe20008410000 */
[----:B------:R-:W-:Y:S01]  /*4a40*/  FMUL.FTZ R24, R24, UR51 ;  /* 0x0000003318187c20 */ /* 0x000fe20008410000 */
[----:B------:R-:W-:Y:S01]  /*4a50*/  FMUL.FTZ R16, R31, UR51 ;  /* 0x000000331f107c20 */ /* 0x000fe20008410000 */
[----:B------:R1:W-:Y:S01]  /*4a60*/  MUFU.TANH R165, R36 ;  /* 0x0000002400a57308 */ /* 0x0003e20000002400 */
[----:B------:R-:W-:Y:S01]  /*4a70*/  PLOP3.LUT P1, PT, PT, PT, UP0, 0x80, 0x0 ;  /* 0x000000000000781c */ /* 0x000fe20003f2f008 */
[----:B------:R-:W-:Y:S01]  /*4a80*/  FMUL.FTZ R25, R25, UR51 ;  /* 0x0000003319197c20 */ /* 0x000fe20008410000 */
[----:B------:R-:W-:Y:S01]  /*4a90*/  PLOP3.LUT P2, PT, PT, PT, UP0, 0x80, 0x0 ;  /* 0x000000000000781c */ /* 0x000fe20003f4f008 */
[----:B------:R-:W-:Y:S02]  /*4aa0*/  IMAD.U32 R31, RZ, RZ, UR50 ;  /* 0x00000032ff1f7e24 */ /* 0x000fe4000f8e00ff */
[----:B------:R-:W-:Y:S01]  /*4ab0*/  FMUL.FTZ R28, R28, UR51 ;  /* 0x000000331c1c7c20 */ /* 0x000fe20008410000 */
[----:B------:R-:W-:Y:S01]  /*4ac0*/  @UP0 ULDC UR4, c[0x0][0x44c] ;  /* 0x0001130000040ab9 */ /* 0x000fe20000000800 */
[----:B------:R-:W-:Y:S01]  /*4ad0*/  FMUL.FTZ R29, R29, UR51 ;  /* 0x000000331d1d7c20 */ /* 0x000fe20008410000 */
[----:B------:R-:W2:Y:S01]  /*4ae0*/  MUFU.TANH R15, R24 ;  /* 0x00000018000f7308 */ /* 0x000ea20000002400 */
[----:B-1----:R-:W-:Y:S01]  /*4af0*/  MOV R36, R6 ;  /* 0x0000000600247202 */ /* 0x002fe20000000f00 */
[----:B------:R-:W-:Y:S01]  /*4b00*/  FMUL.FTZ R32, R32, UR51 ;  /* 0x0000003320207c20 */ /* 0x000fe20008410000 */
[----:B------:R-:W-:Y:S01]  /*4b10*/  FMUL.FTZ R33, R33, UR51 ;  /* 0x0000003321217c20 */ /* 0x000fe20008410000 */
[----:B------:R-:W-:Y:S01]  /*4b20*/  FMUL.FTZ R17, R34, UR51 ;  /* 0x0000003322117c20 */ /* 0x000fe20008410000 */
[----:B------:R-:W-:Y:S01]  /*4b30*/  FMUL.FTZ R37, R37, UR51 ;  /* 0x0000003325257c20 */ /* 0x000fe20008410000 */
[----:B0-----:R-:W-:Y:S01]  /*4b40*/  @P1 IMAD.HI.U32 R10, R6, UR4, RZ ;  /* 0x00000004060a1c27 */ /* 0x001fe2000f8e00ff */
[----:B------:R-:W-:Y:S01]  /*4b50*/  @UP0 ULDC UR4, c[0x0][0x450] ;  /* 0x0001140000040ab9 */ /* 0x000fe20000000800 */
[----:B------:R-:W0:Y:S02]  /*4b60*/  MUFU.TANH R175, R25 ;  /* 0x0000001900af7308 */ /* 0x000e240000002400 */
[----:B------:R-:W-:Y:S01]  /*4b70*/  FMUL.FTZ R40, R40, UR51 ;  /* 0x0000003328287c20 */ /* 0x000fe20008410000 */
[----:B------:R-:W-:Y:S01]  /*4b80*/  FMUL.FTZ R41, R41, UR51 ;  /* 0x0000003329297c20 */ /* 0x000fe20008410000 */
[----:B------:R-:W-:Y:S01]  /*4b90*/  @P2 SHF.R.U32.HI R36, RZ, UR4, R10 ;  /* 0x00000004ff242c19 */ /* 0x000fe2000801160a */
[----:B------:R-:W-:Y:S01]  /*4ba0*/  UMOV UR4, 0xffffff80 ;  /* 0xffffff8000047882 */ /* 0x000fe20000000000 */
[----:B------:R-:W-:Y:S01]  /*4bb0*/  FMUL.FTZ R44, R44, UR51 ;  /* 0x000000332c2c7c20 */ /* 0x000fe20008410000 */
[----:B------:R-:W-:Y:S01]  /*4bc0*/  UIMAD UR4, UR54, UR4, 0x1 ;  /* 0x00000001360474a4 */ /* 0x000fe2000f8e0204 */
[----:B------:R-:W-:Y:S01]  /*4bd0*/  FMUL.FTZ R45, R45, UR51 ;  /* 0x000000332d2d7c20 */ /* 0x000fe20008410000 */
[----:B------:R-:W1:Y:S01]  /*4be0*/  SHFL.IDX PT, R11, R36, RZ, 0x1c1f ;  /* 0x001c1fff240b7589 */ /* 0x000e6200000e0000 */
[----:B------:R-:W3:Y:S01]  /*4bf0*/  MUFU.TANH R173, R28 ;  /* 0x0000001c00ad7308 */ /* 0x000ee20000002400 */
[----:B------:R-:W-:Y:S01]  /*4c00*/  FMUL.FTZ R48, R48, UR51 ;  /* 0x0000003330307c20 */ /* 0x000fe20008410000 */
[----:B------:R-:W-:Y:S01]  /*4c10*/  FMUL.FTZ R49, R49, UR51 ;  /* 0x0000003331317c20 */ /* 0x000fe20008410000 */
[----:B------:R-:W-:-:S02]  /*4c20*/  IMAD.U32 R38, RZ, RZ, UR4 ;  /* 0x00000004ff267e24 */ /* 0x000fc4000f8e00ff */
[----:B------:R-:W-:Y:S01]  /*4c30*/  FMUL.FTZ R52, R52, UR51 ;  /* 0x0000003334347c20 */ /* 0x000fe20008410000 */
[----:B------:R-:W-:Y:S01]  /*4c40*/  FMUL.FTZ R53, R53, UR51 ;  /* 0x0000003335357c20 */ /* 0x000fe20008410000 */
[----:B------:R-:W-:Y:S01]  /*4c50*/  FMUL.FTZ R56, R56, UR51 ;  /* 0x0000003338387c20 */ /* 0x000fe20008410000 */
[----:B------:R-:W-:Y:S01]  /*4c60*/  IMAD R38, R7, -0x2, R38 ;  /* 0xfffffffe07267824 */ /* 0x000fe200078e0226 */
[----:B------:R-:W4:Y:S01]  /*4c70*/  MUFU.TANH R29, R29 ;  /* 0x0000001d001d7308 */ /* 0x000f220000002400 */
[----:B------:R-:W-:Y:S01]  /*4c80*/  FMUL.FTZ R57, R57, UR51 ;  /* 0x0000003339397c20 */ /* 0x000fe20008410000 */
[----:B------:R-:W-:Y:S01]  /*4c90*/  FMUL.FTZ R60, R60, UR51 ;  /* 0x000000333c3c7c20 */ /* 0x000fe20008410000 */
[----:B------:R-:W-:Y:S02]  /*4ca0*/  IMAD R38, R31, UR38, R38 ;  /* 0x000000261f267c24 */ /* 0x000fe4000f8e0226 */
        /* <DEDUP_REMOVED lines=11> */
[----:B-1----:R-:W-:Y:S01]  /*4d60*/  IADD3 R10, R11, -UR49, R38 ;  /* 0x800000310b0a7c10 */ /* 0x002fe2000fffe026 */
[----:B------:R-:W1:Y:S01]  /*4d70*/  MUFU.TANH R33, R33 ;  /* 0x0000002100217308 */ /* 0x000e620000002400 */
[----:B------:R-:W-:Y:S01]  /*4d80*/  FMUL.FTZ R11, R69, UR51 ;  /* 0x00000033450b7c20 */ /* 0x000fe20008410000 */
[----:B-----5:R-:W-:Y:S01]  /*4d90*/  FMUL.FTZ R32, R59, UR51 ;  /* 0x000000333b207c20 */ /* 0x020fe20008410000 */
[C---:B------:R-:W-:Y:S01]  /*4da0*/  ISETP.GT.AND P1, PT, R10.reuse, RZ, PT ;  /* 0x000000ff0a00720c */ /* 0x040fe20003f24270 */
[----:B------:R-:W-:Y:S01]  /*4db0*/  FMUL.FTZ R24, R47, UR51 ;  /* 0x000000332f187c20 */ /* 0x000fe20008410000 */
[C---:B------:R-:W-:Y:S01]  /*4dc0*/  ISETP.GT.AND P2, PT, R10.reuse, 0x1, PT ;  /* 0x000000010a00780c */ /* 0x040fe20003f44270 */
[----:B------:R-:W-:Y:S01]  /*4dd0*/  FMUL.FTZ R77, R77, UR51 ;  /* 0x000000334d4d7c20 */ /* 0x000fe20008410000 */
[----:B--2---:R-:W-:Y:S01]  /*4de0*/  FSEL R15, R15, -INF , P1 ;  /* 0xff8000000f0f7808 */ /* 0x004fe20000800000 */
[----:B------:R-:W2:Y:S01]  /*4df0*/  MUFU.TANH R37, R37 ;  /* 0x0000002500257308 */ /* 0x000ea20000002400 */
[----:B------:R-:W-:Y:S01]  /*4e00*/  ISETP.GT.AND P1, PT, R10, 0x8, PT ;  /* 0x000000080a00780c */ /* 0x000fe20003f24270 */
[----:B------:R-:W-:Y:S01]  /*4e10*/  FMUL.FTZ R80, R80, UR51 ;  /* 0x0000003350507c20 */ /* 0x000fe20008410000 */
[----:B0-----:R-:W-:Y:S01]  /*4e20*/  FSEL R175, R175, -INF , P2 ;  /* 0xff800000afaf7808 */ /* 0x001fe20001000000 */
[----:B------:R-:W-:Y:S01]  /*4e30*/  FMUL.FTZ R12, R26, UR51 ;  /* 0x000000331a0c7c20 */ /* 0x000fe20008410000 */
[----:B------:R-:W-:Y:S01]  /*4e40*/  FMNMX.FTZ R34, R15, R8, !PT ;  /* 0x000000080f227209 */ /* 0x000fe20007810000 */
[----:B------:R-:W-:Y:S01]  /*4e50*/  FMUL.FTZ R26, R51, UR51 ;  /* 0x00000033331a7c20 */ /* 0x000fe20008410000 */
[----:B------:R-:W-:Y:S01]  /*4e60*/  ISETP.GT.AND P2, PT, R10, 0x9, PT ;  /* 0x000000090a00780c */ /* 0x000fe20003f44270 */
[----:B------:R-:W0:Y:S01]  /*4e70*/  MUFU.TANH R40, R40 ;  /* 0x0000002800287308 */ /* 0x000e220000002400 */
[----:B---3--:R-:W-:Y:S01]  /*4e80*/  FSEL R173, R173, -INF , P1 ;  /* 0xff800000adad7808 */ /* 0x008fe20000800000 */
[----:B------:R-:W-:Y:S01]  /*4e90*/  FMUL.FTZ R81, R81, UR51 ;  /* 0x0000003351517c20 */ /* 0x000fe20008410000 */
[----:B------:R-:W-:Y:S01]  /*4ea0*/  FMNMX.FTZ R34, R175, R34, !PT ;  /* 0x00000022af227209 */ /* 0x000fe20007810000 */
[----:B------:R-:W-:Y:S01]  /*4eb0*/  FMUL.FTZ R84, R84, UR51 ;  /* 0x0000003354547c20 */ /* 0x000fe20008410000 */
[C---:B------:R-:W-:Y:S01]  /*4ec0*/  ISETP.GT.AND P1, PT, R10.reuse, 0x10, PT ;  /* 0x000000100a00780c */ /* 0x040fe20003f24270 */
[----:B------:R-:W-:Y:S01]  /*4ed0*/  FMUL.FTZ R28, R55, UR51 ;  /* 0x00000033371c7c20 */ /* 0x000fe20008410000 */
[----:B----4-:R-:W-:Y:S01]  /*4ee0*/  FSEL R171, R29, -INF , P2 ;  /* 0xff8000001dab7808 */ /* 0x010fe20001000000 */
[----:B------:R-:W3:Y:S01]  /*4ef0*/  MUFU.TANH R41, R41 ;  /* 0x0000002900297308 */ /* 0x000ee20000002400 */
[----:B------:R-:W-:Y:S01]  /*4f00*/  FMNMX.FTZ R34, R173, R34, !PT ;  /* 0x00000022ad227209 */ /* 0x000fe20007810000 */
[----:B------:R-:W-:Y:S01]  /*4f10*/  FMUL.FTZ R85, R85, UR51 ;  /* 0x0000003355557c20 */ /* 0x000fe20008410000 */
[----:B------:R-:W-:Y:S01]  /*4f20*/  ISETP.GT.AND P2, PT, R10, 0x11, PT ;  /* 0x000000110a00780c */ /* 0x000fe20003f44270 */
[----:B------:R-:W-:Y:S01]  /*4f30*/  FMUL.FTZ R13, R27, UR51 ;  /* 0x000000331b0d7c20 */ /* 0x000fe20008410000 */
[----:B------:R-:W-:Y:S01]  /*4f40*/  FSEL R169, R169, -INF , P1 ;  /* 0xff800000a9a97808 */ /* 0x000fe20000800000 */
[----:B------:R-:W-:Y:S01]  /*4f50*/  FMUL.FTZ R14, R30, UR51 ;  /* 0x000000331e0e7c20 */ /* 0x000fe20008410000 */
[----:B------:R-:W-:Y:S01]  /*4f60*/  FMNMX.FTZ R34, R171, R34, !PT ;  /* 0x00000022ab227209 */ /* 0x000fe20007810000 */
[----:B------:R-:W4:Y:S01]  /*4f70*/  MUFU.TANH R44, R44 ;  /* 0x0000002c002c7308 */ /* 0x000f220000002400 */
[----:B------:R-:W-:Y:S01]  /*4f80*/  ISETP.GT.AND P1, PT, R10, 0x18, PT ;  /* 0x000000180a00780c */ /* 0x000fe20003f24270 */
[----:B------:R-:W-:Y:S01]  /*4f90*/  FMUL.FTZ R30, R58, UR51 ;  /* 0x000000333a1e7c20 */ /* 0x000fe20008410000 */
[----:B-1----:R-:W-:Y:S01]  /*4fa0*/  FSEL R167, R33, -INF , P2 ;  /* 0xff80000021a77808 */ /* 0x002fe20001000000 */
[----:B------:R-:W-:Y:S01]  /*4fb0*/  FMUL.FTZ R58, R67, UR51 ;  /* 0x00000033433a7c20 */ /* 0x000fe20008410000 */
[----:B------:R-:W-:Y:S01]  /*4fc0*/  FMNMX.FTZ R34, R169, R34, !PT ;  /* 0x00000022a9227209 */ /* 0x000fe20007810000 */
[----:B------:R-:W-:Y:S01]  /*4fd0*/  FMUL.FTZ R25, R50, UR51 ;  /* 0x0000003332197c20 */ /* 0x000fe20008410000 */
[----:B------:R-:W-:Y:S01]  /*4fe0*/  ISETP.GT.AND P2, PT, R10, 0x19, PT ;  /* 0x000000190a00780c */ /* 0x000fe20003f44270 */
[----:B------:R-:W1:Y:S01]  /*4ff0*/  MUFU.TANH R45, R45 ;  /* 0x0000002d002d7308 */ /* 0x000e620000002400 */
[----:B------:R-:W-:Y:S01]  /*5000*/  FSEL R165, R165, -INF , P1 ;  /* 0xff800000a5a57808 */ /* 0x000fe20000800000 */
[----:B------:R-:W-:Y:S01]  /*5010*/  FMUL.FTZ R50, R71, UR51 ;  /* 0x0000003347327c20 */ /* 0x000fe20008410000 */
[----:B------:R-:W-:Y:S01]  /*5020*/  FMNMX.FTZ R34, R167, R34, !PT ;  /* 0x00000022a7227209 */ /* 0x000fe20007810000 */
[----:B------:R-:W-:Y:S01]  /*5030*/  FMUL.FTZ R21, R42, UR51 ;  /* 0x000000332a157c20 */ /* 0x000fe20008410000 */
[----:B------:R-:W-:Y:S01]  /*5040*/  ISETP.GT.AND P1, PT, R10, 0x20, PT ;  /* 0x000000200a00780c */ /* 0x000fe20003f24270 */
[----:B------:R-:W-:Y:S01]  /*5050*/  FMUL.FTZ R23, R46, UR51 ;  /* 0x000000332e177c20 */ /* 0x000fe20008410000 */
[----:B--2---:R-:W-:Y:S01]  /*5060*/  FSEL R163, R37, -INF , P2 ;  /* 0xff80000025a37808 */ /* 0x004fe20001000000 */
[----:B------:R-:W2:Y:S01]  /*5070*/  MUFU.TANH R48, R48 ;  /* 0x0000003000307308 */ /* 0x000ea20000002400 */
[----:B------:R-:W-:Y:S01]  /*5080*/  FMNMX.FTZ R34, R165, R34, !PT ;  /* 0x00000022a5227209 */ /* 0x000fe20007810000 */
[----:B------:R-:W-:Y:S01]  /*5090*/  FMUL.FTZ R42, R83, UR51 ;  /* 0x00000033532a7c20 */ /* 0x000fe20008410000 */
[----:B------:R-:W-:Y:S01]  /*50a0*/  ISETP.GT.AND P2, PT, R10, 0x21, PT ;  /* 0x000000210a00780c */ /* 0x000fe20003f44270 */
[----:B------:R-:W-:Y:S01]  /*50b0*/  FMUL.FTZ R27, R54, UR51 ;  /* 0x00000033361b7c20 */ /* 0x000fe20008410000 */
[----:B0-----:R-:W-:Y:S01]  /*50c0*/  FSEL R161, R40, -INF , P1 ;  /* 0xff80000028a17808 */ /* 0x001fe20000800000 */
[----:B------:R-:W-:Y:S01]  /*50d0*/  FMUL.FTZ R40, R62, UR51 ;  /* 0x000000333e287c20 */ /* 0x000fe20008410000 */
[----:B------:R-:W-:Y:S01]  /*50e0*/  FMNMX.FTZ R34, R163, R34, !PT ;  /* 0x00000022a3227209 */ /* 0x000fe20007810000 */
[----:B------:R-:W0:Y:S01]  /*50f0*/  MUFU.TANH R49, R49 ;  /* 0x0000003100317308 */ /* 0x000e220000002400 */
[----:B------:R-:W-:Y:S01]  /*5100*/  ISETP.GT.AND P1, PT, R10, 0x28, PT ;  /* 0x000000280a00780c */ /* 0x000fe20003f24270 */
[----:B------:R-:W-:Y:S01]  /*5110*/  FMUL.FTZ R62, R66, UR51 ;  /* 0x00000033423e7c20 */ /* 0x000fe20008410000 */
[----:B---3--:R-:W-:Y:S01]  /*5120*/  FSEL R159, R41, -INF , P2 ;  /* 0xff800000299f7808 */ /* 0x008fe20001000000 */
[----:B------:R-:W-:Y:S01]  /*5130*/  FMUL.FTZ R66, R87, UR51 ;  /* 0x0000003357427c20 */ /* 0x000fe20008410000 */
[----:B------:R-:W-:Y:S01]  /*5140*/  FMNMX.FTZ R34, R161, R34, !PT ;  /* 0x00000022a1227209 */ /* 0x000fe20007810000 */
[----:B------:R-:W-:Y:S01]  /*5150*/  FMUL.FTZ R54, R70, UR51 ;  /* 0x0000003346367c20 */ /* 0x000fe20008410000 */
[----:B------:R-:W-:Y:S01]  /*5160*/  ISETP.GT.AND P2, PT, R10, 0x29, PT ;  /* 0x000000290a00780c */ /* 0x000fe20003f44270 */
[----:B------:R-:W3:Y:S01]  /*5170*/  MUFU.TANH R52, R52 ;  /* 0x0000003400347308 */ /* 0x000ee20000002400 */
[----:B----4-:R-:W-:Y:S01]  /*5180*/  FSEL R157, R44, -INF , P1 ;  /* 0xff8000002c9d7808 */ /* 0x010fe20000800000 */
[----:B------:R-:W-:Y:S01]  /*5190*/  FMUL.FTZ R44, R74, UR51 ;  /* 0x000000334a2c7c20 */ /* 0x000fe20008410000 */
[----:B------:R-:W-:Y:S01]  /*51a0*/  FMNMX.FTZ R34, R159, R34, !PT ;  /* 0x000000229f227209 */ /* 0x000fe20007810000 */
[----:B------:R-:W-:Y:S01]  /*51b0*/  FMUL.FTZ R46, R82, UR51 ;  /* 0x00000033522e7c20 */ /* 0x000fe20008410000 */
[C---:B------:R-:W-:Y:S01]  /*51c0*/  ISETP.GT.AND P1, PT, R10.reuse, 0x30, PT ;  /* 0x000000300a00780c */ /* 0x040fe20003f24270 */
[----:B------:R-:W-:Y:S01]  /*51d0*/  ULEA UR4, UR48, UR41, 0x3 ;  /* 0x0000002930047291 */ /* 0x000fe2000f8e183f */
[----:B-1----:R-:W-:Y:S01]  /*51e0*/  FSEL R155, R45, -INF , P2 ;  /* 0xff8000002d9b7808 */ /* 0x002fe20001000000 */
[----:B------:R-:W-:Y:S01]  /*51f0*/  MUFU.TANH R53, R53 ;  /* 0x0000003500357308 */ /* 0x000fe20000002400 */
[----:B------:R-:W-:Y:S01]  /*5200*/  FMNMX.FTZ R34, R157, R34, !PT ;  /* 0x000000229d227209 */ /* 0x000fe20007810000 */
[----:B------:R-:W-:Y:S01]  /*5210*/  UIADD3 UR4, UR4, 0x28840, URZ ;  /* 0x0002884004047890 */ /* 0x000fe2000fffe03f */
[----:B------:R-:W-:-:S02]  /*5220*/  ISETP.GT.AND P2, PT, R10, 0x31, PT ;  /* 0x000000310a00780c */ /* 0x000fc40003f44270 */
[----:B--2---:R-:W-:Y:S01]  /*5230*/  FSEL R153, R48, -INF , P1 ;  /* 0xff80000030997808 */ /* 0x004fe20000800000 */
[----:B------:R-:W-:Y:S01]  /*5240*/  FMUL.FTZ R48, R63, UR51 ;  /* 0x000000333f307c20 */ /* 0x000fe20008410000 */
[----:B------:R-:W-:Y:S01]  /*5250*/  FMNMX.FTZ R34, R155, R34, !PT ;  /* 0x000000229b227209 */ /* 0x000fe20007810000 */
[----:B------:R-:W1:Y:S01]  /*5260*/  MUFU.TANH R56, R56 ;  /* 0x0000003800387308 */ /* 0x000e620000002400 */
[C---:B------:R-:W-:Y:S01]  /*5270*/  ISETP.GT.AND P1, PT, R10.reuse, 0x38, PT ;  /* 0x000000380a00780c */ /* 0x040fe20003f24270 */
[----:B------:R-:W2:Y:S01]  /*5280*/  SHFL.IDX PT, R63, R36, 0x1, 0x1c1f ;  /* 0x003c1f00243f7f89 */ /* 0x000ea200000e0000 */
[----:B0-----:R-:W-:Y:S01]  /*5290*/  FSEL R69, R49, -INF , P2 ;  /* 0xff80000031457808 */ /* 0x001fe20001000000 */
[----:B------:R-:W-:Y:S01]  /*52a0*/  UPRMT UR4, UR43, 0x654, UR4 ;  /* 0x000006542b047896 */ /* 0x000fe20008000004 */
[----:B------:R-:W-:Y:S02]  /*52b0*/  FMNMX.FTZ R34, R153, R34, !PT ;  /* 0x0000002299227209 */ /* 0x000fe40007810000 */
[----:B------:R-:W-:Y:S01]  /*52c0*/  ISETP.GT.AND P2, PT, R10, 0x39, PT ;  /* 0x000000390a00780c */ /* 0x000fe20003f44270 */
[----:B------:R-:W0:Y:S01]  /*52d0*/  MUFU.TANH R57, R57 ;  /* 0x0000003900397308 */ /* 0x000e220000002400 */
[----:B------:R-:W-:-:S04]  /*52e0*/  FMNMX.FTZ R34, R69, R34, !PT ;  /* 0x0000002245227209 */ /* 0x000fc80007810000 */
[----:B------:R-:W-:Y:S03]  /*52f0*/  SYNCS.ARRIVE.TRANS64.RED.A1T0 RZ, [UR4], RZ ;  /* 0x000000ffffff79a7 */ /* 0x000fe60008100404 */
[----:B------:R4:W5:Y:S08]  /*5300*/  MUFU.TANH R43, R60 ;  /* 0x0000003c002b7308 */ /* 0x0009700000002400 */
[----:B------:R3:W-:Y:S01]  /*5310*/  MUFU.TANH R29, R65 ;  /* 0x00000041001d7308 */ /* 0x0007e20000002400 */
[----:B----4-:R-:W-:Y:S01]  /*5320*/  FMUL.FTZ R60, R75, UR51 ;  /* 0x000000334b3c7c20 */ /* 0x010fe20008410000 */
[----:B--2---:R-:W-:-:S04]  /*5330*/  IADD3 R38, R63, -UR49, R38 ;  /* 0x800000313f267c10 */ /* 0x004fc8000fffe026 */
[----:B------:R-:W-:Y:S02]  /*5340*/  ISETP.GT.AND P3, PT, R38, 0x1, PT ;  /* 0x000000012600780c */ /* 0x000fe40003f64270 */
[----:B------:R2:W4:Y:S01]  /*5350*/  MUFU.TANH R31, R61 ;  /* 0x0000003d001f7308 */ /* 0x0005220000002400 */
[----:B---3--:R-:W-:Y:S01]  /*5360*/  FSEL R65, R52, -INF , P1 ;  /* 0xff80000034417808 */ /* 0x008fe20000800000 */
[----:B------:R-:W-:Y:S01]  /*5370*/  FMUL.FTZ R52, R79, UR51 ;  /* 0x000000334f347c20 */ /* 0x000fe20008410000 */
[----:B------:R-:W-:Y:S02]  /*5380*/  ISETP.GT.AND P1, PT, R10, 0x40, PT ;  /* 0x000000400a00780c */ /* 0x000fe40003f24270 */
[----:B------:R-:W-:Y:S02]  /*5390*/  FMNMX.FTZ R34, R65, R34, !PT ;  /* 0x0000002241227209 */ /* 0x000fe40007810000 */
[----:B-1----:R-:W-:Y:S01]  /*53a0*/  FSEL R59, R56, -INF , P1 ;  /* 0xff800000383b7808 */ /* 0x002fe20000800000 */
[----:B------:R1:W3:Y:S01]  /*53b0*/  MUFU.TANH R35, R64 ;  /* 0x0000004000237308 */ /* 0x0002e20000002400 */
[----:B--2---:R-:W-:Y:S01]  /*53c0*/  FSEL R61, R53, -INF , P2 ;  /* 0xff800000353d7808 */ /* 0x004fe20001000000 */
[----:B------:R-:W-:Y:S01]  /*53d0*/  FMUL.FTZ R56, R78, UR51 ;  /* 0x000000334e387c20 */ /* 0x000fe20008410000 */
[----:B------:R-:W-:-:S02]  /*53e0*/  ISETP.GT.AND P2, PT, R10, 0x41, PT ;  /* 0x000000410a00780c */ /* 0x000fc40003f44270 */
[----:B------:R-:W-:Y:S02]  /*53f0*/  FMNMX.FTZ R34, R61, R34, !PT ;  /* 0x000000223d227209 */ /* 0x000fe40007810000 */
[----:B------:R-:W-:Y:S01]  /*5400*/  ISETP.GT.AND P1, PT, R10, 0x48, PT ;  /* 0x000000480a00780c */ /* 0x000fe20003f24270 */
[----:B------:R-:W2:Y:S01]  /*5410*/  MUFU.TANH R39, R68 ;  /* 0x0000004400277308 */ /* 0x000ea20000002400 */
[----:B0-----:R-:W-:Y:S01]  /*5420*/  FSEL R57, R57, -INF , P2 ;  /* 0xff80000039397808 */ /* 0x001fe20001000000 */
[----:B-1----:R-:W-:Y:S01]  /*5430*/  FMUL.FTZ R64, R86, UR51 ;  /* 0x0000003356407c20 */ /* 0x002fe20008410000 */
[----:B------:R-:W-:Y:S02]  /*5440*/  FMNMX.FTZ R34, R59, R34, !PT ;  /* 0x000000223b227209 */ /* 0x000fe40007810000 */
[----:B------:R-:W-:Y:S02]  /*5450*/  ISETP.GT.AND P2, PT, R10, 0x49, PT ;  /* 0x000000490a00780c */ /* 0x000fe40003f44270 */
[----:B-----5:R-:W-:Y:S01]  /*5460*/  FSEL R43, R43, -INF , P1 ;  /* 0xff8000002b2b7808 */ /* 0x020fe20000800000 */
[----:B------:R-:W0:Y:S01]  /*5470*/  MUFU.TANH R11, R11 ;  /* 0x0000000b000b7308 */ /* 0x000e220000002400 */
[----:B------:R-:W-:-:S02]  /*5480*/  FMNMX.FTZ R34, R57, R34, !PT ;  /* 0x0000002239227209 */ /* 0x000fc40007810000 */
[C---:B------:R-:W-:Y:S02]  /*5490*/  ISETP.GT.AND P1, PT, R10.reuse, 0x50, PT ;  /* 0x000000500a00780c */ /* 0x040fe40003f24270 */
[----:B----4-:R-:W-:Y:S02]  /*54a0*/  FSEL R33, R31, -INF , P2 ;  /* 0xff8000001f217808 */ /* 0x010fe40001000000 */
[----:B------:R-:W-:Y:S01]  /*54b0*/  FMNMX.FTZ R34, R43, R34, !PT ;  /* 0x000000222b227209 */ /* 0x000fe20007810000 */
[----:B------:R-:W1:Y:S01]  /*54c0*/  MUFU.TANH R45, R72 ;  /* 0x00000048002d7308 */ /* 0x000e620000002400 */
[----:B------:R-:W-:Y:S02]  /*54d0*/  ISETP.GT.AND P2, PT, R10, 0x51, PT ;  /* 0x000000510a00780c */ /* 0x000fe40003f44270 */
[----:B---3--:R-:W-:Y:S02]  /*54e0*/  FSEL R35, R35, -INF , P1 ;  /* 0xff80000023237808 */ /* 0x008fe40000800000 */
[----:B------:R-:W-:-:S02]  /*54f0*/  FMNMX.FTZ R34, R33, R34, !PT ;  /* 0x0000002221227209 */ /* 0x000fc40007810000 */
[C---:B------:R-:W-:Y:S01]  /*5500*/  ISETP.GT.AND P1, PT, R10.reuse, 0x58, PT ;  /* 0x000000580a00780c */ /* 0x040fe20003f24270 */
[----:B------:R-:W3:Y:S01]  /*5510*/  MUFU.TANH R73, R73 ;  /* 0x0000004900497308 */ /* 0x000ee20000002400 */
[----:B------:R-:W-:Y:S02]  /*5520*/  FSEL R37, R29, -INF , P2 ;  /* 0xff8000001d257808 */ /* 0x000fe40001000000 */
[----:B------:R-:W-:Y:S02]  /*5530*/  FMNMX.FTZ R34, R35, R34, !PT ;  /* 0x0000002223227209 */ /* 0x000fe40007810000 */
[----:B------:R-:W-:Y:S02]  /*5540*/  ISETP.GT.AND P2, PT, R10, 0x59, PT ;  /* 0x000000590a00780c */ /* 0x000fe40003f44270 */
[----:B--2---:R-:W-:Y:S01]  /*5550*/  FSEL R39, R39, -INF , P1 ;  /* 0xff80000027277808 */ /* 0x004fe20000800000 */
[----:B------:R-:W2:Y:S01]  /*5560*/  MUFU.TANH R47, R76 ;  /* 0x0000004c002f7308 */ /* 0x000ea20000002400 */
[----:B------:R-:W-:-:S02]  /*5570*/  FMNMX.FTZ R34, R37, R34, !PT ;  /* 0x0000002225227209 */ /* 0x000fc40007810000 */
[C---:B------:R-:W-:Y:S02]  /*5580*/  ISETP.GT.AND P1, PT, R10.reuse, 0x60, PT ;  /* 0x000000600a00780c */ /* 0x040fe40003f24270 */
[----:B0-----:R-:W-:Y:S02]  /*5590*/  FSEL R41, R11, -INF , P2 ;  /* 0xff8000000b297808 */ /* 0x001fe40001000000 */
[----:B------:R-:W-:Y:S01]  /*55a0*/  FMNMX.FTZ R34, R39, R34, !PT ;  /* 0x0000002227227209 */ /* 0x000fe20007810000 */
[----:B------:R-:W0:Y:S01]  /*55b0*/  MUFU.TANH R49, R77 ;  /* 0x0000004d00317308 */ /* 0x000e220000002400 */
[----:B------:R-:W-:Y:S02]  /*55c0*/  ISETP.GT.AND P2, PT, R10, 0x61, PT ;  /* 0x000000610a00780c */ /* 0x000fe40003f44270 */
[----:B-1----:R-:W-:Y:S02]  /*55d0*/  FSEL R45, R45, -INF , P1 ;  /* 0xff8000002d2d7808 */ /* 0x002fe40000800000 */
[----:B------:R-:W-:-:S02]  /*55e0*/  FMNMX.FTZ R34, R41, R34, !PT ;  /* 0x0000002229227209 */ /* 0x000fc40007810000 */
[C---:B------:R-:W-:Y:S01]  /*55f0*/  ISETP.GT.AND P1, PT, R10.reuse, 0x68, PT ;  /* 0x000000680a00780c */ /* 0x040fe20003f24270 */
[----:B------:R-:W1:Y:S01]  /*5600*/  MUFU.TANH R51, R80 ;  /* 0x0000005000337308 */ /* 0x000e620000002400 */
[----:B---3--:R-:W-:Y:S02]  /*5610*/  FSEL R29, R73, -INF , P2 ;  /* 0xff800000491d7808 */ /* 0x008fe40001000000 */
        /* <DEDUP_REMOVED lines=14> */
[----:B--2---:R-:W-:Y:S02]  /*5700*/  FSEL R53, R53, -INF , P2 ;  /* 0xff80000035357808 */ /* 0x004fe40001000000 */
[----:B------:R-:W-:Y:S02]  /*5710*/  FMNMX.FTZ R34, R51, R34, !PT ;  /* 0x0000002233227209 */ /* 0x000fe40007810000 */
[----:B------:R-:W-:Y:S02]  /*5720*/  ISETP.GT.AND P2, PT, R10, 0x79, PT ;  /* 0x000000790a00780c */ /* 0x000fe40003f44270 */
[----:B------:R-:W-:Y:S01]  /*5730*/  FMNMX.FTZ R34, R53, R34, !PT ;  /* 0x0000002235227209 */ /* 0x000fe20007810000 */
[----:B------:R-:W2:Y:S01]  /*5740*/  MUFU.TANH R12, R12 ;  /* 0x0000000c000c7308 */ /* 0x000ea20000002400 */
[----:B0-----:R-:W-:Y:S01]  /*5750*/  FSEL R55, R55, -INF , P1 ;  /* 0xff80000037377808 */ /* 0x001fe20000800000 */
[----:B------:R-:W0:Y:S03]  /*5760*/  LDC R10, c[0x0][0x988] ;  /* 0x00026200ff0a7b82 */ /* 0x000e260000000800 */
[----:B------:R-:W-:-:S03]  /*5770*/  FMNMX.FTZ R34, R55, R34, !PT ;  /* 0x0000002237227209 */ /* 0x000fc60007810000 */
[----:B------:R-:W3:Y:S01]  /*5780*/  MUFU.TANH R13, R13 ;  /* 0x0000000d000d7308 */ /* 0x000ee20000002400 */
[----:B-1----:R-:W-:Y:S02]  /*5790*/  FSEL R31, R31, -INF , P2 ;  /* 0xff8000001f1f7808 */ /* 0x002fe40001000000 */
[----:B------:R-:W-:Y:S02]  /*57a0*/  ISETP.GT.AND P2, PT, R38, RZ, PT ;  /* 0x000000ff2600720c */ /* 0x000fe40003f44270 */
[----:B------:R-:W-:-:S03]  /*57b0*/  FMNMX.FTZ R34, R31, R34, !PT ;  /* 0x000000221f227209 */ /* 0x000fc60007810000 */
[----:B------:R-:W1:Y:S01]  /*57c0*/  MUFU.TANH R14, R14 ;  /* 0x0000000e000e7308 */ /* 0x000e620000002400 */
[----:B--2---:R-:W-:Y:S01]  /*57d0*/  FSEL R12, R12, -INF , P2 ;  /* 0xff8000000c0c7808 */ /* 0x004fe20001000000 */
[----:B------:R-:W2:Y:S01]  /*57e0*/  SHFL.BFLY PT, R11, R34, 0x2, 0x1f ;  /* 0x0c401f00220b7f89 */ /* 0x000ea200000e0000 */
[----:B------:R-:W-:Y:S02]  /*57f0*/  ISETP.GT.AND P2, PT, R38, 0x8, PT ;  /* 0x000000082600780c */ /* 0x000fe40003f44270 */
[----:B------:R-:W-:-:S03]  /*5800*/  FMNMX.FTZ R36, R12, R9, !PT ;  /* 0x000000090c247209 */ /* 0x000fc60007810000 */
[----:B------:R-:W4:Y:S01]  /*5810*/  MUFU.TANH R16, R16 ;  /* 0x0000001000107308 */ /* 0x000f220000002400 */
[----:B---3--:R-:W-:Y:S02]  /*5820*/  FSEL R67, R13, -INF , P3 ;  /* 0xff8000000d437808 */ /* 0x008fe40001800000 */
[----:B------:R-:W-:Y:S02]  /*5830*/  ISETP.GT.AND P3, PT, R38, 0x9, PT ;  /* 0x000000092600780c */ /* 0x000fe40003f64270 */
[----:B------:R-:W-:-:S03]  /*5840*/  FMNMX.FTZ R36, R67, R36, !PT ;  /* 0x0000002443247209 */ /* 0x000fc60007810000 */
[----:B------:R-:W3:Y:S01]  /*5850*/  MUFU.TANH R17, R17 ;  /* 0x0000001100117308 */ /* 0x000ee20000002400 */
[----:B-1----:R-:W-:Y:S02]  /*5860*/  FSEL R71, R14, -INF , P2 ;  /* 0xff8000000e477808 */ /* 0x002fe40001000000 */
[----:B------:R-:W-:Y:S02]  /*5870*/  ISETP.GT.AND P2, PT, R38, 0x10, PT ;  /* 0x000000102600780c */ /* 0x000fe40003f44270 */
[----:B------:R-:W-:-:S03]  /*5880*/  FMNMX.FTZ R36, R71, R36, !PT ;  /* 0x0000002447247209 */ /* 0x000fc60007810000 */
[----:B------:R-:W1:Y:S01]  /*5890*/  MUFU.TANH R18, R18 ;  /* 0x0000001200127308 */ /* 0x000e620000002400 */
[----:B----4-:R-:W-:Y:S02]  /*58a0*/  FSEL R73, R16, -INF , P3 ;  /* 0xff80000010497808 */ /* 0x010fe40001800000 */
[----:B--2---:R-:W-:Y:S02]  /*58b0*/  FMNMX.FTZ R11, R34, R11, !PT ;  /* 0x0000000b220b7209 */ /* 0x004fe40007810000 */
[----:B------:R-:W-:Y:S02]  /*58c0*/  ISETP.GT.AND P3, PT, R38, 0x11, PT ;  /* 0x000000112600780c */ /* 0x000fe40003f64270 */
[----:B------:R-:W-:Y:S01]  /*58d0*/  FMNMX.FTZ R36, R73, R36, !PT ;  /* 0x0000002449247209 */ /* 0x000fe20007810000 */
[----:B------:R-:W2:Y:S01]  /*58e0*/  SHFL.BFLY PT, R34, R11, 0x1, 0x1f ;  /* 0x0c201f000b227f89 */ /* 0x000ea200000e0000 */
[----:B------:R-:W4:Y:S01]  /*58f0*/  MUFU.TANH R19, R19 ;  /* 0x0000001300137308 */ /* 0x000f220000002400 */
[----:B---3--:R-:W-:-:S02]  /*5900*/  FSEL R75, R17, -INF , P2 ;  /* 0xff800000114b7808 */ /* 0x008fc40001000000 */
        /* <DEDUP_REMOVED lines=8> */
[----:B------:R-:W-:Y:S02]  /*5990*/  ISETP.GT.AND P2, PT, R38, 0x20, PT ;  /* 0x000000202600780c */ /* 0x000fe40003f44270 */
[----:B------:R-:W-:Y:S02]  /*59a0*/  FMNMX.FTZ R36, R79, R36, !PT ;  /* 0x000000244f247209 */ /* 0x000fe40007810000 */
[----:B--2---:R-:W-:Y:S01]  /*59b0*/  FMNMX.FTZ R11, R11, R34, !PT ;  /* 0x000000220b0b7209 */ /* 0x004fe20007810000 */
[----:B------:R-:W2:Y:S01]  /*59c0*/  MUFU.TANH R22, R22 ;  /* 0x0000001600167308 */ /* 0x000ea20000002400 */
[----:B---3--:R-:W-:Y:S02]  /*59d0*/  FSEL R81, R20, -INF , P3 ;  /* 0xff80000014517808 */ /* 0x008fe40001800000 */
[----:B------:R-:W-:Y:S01]  /*59e0*/  ISETP.GT.AND P3, PT, R38, 0x21, PT ;  /* 0x000000212600780c */ /* 0x000fe20003f64270 */
[----:B0-----:R-:W-:Y:S01]  /*59f0*/  FMUL.FTZ R34, R11, R10 ;  /* 0x0000000a0b227220 */ /* 0x001fe20000410000 */
[----:B------:R-:W-:-:S02]  /*5a00*/  FMNMX.FTZ R36, R81, R36, !PT ;  /* 0x0000002451247209 */ /* 0x000fc40007810000 */
[----:B------:R-:W-:Y:S01]  /*5a10*/  FSETP.NEU.FTZ.AND P1, PT, R11, -INF , PT ;  /* 0xff8000000b00780b */ /* 0x000fe20003f3d000 */
[----:B------:R-:W0:Y:S01]  /*5a20*/  MUFU.TANH R23, R23 ;  /* 0x0000001700177308 */ /* 0x000e220000002400 */
[----:B-1----:R-:W-:Y:S02]  /*5a30*/  FSEL R83, R21, -INF , P2 ;  /* 0xff80000015537808 */ /* 0x002fe40001000000 */
[----:B------:R-:W-:Y:S02]  /*5a40*/  ISETP.GT.AND P2, PT, R38, 0x28, PT ;  /* 0x000000282600780c */ /* 0x000fe40003f44270 */
[----:B------:R-:W-:Y:S02]  /*5a50*/  FMNMX.FTZ R36, R83, R36, !PT ;  /* 0x0000002453247209 */ /* 0x000fe40007810000 */
[----:B------:R-:W-:Y:S01]  /*5a60*/  FSEL R34, R34, RZ, P1 ;  /* 0x000000ff22227208 */ /* 0x000fe20000800000 */
[----:B------:R-:W1:Y:S01]  /*5a70*/  MUFU.TANH R24, R24 ;  /* 0x0000001800187308 */ /* 0x000e620000002400 */
[----:B--2---:R-:W-:-:S02]  /*5a80*/  FSEL R85, R22, -INF , P3 ;  /* 0xff80000016557808 */ /* 0x004fc40001800000 */
[C---:B------:R-:W-:Y:S01]  /*5a90*/  ISETP.GT.AND P3, PT, R38.reuse, 0x29, PT ;  /* 0x000000292600780c */ /* 0x040fe20003f64270 */
[--C-:B------:R-:W-:Y:S01]  /*5aa0*/  FFMA.FTZ R19, R163, R10, -R34.reuse ;  /* 0x0000000aa3137223 */ /* 0x100fe20000010822 */
[----:B------:R-:W-:Y:S01]  /*5ab0*/  FMNMX.FTZ R36, R85, R36, !PT ;  /* 0x0000002455247209 */ /* 0x000fe20007810000 */
[-CC-:B------:R-:W-:Y:S01]  /*5ac0*/  FFMA.FTZ R178, R165, R10.reuse, -R34.reuse ;  /* 0x0000000aa5b27223 */ /* 0x180fe20000010822 */
[-CC-:B------:R-:W-:Y:S01]  /*5ad0*/  FFMA.FTZ R172, R161, R10.reuse, -R34.reuse ;  /* 0x0000000aa1ac7223 */ /* 0x180fe20000010822 */
[----:B------:R-:W2:Y:S01]  /*5ae0*/  MUFU.TANH R25, R25 ;  /* 0x0000001900197308 */ /* 0x000ea20000002400 */
[----:B0-----:R-:W-:Y:S01]  /*5af0*/  FSEL R87, R23, -INF , P2 ;  /* 0xff80000017577808 */ /* 0x001fe20001000000 */
[-CC-:B------:R-:W-:Y:S01]  /*5b00*/  FFMA.FTZ R17, R167, R10.reuse, -R34.reuse ;  /* 0x0000000aa7117223 */ /* 0x180fe20000010822 */
[----:B------:R-:W-:Y:S01]  /*5b10*/  ISETP.GT.AND P2, PT, R38, 0x30, PT ;  /* 0x000000302600780c */ /* 0x000fe20003f44270 */
[--C-:B------:R-:W-:Y:S01]  /*5b20*/  FFMA.FTZ R174, R157, R10, -R34.reuse ;  /* 0x0000000a9dae7223 */ /* 0x100fe20000010822 */
[----:B------:R-:W-:Y:S01]  /*5b30*/  FMNMX.FTZ R36, R87, R36, !PT ;  /* 0x0000002457247209 */ /* 0x000fe20007810000 */
[-CC-:B------:R-:W-:Y:S01]  /*5b40*/  FFMA.FTZ R21, R159, R10.reuse, -R34.reuse ;  /* 0x0000000a9f157223 */ /* 0x180fe20000010822 */
[-CC-:B------:R-:W-:Y:S01]  /*5b50*/  FFMA.FTZ R23, R155, R10.reuse, -R34.reuse ;  /* 0x0000000a9b177223 */ /* 0x180fe20000010822 */
[----:B------:R-:W0:Y:S01]  /*5b60*/  MUFU.TANH R26, R26 ;  /* 0x0000001a001a7308 */ /* 0x000e220000002400 */
[----:B-1----:R-:W-:Y:S01]  /*5b70*/  FSEL R163, R24, -INF , P3 ;  /* 0xff80000018a37808 */ /* 0x002fe20001800000 */
[-CC-:B------:R-:W-:Y:S01]  /*5b80*/  FFMA.FTZ R176, R169, R10.reuse, -R34.reuse ;  /* 0x0000000aa9b07223 */ /* 0x180fe20000010822 */
[C---:B------:R-:W-:Y:S01]  /*5b90*/  ISETP.GT.AND P3, PT, R38.reuse, 0x31, PT ;  /* 0x000000312600780c */ /* 0x040fe20003f64270 */
[--C-:B------:R-:W-:Y:S01]  /*5ba0*/  FFMA.FTZ R168, R153, R10, -R34.reuse ;  /* 0x0000000a99a87223 */ /* 0x100fe20000010822 */
[----:B------:R-:W-:Y:S01]  /*5bb0*/  FMNMX.FTZ R36, R163, R36, !PT ;  /* 0x00000024a3247209 */ /* 0x000fe20007810000 */
[-CC-:B------:R-:W-:Y:S01]  /*5bc0*/  FFMA.FTZ R63, R171, R10.reuse, -R34.reuse ;  /* 0x0000000aab3f7223 */ /* 0x180fe20000010822 */
[-CC-:B------:R-:W-:Y:S01]  /*5bd0*/  FFMA.FTZ R182, R173, R10.reuse, -R34.reuse ;  /* 0x0000000aadb67223 */ /* 0x180fe20000010822 */
[----:B------:R-:W1:Y:S01]  /*5be0*/  MUFU.TANH R27, R27 ;  /* 0x0000001b001b7308 */ /* 0x000e620000002400 */
[----:B--2---:R-:W-:Y:S01]  /*5bf0*/  FSEL R165, R25, -INF , P2 ;  /* 0xff80000019a57808 */ /* 0x004fe20001000000 */
[-CC-:B------:R-:W-:Y:S01]  /*5c00*/  FFMA.FTZ R180, R175, R10.reuse, -R34.reuse ;  /* 0x0000000aafb47223 */ /* 0x180fe20000010822 */
[----:B------:R-:W-:Y:S01]  /*5c10*/  ISETP.GT.AND P2, PT, R38, 0x38, PT ;  /* 0x000000382600780c */ /* 0x000fe20003f44270 */
[--C-:B------:R-:W-:Y:S01]  /*5c20*/  FFMA.FTZ R170, R65, R10, -R34.reuse ;  /* 0x0000000a41aa7223 */ /* 0x100fe20000010822 */
[----:B------:R-:W-:Y:S01]  /*5c30*/  FMNMX.FTZ R36, R165, R36, !PT ;  /* 0x00000024a5247209 */ /* 0x000fe20007810000 */
[-CC-:B------:R-:W-:Y:S01]  /*5c40*/  FFMA.FTZ R164, R59, R10.reuse, -R34.reuse ;  /* 0x0000000a3ba47223 */ /* 0x180fe20000010822 */
[-CC-:B------:R-:W-:Y:S01]  /*5c50*/  FFMA.FTZ R166, R43, R10.reuse, -R34.reuse ;  /* 0x0000000a2ba67223 */ /* 0x180fe20000010822 */
[----:B------:R-:W2:Y:S01]  /*5c60*/  MUFU.TANH R28, R28 ;  /* 0x0000001c001c7308 */ /* 0x000ea20000002400 */
[----:B0-----:R-:W-:Y:S01]  /*5c70*/  FSEL R161, R26, -INF , P3 ;  /* 0xff8000001aa17808 */ /* 0x001fe20001800000 */
[-CC-:B------:R-:W-:Y:S01]  /*5c80*/  FFMA.FTZ R15, R15, R10.reuse, -R34.reuse ;  /* 0x0000000a0f0f7223 */ /* 0x180fe20000010822 */
[C---:B------:R-:W-:Y:S01]  /*5c90*/  ISETP.GT.AND P3, PT, R38.reuse, 0x39, PT ;  /* 0x000000392600780c */ /* 0x040fe20003f64270 */
[--C-:B------:R-:W-:Y:S01]  /*5ca0*/  FFMA.FTZ R152, R45, R10, -R34.reuse ;  /* 0x0000000a2d987223 */ /* 0x100fe20000010822 */
[----:B------:R-:W-:Y:S01]  /*5cb0*/  FMNMX.FTZ R36, R161, R36, !PT ;  /* 0x00000024a1247209 */ /* 0x000fe20007810000 */
[-CC-:B------:R-:W-:Y:S01]  /*5cc0*/  FFMA.FTZ R154, R47, R10.reuse, -R34.reuse ;  /* 0x0000000a2f9a7223 */ /* 0x180fe20000010822 */
[-CC-:B------:R-:W-:Y:S01]  /*5cd0*/  FFMA.FTZ R162, R39, R10.reuse, -R34.reuse ;  /* 0x0000000a27a27223 */ /* 0x180fe20000010822 */
[----:B------:R-:W0:Y:S01]  /*5ce0*/  MUFU.TANH R30, R30 ;  /* 0x0000001e001e7308 */ /* 0x000e220000002400 */
[----:B-1----:R-:W-:Y:S01]  /*5cf0*/  FSEL R167, R27, -INF , P2 ;  /* 0xff8000001ba77808 */ /* 0x002fe20001000000 */
[-CC-:B------:R-:W-:Y:S01]  /*5d00*/  FFMA.FTZ R160, R35, R10.reuse, -R34.reuse ;  /* 0x0000000a23a07223 */ /* 0x180fe20000010822 */
[----:B------:R-:W-:Y:S01]  /*5d10*/  ISETP.GT.AND P2, PT, R38, 0x40, PT ;  /* 0x000000402600780c */ /* 0x000fe20003f44270 */
        /* <DEDUP_REMOVED lines=22> */
[----:B------:R-:W-:Y:S01]  /*5e80*/  FFMA.FTZ R31, R31, R10, -R34 ;  /* 0x0000000a1f1f7223 */ /* 0x000fe20000010822 */
[----:B------:R-:W-:-:S02]  /*5e90*/  ISETP.GT.AND P3, PT, R38, 0x49, PT ;  /* 0x000000492600780c */ /* 0x000fc40003f64270 */
[----:B------:R-:W-:-:S03]  /*5ea0*/  FMNMX.FTZ R36, R157, R36, !PT ;  /* 0x000000249d247209 */ /* 0x000fc60007810000 */
[----:B------:R-:W1:Y:S01]  /*5eb0*/  MUFU.TANH R62, R62 ;  /* 0x0000003e003e7308 */ /* 0x000e620000002400 */
[----:B--2---:R-:W-:Y:S02]  /*5ec0*/  FSEL R159, R40, -INF , P2 ;  /* 0xff800000289f7808 */ /* 0x004fe40001000000 */
[----:B------:R-:W-:Y:S02]  /*5ed0*/  ISETP.GT.AND P2, PT, R38, 0x50, PT ;  /* 0x000000502600780c */ /* 0x000fe40003f44270 */
[----:B------:R-:W-:-:S03]  /*5ee0*/  FMNMX.FTZ R36, R159, R36, !PT ;  /* 0x000000249f247209 */ /* 0x000fc60007810000 */
[----:B------:R-:W2:Y:S01]  /*5ef0*/  MUFU.TANH R58, R58 ;  /* 0x0000003a003a7308 */ /* 0x000ea20000002400 */
[----:B0-----:R-:W-:Y:S02]  /*5f00*/  FSEL R155, R48, -INF , P3 ;  /* 0xff800000309b7808 */ /* 0x001fe40001800000 */
[----:B------:R-:W-:Y:S02]  /*5f10*/  ISETP.GT.AND P3, PT, R38, 0x51, PT ;  /* 0x000000512600780c */ /* 0x000fe40003f64270 */
[----:B------:R-:W-:-:S03]  /*5f20*/  FMNMX.FTZ R36, R155, R36, !PT ;  /* 0x000000249b247209 */ /* 0x000fc60007810000 */
[----:B------:R-:W0:Y:S01]  /*5f30*/  MUFU.TANH R54, R54 ;  /* 0x0000003600367308 */ /* 0x000e220000002400 */
[----:B-1----:R-:W-:Y:S02]  /*5f40*/  FSEL R169, R62, -INF , P2 ;  /* 0xff8000003ea97808 */ /* 0x002fe40001000000 */
[----:B------:R-:W-:Y:S02]  /*5f50*/  ISETP.GT.AND P2, PT, R38, 0x58, PT ;  /* 0x000000582600780c */ /* 0x000fe40003f44270 */
        /* <DEDUP_REMOVED lines=37> */
[----:B------:R-:W-:Y:S01]  /*61b0*/  MUFU.EX2 R15, R15 ;  /* 0x0000000f000f7308 */ /* 0x000fe20000000800 */
[----:B--2---:R-:W-:-:S04]  /*61c0*/  FSEL R183, R64, -INF , P2 ;  /* 0xff80000040b77808 */ /* 0x004fc80001000000 */
[----:B------:R-:W-:-:S03]  /*61d0*/  FMNMX.FTZ R36, R183, R36, !PT ;  /* 0x00000024b7247209 */ /* 0x000fc60007810000 */
[----:B------:R-:W-:Y:S01]  /*61e0*/  MUFU.EX2 R180, R180 ;  /* 0x000000b400b47308 */ /* 0x000fe20000000800 */
[----:B0-----:R-:W-:-:S04]  /*61f0*/  FSEL R185, R66, -INF , P3 ;  /* 0xff80000042b97808 */ /* 0x001fc80001800000 */
[----:B------:R-:W-:-:S03]  /*6200*/  FMNMX.FTZ R36, R185, R36, !PT ;  /* 0x00000024b9247209 */ /* 0x000fc60007810000 */
[----:B------:R-:W-:Y:S02]  /*6210*/  MUFU.EX2 R182, R182 ;  /* 0x000000b600b67308 */ /* 0x000fe40000000800 */
[----:B------:R-:W0:Y:S06]  /*6220*/  SHFL.BFLY PT, R13, R36, 0x2, 0x1f ;  /* 0x0c401f00240d7f89 */ /* 0x000e2c00000e0000 */
        /* <DEDUP_REMOVED lines=8> */
[----:B0-----:R-:W-:-:S07]  /*62b0*/  FMNMX.FTZ R13, R14, R13, !PT ;  /* 0x0000000d0e0d7209 */ /* 0x001fce0007810000 */
[----:B------:R-:W-:Y:S01]  /*62c0*/  MUFU.EX2 R21, R21 ;  /* 0x0000001500157308 */ /* 0x000fe20000000800 */
[C---:B------:R-:W-:Y:S01]  /*62d0*/  FSETP.NEU.FTZ.AND P2, PT, R13.reuse, -INF , PT ;  /* 0xff8000000d00780b */ /* 0x040fe20003f5d000 */
[----:B------:R-:W-:-:S03]  /*62e0*/  FMUL.FTZ R14, R13, R10 ;  /* 0x0000000a0d0e7220 */ /* 0x000fc60000410000 */
[----:B------:R-:W-:-:S03]  /*62f0*/  FSEL R30, R13, RZ, P2 ;  /* 0x000000ff0d1e7208 */ /* 0x000fc60001000000 */
[----:B------:R-:W-:Y:S01]  /*6300*/  MUFU.EX2 R174, R174 ;  /* 0x000000ae00ae7308 */ /* 0x000fe20000000800 */
[----:B------:R-:W-:Y:S01]  /*6310*/  FSEL R14, R14, RZ, P2 ;  /* 0x000000ff0e0e7208 */ /* 0x000fe20001000000 */
[----:B------:R-:W-:-:S04]  /*6320*/  FADD.FTZ R9, -R30, R9 ;  /* 0x000000091e097221 */ /* 0x000fc80000010100 */
[-CC-:B------:R-:W-:Y:S01]  /*6330*/  FFMA.FTZ R43, R67, R10.reuse, -R14.reuse ;  /* 0x0000000a432b7223 */ /* 0x180fe2000001080e */
[----:B------:R-:W-:Y:S01]  /*6340*/  FSEL R67, R11, RZ, P1 ;  /* 0x000000ff0b437208 */ /* 0x000fe20000800000 */
[-CC-:B------:R-:W-:Y:S01]  /*6350*/  FFMA.FTZ R12, R12, R10.reuse, -R14.reuse ;  /* 0x0000000a0c0c7223 */ /* 0x180fe2000001080e */
[-C--:B------:R-:W-:Y:S01]  /*6360*/  FMUL.FTZ R9, R9, R10.reuse ;  /* 0x0000000a09097220 */ /* 0x080fe20000410000 */
[-CC-:B------:R-:W-:Y:S01]  /*6370*/  FFMA.FTZ R16, R71, R10.reuse, -R14.reuse ;  /* 0x0000000a47107223 */ /* 0x180fe2000001080e */
[-C--:B------:R-:W-:Y:S01]  /*6380*/  FFMA.FTZ R45, R73, R10.reuse, -R14 ;  /* 0x0000000a492d7223 */ /* 0x080fe2000001080e */
[----:B------:R-:W-:Y:S01]  /*6390*/  FADD.FTZ R67, -R67, R8 ;  /* 0x0000000843437221 */ /* 0x000fe20000010100 */
[----:B------:R-:W-:Y:S01]  /*63a0*/  MUFU.EX2 R43, R43 ;  /* 0x0000002b002b7308 */ /* 0x000fe20000000800 */
[-CC-:B------:R-:W-:Y:S01]  /*63b0*/  FFMA.FTZ R18, R75, R10.reuse, -R14.reuse ;  /* 0x0000000a4b127223 */ /* 0x180fe2000001080e */
[-CC-:B------:R-:W-:Y:S01]  /*63c0*/  FFMA.FTZ R47, R77, R10.reuse, -R14.reuse ;  /* 0x0000000a4d2f7223 */ /* 0x180fe2000001080e */
[-C--:B------:R-:W-:Y:S01]  /*63d0*/  FMUL.FTZ R8, R67, R10.reuse ;  /* 0x0000000a43087220 */ /* 0x080fe20000410000 */
        /* <DEDUP_REMOVED lines=26> */
[----:B------:R-:W-:-:S02]  /*6580*/  FFMA.FTZ R183, R183, R10, -R14 ;  /* 0x0000000ab7b77223 */ /* 0x000fc4000001080e */
[----:B------:R-:W2:Y:S01]  /*6590*/  MUFU.EX2 R16, R16 ;  /* 0x0000001000107308 */ /* 0x000ea20000000800 */
[----:B0-----:R-:W-:-:S04]  /*65a0*/  FFMA.FTZ R27, R8, R0, R15 ;  /* 0x00000000081b7223 */ /* 0x001fc8000001000f */
[----:B------:R-:W-:-:S03]  /*65b0*/  FADD.FTZ R27, R180, R27 ;  /* 0x0000001bb41b7221 */ /* 0x000fc60000010000 */
[----:B------:R-:W0:Y:S01]  /*65c0*/  MUFU.EX2 R45, R45 ;  /* 0x0000002d002d7308 */ /* 0x000e220000000800 */
[----:B-1----:R-:W-:-:S04]  /*65d0*/  FFMA.FTZ R0, R9, R3, R12 ;  /* 0x0000000309007223 */ /* 0x002fc8000001000c */
[----:B------:R-:W-:Y:S01]  /*65e0*/  FADD.FTZ R3, R43, R0 ;  /* 0x000000002b037221 */ /* 0x000fe20000010000 */
        /* <DEDUP_REMOVED lines=15> */
[----:B------:R-:W-:Y:S01]  /*66e0*/  FADD.FTZ R3, R21, R0 ;  /* 0x0000000015037221 */ /* 0x000fe20000010000 */
[-CC-:B------:R-:W-:Y:S01]  /*66f0*/  FFMA.FTZ R34, R153, R10.reuse, -R14.reuse ;  /* 0x0000000a99227223 */ /* 0x180fe2000001080e */
[----:B------:R-:W-:Y:S02]  /*6700*/  FFMA.FTZ R14, R185, R10, -R14 ;  /* 0x0000000ab90e7223 */ /* 0x000fe4000001080e */
        /* <DEDUP_REMOVED lines=95> */
.L_x_2422:
[----:B------:R-:W-:Y:S01]  /*6d00*/  UISETP.GT.AND UP0, UPT, UR54, UR52, UPT ;  /* 0x000000343600728c */ /* 0x000fe2000bf04270 */
[-C--:B------:R-:W-:Y:S01]  /*6d10*/  FMUL.FTZ R88, R88, R8.reuse ;  /* 0x0000000858587220 */ /* 0x080fe20000410000 */
[----:B------:R-:W-:Y:S01]  /*6d20*/  ULEA UR4, UR53, UR41, 0x3 ;  /* 0x0000002935047291 */ /* 0x000fe2000f8e183f */
[-C--:B------:R-:W-:Y:S01]  /*6d30*/  FMUL.FTZ R89, R89, R8.reuse ;  /* 0x0000000859597220 */ /* 0x080fe20000410000 */
[----:B------:R-:W-:Y:S01]  /*6d40*/  UIADD3 UR5, UR54, -0x1, URZ ;  /* 0xffffffff36057890 */ /* 0x000fe2000fffe03f */
[-C--:B------:R-:W-:Y:S01]  /*6d50*/  FMUL.FTZ R92, R92, R8.reuse ;  /* 0x000000085c5c7220 */ /* 0x080fe20000410000 */
[----:B------:R-:W-:Y:S01]  /*6d60*/  UIADD3 UR4, UR4, 0x28860, URZ ;  /* 0x0002886004047890 */ /* 0x000fe2000fffe03f */
[----:B------:R-:W-:Y:S01]  /*6d70*/  PLOP3.LUT P1, PT, PT, PT, UP0, 0x80, 0x0 ;  /* 0x000000000000781c */ /* 0x000fe20003f2f008 */
[----:B------:R-:W-:Y:S01]  /*6d80*/  UMOV UR55, UR47 ;  /* 0x0000002f00377c82 */ /* 0x000fe20008000000 */
[----:B------:R-:W-:Y:S01]  /*6d90*/  UMOV UR53, UR48 ;  /* 0x0000003000357c82 */ /* 0x000fe20008000000 */
        /* <DEDUP_REMOVED lines=97> */
[----:B------:R-:W-:Y:S01]  /*73b0*/  MOV R9, R13 ;  /* 0x0000000d00097202 */ /* 0x000fe20000000f00 */
[----:B------:R-:W-:Y:S06]  /*73c0*/  @P1 BRA `(.L_x_2423) ;  /* 0xffffffcc00941947 */ /* 0x000fec000383ffff */
[----:B------:R-:W-:-:S05]  /*73d0*/  UMOV UR54, UR5 ;  /* 0x0000000500367c82 */ /* 0x000fca0008000000 */
.L_x_2412:
[----:B------:R-:W-:-:S06]  /*73e0*/  UISETP.GE.AND UP0, UPT, UR54, UR39, UPT ;  /* 0x000000273600728c */ /* 0x000fcc000bf06270 */
[----:B------:R-:W-:-:S13]  /*73f0*/  PLOP3.LUT P1, PT, PT, PT, UP0, 0x80, 0x0 ;  /* 0x000000000000781c */ /* 0x000fda0003f2f008 */
[----:B------:R-:W-:Y:S05]  /*7400*/  @!P1 BRA `(.L_x_2424) ;  /* 0x0000002800149947 */ /* 0x000fea0003800000 */
[C---:B------:R-:W-:Y:S01]  /*7410*/  VIADD R7, R2.reuse, 0x8 ;  /* 0x0000000802077836 */ /* 0x040fe20000000000 */
[----:B------:R-:W-:Y:S01]  /*7420*/  MOV R6, R11 ;  /* 0x0000000b00067202 */ /* 0x000fe20000000f00 */
[----:B------:R-:W-:Y:S01]  /*7430*/  IMAD.MOV.U32 R8, RZ, RZ, R13 ;  /* 0x000000ffff087224 */ /* 0x000fe200078e000d */
[----:B------:R-:W-:Y:S01]  /*7440*/  IADD3 R2, -R2, 0xb, RZ ;  /* 0x0000000b02027810 */ /* 0x000fe20007ffe1ff */
[----:B------:R-:W-:Y:S01]  /*7450*/  UMOV UR49, UR47 ;  /* 0x0000002f00317c82 */ /* 0x000fe20008000000 */
[----:B------:R-:W-:Y:S01]  /*7460*/  UMOV UR42, UR48 ;  /* 0x00000030002a7c82 */ /* 0x000fe20008000000 */
[----:B------:R-:W-:-:S05]  /*7470*/  ULDC UR38, c[0x0][0x9d8] ;  /* 0x0002760000267ab9 */ /* 0x000fca0000000800 */
.L_x_2435:
        /* <DEDUP_REMOVED lines=9> */
.L_x_2426:
[----:B------:R-:W-:Y:S01]  /*7510*/  ULEA UR4, UR48, UR41, 0x3 ;  /* 0x0000002930047291 */ /* 0x000fe2000f8e183f */
[----:B------:R-:W-:-:S05]  /*7520*/  IMAD.U32 R9, RZ, RZ, UR47 ;  /* 0x0000002fff097e24 */ /* 0x000fca000f8e00ff */
[----:B------:R-:W-:-:S04]  /*7530*/  SHF.L.U32 R9, R9, 0x1f, RZ ;  /* 0x0000001f09097819 */ /* 0x000fc800000006ff */
[----:B------:R0:W1:Y:S01]  /*7540*/  SYNCS.PHASECHK.TRANS64.TRYWAIT P1, [UR4+0x28830], R9 ;  /* 0x02883009ff0075a7 */ /* 0x0000620008020144 */
[----:B------:R-:W-:Y:S05]  /*7550*/  @!P0 BRA `(.L_x_2427) ;  /* 0x0000000000048947 */ /* 0x000fea0003800000 */
[----:B------:R-:W-:Y:S01]  /*7560*/  BPT.TRAP 0x1 ;  /* 0x000000040000795c */ /* 0x000fe20000300000 */
.L_x_2427:
[----:B-1----:R-:W-:Y:S05]  /*7570*/  @P1 BRA `(.L_x_2425) ;  /* 0x0000000000081947 */ /* 0x002fea0003800000 */
[----:B------:R-:W1:Y:S02]  /*7580*/  SYNCS.PHASECHK.TRANS64.TRYWAIT P1, [UR4+0x28830], R9 ;  /* 0x02883009ff0075a7 */ /* 0x000e640008020144 */
[----:B-1----:R-:W-:Y:S05]  /*7590*/  @!P1 BRA `(.L_x_2428) ;  /* 0x0000008400cc9947 */ /* 0x002fea0003800000 */
.L_x_2425:
        /* <DEDUP_REMOVED lines=46> */
.L_x_2430:
[----:B------:R-:W-:Y:S01]  /*7880*/  ULEA UR4, UR42, UR41, 0x3 ;  /* 0x000000292a047291 */ /* 0x000fe2000f8e183f */
[----:B01----:R-:W-:-:S04]  /*7890*/  MOV R9, UR49 ;  /* 0x0000003100097c02 */ /* 0x003fc80008000f00 */
[----:B------:R-:W-:-:S04]  /*78a0*/  SHF.L.U32 R9, R9, 0x1f, RZ ;  /* 0x0000001f09097819 */ /* 0x000fc800000006ff */
[----:B------:R0:W1:Y:S01]  /*78b0*/  SYNCS.PHASECHK.TRANS64.TRYWAIT P1, [UR4+0x28850], R9 ;  /* 0x02885009ff0075a7 */ /* 0x0000620008020144 */
[----:B------:R-:W-:Y:S05]  /*78c0*/  @!P0 BRA `(.L_x_2431) ;  /* 0x0000000000048947 */ /* 0x000fea0003800000 */
[----:B------:R-:W-:Y:S01]  /*78d0*/  BPT.TRAP 0x1 ;  /* 0x000000040000795c */ /* 0x000fe20000300000 */
.L_x_2431:
[----:B-1----:R-:W-:Y:S05]  /*78e0*/  @P1 BRA `(.L_x_2429) ;  /* 0x0000000000081947 */ /* 0x002fea0003800000 */
[----:B------:R-:W1:Y:S02]  /*78f0*/  SYNCS.PHASECHK.TRANS64.TRYWAIT P1, [UR4+0x28850], R9 ;  /* 0x02885009ff0075a7 */ /* 0x000e640008020144 */
[----:B-1----:R-:W-:Y:S05]  /*7900*/  @!P1 BRA `(.L_x_2432) ;  /* 0x0000008400089947 */ /* 0x002fea0003800000 */
.L_x_2429:
        /* <DEDUP_REMOVED lines=49> */
.L_x_2433:
[----:B01----:R-:W-:Y:S01]  /*7c20*/  FMUL.FTZ R9, R26, UR38 ;  /* 0x000000261a097c20 */ /* 0x003fe20008410000 */
        /* <DEDUP_REMOVED lines=21> */
[----:B------:R-:W3:Y:S01]  /*7d80*/  MUFU.TANH R15, R15 ;  /* 0x0000000f000f7308 */ /* 0x000ee20000002400 */
        /* <DEDUP_REMOVED lines=16> */
[----:B---3--:R-:W-:Y:S01]  /*7e90*/  FMNMX.FTZ R12, R15, R12, !PT ;  /* 0x0000000c0f0c7209 */ /* 0x008fe20007810000 */
        /* <DEDUP_REMOVED lines=44> */
[----:B---3--:R-:W-:Y:S01]  /*8160*/  FMNMX.FTZ R12, R21, R12, !PT ;  /* 0x0000000c150c7209 */ /* 0x008fe20007810000 */
[----:B------:R-:W-:-:S04]  /*8170*/  UIADD3 UR4, UR4, 0x28840, URZ ;  /* 0x0002884004047890 */ /* 0x000fc8000fffe03f */
[----:B------:R-:W-:Y:S02]  /*8180*/  UPRMT UR4, UR43, 0x654, UR4 ;  /* 0x000006542b047896 */ /* 0x000fe40008000004 */
[----:B------:R-:W3:Y:S01]  /*8190*/  MUFU.TANH R163, R163 ;  /* 0x000000a300a37308 */ /* 0x000ee20000002400 */
[----:B0-----:R-:W-:-:S06]  /*81a0*/  FMNMX.FTZ R10, R161, R10, !PT ;  /* 0x0000000aa10a7209 */ /* 0x001fcc0007810000 */
[----:B------:R-:W-:Y:S01]  /*81b0*/  SYNCS.ARRIVE.TRANS64.RED.A1T0 RZ, [UR4], RZ ;  /* 0x000000ffffff79a7 */ /* 0x000fe20008100404 */
        /* <DEDUP_REMOVED lines=103> */
[----:B-1----:R-:W-:Y:S02]  /*8830*/  FMNMX.FTZ R10, R203, R10, !PT ;  /* 0x0000000acb0a7209 */ /* 0x002fe40007810000 */
[----:B---3--:R-:W-:-:S05]  /*8840*/  FMNMX.FTZ R12, R87, R12, !PT ;  /* 0x0000000c570c7209 */ /* 0x008fca0007810000 */
[----:B------:R-:W1:Y:S01]  /*8850*/  SHFL.BFLY PT, R13, R12, 0x2, 0x1f ;  /* 0x0c401f000c0d7f89 */ /* 0x000e6200000e0000 */
[----:B0-----:R-:W-:Y:S02]  /*8860*/  FMNMX.FTZ R14, R205, R10, !PT ;  /* 0x0000000acd0e7209 */ /* 0x001fe40007810000 */
[----:B------:R-:W0:Y:S03]  /*8870*/  LDC R10, c[0x0][0x988] ;  /* 0x00026200ff0a7b82 */ /* 0x000e260000000800 */
[----:B------:R-:W3:Y:S01]  /*8880*/  SHFL.BFLY PT, R11, R14, 0x2, 0x1f ;  /* 0x0c401f000e0b7f89 */ /* 0x000ee200000e0000 */
[----:B-1----:R-:W-:-:S05]  /*8890*/  FMNMX.FTZ R18, R12, R13, !PT ;  /* 0x0000000d0c127209 */ /* 0x002fca0007810000 */
[----:B------:R-:W1:Y:S01]  /*88a0*/  SHFL.BFLY PT, R13, R18, 0x1, 0x1f ;  /* 0x0c201f00120d7f89 */ /* 0x000e6200000e0000 */
[----:B---3--:R-:W-:-:S05]  /*88b0*/  FMNMX.FTZ R16, R14, R11, !PT ;  /* 0x0000000b0e107209 */ /* 0x008fca0007810000 */
[----:B------:R-:W3:Y:S01]  /*88c0*/  SHFL.BFLY PT, R11, R16, 0x1, 0x1f ;  /* 0x0c201f00100b7f89 */ /* 0x000ee200000e0000 */
[----:B-1----:R-:W-:-:S05]  /*88d0*/  FMNMX.FTZ R13, R18, R13, !PT ;  /* 0x0000000d120d7209 */ /* 0x002fca0007810000 */
[----:B------:R-:W-:Y:S01]  /*88e0*/  FADD.FTZ R207, -R13, R8 ;  /* 0x000000080dcf7221 */ /* 0x000fe20000010100 */
[----:B---3--:R-:W-:-:S05]  /*88f0*/  FMNMX.FTZ R11, R16, R11, !PT ;  /* 0x0000000b100b7209 */ /* 0x008fca0007810000 */
[CC--:B0-----:R-:W-:Y:S01]  /*8900*/  FMUL.FTZ R8, R11.reuse, R10.reuse ;  /* 0x0000000a0b087220 */ /* 0x0c1fe20000410000 */
[----:B------:R-:W-:Y:S01]  /*8910*/  FADD.FTZ R83, -R11, R6 ;  /* 0x000000060b537221 */ /* 0x000fe20000010100 */
[-C--:B------:R-:W-:Y:S02]  /*8920*/  FMUL.FTZ R6, R207, R10.reuse ;  /* 0x0000000acf067220 */ /* 0x080fe40000410000 */
        /* <DEDUP_REMOVED lines=68> */
[----:B------:R-:W-:-:S05]  /*8d70*/  FFMA.FTZ R85, R85, R10, -R8 ;  /* 0x0000000a55557223 */ /* 0x000fca0000010808 */
[----:B------:R-:W3:Y:S01]  /*8d80*/  MUFU.EX2 R12, R12 ;  /* 0x0000000c000c7308 */ /* 0x000ee20000000800 */
[----:B-1----:R-:W-:-:S07]  /*8d90*/  FFMA.FTZ R3, R6, R3, R181 ;  /* 0x0000000306037223 */ /* 0x002fce00000100b5 */
[----:B------:R-:W1:Y:S01]  /*8da0*/  MUFU.EX2 R182, R182 ;  /* 0x000000b600b67308 */ /* 0x000e620000000800 */
[----:B0-----:R-:W-:-:S07]  /*8db0*/  FADD.FTZ R17, R153, R0 ;  /* 0x0000000099117221 */ /* 0x001fce0000010000 */
[----:B------:R-:W0:Y:S01]  /*8dc0*/  MUFU.EX2 R183, R183 ;  /* 0x000000b700b77308 */ /* 0x000e220000000800 */
[----:B---3--:R-:W-:-:S07]  /*8dd0*/  FADD.FTZ R0, R12, R3 ;  /* 0x000000030c007221 */ /* 0x008fce0000010000 */
[----:B------:R-:W3:Y:S01]  /*8de0*/  MUFU.EX2 R155, R155 ;  /* 0x0000009b009b7308 */ /* 0x000ee20000000800 */
[----:B-1----:R-:W-:Y:S01]  /*8df0*/  FADD.FTZ R32, R182, R17 ;  /* 0x00000011b6207221 */ /* 0x002fe20000010000 */
[----:B------:R-:W-:-:S06]  /*8e00*/  FFMA.FTZ R17, R53, R10, -R8 ;  /* 0x0000000a35117223 */ /* 0x000fcc0000010808 */
[----:B------:R-:W1:Y:S01]  /*8e10*/  MUFU.EX2 R14, R14 ;  /* 0x0000000e000e7308 */ /* 0x000e620000000800 */
[----:B0-----:R-:W-:-:S07]  /*8e20*/  FADD.FTZ R3, R183, R0 ;  /* 0x00000000b7037221 */ /* 0x001fce0000010000 */
[----:B------:R-:W0:Y:S01]  /*8e30*/  MUFU.EX2 R176, R176 ;  /* 0x000000b000b07308 */ /* 0x000e220000000800 */
[----:B---3--:R-:W-:-:S07]  /*8e40*/  FADD.FTZ R19, R155, R32 ;  /* 0x000000209b137221 */ /* 0x008fce0000010000 */
[----:B------:R-:W3:Y:S01]  /*8e50*/  MUFU.EX2 R177, R177 ;  /* 0x000000b100b17308 */ /* 0x000ee20000000800 */
[----:B-1----:R-:W-:-:S07]  /*8e60*/  FADD.FTZ R0, R14, R3 ;  /* 0x000000030e007221 */ /* 0x002fce0000010000 */
[----:B------:R-:W1:Y:S01]  /*8e70*/  MUFU.EX2 R157, R157 ;  /* 0x0000009d009d7308 */ /* 0x000e620000000800 */
[----:B0-----:R-:W-:-:S07]  /*8e80*/  FADD.FTZ R32, R176, R19 ;  /* 0x00000013b0207221 */ /* 0x001fce0000010000 */
[----:B------:R-:W0:Y:S01]  /*8e90*/  MUFU.EX2 R16, R16 ;  /* 0x0000001000107308 */ /* 0x000e220000000800 */
[----:B---3--:R-:W-:-:S07]  /*8ea0*/  FADD.FTZ R3, R177, R0 ;  /* 0x00000000b1037221 */ /* 0x008fce0000010000 */
[----:B------:R-:W3:Y:S01]  /*8eb0*/  MUFU.EX2 R178, R178 ;  /* 0x000000b200b27308 */ /* 0x000ee20000000800 */
[----:B-1----:R-:W-:Y:S01]  /*8ec0*/  FADD.FTZ R19, R157, R32 ;  /* 0x000000209d137221 */ /* 0x002fe20000010000 */
[-CC-:B------:R-:W-:Y:S01]  /*8ed0*/  FFMA.FTZ R32, R55, R10.reuse, -R8.reuse ;  /* 0x0000000a37207223 */ /* 0x180fe20000010808 */
[----:B------:R-:W-:-:S05]  /*8ee0*/  FFMA.FTZ R8, R87, R10, -R8 ;  /* 0x0000000a57087223 */ /* 0x000fca0000010808 */
        /* <DEDUP_REMOVED lines=102> */
[----:B0-----:R-:W-:-:S03]  /*9550*/  FADD.FTZ R0, R189, R0 ;  /* 0x00000000bd007221 */ /* 0x001fc60000010000 */
[----:B---3--:R-:W-:Y:S01]  /*9560*/  FADD.FTZ R3, R8, R3 ;  /* 0x0000000308037221 */ /* 0x008fe20000010000 */
[----:B------:R-:W-:Y:S06]  /*9570*/  @!P0 BRA `(.L_x_2434) ;  /* 0x0000000000048947 */ /* 0x000fec0003800000 */
[----:B------:R-:W-:Y:S01]  /*9580*/  BPT.TRAP 0x1 ;  /* 0x000000040000795c */ /* 0x000fe20000300000 */
.L_x_2434:
[----:B------:R-:W-:Y:S01]  /*9590*/  UISETP.GT.AND UP0, UPT, UR54, UR39, UPT ;  /* 0x000000273600728c */ /* 0x000fe2000bf04270 */
[----:B------:R-:W-:Y:S01]  /*95a0*/  F2FP.F16.F32.PACK_AB R178, R159, R178 ;  /* 0x000000b29fb2723e */ /* 0x000fe200000000ff */
[----:B------:R-:W-:Y:S01]  /*95b0*/  ULEA UR4, UR42, UR41, 0x3 ;  /* 0x000000292a047291 */ /* 0x000fe2000f8e183f */
[----:B------:R-:W-:Y:S01]  /*95c0*/  F2FP.F16.F32.PACK_AB R180, R153, R180 ;  /* 0x000000b499b4723e */ /* 0x000fe200000000ff */
[----:B------:R-:W-:Y:S01]  /*95d0*/  UIADD3 UR5, UR54, -0x1, URZ ;  /* 0xffffffff36057890 */ /* 0x000fe2000fffe03f */
[----:B------:R-:W-:Y:S01]  /*95e0*/  F2FP.F16.F32.PACK_AB R182, R155, R182 ;  /* 0x000000b69bb6723e */ /* 0x000fe200000000ff */
[----:B------:R-:W-:Y:S01]  /*95f0*/  UIADD3 UR4, UR4, 0x28860, URZ ;  /* 0x0002886004047890 */ /* 0x000fe2000fffe03f */
[----:B------:R-:W-:Y:S01]  /*9600*/  PLOP3.LUT P1, PT, PT, PT, UP0, 0x80, 0x0 ;  /* 0x000000000000781c */ /* 0x000fe20003f2f008 */
[----:B------:R-:W-:Y:S01]  /*9610*/  UMOV UR49, UR47 ;  /* 0x0000002f00317c82 */ /* 0x000fe20008000000 */
[----:B------:R-:W-:Y:S01]  /*9620*/  UMOV UR42, UR48 ;  /* 0x00000030002a7c82 */ /* 0x000fe20008000000 */
[----:B------:R-:W-:Y:S01]  /*9630*/  UPRMT UR4, UR43, 0x654, UR4 ;  /* 0x000006542b047896 */ /* 0x000fe20008000004 */
[----:B------:R-:W-:Y:S01]  /*9640*/  F2FP.F16.F32.PACK_AB R176, R157, R176 ;  /* 0x000000b09db0723e */ /* 0x000fe200000000ff */
[----:B------:R-:W-:Y:S01]  /*9650*/  UMOV UR54, UR5 ;  /* 0x0000000500367c82 */ /* 0x000fe20008000000 */
[----:B------:R-:W-:Y:S01]  /*9660*/  F2FP.F16.F32.PACK_AB R172, R161, R172 ;  /* 0x000000aca1ac723e */ /* 0x000fe200000000ff */
[----:B------:R-:W-:Y:S01]  /*9670*/  FMUL.FTZ R90, R90, R6 ;  /* 0x000000065a5a7220 */ /* 0x000fe20000410000 */
[----:B------:R-:W-:Y:S01]  /*9680*/  F2FP.F16.F32.PACK_AB R174, R163, R174 ;  /* 0x000000aea3ae723e */ /* 0x000fe200000000ff */
[----:B------:R-:W-:Y:S01]  /*9690*/  FMUL.FTZ R91, R91, R6 ;  /* 0x000000065b5b7220 */ /* 0x000fe20000410000 */
[----:B------:R-:W-:Y:S01]  /*96a0*/  F2FP.F16.F32.PACK_AB R168, R165, R168 ;  /* 0x000000a8a5a8723e */ /* 0x000fe200000000ff */
[----:B------:R-:W-:Y:S01]  /*96b0*/  FMUL.FTZ R94, R94, R6 ;  /* 0x000000065e5e7220 */ /* 0x000fe20000410000 */
[----:B------:R-:W-:Y:S01]  /*96c0*/  SYNCS.ARRIVE.TRANS64.RED.A1T0 RZ, [UR4], RZ ;  /* 0x000000ffffff79a7 */ /* 0x000fe20008100404 */
        /* <DEDUP_REMOVED lines=89> */
.L_x_2424:
[----:B------:R-:W-:Y:S06]  /*9c60*/  BAR.ARV 0x8, 0x180 ;  /* 0x0206000000007b1d */ /* 0x000fec0000002000 */
[----:B------:R-:W-:Y:S05]  /*9c70*/  @!P0 BRA `(.L_x_2436) ;  /* 0x0000000000048947 */ /* 0x000fea0003800000 */
[----:B------:R-:W-:Y:S01]  /*9c80*/  BPT.TRAP 0x1 ;  /* 0x000000040000795c */ /* 0x000fe20000300000 */
.L_x_2436:
[----:B------:R-:W-:Y:S01]  /*9c90*/  ULEA UR5, UR48, UR41, 0x3 ;  /* 0x0000002930057291 */ /* 0x000fe2000f8e183f */
[----:B--2---:R-:W-:-:S04]  /*9ca0*/  MOV R2, UR47 ;  /* 0x0000002f00027c02 */ /* 0x004fc80008000f00 */
[----:B------:R-:W-:-:S04]  /*9cb0*/  SHF.L.U32 R2, R2, 0x1f, RZ ;  /* 0x0000001f02027819 */ /* 0x000fc800000006ff */
[----:B------:R0:W1:Y:S01]  /*9cc0*/  SYNCS.PHASECHK.TRANS64.TRYWAIT P1, [UR5+0x28850], R2 ;  /* 0x02885002ff0075a7 */ /* 0x0000620008020145 */
[----:B------:R-:W-:Y:S05]  /*9cd0*/  @!P0 BRA `(.L_x_2437) ;  /* 0x0000000000048947 */ /* 0x000fea0003800000 */
[----:B------:R-:W-:Y:S01]  /*9ce0*/  BPT.TRAP 0x1 ;  /* 0x000000040000795c */ /* 0x000fe20000300000 */
.L_x_2437:
[----:B-1----:R-:W-:Y:S05]  /*9cf0*/  @P1 BRA `(.L_x_2438) ;  /* 0x0000000000081947 */ /* 0x002fea0003800000 */
[----:B------:R-:W1:Y:S02]  /*9d00*/  SYNCS.PHASECHK.TRANS64.TRYWAIT P1, [UR5+0x28850], R2 ;  /* 0x02885002ff0075a7 */ /* 0x000e640008020145 */
[----:B-1----:R-:W-:Y:S05]  /*9d10*/  @!P1 BRA `(.L_x_2439) ;  /* 0x00000060001c9947 */ /* 0x002fea0003800000 */
.L_x_2438:
[----:B------:R-:W-:Y:S01]  /*9d20*/  UIADD3 UR41, UR41, 0x400, URZ ;  /* 0x0000040029297890 */ /* 0x000fe2000fffe03f */
[----:B------:R-:W-:Y:S01]  /*9d30*/  WARPGROUP.ARRIVE ;  /* 0x00000000000079c5 */ /* 0x000fe20000000000 */
[----:B------:R-:W-:Y:S01]  /*9d40*/  UMOV UR7, 0x40000040 ;  /* 0x4000004000077882 */ /* 0x000fe20000000000 */
[----:B-1----:R-:W1:Y:S01]  /*9d50*/  SHFL.BFLY PT, R5, R0, 0x2, 0x1f ;  /* 0x0c401f0000057f89 */ /* 0x002e6200000e0000 */
[----:B------:R-:W-:-:S03]  /*9d60*/  USHF.R.U32.HI UR41, URZ, 0x4, UR41 ;  /* 0x000000043f297899 */ /* 0x000fc60008011629 */
[----:B0-----:R-:W0:Y:S01]  /*9d70*/  SHFL.BFLY PT, R2, R3, 0x2, 0x1f ;  /* 0x0c401f0003027f89 */ /* 0x001e2200000e0000 */
[----:B------:R-:W-:-:S04]  /*9d80*/  ULOP3.LUT UR41, UR41, 0x3fff, URZ, 0xc0, !UPT ;  /* 0x00003fff29297892 */ /* 0x000fc8000f8ec03f */
[----:B------:R-:W-:-:S04]  /*9d90*/  ULOP3.LUT UR41, UR41, 0x4000000, URZ, 0xfc, !UPT ;  /* 0x0400000029297892 */ /* 0x000fc8000f8efc3f */
[----:B------:R-:W-:-:S04]  /*9da0*/  ULEA UR48, UR48, UR41, 0xb ;  /* 0x0000002930307291 */ /* 0x000fc8000f8e583f */
[----:B------:R-:W-:-:S03]  /*9db0*/  UIADD3 UR4, UR48, 0x80, URZ ;  /* 0x0000008030047890 */ /* 0x000fc6000fffe03f */
[----:B------:R-:W-:-:S06]  /*9dc0*/  UMOV UR6, UR48 ;  /* 0x0000003000067c82 */ /* 0x000fcc0008000000 */
[----:B------:R-:W-:Y:S01]  /*9dd0*/  HGMMA.64x128x16.F32 R88, R180, gdesc[UR4].tnspB, R88, gsb0 ;  /* 0x41e00004b4587df0 */ /* 0x000fe20008000858 */
[----:B------:R-:W-:Y:S01]  /*9de0*/  UMOV UR7, 0x40000040 ;  /* 0x4000004000077882 */ /* 0x000fe20000000000 */
[----:B------:R-:W-:Y:S01]  /*9df0*/  UMOV UR6, UR4 ;  /* 0x0000000400067c82 */ /* 0x000fe20008000000 */
[----:B------:R-:W-:Y:S01]  /*9e00*/  UIADD3 UR4, UR48, 0x100, URZ ;  /* 0x0000010030047890 */ /* 0x000fe2000fffe03f */
[----:B-1----:R-:W-:Y:S01]  /*9e10*/  FADD.FTZ R5, R5, R0 ;  /* 0x0000000005057221 */ /* 0x002fe20000010000 */
[----:B------:R-:W-:Y:S01]  /*9e20*/  MOV R0, 0xff800000 ;  /* 0xff80000000007802 */ /* 0x000fe20000000f00 */
[----:B0-----:R-:W-:Y:S01]  /*9e30*/  FADD.FTZ R4, R2, R3 ;  /* 0x0000000302047221 */ /* 0x001fe20000010000 */
[----:B------:R-:W-:Y:S02]  /*9e40*/  IMAD.MOV.U32 R3, RZ, RZ, -0x800000 ;  /* 0xff800000ff037424 */ /* 0x000fe400078e00ff */
[----:B------:R-:W0:Y:S04]  /*9e50*/  SHFL.BFLY PT, R2, R5, 0x1, 0x1f ;  /* 0x0c201f0005027f89 */ /* 0x000e2800000e0000 */
[----:B------:R-:W1:Y:S01]  /*9e60*/  SHFL.BFLY PT, R7, R4, 0x1, 0x1f ;  /* 0x0c201f0004077f89 */ /* 0x000e6200000e0000 */
[----:B0-----:R-:W-:Y:S01]  /*9e70*/  FADD.FTZ R9, R5, R2 ;  /* 0x0000000205097221 */ /* 0x001fe20000010000 */
[----:B------:R-:W-:-:S02]  /*9e80*/  IMAD.MOV.U32 R2, RZ, RZ, RZ ;  /* 0x000000ffff027224 */ /* 0x000fc400078e00ff */
[----:B-1----:R-:W-:Y:S02]  /*9e90*/  FADD.FTZ R12, R4, R7 ;  /* 0x00000007040c7221 */ /* 0x002fe40000010000 */
[----:B------:R-:W-:Y:S01]  /*9ea0*/  FSETP.NE.FTZ.AND P1, PT, R9, RZ, PT ;  /* 0x000000ff0900720b */ /* 0x000fe20003f35000 */
[----:B------:R-:W-:Y:S02]  /*9eb0*/  IMAD.MOV.U32 R7, RZ, RZ, RZ ;  /* 0x000000ffff077224 */ /* 0x000fe400078e00ff */
[----:B------:R-:W-:-:S10]  /*9ec0*/  FSETP.NE.FTZ.AND P2, PT, R12, RZ, PT ;  /* 0x000000ff0c00720b */ /* 0x000fd40003f55000 */
[----:B------:R-:W0:Y:S01]  /*9ed0*/  @P1 MUFU.LG2 R6, R9 ;  /* 0x0000000900061308 */ /* 0x000e220000000c00 */
[C---:B------:R-:W-:Y:S02]  /*9ee0*/  @P1 FMUL.FTZ R4, R10.reuse, 0.69314718246459960938 ;  /* 0x3f3172180a041820 */ /* 0x040fe40000410000 */
[----:B------:R-:W-:-:S05]  /*9ef0*/  @P2 FMUL.FTZ R15, R10, 0.69314718246459960938 ;  /* 0x3f3172180a0f2820 */ /* 0x000fca0000410000 */
        /* <DEDUP_REMOVED lines=48> */
.L_x_2440:
        /* <DEDUP_REMOVED lines=68> */
.L_x_2404:
        /* <DEDUP_REMOVED lines=27> */
[----:B------:R-:W-:Y:S02]  /*a7f0*/  LOP3.LUT R5, R5, 0xfffffffc, RZ, 0xc0, !PT ;  /* 0xfffffffc05057812 */ /* 0x000fe400078ec0ff */
[C---:B------:R-:W-:Y:S01]  /*a800*/  IADD3 R18, R4.reuse, -R7, RZ ;  /* 0x8000000704127210 */ /* 0x040fe20007ffe0ff */
[----:B------:R-:W3:Y:S01]  /*a810*/  @P0 LDC R27, c[0x0][0xbec] ;  /* 0x0002fb00ff1b0b82 */ /* 0x000ee20000000800 */
[----:B------:R-:W-:Y:S01]  /*a820*/  SHF.R.S32.HI R7, RZ, 0x7, R2 ;  /* 0x00000007ff077819 */ /* 0x000fe20000011402 */
[----:B------:R-:W-:Y:S01]  /*a830*/  IMAD.IADD R5, R4, 0x1, -R5 ;  /* 0x0000000104057824 */ /* 0x000fe200078e0a05 */
[----:B------:R-:W-:Y:S01]  /*a840*/  SHF.R.S32.HI R9, RZ, 0x1f, R18 ;  /* 0x0000001fff097819 */ /* 0x000fe20000011412 */
[----:B----4-:R-:W-:Y:S01]  /*a850*/  IMAD R21, R21, R16, UR11 ;  /* 0x0000000b15157e24 */ /* 0x010fe2000f8e0210 */
[----:B------:R-:W-:-:S02]  /*a860*/  LEA.HI R2, R2, R7, RZ, 0x1 ;  /* 0x0000000702027211 */ /* 0x000fc400078f08ff */
[-C--:B------:R-:W-:Y:S01]  /*a870*/  LEA.HI R23, R9, R18.reuse, RZ, 0x2 ;  /* 0x0000001209177211 */ /* 0x080fe200078f10ff */
[----:B------:R-:W4:Y:S01]  /*a880*/  @P0 LDC R20, c[0x0][0xbf0] ;  /* 0x0002fc00ff140b82 */ /* 0x000f220000000800 */
[----:B------:R-:W-:Y:S01]  /*a890*/  LOP3.LUT R2, R2, 0x3fffffe, RZ, 0xc0, !PT ;  /* 0x03fffffe02027812 */ /* 0x000fe200078ec0ff */
[----:B0-----:R-:W-:Y:S01]  /*a8a0*/  IMAD R12, R14, UR10, RZ ;  /* 0x0000000a0e0c7c24 */ /* 0x001fe2000f8e02ff */
[--C-:B------:R-:W-:Y:S02]  /*a8b0*/  SHF.R.S32.HI R6, RZ, 0x2, R23.reuse ;  /* 0x00000002ff067819 */ /* 0x100fe40000011417 */
[----:B------:R-:W-:Y:S01]  /*a8c0*/  SHF.R.S32.HI R11, RZ, 0x1f, R23 ;  /* 0x0000001fff0b7819 */ /* 0x000fe20000011417 */
[----:B------:R-:W-:Y:S01]  /*a8d0*/  IMAD.IADD R2, R7, 0x1, -R2 ;  /* 0x0000000107027824 */ /* 0x000fe200078e0a02 */
[----:B------:R-:W-:Y:S02]  /*a8e0*/  LEA.HI R9, R9, R18, RZ, 0x5 ;  /* 0x0000001209097211 */ /* 0x000fe400078f28ff */
[----:B------:R-:W-:-:S02]  /*a8f0*/  LEA.HI R11, R11, R6, RZ, 0x3 ;  /* 0x000000060b0b7211 */ /* 0x000fc400078f18ff */
[----:B------:R-:W-:Y:S02]  /*a900*/  SHF.R.S32.HI R7, RZ, 0x5, R9 ;  /* 0x00000005ff077819 */ /* 0x000fe40000011409 */
[----:B------:R-:W-:Y:S01]  /*a910*/  LOP3.LUT R11, R11, 0xfffffff8, RZ, 0xc0, !PT ;  /* 0xfffffff80b0b7812 */ /* 0x000fe200078ec0ff */
[----:B------:R-:W0:Y:S01]  /*a920*/  @P0 LDC R9, c[0x0][0xbec] ;  /* 0x0002fb00ff090b82 */ /* 0x000e220000000800 */
[----:B------:R-:W-:Y:S02]  /*a930*/  LOP3.LUT R23, R23, 0x7ffffffc, RZ, 0xc0, !PT ;  /* 0x7ffffffc17177812 */ /* 0x000fe400078ec0ff */
[----:B------:R-:W-:Y:S02]  /*a940*/  IADD3 R4, R6, -R11, RZ ;  /* 0x8000000b06047210 */ /* 0x000fe40007ffe0ff */
[----:B------:R-:W-:-:S03]  /*a950*/  LEA.HI R6, R5, R5, RZ, 0x1 ;  /* 0x0000000505067211 */ /* 0x000fc600078f08ff */
[----:B------:R-:W5:Y:S01]  /*a960*/  LDC.64 R10, c[0x0][0xbd8] ;  /* 0x0002f600ff0a7b82 */ /* 0x000f620000000a00 */
[----:B------:R-:W-:Y:S01]  /*a970*/  IMAD R7, R7, 0x10, R4 ;  /* 0x0000001007077824 */ /* 0x000fe200078e0204 */
[----:B------:R-:W-:Y:S02]  /*a980*/  LOP3.LUT R6, R6, 0x1ffffffe, RZ, 0xc0, !PT ;  /* 0x1ffffffe06067812 */ /* 0x000fe400078ec0ff */
[----:B------:R-:W-:Y:S02]  /*a990*/  MOV R4, UR4 ;  /* 0x0000000400047c02 */ /* 0x000fe40008000f00 */
[----:B------:R-:W-:Y:S01]  /*a9a0*/  LEA R2, R2, R7, 0x6 ;  /* 0x0000000702027211 */ /* 0x000fe200078e30ff */
[----:B------:R-:W-:Y:S02]  /*a9b0*/  IMAD.IADD R25, R5, 0x1, -R6 ;  /* 0x0000000105197824 */ /* 0x000fe400078e0a06 */
[----:B------:R-:W-:Y:S01]  /*a9c0*/  IMAD.U32 R5, RZ, RZ, UR5 ;  /* 0x00000005ff057e24 */ /* 0x000fe2000f8e00ff */
        /* <DEDUP_REMOVED lines=9> */
[----:B------:R-:W-:Y:S01]  /*aa60*/  ULDC.64 UR6, c[0x0][0xb48] ;  /* 0x0002d20000067ab9 */ /* 0x000fe20000000a00 */
[----:B-----5:R-:W-:Y:S01]  /*aa70*/  IMAD R8, R10, UR10, RZ ;  /* 0x0000000a0a087c24 */ /* 0x020fe2000f8e02ff */
[----:B------:R-:W-:Y:S01]  /*aa80*/  IADD3 R16, R2, 0x8, RZ ;  /* 0x0000000802107810 */ /* 0x000fe20007ffe0ff */
[----:B------:R-:W-:-:S04]  /*aa90*/  IMAD.WIDE.U32 R4, R10, UR12, R4 ;  /* 0x0000000c0a047c25 */ /* 0x000fc8000f8e0004 */
[----:B------:R-:W-:Y:S02]  /*aaa0*/  IMAD R11, R11, UR12, R8 ;  /* 0x0000000c0b0b7c24 */ /* 0x000fe4000f8e0208 */
[----:B------:R-:W-:Y:S01]  /*aab0*/  IMAD R8, R19, 0x80, R6 ;  /* 0x0000008013087824 */ /* 0x000fe200078e0206 */
[----:B------:R-:W-:Y:S01]  /*aac0*/  MOV R6, UR4 ;  /* 0x0000000400067c02 */ /* 0x000fe20008000f00 */
[----:B------:R-:W-:Y:S01]  /*aad0*/  IMAD.IADD R5, R5, 0x1, R11 ;  /* 0x0000000105057824 */ /* 0x000fe200078e020b */
[----:B------:R-:W-:Y:S01]  /*aae0*/  ULDC.64 UR4, c[0x0][0xbe0] ;  /* 0x0002f80000047ab9 */ /* 0x000fe20000000a00 */
[----:B0-----:R-:W-:Y:S01]  /*aaf0*/  @P0 IMAD.HI.U32 R10, R8, R9, RZ ;  /* 0x00000009080a0227 */ /* 0x001fe200078e00ff */
[----:B------:R-:W-:-:S03]  /*ab00*/  MOV R11, R8 ;  /* 0x00000008000b7202 */ /* 0x000fc60000000f00 */
[----:B------:R-:W-:Y:S01]  /*ab10*/  IMAD.MOV.U32 R9, RZ, RZ, R8 ;  /* 0x000000ffff097224 */ /* 0x000fe200078e0008 */
[----:B-1----:R-:W-:Y:S01]  /*ab20*/  @P0 SHF.R.U32.HI R9, RZ, R13, R10 ;  /* 0x0000000dff090219 */ /* 0x002fe2000001160a */
[----:B------:R-:W-:Y:S01]  /*ab30*/  IMAD R13, R15, UR12, R12 ;  /* 0x0000000c0f0d7c24 */ /* 0x000fe2000f8e020c */
[----:B------:R-:W-:Y:S01]  /*ab40*/  SHF.R.S32.HI R12, RZ, 0x1f, R21 ;  /* 0x0000001fff0c7819 */ /* 0x000fe20000011415 */
[----:B------:R-:W-:-:S04]  /*ab50*/  IMAD.WIDE.U32 R6, R14, UR12, R6 ;  /* 0x0000000c0e067c25 */ /* 0x000fc8000f8e0006 */
[----:B---3--:R-:W-:-:S04]  /*ab60*/  @P0 IMAD.HI.U32 R27, R8, R27, RZ ;  /* 0x0000001b081b0227 */ /* 0x008fc800078e00ff */
[----:B------:R-:W-:Y:S01]  /*ab70*/  IMAD.IADD R7, R7, 0x1, R13 ;  /* 0x0000000107077824 */ /* 0x000fe200078e020d */
[----:B----4-:R-:W-:Y:S01]  /*ab80*/  @P0 SHF.R.U32.HI R11, RZ, R20, R27 ;  /* 0x00000014ff0b0219 */ /* 0x010fe2000001161b */
[----:B------:R-:W-:Y:S02]  /*ab90*/  IMAD R13, R12, UR6, RZ ;  /* 0x000000060c0d7c24 */ /* 0x000fe4000f8e02ff */
[----:B------:R-:W-:Y:S01]  /*aba0*/  IMAD.WIDE.U32 R4, R21, UR4, R4 ;  /* 0x0000000415047c25 */ /* 0x000fe2000f8e0004 */
[----:B------:R-:W-:-:S03]  /*abb0*/  IADD3 R14, -R11, RZ, RZ ;  /* 0x000000ff0b0e7210 */ /* 0x000fc60007ffe1ff */
[----:B------:R-:W-:Y:S01]  /*abc0*/  IMAD R10, R12, UR4, RZ ;  /* 0x000000040c0a7c24 */ /* 0x000fe2000f8e02ff */
[----:B------:R-:W-:Y:S01]  /*abd0*/  IADD3 R4, P0, R9, R4, RZ ;  /* 0x0000000409047210 */ /* 0x000fe20007f1e0ff */
[C---:B------:R-:W-:Y:S01]  /*abe0*/  IMAD R15, R21.reuse, UR7, R13 ;  /* 0x00000007150f7c24 */ /* 0x040fe2000f8e020d */
[--C-:B------:R-:W-:Y:S01]  /*abf0*/  SHF.R.S32.HI R13, RZ, 0x1f, R9.reuse ;  /* 0x0000001fff0d7819 */ /* 0x100fe20000011409 */
[----:B------:R-:W-:Y:S02]  /*ac00*/  IMAD.MOV R9, RZ, RZ, -R9 ;  /* 0x000000ffff097224 */ /* 0x000fe400078e0a09 */
[----:B------:R-:W-:Y:S01]  /*ac10*/  IMAD R12, R21, UR5, R10 ;  /* 0x00000005150c7c24 */ /* 0x000fe2000f8e020a */
[----:B------:R-:W-:Y:S01]  /*ac20*/  SHF.R.S32.HI R10, RZ, 0x1f, R11 ;  /* 0x0000001fff0a7819 */ /* 0x000fe2000001140b */
[----:B------:R-:W-:Y:S01]  /*ac30*/  IMAD R9, R17, R9, R8 ;  /* 0x0000000911097224 */ /* 0x000fe200078e0208 */
[----:B------:R-:W-:Y:S01]  /*ac40*/  ULDC.64 UR4, c[0x0][0xb30] ;  /* 0x0002cc0000047ab9 */ /* 0x000fe20000000a00 */
[----:B------:R-:W-:Y:S01]  /*ac50*/  IMAD.WIDE.U32 R6, R21, UR6, R6 ;  /* 0x0000000615067c25 */ /* 0x000fe2000f8e0006 */
[----:B------:R-:W-:Y:S01]  /*ac60*/  IADD3.X R5, R13, R5, R12, P0, !PT ;  /* 0x000000050d057210 */ /* 0x000fe200007fe40c */
[----:B------:R-:W-:-:S02]  /*ac70*/  ULDC.64 UR6, c[0x0][0xbc8] ;  /* 0x0002f20000067ab9 */ /* 0x000fc40000000a00 */
        /* <DEDUP_REMOVED lines=23> */
[----:B------:R-:W-:Y:S01]  /*adf0*/  IMAD R17, R17, UR6, RZ ;  /* 0x0000000611117c24 */ /* 0x000fe2000f8e02ff */
[----:B------:R-:W-:Y:S01]  /*ae00*/  LEA.HI.X R9, R4, UR7, R9, 0x2, P0 ;  /* 0x0000000704097c11 */ /* 0x000fe200080f1409 */
[----:B0-----:R-:W-:Y:S01]  /*ae10*/  ULEA UR4, UR5, UR4, 0x18 ;  /* 0x0000000405047291 */ /* 0x001fe2000f8ec03f */
        /* <DEDUP_REMOVED lines=10> */
[----:B------:R-:W-:-:S03]  /*aec0*/  IMAD.IADD R19, R18, 0x1, -R23 ;  /* 0x0000000112137824 */ /* 0x000fc600078e0a17 */
[----:B------:R-:W1:Y:S01]  /*aed0*/  SHFL.IDX PT, R7, R9, 0x1, 0x1c1f ;  /* 0x003c1f0009077f89 */ /* 0x000e6200000e0000 */
[----:B------:R-:W-:Y:S02]  /*aee0*/  IMAD.SHL.U32 R19, R19, 0x2, RZ ;  /* 0x0000000213137824 */ /* 0x000fe400078e00ff */
[----:B------:R-:W-:Y:S01]  /*aef0*/  SYNCS.ARRIVE.TRANS64.RED.A1T0 RZ, [UR4], RZ ;  /* 0x000000ffffff79a7 */ /* 0x000fe20008100404 */
[----:B------:R2:W3:Y:S04]  /*af00*/  SHFL.IDX PT, R14, R20, RZ, 0x1c1f ;  /* 0x001c1fff140e7589 */ /* 0x0004e800000e0000 */
[----:B------:R2:W4:Y:S04]  /*af10*/  SHFL.IDX PT, R15, R22, RZ, 0x1c1f ;  /* 0x001c1fff160f7589 */ /* 0x00052800000e0000 */
[----:B0-----:R2:W-:Y:S04]  /*af20*/  @!P1 ST.E desc[UR44][R4.64], R0 ;  /* 0x0000000004009985 */ /* 0x0015e8000c10192c */
[----:B-1----:R2:W-:Y:S01]  /*af30*/  @!P0 ST.E desc[UR44][R6.64], R3 ;  /* 0x0000000306008985 */ /* 0x0025e2000c10192c */
[----:B------:R-:W-:Y:S05]  /*af40*/  @P2 BRA `(.L_x_2443) ;  /* 0x0000000400782947 */ /* 0x000fea0003800000 */
[C---:B--2---:R-:W-:Y:S01]  /*af50*/  IADD3 R0, R19.reuse, 0x8, RZ ;  /* 0x0000000813007810 */ /* 0x044fe20007ffe0ff */
        /* <DEDUP_REMOVED lines=12> */
[----:B------:R-:W-:-:S02]  /*b020*/  ISETP.GE.AND P4, PT, R9, UR4, PT ;  /* 0x0000000409007c0c */ /* 0x000fc4000bf86270 */
[----:B------:R-:W-:Y:S01]  /*b030*/  ISETP.GE.AND P5, PT, R10, UR4, PT ;  /* 0x000000040a007c0c */ /* 0x000fe2000bfa6270 */
[----:B---34-:R-:W-:Y:S01]  /*b040*/  @!P2 IMAD.WIDE R2, R19, 0x4, R14 ;  /* 0x000000041302a825 */ /* 0x018fe200078e020e */
[----:B------:R-:W-:Y:S02]  /*b050*/  ISETP.GE.AND P6, PT, R11, UR4, PT ;  /* 0x000000040b007c0c */ /* 0x000fe4000bfc6270 */
[----:B------:R-:W-:Y:S02]  /*b060*/  @!P3 LEA.HI R0, R0, R0, RZ, 0x1 ;  /* 0x000000000000b211 */ /* 0x000fe400078f08ff */
[----:B------:R0:W-:Y:S01]  /*b070*/  @!P2 ST.E.64 desc[UR44][R2.64], R88 ;  /* 0x000000580200a985 */ /* 0x0001e2000c101b2c */
[----:B------:R-:W-:Y:S02]  /*b080*/  @!P0 LEA.HI R6, R6, R6, RZ, 0x1 ;  /* 0x0000000606068211 */ /* 0x000fe400078f08ff */
[----:B------:R-:W-:Y:S02]  /*b090*/  @!P3 LOP3.LUT R5, R0, 0xfffffffe, RZ, 0xc0, !PT ;  /* 0xfffffffe0005b812 */ /* 0x000fe400078ec0ff */
[----:B------:R-:W-:-:S02]  /*b0a0*/  IADD3 R0, R19, 0x20, RZ ;  /* 0x0000002013007810 */ /* 0x000fc40007ffe0ff */
[----:B------:R-:W-:Y:S01]  /*b0b0*/  @!P1 LEA.HI R7, R7, R7, RZ, 0x1 ;  /* 0x0000000707079211 */ /* 0x000fe200078f08ff */
[----:B------:R-:W-:Y:S01]  /*b0c0*/  @!P3 IMAD.WIDE R4, R5, 0x4, R14 ;  /* 0x000000040504b825 */ /* 0x000fe200078e020e */
[----:B------:R-:W-:Y:S02]  /*b0d0*/  ISETP.GE.AND P2, PT, R0, UR4, PT ;  /* 0x0000000400007c0c */ /* 0x000fe4000bf46270 */
[----:B------:R-:W-:Y:S02]  /*b0e0*/  @!P5 LEA.HI R10, R10, R10, RZ, 0x1 ;  /* 0x0000000a0a0ad211 */ /* 0x000fe400078f08ff */
[----:B------:R1:W-:Y:S01]  /*b0f0*/  @!P3 ST.E.64 desc[UR44][R4.64], R92 ;  /* 0x0000005c0400b985 */ /* 0x0003e2000c101b2c */
[----:B------:R-:W-:Y:S02]  /*b100*/  ISETP.GE.AND P3, PT, R8, UR4, PT ;  /* 0x0000000408007c0c */ /* 0x000fe4000bf66270 */
[----:B0-----:R-:W-:Y:S02]  /*b110*/  @!P0 LOP3.LUT R3, R6, 0xfffffffe, RZ, 0xc0, !PT ;  /* 0xfffffffe06038812 */ /* 0x001fe400078ec0ff */
[----:B------:R-:W-:-:S02]  /*b120*/  @!P4 LEA.HI R6, R9, R9, RZ, 0x1 ;  /* 0x000000090906c211 */ /* 0x000fc400078f08ff */
[----:B------:R-:W-:Y:S01]  /*b130*/  @!P5 LOP3.LUT R13, R10, 0xfffffffe, RZ, 0xc0, !PT ;  /* 0xfffffffe0a0dd812 */ /* 0x000fe200078ec0ff */
[----:B------:R-:W-:Y:S01]  /*b140*/  @!P0 IMAD.WIDE R2, R3, 0x4, R14 ;  /* 0x0000000403028825 */ /* 0x000fe200078e020e */
[----:B------:R-:W-:Y:S02]  /*b150*/  @!P2 LEA.HI R0, R0, R0, RZ, 0x1 ;  /* 0x000000000000a211 */ /* 0x000fe400078f08ff */
[----:B------:R-:W-:Y:S02]  /*b160*/  IADD3 R12, R19, 0x50, RZ ;  /* 0x00000050130c7810 */ /* 0x000fe40007ffe0ff */
[----:B------:R0:W-:Y:S01]  /*b170*/  @!P0 ST.E.64 desc[UR44][R2.64], R96 ;  /* 0x0000006002008985 */ /* 0x0001e2000c101b2c */
[----:B------:R-:W-:Y:S02]  /*b180*/  @!P3 LEA.HI R8, R8, R8, RZ, 0x1 ;  /* 0x000000080808b211 */ /* 0x000fe400078f08ff */
[----:B-1----:R-:W-:Y:S02]  /*b190*/  @!P1 LOP3.LUT R5, R7, 0xfffffffe, RZ, 0xc0, !PT ;  /* 0xfffffffe07059812 */ /* 0x002fe400078ec0ff */
[----:B------:R-:W-:-:S02]  /*b1a0*/  @!P2 LOP3.LUT R7, R0, 0xfffffffe, RZ, 0xc0, !PT ;  /* 0xfffffffe0007a812 */ /* 0x000fc400078ec0ff */
        /* <DEDUP_REMOVED lines=8> */
[----:B0-----:R-:W-:Y:S02]  /*b230*/  @!P3 IMAD.WIDE R2, R9, 0x4, R14 ;  /* 0x000000040902b825 */ /* 0x001fe400078e020e */
[----:B------:R0:W-:Y:S02]  /*b240*/  @!P2 ST.E.64 desc[UR44][R6.64], R104 ;  /* 0x000000680600a985 */ /* 0x0001e4000c101b2c */
[----:B------:R-:W-:-:S02]  /*b250*/  VIADD R0, R19, 0x48 ;  /* 0x0000004813007836 */ /* 0x000fc40000000000 */
[--C-:B------:R-:W-:Y:S01]  /*b260*/  @!P5 IMAD.WIDE R8, R13, 0x4, R14.reuse ;  /* 0x000000040d08d825 */ /* 0x100fe200078e020e */
[----:B------:R2:W-:Y:S01]  /*b270*/  @!P3 ST.E.64 desc[UR44][R2.64], R108 ;  /* 0x0000006c0200b985 */ /* 0x0005e2000c101b2c */
[----:B------:R-:W-:Y:S02]  /*b280*/  ISETP.GE.AND P3, PT, R18, UR4, PT ;  /* 0x0000000412007c0c */ /* 0x000fe4000bf66270 */
[----:B------:R-:W-:Y:S01]  /*b290*/  VIADD R13, R19, 0x58 ;  /* 0x00000058130d7836 */ /* 0x000fe20000000000 */
[----:B------:R-:W-:Y:S01]  /*b2a0*/  ISETP.GE.AND P0, PT, R0, UR4, PT ;  /* 0x0000000400007c0c */ /* 0x000fe2000bf06270 */
[--C-:B-1----:R-:W-:Y:S01]  /*b2b0*/  @!P4 IMAD.WIDE R4, R11, 0x4, R14.reuse ;  /* 0x000000040b04c825 */ /* 0x102fe200078e020e */
[----:B------:R-:W-:Y:S02]  /*b2c0*/  @!P1 LEA.HI R12, R12, R12, RZ, 0x1 ;  /* 0x0000000c0c0c9211 */ /* 0x000fe400078f08ff */
[----:B------:R-:W-:Y:S01]  /*b2d0*/  ISETP.GE.AND P2, PT, R13, UR4, PT ;  /* 0x000000040d007c0c */ /* 0x000fe2000bf46270 */
[----:B------:R-:W-:Y:S01]  /*b2e0*/  @!P6 IMAD.WIDE R10, R21, 0x4, R14 ;  /* 0x00000004150ae825 */ /* 0x000fe200078e020e */
[----:B------:R1:W-:Y:S01]  /*b2f0*/  @!P4 ST.E.64 desc[UR44][R4.64], R112 ;  /* 0x000000700400c985 */ /* 0x0003e2000c101b2c */
[----:B0-----:R-:W-:-:S02]  /*b300*/  IADD3 R6, R19, 0x68, RZ ;  /* 0x0000006813067810 */ /* 0x001fc40007ffe0ff */
[C---:B------:R-:W-:Y:S01]  /*b310*/  VIADD R7, R19.reuse, 0x70 ;  /* 0x0000007013077836 */ /* 0x040fe20000000000 */
[----:B------:R0:W-:Y:S01]  /*b320*/  @!P5 ST.E.64 desc[UR44][R8.64], R116 ;  /* 0x000000740800d985 */ /* 0x0001e2000c101b2c */
[----:B--2---:R-:W-:Y:S01]  /*b330*/  VIADD R3, R19, 0x78 ;  /* 0x0000007813037836 */ /* 0x004fe20000000000 */
[----:B------:R-:W-:Y:S02]  /*b340*/  ISETP.GE.AND P4, PT, R6, UR4, PT ;  /* 0x0000000406007c0c */ /* 0x000fe4000bf86270 */
[----:B------:R2:W-:Y:S01]  /*b350*/  @!P6 ST.E.64 desc[UR44][R10.64], R120 ;  /* 0x000000780a00e985 */ /* 0x0005e2000c101b2c */
[----:B------:R-:W-:Y:S02]  /*b360*/  ISETP.GE.AND P5, PT, R7, UR4, PT ;  /* 0x0000000407007c0c */ /* 0x000fe4000bfa6270 */
[----:B------:R-:W-:Y:S02]  /*b370*/  ISETP.GE.AND P6, PT, R3, UR4, PT ;  /* 0x0000000403007c0c */ /* 0x000fe4000bfc6270 */
[----:B------:R-:W-:-:S02]  /*b380*/  @!P0 LEA.HI R0, R0, R0, RZ, 0x1 ;  /* 0x0000000000008211 */ /* 0x000fc400078f08ff */
[----:B------:R-:W-:Y:S02]  /*b390*/  @!P2 LEA.HI R13, R13, R13, RZ, 0x1 ;  /* 0x0000000d0d0da211 */ /* 0x000fe400078f08ff */
[----:B------:R-:W-:Y:S02]  /*b3a0*/  @!P3 LEA.HI R18, R18, R18, RZ, 0x1 ;  /* 0x000000121212b211 */ /* 0x000fe400078f08ff */
[----:B------:R-:W-:Y:S02]  /*b3b0*/  @!P4 LEA.HI R6, R6, R6, RZ, 0x1 ;  /* 0x000000060606c211 */ /* 0x000fe400078f08ff */
[----:B-1----:R-:W-:Y:S02]  /*b3c0*/  @!P1 LOP3.LUT R5, R12, 0xfffffffe, RZ, 0xc0, !PT ;  /* 0xfffffffe0c059812 */ /* 0x002fe400078ec0ff */
[----:B------:R-:W-:Y:S02]  /*b3d0*/  @!P5 LEA.HI R2, R7, R7, RZ, 0x1 ;  /* 0x000000070702d211 */ /* 0x000fe400078f08ff */
[----:B------:R-:W-:-:S02]  /*b3e0*/  @!P6 LEA.HI R4, R3, R3, RZ, 0x1 ;  /* 0x000000030304e211 */ /* 0x000fc400078f08ff */
[----:B------:R-:W-:Y:S02]  /*b3f0*/  @!P0 LOP3.LUT R3, R0, 0xfffffffe, RZ, 0xc0, !PT ;  /* 0xfffffffe00038812 */ /* 0x000fe400078ec0ff */
[----:B------:R-:W-:Y:S02]  /*b400*/  @!P2 LOP3.LUT R7, R13, 0xfffffffe, RZ, 0xc0, !PT ;  /* 0xfffffffe0d07a812 */ /* 0x000fe400078ec0ff */
[----:B0-----:R-:W-:Y:S02]  /*b410*/  @!P3 LOP3.LUT R9, R18, 0xfffffffe, RZ, 0xc0, !PT ;  /* 0xfffffffe1209b812 */ /* 0x001fe400078ec0ff */
[----:B--2---:R-:W-:Y:S01]  /*b420*/  @!P4 LOP3.LUT R11, R6, 0xfffffffe, RZ, 0xc0, !PT ;  /* 0xfffffffe060bc812 */ /* 0x004fe200078ec0ff */
[--C-:B------:R-:W-:Y:S01]  /*b430*/  @!P2 IMAD.WIDE R6, R7, 0x4, R14.reuse ;  /* 0x000000040706a825 */ /* 0x100fe200078e020e */
[----:B------:R-:W-:Y:S02]  /*b440*/  @!P5 LOP3.LUT R13, R2, 0xfffffffe, RZ, 0xc0, !PT ;  /* 0xfffffffe020dd812 */ /* 0x000fe400078ec0ff */
[----:B------:R-:W-:Y:S01]  /*b450*/  @!P6 LOP3.LUT R21, R4, 0xfffffffe, RZ, 0xc0, !PT ;  /* 0xfffffffe0415e812 */ /* 0x000fe200078ec0ff */
        /* <DEDUP_REMOVED lines=13> */
.L_x_2443:
[----:B------:R-:W-:Y:S05]  /*b530*/  BSYNC B0 ;  /* 0x0000000000007941 */ /* 0x000fea0003800000 */
.L_x_2442:
[----:B------:R-:W-:Y:S01]  /*b540*/  ISETP.GE.AND P0, PT, R16, R17, PT ;  /* 0x000000111000720c */ /* 0x000fe20003f06270 */
[----:B0-----:R0:W1:Y:S04]  /*b550*/  SHFL.IDX PT, R13, R22, 0x1, 0x1c1f ;  /* 0x003c1f00160d7f89 */ /* 0x00106800000e0000 */
[----:B------:R0:W0:Y:S08]  /*b560*/  SHFL.IDX PT, R12, R20, 0x1, 0x1c1f ;  /* 0x003c1f00140c7f89 */ /* 0x00003000000e0000 */
[----:B------:R-:W-:Y:S05]  /*b570*/  @P0 BRA `(.L_x_2402) ;  /* 0x00000044006c0947 */ /* 0x000fea0003800000 */
[----:B------:R-:W-:Y:S01]  /*b580*/  ULDC UR4, c[0x0][0xac8] ;  /* 0x0002b20000047ab9 */ /* 0x000fe20000000800 */
[C---:B--2---:R-:W-:Y:S01]  /*b590*/  IADD3 R0, R19.reuse, 0x8, RZ ;  /* 0x0000000813007810 */ /* 0x044fe20007ffe0ff */
        /* <DEDUP_REMOVED lines=12> */
[----:B0-----:R-:W-:Y:S01]  /*b660*/  VIADD R20, R19, 0x70 ;  /* 0x0000007013147836 */ /* 0x001fe20000000000 */
[----:B------:R-:W-:Y:S01]  /*b670*/  ISETP.GE.AND P3, PT, R9, UR4, PT ;  /* 0x0000000409007c0c */ /* 0x000fe2000bf66270 */
[----:B-1----:R-:W-:Y:S01]  /*b680*/  @!P0 IMAD.WIDE R2, R19, 0x4, R12 ;  /* 0x0000000413028825 */ /* 0x002fe200078e020c */
        /* <DEDUP_REMOVED lines=14> */
[----:B---3--:R-:W-:Y:S01]  /*b770*/  @!P1 LEA.HI R14, R11, R11, RZ, 0x1 ;  /* 0x0000000b0b0e9211 */ /* 0x008fe200078f08ff */
[----:B------:R0:W-:Y:S01]  /*b780*/  @!P5 ST.E.64 desc[UR44][R2.64], R94 ;  /* 0x0000005e0200d985 */ /* 0x0001e2000c101b2c */
[----:B------:R-:W-:-:S02]  /*b790*/  @!P0 LOP3.LUT R7, R6, 0xfffffffe, RZ, 0xc0, !PT ;  /* 0xfffffffe06078812 */ /* 0x000fc400078ec0ff */
[----:B------:R-:W-:Y:S01]  /*b7a0*/  @!P4 LOP3.LUT R9, R8, 0xfffffffe, RZ, 0xc0, !PT ;  /* 0xfffffffe0809c812 */ /* 0x000fe200078ec0ff */
[----:B------:R1:W-:Y:S01]  /*b7b0*/  @!P6 ST.E.64 desc[UR44][R4.64], R98 ;  /* 0x000000620400e985 */ /* 0x0003e2000c101b2c */
[----:B------:R-:W-:Y:S02]  /*b7c0*/  @!P3 LOP3.LUT R11, R0, 0xfffffffe, RZ, 0xc0, !PT ;  /* 0xfffffffe000bb812 */ /* 0x000fe400078ec0ff */
[----:B----4-:R-:W-:Y:S02]  /*b7d0*/  @!P2 LOP3.LUT R15, R10, 0xfffffffe, RZ, 0xc0, !PT ;  /* 0xfffffffe0a0fa812 */ /* 0x010fe400078ec0ff */
[----:B------:R-:W-:Y:S01]  /*b7e0*/  @!P1 LOP3.LUT R17, R14, 0xfffffffe, RZ, 0xc0, !PT ;  /* 0xfffffffe0e119812 */ /* 0x000fe200078ec0ff */
[----:B------:R-:W-:Y:S01]  /*b7f0*/  VIADD R14, R19, 0x58 ;  /* 0x00000058130e7836 */ /* 0x000fe20000000000 */
[----:B------:R-:W-:Y:S02]  /*b800*/  ISETP.GE.AND P5, PT, R16, UR4, PT ;  /* 0x0000000410007c0c */ /* 0x000fe4000bfa6270 */
[----:B------:R-:W-:Y:S01]  /*b810*/  ISETP.GE.AND P6, PT, R18, UR4, PT ;  /* 0x0000000412007c0c */ /* 0x000fe2000bfc6270 */
[----:B0-----:R-:W-:Y:S01]  /*b820*/  @!P0 IMAD.WIDE R2, R7, 0x4, R12 ;  /* 0x0000000407028825 */ /* 0x001fe200078e020c */
[----:B------:R-:W-:-:S03]  /*b830*/  IADD3 R0, R19, 0x50, RZ ;  /* 0x0000005013007810 */ /* 0x000fc60007ffe0ff */
        /* <DEDUP_REMOVED lines=52> */
.L_x_2441:
        /* <DEDUP_REMOVED lines=60> */
.L_x_2400:
        /* <DEDUP_REMOVED lines=18> */
.L_x_2444:
[----:B------:R-:W-:Y:S01]  /*c060*/  ULDC UR43, c[0x0][0xc50] ;  /* 0x00031400002b7ab9 */ /* 0x000fe20000000800 */
[----:B------:R-:W-:Y:S01]  /*c070*/  UMOV UR40, UR6 ;  /* 0x0000000600287c82 */ /* 0x000fe20008000000 */
[----:B------:R-:W-:-:S11]  /*c080*/  UISETP.NE.AND UP0, UPT, UR43, 0x1, UPT ;  /* 0x000000012b00788c */ /* 0x000fd6000bf05270 */
[----:B------:R-:W-:Y:S01]  /*c090*/  @UP0 ULDC UR4, c[0x0][0xc54] ;  /* 0x0003150000040ab9 */ /* 0x000fe20000000800 */
[----:B------:R-:W-:Y:S01]  /*c0a0*/  @UP0 ULDC UR7, c[0x0][0xc58] ;  /* 0x0003160000070ab9 */ /* 0x000fe20000000800 */
[----:B------:R-:W-:-:S04]  /*c0b0*/  UIMAD.WIDE.U32 UR4, UR6, UR4, URZ ;  /* 0x00000004060472a5 */ /* 0x000fc8000f8e003f */
[----:B------:R-:W-:-:S12]  /*c0c0*/  @UP0 USHF.R.U32.HI UR40, URZ, UR7, UR5 ;  /* 0x000000073f280299 */ /* 0x000fd80008011605 */
.L_x_2445:
        /* <DEDUP_REMOVED lines=8> */
[----:B------:R-:W-:Y:S01]  /*c150*/  ULDC UR4, c[0x0][0x448] ;  /* 0x0001120000047ab9 */ /* 0x000fe20000000800 */
[----:B------:R-:W-:Y:S01]  /*c160*/  ULDC UR7, c[0x0][0x2f0] ;  /* 0x0000bc0000077ab9 */ /* 0x000fe20000000800 */
[----:B------:R-:W-:-:S05]  /*c170*/  MOV R31, RZ ;  /* 0x000000ff001f7202 */ /* 0x000fca0000000f00 */
[----:B------:R-:W1:Y:S01]  /*c180*/  S2UR UR49, SR_CTAID.X ;  /* 0x00000000003179c3 */ /* 0x000e620000002500 */
[----:B------:R-:W-:Y:S01]  /*c190*/  UISETP.NE.AND UP1, UPT, UR4, 0x1, UPT ;  /* 0x000000010400788c */ /* 0x000fe2000bf25270 */
[----:B------:R-:W-:Y:S02]  /*c1a0*/  ULDC UR8, c[0x0][0x288] ;  /* 0x0000a20000087ab9 */ /* 0x000fe40000000800 */
[----:B------:R-:W-:Y:S02]  /*c1b0*/  ULDC.64 UR4, c[0x0][0x418] ;  /* 0x0001060000047ab9 */ /* 0x000fe40000000a00 */
[----:B------:R-:W-:-:S03]  /*c1c0*/  UISETP.NE.U32.AND UP0, UPT, UR4, URZ, UPT ;  /* 0x0000003f0400728c */ /* 0x000fc6000bf05070 */
[----:B------:R-:W-:Y:S01]  /*c1d0*/  ULDC UR4, c[0x0][0x424] ;  /* 0x0001090000047ab9 */ /* 0x000fe20000000800 */
[----:B------:R-:W-:-:S03]  /*c1e0*/  UISETP.NE.AND.EX UP0, UPT, UR5, URZ, UPT, UP0 ;  /* 0x0000003f0500728c */ /* 0x000fc6000bf05300 */
[----:B------:R-:W-:Y:S01]  /*c1f0*/  @UP1 ULDC UR5, c[0x0][0x44c] ;  /* 0x0001130000051ab9 */ /* 0x000fe20000000800 */
[----:B0-----:R-:W-:Y:S01]  /*c200*/  ISETP.NE.U32.AND P0, PT, R2, RZ, PT ;  /* 0x000000ff0200720c */ /* 0x001fe20003f05070 */
[----:B------:R-:W-:-:S03]  /*c210*/  USEL UR41, UR4, 0x1, UP0 ;  /* 0x0000000104297887 */ /* 0x000fc60008000000 */
[----:B------:R-:W-:Y:S01]  /*c220*/  ISETP.NE.AND.EX P0, PT, R3, RZ, PT, P0 ;  /* 0x000000ff0300720c */ /* 0x000fe20003f05300 */
[----:B-1----:R-:W-:Y:S02]  /*c230*/  ULEA UR6, UR49, 0x7f, 0x7 ;  /* 0x0000007f31067891 */ /* 0x002fe4000f8e383f */
[----:B------:R-:W-:Y:S02]  /*c240*/  UIMAD UR41, UR41, UR7, URZ ;  /* 0x00000007292972a4 */ /* 0x000fe4000f8e023f */
[----:B------:R-:W-:Y:S01]  /*c250*/  UIMAD.WIDE.U32 UR4, UR6, UR5, URZ ;  /* 0x00000005060472a5 */ /* 0x000fe2000f8e003f */
[----:B------:R-:W-:-:S03]  /*c260*/  @UP1 ULDC UR7, c[0x0][0x450] ;  /* 0x0001140000071ab9 */ /* 0x000fc60000000800 */
[----:B------:R-:W-:-:S04]  /*c270*/  @UP1 USHF.R.U32.HI UR6, URZ, UR7, UR5 ;  /* 0x000000073f061299 */ /* 0x000fc80008011605 */
[----:B------:R-:W0:Y:S01]  /*c280*/  @P0 LDC.64 R2, c[0x0][0xa28] ;  /* 0x00028a00ff020b82 */ /* 0x000e220000000a00 */
[----:B------:R-:W-:Y:S02]  /*c290*/  UIADD3 UR5, UR41, 0x80, -UR8 ;  /* 0x0000008029057890 */ /* 0x000fe4000fffe808 */
[----:B------:R-:W-:Y:S02]  /*c2a0*/  UIADD3 UR4, UR41, 0x7f, URZ ;  /* 0x0000007f29047890 */ /* 0x000fe4000fffe03f */
[----:B------:R-:W-:Y:S02]  /*c2b0*/  UIADD3 UR6, UR5, UR6, URZ ;  /* 0x0000000605067290 */ /* 0x000fe4000fffe03f */
[----:B------:R-:W-:Y:S02]  /*c2c0*/  USHF.R.S32.HI UR5, URZ, 0x1f, UR4 ;  /* 0x0000001f3f057899 */ /* 0x000fe40008011404 */
[----:B------:R-:W-:Y:S02]  /*c2d0*/  USHF.R.S32.HI UR7, URZ, 0x1f, UR6 ;  /* 0x0000001f3f077899 */ /* 0x000fe40008011406 */
[----:B------:R-:W-:-:S02]  /*c2e0*/  ULEA.HI UR5, UR5, UR4, URZ, 0x7 ;  /* 0x0000000405057291 */ /* 0x000fc4000f8f383f */
[----:B------:R-:W-:Y:S02]  /*c2f0*/  ULEA.HI UR7, UR7, UR6, URZ, 0x7 ;  /* 0x0000000607077291 */ /* 0x000fe4000f8f383f */
[----:B------:R-:W-:Y:S02]  /*c300*/  USHF.R.S32.HI UR42, URZ, 0x7, UR5 ;  /* 0x000000073f2a7899 */ /* 0x000fe40008011405 */
[----:B------:R-:W-:-:S04]  /*c310*/  USHF.R.S32.HI UR46, URZ, 0x7, UR7 ;  /* 0x000000073f2e7899 */ /* 0x000fc80008011407 */
[----:B------:R-:W-:Y:S02]  /*c320*/  UISETP.LT.AND UP0, UPT, UR42, UR46, UPT ;  /* 0x0000002e2a00728c */ /* 0x000fe4000bf01270 */
[----:B------:R-:W-:Y:S01]  /*c330*/  UP2UR UR50, UPR, URZ, 0x2 ;  /* 0x000000023f327883 */ /* 0x000fe20008000000 */
[----:B0-----:R-:W-:Y:S01]  /*c340*/  @P0 IMAD.WIDE R2, R35, 0x4, R2 ;  /* 0x0000000423020825 */ /* 0x001fe200078e0202 */
[----:B------:R-:W-:-:S04]  /*c350*/  USEL UR11, UR42, UR46, UP0 ;  /* 0x0000002e2a0b7287 */ /* 0x000fc80008000000 */
[----:B------:R-:W-:Y:S01]  /*c360*/  UISETP.GE.AND UP1, UPT, UR11, 0x1, UPT ;  /* 0x000000010b00788c */ /* 0x000fe2000bf26270 */
[----:B------:R0:W5:Y:S01]  /*c370*/  @P0 LDG.E R31, desc[UR44][R2.64] ;  /* 0x0000002c021f0981 */ /* 0x000162000c1e1900 */
[----:B------:R-:W-:Y:S02]  /*c380*/  USHF.R.U32.HI UR9, URZ, 0x10, UR43 ;  /* 0x000000103f097899 */ /* 0x000fe4000801162b */
[----:B------:R-:W-:Y:S02]  /*c390*/  ULOP3.LUT UR43, UR43, 0xffff, URZ, 0xc0, !UPT ;  /* 0x0000ffff2b2b7892 */ /* 0x000fe4000f8ec03f */
[----:B------:R-:W-:Y:S01]  /*c3a0*/  PLOP3.LUT P0, PT, PT, PT, UP1, 0x80, 0x0 ;  /* 0x000000000000781c */ /* 0x000fe20003f0f018 */
[----:B------:R-:W-:Y:S01]  /*c3b0*/  UISETP.NE.AND UP0, UPT, UR9, URZ, UPT ;  /* 0x0000003f0900728c */ /* 0x000fe2000bf05270 */
[----:B------:R-:W-:-:S10]  /*c3c0*/  UMOV UR37, URZ ;  /* 0x0000003f00257c82 */ /* 0x000fd40008000000 */
[----:B------:R-:W-:Y:S01]  /*c3d0*/  @!UP0 ULDC UR9, c[0x0][0x9f0] ;  /* 0x00027c0000098ab9 */ /* 0x000fe20000000800 */
[----:B0-----:R-:W-:Y:S05]  /*c3e0*/  @!P0 BRA `(.L_x_2447) ;  /* 0x0000000000788947 */ /* 0x001fea0003800000 */
[----:B------:R-:W-:Y:S01]  /*c3f0*/  IABS R0, UR9 ;  /* 0x0000000900007c13 */ /* 0x000fe20008000000 */
[----:B------:R-:W-:Y:S02]  /*c400*/  UIADD3 UR6, UR9, -0x1, UR11 ;  /* 0xffffffff09067890 */ /* 0x000fe4000fffe00b */
[----:B------:R-:W-:Y:S01]  /*c410*/  IABS R4, UR9 ;  /* 0x0000000900047c13 */ /* 0x000fe20008000000 */
[----:B------:R-:W-:Y:S01]  /*c420*/  UMOV UR4, URZ ;  /* 0x0000003f00047c82 */ /* 0x000fe20008000000 */
        /* <DEDUP_REMOVED lines=26> */
.L_x_2447:
        /* <DEDUP_REMOVED lines=31> */
.L_x_2448:
        /* <DEDUP_REMOVED lines=20> */
.L_x_2450:
        /* <DEDUP_REMOVED lines=15> */
.L_x_2449:
        /* <DEDUP_REMOVED lines=20> */
[----:B0-----:R-:W0:Y:S01]  /*cb30*/  @P1 LDC R3, c[0x0][0x434] ;  /* 0x00010d00ff031b82 */ /* 0x001e220000000800 */
[----:B------:R-:W-:-:S03]  /*cb40*/  @P1 LOP3.LUT R23, R23, 0x8, RZ, 0xfc, !PT ;  /* 0x0000000817171812 */ /* 0x000fc600078efcff */
[----:B------:R-:W-:-:S04]  /*cb50*/  IMAD.MOV.U32 R9, RZ, RZ, R8 ;  /* 0x000000ffff097224 */ /* 0x000fc800078e0008 */
        /* <DEDUP_REMOVED lines=11> */
[----:B------:R-:W-:Y:S02]  /*cc10*/  @!P0 IMAD R11, R30, R5, R2 ;  /* 0x000000051e0b8224 */ /* 0x000fe400078e0202 */
[----:B------:R-:W-:-:S04]  /*cc20*/  @!P0 IMAD.MOV.U32 R2, RZ, RZ, R9 ;  /* 0x000000ffff028224 */ /* 0x000fc800078e0009 */
[----:B------:R-:W-:-:S03]  /*cc30*/  @!P0 IMAD.WIDE.U32 R4, R30, R4, R2 ;  /* 0x000000041e048225 */ /* 0x000fc600078e0002 */
[----:B----4-:R-:W-:Y:S01]  /*cc40*/  @!P0 LEA R2, P1, R4, R6, 0x2 ;  /* 0x0000000604028211 */ /* 0x010fe200078210ff */
[----:B------:R-:W-:Y:S01]  /*cc50*/  IMAD.SHL.U32 R6, R19, 0x8, RZ ;  /* 0x0000000813067824 */ /* 0x000fe200078e00ff */
[----:B------:R-:W-:-:S04]  /*cc60*/  @!P0 IADD3 R3, R5, R11, RZ ;  /* 0x0000000b05038210 */ /* 0x000fc80007ffe0ff */
        /* <DEDUP_REMOVED lines=10> */
.L_x_2493:
        /* <DEDUP_REMOVED lines=11> */
.L_x_2452:
        /* <DEDUP_REMOVED lines=8> */
[----:B------:R-:W-:Y:S01]  /*ce40*/  IMAD R10, R8, UR4, RZ ;  /* 0x00000004080a7c24 */ /* 0x000fe2000f8e02ff */
[----:B------:R-:W-:Y:S01]  /*ce50*/  IADD3 R3, R3, R9, RZ ;  /* 0x0000000903037210 */ /* 0x000fe20007ffe0ff */
[----:B------:R-:W-:Y:S02]  /*ce60*/  IMAD.MOV.U32 R9, RZ, RZ, 0x1 ;  /* 0x00000001ff097424 */ /* 0x000fe400078e00ff */
[C---:B------:R-:W-:Y:S02]  /*ce70*/  IMAD R11, R7.reuse, UR5, R10 ;  /* 0x00000005070b7c24 */ /* 0x040fe4000f8e020a */
[----:B------:R-:W-:Y:S01]  /*ce80*/  IMAD.WIDE.U32 R2, R7, UR4, R2 ;  /* 0x0000000407027c25 */ /* 0x000fe2000f8e0002 */
[----:B------:R-:W-:Y:S01]  /*ce90*/  SHF.L.U32 R9, R9, 0x1f, RZ ;  /* 0x0000001f09097819 */ /* 0x000fe200000006ff */
[----:B------:R-:W-:Y:S02]  /*cea0*/  ULDC.64 UR4, c[0x0][0x330] ;  /* 0x0000cc0000047ab9 */ /* 0x000fe40000000a00 */
[----:B------:R-:W-:Y:S01]  /*ceb0*/  IMAD.IADD R3, R3, 0x1, R11 ;  /* 0x0000000103037824 */ /* 0x000fe200078e020b */
[----:B------:R-:W0:Y:S01]  /*cec0*/  SYNCS.PHASECHK.TRANS64.TRYWAIT P0, [UR47+0x28840], R9 ;  /* 0x02884009ff0075a7 */ /* 0x000e22000800016f */
        /* <DEDUP_REMOVED lines=9> */
.L_x_2494:
        /* <DEDUP_REMOVED lines=19> */
[----:B------:R-:W-:Y:S01]  /*d090*/  IADD3 R5, R5, R9, RZ ;  /* 0x0000000905057210 */ /* 0x000fe20007ffe0ff */
[----:B------:R-:W-:Y:S01]  /*d0a0*/  IMAD R3, R22, R3, UR41 ;  /* 0x0000002916037e24 */ /* 0x000fe2000f8e0203 */
[----:B------:R-:W-:Y:S01]  /*d0b0*/  ULDC.64 UR6, c[0x0][0x2e8] ;  /* 0x0000ba0000067ab9 */ /* 0x000fe20000000a00 */
[----:B------:R-:W-:Y:S01]  /*d0c0*/  UIMAD UR4, UR40, UR5, UR4 ;  /* 0x00000005280472a4 */ /* 0x000fe2000f8e0204 */
[----:B------:R-:W-:-:S02]  /*d0d0*/  IMAD.SHL.U32 R19, R0, 0x8, RZ ;  /* 0x0000000800137824 */ /* 0x000fc400078e00ff */
[----:B------:R-:W-:Y:S01]  /*d0e0*/  IMAD.WIDE.U32 R4, R7, UR40, R4 ;  /* 0x0000002807047c25 */ /* 0x000fe2000f8e0004 */
[----:B------:R-:W-:Y:S02]  /*d0f0*/  IADD3 R6, -R28, R3, RZ ;  /* 0x000000031c067210 */ /* 0x000fe40007ffe1ff */
[----:B------:R-:W-:Y:S01]  /*d100*/  LOP3.LUT R19, R8, 0x200, R19, 0xf8, !PT ;  /* 0x0000020008137812 */ /* 0x000fe200078ef813 */
[----:B------:R-:W-:Y:S01]  /*d110*/  VIADD R3, R5, UR4 ;  /* 0x0000000405037c36 */ /* 0x000fe20008000000 */
[----:B------:R-:W-:Y:S01]  /*d120*/  LEA R0, P1, R4, UR6, 0x1 ;  /* 0x0000000604007c11 */ /* 0x000fe2000f8208ff */
[----:B------:R-:W-:Y:S01]  /*d130*/  UMOV UR4, 0xffffffff ;  /* 0xffffffff00047882 */ /* 0x000fe20000000000 */
[----:B------:R-:W-:Y:S02]  /*d140*/  ISETP.GE.AND P0, PT, R6, 0x1, PT ;  /* 0x000000010600780c */ /* 0x000fe40003f06270 */
[----:B------:R-:W-:Y:S01]  /*d150*/  LEA.HI.X R3, R4, UR7, R3, 0x1, P1 ;  /* 0x0000000704037c11 */ /* 0x000fe200088f0c03 */
        /* <DEDUP_REMOVED lines=17> */
[C---:B------:R-:W-:Y:S01]  /*d270*/  @P0 LEA R36, R19.reuse, UR47, 0x1 ;  /* 0x0000002f13240c11 */ /* 0x040fe2000f8e08ff */
[----:B------:R-:W1:Y:S01]  /*d280*/  SHFL.IDX PT, R14, R0, 0x4, 0x181f ;  /* 0x00981f00000e7f89 */ /* 0x000e6200000e0000 */
[C---:B------:R-:W-:Y:S01]  /*d290*/  @P0 IMAD.WIDE.U32 R20, R26.reuse, 0x2, R4 ;  /* 0x000000021a140825 */ /* 0x040fe200078e0004 */
[----:B---3--:R-:W-:Y:S02]  /*d2a0*/  MOV R5, R10 ;  /* 0x0000000a00057202 */ /* 0x008fe40000000f00 */
[----:B------:R-:W2:Y:S01]  /*d2b0*/  SHFL.IDX PT, R10, R3, 0x4, 0x181f ;  /* 0x00981f00030a7f89 */ /* 0x000ea200000e0000 */
[----:B----4-:R-:W-:Y:S01]  /*d2c0*/  IMAD.MOV.U32 R4, RZ, RZ, R37 ;  /* 0x000000ffff047224 */ /* 0x010fe200078e0025 */
[----:B------:R-:W-:Y:S02]  /*d2d0*/  @P1 LEA R37, R19, UR47, 0x1 ;  /* 0x0000002f13251c11 */ /* 0x000fe4000f8e08ff */
[----:B------:R-:W-:Y:S01]  /*d2e0*/  @P0 LDGSTS.E.BYPASS.LTC128B.128 [R36+0x18c00], desc[UR44][R20.64], !P3 ;  /* 0x18c0000014240fae */ /* 0x000fe2000d901d6c */
[----:B------:R-:W-:-:S03]  /*d2f0*/  @P1 IMAD.WIDE.U32 R8, R26, 0x2, R4 ;  /* 0x000000021a081825 */ /* 0x000fc600078e0004 */
[----:B------:R3:W-:Y:S01]  /*d300*/  @P0 LDGSTS.E.BYPASS.LTC128B.128 [R36+0x1cc00], desc[UR44][R20.64+0x80], !P2 ;  /* 0x1cc0008014240fae */ /* 0x0007e2000d101d6c */
[C---:B------:R-:W-:Y:S01]  /*d310*/  ISETP.GE.AND P0, PT, R6.reuse, 0x31, PT ;  /* 0x000000310600780c */ /* 0x040fe20003f06270 */
[----:B0-----:R-:W-:Y:S02]  /*d320*/  IMAD.MOV.U32 R4, RZ, RZ, R32 ;  /* 0x000000ffff047224 */ /* 0x001fe400078e0020 */
[----:B------:R-:W-:Y:S01]  /*d330*/  IMAD.MOV.U32 R5, RZ, RZ, R7 ;  /* 0x000000ffff057224 */ /* 0x000fe200078e0007 */
[----:B------:R-:W-:Y:S04]  /*d340*/  @P1 LDGSTS.E.BYPASS.LTC128B.128 [R37+0x19400], desc[UR44][R8.64], !P3 ;  /* 0x1940000008251fae */ /* 0x000fe8000d901d6c */
[----:B------:R0:W-:Y:S01]  /*d350*/  @P1 LDGSTS.E.BYPASS.LTC128B.128 [R37+0x1d400], desc[UR44][R8.64+0x80], !P2 ;  /* 0x1d40008008251fae */ /* 0x0001e2000d101d6c */
[----:B------:R-:W-:-:S03]  /*d360*/  ISETP.GE.AND P1, PT, R6, 0x51, PT ;  /* 0x000000510600780c */ /* 0x000fc60003f26270 */
[----:B------:R-:W4:Y:S01]  /*d370*/  SHFL.IDX PT, R32, R3, 0x5, 0x181f ;  /* 0x00b81f0003207f89 */ /* 0x000f2200000e0000 */
[----:B------:R-:W-:Y:S01]  /*d380*/  @P0 IMAD.WIDE.U32 R4, R26, 0x2, R4 ;  /* 0x000000021a040825 */ /* 0x000fe200078e0004 */
[----:B------:R-:W-:Y:S02]  /*d390*/  @P0 LEA R7, R19, UR47, 0x1 ;  /* 0x0000002f13070c11 */ /* 0x000fe4000f8e08ff */
[----:B---3--:R-:W-:Y:S04]  /*d3a0*/  SHFL.IDX PT, R36, R0, 0x6, 0x181f ;  /* 0x00d81f0000247f89 */ /* 0x008fe800000e0000 */
[----:B------:R-:W-:Y:S04]  /*d3b0*/  @P0 LDGSTS.E.BYPASS.LTC128B.128 [R7+0x19c00], desc[UR44][R4.64], !P3 ;  /* 0x19c0000004070fae */ /* 0x000fe8000d901d6c */
[----:B------:R3:W-:Y:S01]  /*d3c0*/  @P0 LDGSTS.E.BYPASS.LTC128B.128 [R7+0x1dc00], desc[UR44][R4.64+0x80], !P2 ;  /* 0x1dc0008004070fae */ /* 0x0007e2000d101d6c */
[----:B------:R-:W-:-:S03]  /*d3d0*/  ISETP.GE.AND P0, PT, R6, 0x41, PT ;  /* 0x000000410600780c */ /* 0x000fc60003f06270 */
[----:B0-----:R-:W0:Y:S04]  /*d3e0*/  SHFL.IDX PT, R37, R0, 0x5, 0x181f ;  /* 0x00b81f0000257f89 */ /* 0x001e2800000e0000 */
[----:B---3--:R-:W3:Y:S01]  /*d3f0*/  SHFL.IDX PT, R7, R3, 0x6, 0x181f ;  /* 0x00d81f0003077f89 */ /* 0x008ee200000e0000 */
[----:B-1----:R-:W-:Y:S01]  /*d400*/  MOV R4, R14 ;  /* 0x0000000e00047202 */ /* 0x002fe20000000f00 */
[----:B--2---:R-:W-:-:S04]  /*d410*/  IMAD.MOV.U32 R5, RZ, RZ, R10 ;  /* 0x000000ffff057224 */ /* 0x004fc800078e000a */
[C---:B------:R-:W-:Y:S01]  /*d420*/  @P0 LEA R10, R19.reuse, UR47, 0x1 ;  /* 0x0000002f130a0c11 */ /* 0x040fe2000f8e08ff */
[----:B------:R-:W1:Y:S01]  /*d430*/  SHFL.IDX PT, R3, R3, 0x7, 0x181f ;  /* 0x00f81f0003037f89 */ /* 0x000e6200000e0000 */
[----:B------:R-:W-:Y:S01]  /*d440*/  @P0 IMAD.WIDE.U32 R20, R26, 0x2, R4 ;  /* 0x000000021a140825 */ /* 0x000fe200078e0004 */
[----:B----4-:R-:W-:Y:S02]  /*d450*/  MOV R5, R32 ;  /* 0x0000002000057202 */ /* 0x010fe40000000f00 */
[----:B------:R2:W4:Y:S04]  /*d460*/  SHFL.IDX PT, R14, R0, 0x7, 0x181f ;  /* 0x00f81f00000e7f89 */ /* 0x00052800000e0000 */
[----:B------:R2:W-:Y:S04]  /*d470*/  @P0 LDGSTS.E.BYPASS.LTC128B.128 [R10+0x1a400], desc[UR44][R20.64], !P3 ;  /* 0x1a400000140a0fae */ /* 0x0005e8000d901d6c */
[----:B------:R2:W-:Y:S01]  /*d480*/  @P0 LDGSTS.E.BYPASS.LTC128B.128 [R10+0x1e400], desc[UR44][R20.64+0x80], !P2 ;  /* 0x1e400080140a0fae */ /* 0x0005e2000d101d6c */
[----:B------:R-:W-:Y:S01]  /*d490*/  ISETP.GE.AND P0, PT, R6, 0x61, PT ;  /* 0x000000610600780c */ /* 0x000fe20003f06270 */
[----:B0-----:R-:W-:Y:S01]  /*d4a0*/  IMAD.MOV.U32 R4, RZ, RZ, R37 ;  /* 0x000000ffff047224 */ /* 0x001fe200078e0025 */
[----:B------:R-:W-:-:S03]  /*d4b0*/  @P1 LEA R37, R19, UR47, 0x1 ;  /* 0x0000002f13251c11 */ /* 0x000fc6000f8e08ff */
[----:B------:R-:W-:-:S04]  /*d4c0*/  @P1 IMAD.WIDE.U32 R8, R26, 0x2, R4 ;  /* 0x000000021a081825 */ /* 0x000fc800078e0004 */
[----:B------:R-:W-:Y:S01]  /*d4d0*/  IMAD.MOV.U32 R4, RZ, RZ, R36 ;  /* 0x000000ffff047224 */ /* 0x000fe200078e0024 */
[----:B------:R2:W-:Y:S01]  /*d4e0*/  @P1 LDGSTS.E.BYPASS.LTC128B.128 [R37+0x1ac00], desc[UR44][R8.64], !P3 ;  /* 0x1ac0000008251fae */ /* 0x0005e2000d901d6c */
[----:B---3--:R-:W-:Y:S02]  /*d4f0*/  IMAD.MOV.U32 R5, RZ, RZ, R7 ;  /* 0x000000ffff057224 */ /* 0x008fe400078e0007 */
[----:B------:R-:W-:Y:S01]  /*d500*/  @P0 LEA R7, R19, UR47, 0x1 ;  /* 0x0000002f13070c11 */ /* 0x000fe2000f8e08ff */
[----:B------:R2:W-:Y:S01]  /*d510*/  @P1 LDGSTS.E.BYPASS.LTC128B.128 [R37+0x1ec00], desc[UR44][R8.64+0x80], !P2 ;  /* 0x1ec0008008251fae */ /* 0x0005e2000d101d6c */
[----:B------:R-:W-:-:S05]  /*d520*/  @P0 IMAD.WIDE.U32 R4, R26, 0x2, R4 ;  /* 0x000000021a040825 */ /* 0x000fca00078e0004 */
[----:B------:R2:W-:Y:S04]  /*d530*/  @P0 LDGSTS.E.BYPASS.LTC128B.128 [R7+0x1b400], desc[UR44][R4.64], !P3 ;  /* 0x1b40000004070fae */ /* 0x0005e8000d901d6c */
[----:B-1--4-:R2:W-:Y:S02]  /*d540*/  @P0 LDGSTS.E.BYPASS.LTC128B.128 [R7+0x1f400], desc[UR44][R4.64+0x80], !P2 ;  /* 0x1f40008004070fae */ /* 0x0125e4000d101d6c */
.L_x_2512:
[----:B------:R-:W-:Y:S01]  /*d550*/  ISETP.GE.AND P0, PT, R6, 0x71, PT ;  /* 0x000000710600780c */ /* 0x000fe20003f06270 */
[----:B--2---:R-:W-:Y:S01]  /*d560*/  IMAD.MOV.U32 R5, RZ, RZ, R3 ;  /* 0x000000ffff057224 */ /* 0x004fe200078e0003 */
[----:B------:R-:W-:-:S11]  /*d570*/  MOV R4, R14 ;  /* 0x0000000e00047202 */ /* 0x000fd60000000f00 */
        /* <DEDUP_REMOVED lines=14> */
.L_x_2455:
        /* <DEDUP_REMOVED lines=30> */
.L_x_2456:
[----:B------:R-:W-:Y:S01]  /*d840*/  UISETP.NE.AND UP0, UPT, UR50, URZ, UPT ;  /* 0x0000003f3200728c */ /* 0x000fe2000bf05270 */
[----:B------:R-:W-:Y:S01]  /*d850*/  MOV R4, UR38 ;  /* 0x0000002600047c02 */ /* 0x000fe20008000f00 */
[----:B------:R-:W0:Y:S01]  /*d860*/  LDC R0, c[0x0][0x448] ;  /* 0x00011200ff007b82 */ /* 0x000e220000000800 */
[----:B------:R-:W-:Y:S01]  /*d870*/  IADD3 R3, R33, R28, RZ ;  /* 0x0000001c21037210 */ /* 0x000fe20007ffe0ff */
[----:B------:R-:W-:Y:S01]  /*d880*/  IMAD.U32 R7, RZ, RZ, UR48 ;  /* 0x00000030ff077e24 */ /* 0x000fe2000f8e00ff */
[----:B------:R-:W-:Y:S01]  /*d890*/  ULDC.64 UR4, c[0x0][0x2e0] ;  /* 0x0000b80000047ab9 */ /* 0x000fe20000000a00 */
[----:B------:R-:W-:Y:S01]  /*d8a0*/  PLOP3.LUT P0, PT, PT, PT, UP0, 0x80, 0x0 ;  /* 0x000000000000781c */ /* 0x000fe20003f0f008 */
[----:B------:R-:W-:Y:S01]  /*d8b0*/  IMAD.MOV.U32 R6, RZ, RZ, R4 ;  /* 0x000000ffff067224 */ /* 0x000fe200078e0004 */
[----:B------:R-:W-:Y:S01]  /*d8c0*/  PLOP3.LUT P1, PT, PT, PT, UP0, 0x80, 0x0 ;  /* 0x000000000000781c */ /* 0x000fe20003f2f008 */
[----:B------:R-:W-:Y:S01]  /*d8d0*/  IMAD.U32 R4, RZ, RZ, UR49 ;  /* 0x00000031ff047e24 */ /* 0x000fe2000f8e00ff */
[----:B------:R-:W-:Y:S01]  /*d8e0*/  ULDC.64 UR6, c[0x0][0x280] ;  /* 0x0000a00000067ab9 */ /* 0x000fe20000000a00 */
[----:B------:R-:W-:-:S02]  /*d8f0*/  IMAD R32, R32, UR4, RZ ;  /* 0x0000000420207c24 */ /* 0x000fc4000f8e02ff */
[----:B------:R-:W-:Y:S02]  /*d900*/  IMAD R3, R4, 0x80, R3 ;  /* 0x0000008004037824 */ /* 0x000fe400078e0203 */
[----:B------:R-:W-:Y:S01]  /*d910*/  IMAD.WIDE.U32 R6, R35, UR4, R6 ;  /* 0x0000000423067c25 */ /* 0x000fe2000f8e0006 */
[----:B------:R-:W-:Y:S02]  /*d920*/  @UP0 ULDC UR4, c[0x0][0x44c] ;  /* 0x0001130000040ab9 */ /* 0x000fe40000000800 */
[----:B------:R-:W-:Y:S01]  /*d930*/  MOV R9, R3 ;  /* 0x0000000300097202 */ /* 0x000fe20000000f00 */
[----:B------:R-:W-:Y:S01]  /*d940*/  @P0 IMAD.HI.U32 R4, R3, UR4, RZ ;  /* 0x0000000403040c27 */ /* 0x000fe2000f8e00ff */
[----:B------:R-:W-:-:S03]  /*d950*/  @UP0 ULDC UR4, c[0x0][0x450] ;  /* 0x0001140000040ab9 */ /* 0x000fc60000000800 */
[----:B------:R-:W-:Y:S01]  /*d960*/  IMAD.U32 R5, RZ, RZ, UR39 ;  /* 0x00000027ff057e24 */ /* 0x000fe2000f8e00ff */
[----:B------:R-:W-:Y:S01]  /*d970*/  @P1 SHF.R.U32.HI R9, RZ, UR4, R4 ;  /* 0x00000004ff091c19 */ /* 0x000fe20008011604 */
[----:B------:R-:W-:Y:S01]  /*d980*/  IMAD R5, R35, UR5, R32 ;  /* 0x0000000523057c24 */ /* 0x000fe2000f8e0220 */
[----:B------:R-:W-:-:S03]  /*d990*/  ULDC.64 UR4, c[0x0][0x2d0] ;  /* 0x0000b40000047ab9 */ /* 0x000fc60000000a00 */
[----:B------:R-:W-:Y:S02]  /*d9a0*/  IMAD.MOV R4, RZ, RZ, -R9 ;  /* 0x000000ffff047224 */ /* 0x000fe400078e0a09 */
[----:B------:R-:W-:Y:S02]  /*d9b0*/  IMAD.IADD R7, R7, 0x1, R5 ;  /* 0x0000000107077824 */ /* 0x000fe400078e0205 */
        /* <DEDUP_REMOVED lines=8> */
[----:B------:R-:W-:Y:S02]  /*da40*/  IADD3 R5, R5, R9, RZ ;  /* 0x0000000905057210 */ /* 0x000fe40007ffe0ff */
[C---:B------:R-:W-:Y:S02]  /*da50*/  IMAD R7, R3.reuse, UR5, R6 ;  /* 0x0000000503077c24 */ /* 0x040fe4000f8e0206 */
[----:B------:R-:W-:Y:S01]  /*da60*/  IMAD.WIDE.U32 R4, R3, UR4, R4 ;  /* 0x0000000403047c25 */ /* 0x000fe2000f8e0004 */
[----:B------:R-:W-:-:S02]  /*da70*/  ULDC UR4, c[0x0][0x2b8] ;  /* 0x0000ae0000047ab9 */ /* 0x000fc40000000800 */
[----:B------:R-:W-:Y:S01]  /*da80*/  ISETP.GE.AND P0, PT, R26, UR4, PT ;  /* 0x000000041a007c0c */ /* 0x000fe2000bf06270 */
[----:B------:R-:W-:Y:S01]  /*da90*/  IMAD.IADD R7, R5, 0x1, R7 ;  /* 0x0000000105077824 */ /* 0x000fe200078e0207 */
[C---:B------:R-:W-:Y:S02]  /*daa0*/  LEA R6, P2, R4.reuse, UR6, 0x1 ;  /* 0x0000000604067c11 */ /* 0x040fe4000f8408ff */
[----:B------:R-:W-:Y:S01]  /*dab0*/  ISETP.GE.AND P1, PT, R25, UR4, PT ;  /* 0x0000000419007c0c */ /* 0x000fe2000bf26270 */
[----:B------:R-:W-:Y:S01]  /*dac0*/  UMOV UR4, 0xffffffff ;  /* 0xffffffff00047882 */ /* 0x000fe20000000000 */
[----:B------:R-:W-:Y:S02]  /*dad0*/  LEA.HI.X R7, R4, UR7, R7, 0x1, P2 ;  /* 0x0000000704077c11 */ /* 0x000fe400090f0c07 */
[----:B------:R-:W-:Y:S09]  /*dae0*/  BRA.DIV UR4, `(.L_x_2457) ;  /* 0x0000002e04787947 */ /* 0x000ff2000b800000 */
[----:B------:R-:W-:Y:S01]  /*daf0*/  SHFL.IDX PT, R5, R7, RZ, 0x181f ;  /* 0x00181fff07057589 */ /* 0x000fe200000e0000 */
[----:B------:R-:W-:Y:S01]  /*db00*/  IMAD.U32 R3, RZ, RZ, UR49 ;  /* 0x00000031ff037e24 */ /* 0x000fe2000f8e00ff */
[----:B------:R-:W-:Y:S02]  /*db10*/  ULDC UR4, c[0x0][0x288] ;  /* 0x0000a20000047ab9 */ /* 0x000fe40000000800 */
[----:B------:R-:W0:Y:S01]  /*db20*/  SHFL.IDX PT, R4, R6, RZ, 0x181f ;  /* 0x00181fff06047589 */ /* 0x000e2200000e0000 */
[----:B------:R-:W-:Y:S01]  /*db30*/  IMAD R0, R0, UR4, RZ ;  /* 0x0000000400007c24 */ /* 0x000fe2000f8e02ff */
[----:B------:R-:W-:Y:S02]  /*db40*/  LEA R3, R3, R28, 0x7 ;  /* 0x0000001c03037211 */ /* 0x000fe400078e38ff */
[----:B------:R-:W-:Y:S02]  /*db50*/  SHFL.IDX PT, R8, R7, 0x1, 0x181f ;  /* 0x00381f0007087f89 */ /* 0x000fe400000e0000 */
[C---:B------:R-:W-:Y:S01]  /*db60*/  ISETP.GE.AND P2, PT, R3.reuse, R0, PT ;  /* 0x000000000300720c */ /* 0x040fe20003f46270 */
[C---:B------:R-:W-:Y:S01]  /*db70*/  VIADD R9, R3.reuse, 0x10 ;  /* 0x0000001003097836 */ /* 0x040fe20000000000 */
[----:B------:R-:W1:Y:S01]  /*db80*/  SHFL.IDX PT, R14, R6, 0x1, 0x181f ;  /* 0x00381f00060e7f89 */ /* 0x000e6200000e0000 */
[----:B------:R-:W-:-:S03]  /*db90*/  VIADD R11, R3, 0x20 ;  /* 0x00000020030b7836 */ /* 0x000fc60000000000 */
[----:B------:R-:W-:Y:S07]  /*dba0*/  SHFL.IDX PT, R10, R7, 0x3, 0x181f ;  /* 0x00781f00070a7f89 */ /* 0x000fee00000e0000 */
[----:B------:R-:W-:Y:S01]  /*dbb0*/  @!P2 LEA R21, R19, UR47, 0x1 ;  /* 0x0000002f1315ac11 */ /* 0x000fe2000f8e08ff */
[----:B0-----:R-:W-:-:S05]  /*dbc0*/  @!P2 IMAD.WIDE.U32 R4, R26, 0x2, R4 ;  /* 0x000000021a04a825 */ /* 0x001fca00078e0004 */
[----:B------:R-:W-:Y:S04]  /*dbd0*/  @!P2 LDGSTS.E.BYPASS.LTC128B.128 [R21+0x10400], desc[UR44][R4.64], !P0 ;  /* 0x104000000415afae */ /* 0x000fe8000c101d6c */
[----:B------:R1:W-:Y:S01]  /*dbe0*/  @!P2 LDGSTS.E.BYPASS.LTC128B.128 [R21+0x14400], desc[UR44][R4.64+0x80], !P1 ;  /* 0x144000800415afae */ /* 0x0003e2000c901d6c */
[----:B------:R-:W-:Y:S01]  /*dbf0*/  ISETP.GE.AND P2, PT, R9, R0, PT ;  /* 0x000000000900720c */ /* 0x000fe20003f46270 */
[----:B-1----:R-:W-:Y:S01]  /*dc00*/  IMAD.MOV.U32 R4, RZ, RZ, R14 ;  /* 0x000000ffff047224 */ /* 0x002fe200078e000e */
[----:B------:R-:W-:Y:S01]  /*dc10*/  MOV R5, R8 ;  /* 0x0000000800057202 */ /* 0x000fe20000000f00 */
[----:B------:R-:W-:Y:S10]  /*dc20*/  SHFL.IDX PT, R14, R6, 0x3, 0x181f ;  /* 0x00781f00060e7f89 */ /* 0x000ff400000e0000 */
[----:B------:R-:W-:Y:S01]  /*dc30*/  @!P2 LEA R35, R19, UR47, 0x1 ;  /* 0x0000002f1323ac11 */ /* 0x000fe2000f8e08ff */
[----:B------:R-:W-:-:S02]  /*dc40*/  @!P2 IMAD.WIDE.U32 R8, R26, 0x2, R4 ;  /* 0x000000021a08a825 */ /* 0x000fc400078e0004 */
        /* <DEDUP_REMOVED lines=11> */
[----:B------:R-:W-:Y:S02]  /*dd00*/  ISETP.GE.AND P2, PT, R9, R0, PT ;  /* 0x000000000900720c */ /* 0x000fe40003f46270 */
[----:B0-----:R-:W-:Y:S01]  /*dd10*/  MOV R4, R14 ;  /* 0x0000000e00047202 */ /* 0x001fe20000000f00 */
        /* <DEDUP_REMOVED lines=9> */
[C---:B------:R-:W-:Y:S01]  /*ddb0*/  IADD3 R11, R3.reuse, 0x60, RZ ;  /* 0x00000060030b7810 */ /* 0x040fe20007ffe0ff */
        /* <DEDUP_REMOVED lines=22> */
.L_x_2529:
[----:B------:R-:W-:Y:S01]  /*df20*/  VIADD R3, R3, 0x70 ;  /* 0x0000007003037836 */ /* 0x000fe20000000000 */
[----:B------:R-:W-:Y:S01]  /*df30*/  BSSY B0, `(.L_x_2458) ;  /* 0x000000e000007945 */ /* 0x000fe20003800000 */
[----:B-12---:R-:W-:Y:S01]  /*df40*/  MOV R4, R14 ;  /* 0x0000000e00047202 */ /* 0x006fe20000000f00 */
[----:B------:R-:W-:Y:S02]  /*df50*/  IMAD.MOV.U32 R5, RZ, RZ, R10 ;  /* 0x000000ffff057224 */ /* 0x000fe400078e000a */
        /* <DEDUP_REMOVED lines=11> */
.L_x_2459:
[----:B------:R-:W-:Y:S05]  /*e010*/  BSYNC B0 ;  /* 0x0000000000007941 */ /* 0x000fea0003800000 */
.L_x_2458:
        /* <DEDUP_REMOVED lines=9> */
.L_x_2530:
[----:B------:R-:W-:Y:S01]  /*e0b0*/  MOV R8, 0x1 ;  /* 0x0000000100087802 */ /* 0x000fe20000000f00 */
[----:B------:R-:W-:Y:S01]  /*e0c0*/  IMAD.MOV.U32 R10, RZ, RZ, RZ ;  /* 0x000000ffff0a7224 */ /* 0x000fe200078e00ff */
[----:B------:R-:W-:Y:S06]  /*e0d0*/  @!P1 BRA `(.L_x_2461) ;  /* 0x00000010002c9947 */ /* 0x000fec0003800000 */
[----:B------:R-:W-:Y:S01]  /*e0e0*/  UIADD3 UR4, UR43, 0x1, URZ ;  /* 0x000000012b047890 */ /* 0x000fe2000fffe03f */
[----:B0-----:R-:W-:Y:S01]  /*e0f0*/  LOP3.LUT R0, RZ, UR42, RZ, 0x33, !PT ;  /* 0x0000002aff007c12 */ /* 0x001fe2000f8e33ff */
[----:B------:R-:W-:Y:S01]  /*e100*/  ULOP3.LUT UR5, URZ, UR46, URZ, 0x33, !UPT ;  /* 0x0000002e3f057292 */ /* 0x000fe2000f8e333f */
[----:B------:R-:W-:Y:S01]  /*e110*/  IADD3 R31, R33, R31, R28 ;  /* 0x0000001f211f7210 */ /* 0x000fe20007ffe01c */
[----:B------:R-:W-:Y:S01]  /*e120*/  UIMAD UR4, UR4, UR37, URZ ;  /* 0x00000025040472a4 */ /* 0x000fe2000f8e023f */
[----:B------:R-:W-:Y:S01]  /*e130*/  BSSY B0, `(.L_x_2461) ;  /* 0x0000105000007945 */ /* 0x000fe20003800000 */
[----:B------:R-:W-:Y:S01]  /*e140*/  MOV R9, 0x1 ;  /* 0x0000000100097802 */ /* 0x000fe20000000f00 */
[----:B------:R-:W-:Y:S02]  /*e150*/  IMAD.MOV.U32 R20, RZ, RZ, RZ ;  /* 0x000000ffff147224 */ /* 0x000fe400078e00ff */
[----:B------:R-:W-:Y:S01]  /*e160*/  VIADD R31, R31, 0xfffffe80 ;  /* 0xfffffe801f1f7836 */ /* 0x000fe20000000000 */
[----:B------:R-:W-:Y:S01]  /*e170*/  LOP3.LUT R3, RZ, UR4, RZ, 0x33, !PT ;  /* 0x00000004ff037c12 */ /* 0x000fe2000f8e33ff */
[----:B------:R-:W-:-:S02]  /*e180*/  ULDC UR4, c[0x0][0x2f4] ;  /* 0x0000bd0000047ab9 */ /* 0x000fc40000000800 */
[----:B------:R-:W-:Y:S02]  /*e190*/  ISETP.GE.AND P2, PT, R26, UR4, PT ;  /* 0x000000041a007c0c */ /* 0x000fe4000bf46270 */
[----:B------:R-:W-:Y:S02]  /*e1a0*/  VIMNMX3 R0, R0, UR5, R3, !PT ;  /* 0x0000000500007c0f */ /* 0x000fe4000f800103 */
[----:B------:R-:W-:Y:S02]  /*e1b0*/  IADD3 R3, -R28, UR41, RZ ;  /* 0x000000291c037c10 */ /* 0x000fe4000fffe1ff */
[----:B------:R-:W-:Y:S01]  /*e1c0*/  ISETP.GE.AND P1, PT, R25, UR4, PT ;  /* 0x0000000419007c0c */ /* 0x000fe2000bf26270 */
[C---:B------:R-:W-:Y:S01]  /*e1d0*/  IMAD R21, R0.reuse, -0x80, R31 ;  /* 0xffffff8000157824 */ /* 0x040fe200078e021f */
[C---:B------:R-:W-:Y:S01]  /*e1e0*/  IADD3 R22, -R0.reuse, -0x2, RZ ;  /* 0xfffffffe00167810 */ /* 0x040fe20007ffe1ff */
[----:B------:R-:W-:-:S05]  /*e1f0*/  IMAD R3, R0, 0x80, R3 ;  /* 0x0000008000037824 */ /* 0x000fca00078e0203 */
[----:B------:R-:W-:-:S07]  /*e200*/  IADD3 R31, R3, 0x100, RZ ;  /* 0x00000100031f7810 */ /* 0x000fce0007ffe0ff */
.L_x_2474:
        /* <DEDUP_REMOVED lines=26> */
.L_x_2462:
[----:B------:R-:W-:Y:S01]  /*e3b0*/  LEA R34, R10, UR47, 0x3 ;  /* 0x0000002f0a227c11 */ /* 0x000fe2000f8e18ff */
[----:B------:R-:W-:Y:S01]  /*e3c0*/  BSSY B1, `(.L_x_2463) ;  /* 0x0000004000017945 */ /* 0x000fe20003800000 */
[----:B------:R-:W-:-:S04]  /*e3d0*/  SHF.L.U32 R3, R8, 0x1f, RZ ;  /* 0x0000001f08037819 */ /* 0x000fc800000006ff */
[----:B------:R-:W0:Y:S02]  /*e3e0*/  SYNCS.PHASECHK.TRANS64.TRYWAIT P0, [R34+URZ+0x28840], R3 ;  /* 0x02884003220075a7 */ /* 0x000e24000800017f */
[----:B0-----:R-:W-:Y:S05]  /*e3f0*/  @!P0 BRA `(.L_x_2464) ;  /* 0x0000002c00c88947 */ /* 0x001fea0003800000 */
.L_x_2531:
[----:B------:R-:W-:Y:S05]  /*e400*/  BSYNC B1 ;  /* 0x0000000000017941 */ /* 0x000fea0003800000 */
.L_x_2463:
        /* <DEDUP_REMOVED lines=26> */
[----:B------:R-:W-:Y:S02]  /*e5b0*/  LEA.HI.X R5, R4, UR7, R5, 0x1, P0 ;  /* 0x0000000704057c11 */ /* 0x000fe400080f0c05 */
[----:B------:R-:W-:Y:S01]  /*e5c0*/  LEA R4, R10, R19, 0xe ;  /* 0x000000130a047211 */ /* 0x000fe200078e70ff */
        /* <DEDUP_REMOVED lines=15> */
[----:B0-----:R-:W-:-:S03]  /*e6c0*/  IADD3.X R13, RZ, R0, RZ, P0, !PT ;  /* 0x00000000ff0d7210 */ /* 0x001fc600007fe4ff */
        /* <DEDUP_REMOVED lines=31> */
.L_x_2549:
[----:B------:R-:W-:-:S04]  /*e8c0*/  IADD3 R6, P0, R6, R3, RZ ;  /* 0x0000000306067210 */ /* 0x000fc80007f1e0ff */
        /* <DEDUP_REMOVED lines=8> */
.L_x_2466:
        /* <DEDUP_REMOVED lines=10> */
.L_x_2467:
[----:B------:R2:W-:Y:S01]  /*e9f0*/  SYNCS.ARRIVE.TRANS64.A1T0 RZ, [R34+URZ+0x28830], RZ ;  /* 0x028830ff22ff79a7 */ /* 0x0005e2000810003f */
[----:B------:R-:W-:Y:S05]  /*ea00*/  @!P4 BRA `(.L_x_2468) ;  /* 0x000000000004c947 */ /* 0x000fea0003800000 */
[----:B------:R-:W-:Y:S01]  /*ea10*/  BPT.TRAP 0x1 ;  /* 0x000000040000795c */ /* 0x000fe20000300000 */
.L_x_2468:
[----:B------:R-:W-:Y:S01]  /*ea20*/  SHF.L.U32 R5, R9, 0x1f, RZ ;  /* 0x0000001f09057819 */ /* 0x000fe200000006ff */
[----:B------:R-:W-:Y:S01]  /*ea30*/  BSSY B1, `(.L_x_2469) ;  /* 0x0000004000017945 */ /* 0x000fe20003800000 */
[----:B------:R-:W-:-:S04]  /*ea40*/  LEA R0, R20, UR47, 0x3 ;  /* 0x0000002f14007c11 */ /* 0x000fc8000f8e18ff */
[----:B------:R-:W3:Y:S02]  /*ea50*/  SYNCS.PHASECHK.TRANS64.TRYWAIT P0, [R0+URZ+0x28860], R5 ;  /* 0x02886005000075a7 */ /* 0x000ee4000800017f */
[----:B---3--:R-:W-:Y:S05]  /*ea60*/  @!P0 BRA `(.L_x_2470) ;  /* 0x00000030009c8947 */ /* 0x008fea0003800000 */
.L_x_2550:
[----:B------:R-:W-:Y:S05]  /*ea70*/  BSYNC B1 ;  /* 0x0000000000017941 */ /* 0x000fea0003800000 */
.L_x_2469:
        /* <DEDUP_REMOVED lines=15> */
[----:B------:R-:W1:Y:S01]  /*eb70*/  SHFL.IDX PT, R14, R16, 0x2, 0x181f ;  /* 0x00581f00100e7f89 */ /* 0x000e6200000e0000 */
[----:B------:R-:W-:Y:S02]  /*eb80*/  IADD3.X R13, RZ, R6, RZ, P0, !PT ;  /* 0x00000006ff0d7210 */ /* 0x000fe400007fe4ff */
        /* <DEDUP_REMOVED lines=22> */
[----:B------:R-:W3:Y:S01]  /*ecf0*/  SHFL.IDX PT, R14, R16, 0x5, 0x181f ;  /* 0x00b81f00100e7f89 */ /* 0x000ee200000e0000 */
[----:B0-----:R-:W-:Y:S02]  /*ed00*/  IADD3.X R5, RZ, R6, RZ, P0, !PT ;  /* 0x00000006ff057210 */ /* 0x001fe400007fe4ff */
        /* <DEDUP_REMOVED lines=17> */
[----:B------:R3:W0:-:S12]  /*ee20*/  SHFL.IDX PT, R6, R2, 0x7, 0x181f ;  /* 0x00f81f0002067f89 */ /* 0x00061800000e0000 */
[----:B------:R3:W-:Y:S01]  /*ee30*/  LDGSTS.E.BYPASS.LTC128B.128 [R7+0x3400], desc[UR44][R4.64], !P0 ;  /* 0x0340000004077fae */ /* 0x0007e2000c101d6c */
[----:B------:R-:W-:-:S13]  /*ee40*/  ISETP.LT.OR P0, PT, R31, 0x61, P1 ;  /* 0x000000611f00780c */ /* 0x000fda0000f01670 */
[----:B01----:R3:W-:Y:S02]  /*ee50*/  LDGSTS.E.BYPASS.LTC128B.128 [R7+0x7400], desc[UR44][R4.64+0x80], !P0 ;  /* 0x0740008004077fae */ /* 0x0037e4000c101d6c */
.L_x_2568:
[----:B---3--:R-:W-:Y:S01]  /*ee60*/  IADD3 R2, P0, R14, R3, RZ ;  /* 0x000000030e027210 */ /* 0x008fe20007f1e0ff */
[----:B------:R-:W-:Y:S02]  /*ee70*/  ULDC.64 UR4, c[0x0][0x328] ;  /* 0x0000ca0000047ab9 */ /* 0x000fe40000000a00 */
[----:B------:R-:W-:Y:S01]  /*ee80*/  IMAD R36, R36, UR4, RZ ;  /* 0x0000000424247c24 */ /* 0x000fe2000f8e02ff */
[----:B------:R-:W-:Y:S01]  /*ee90*/  IADD3.X R3, RZ, R6, RZ, P0, !PT ;  /* 0x00000006ff037210 */ /* 0x000fe200007fe4ff */
[----:B0-----:R-:W-:Y:S01]  /*eea0*/  IMAD.WIDE.U32 R4, R35, UR4, RZ ;  /* 0x0000000423047c25 */ /* 0x001fe2000f8e00ff */
[----:B------:R-:W-:-:S03]  /*eeb0*/  ISETP.LT.OR P0, PT, R31, 0x71, P2 ;  /* 0x000000711f00780c */ /* 0x000fc60001701670 */
[----:B------:R-:W-:Y:S01]  /*eec0*/  IMAD R9, R35, UR5, R36 ;  /* 0x0000000523097c24 */ /* 0x000fe2000f8e0224 */
[----:B------:R-:W-:Y:S02]  /*eed0*/  ULDC.64 UR4, c[0x0][0x338] ;  /* 0x0000ce0000047ab9 */ /* 0x000fe40000000a00 */
[----:B------:R-:W-:Y:S02]  /*eee0*/  IMAD R33, R33, UR4, RZ ;  /* 0x0000000421217c24 */ /* 0x000fe4000f8e02ff */
[----:B------:R-:W-:Y:S02]  /*eef0*/  IMAD.IADD R5, R5, 0x1, R9 ;  /* 0x0000000105057824 */ /* 0x000fe400078e0209 */
[C---:B------:R-:W-:Y:S02]  /*ef00*/  IMAD R33, R32.reuse, UR5, R33 ;  /* 0x0000000520217c24 */ /* 0x040fe4000f8e0221 */
[----:B------:R-:W-:Y:S01]  /*ef10*/  IMAD.WIDE.U32 R4, R32, UR4, R4 ;  /* 0x0000000420047c25 */ /* 0x000fe2000f8e0004 */
[----:B------:R-:W-:Y:S01]  /*ef20*/  @!PT LDS RZ, [RZ] ;  /* 0x00000000fffff984 */ /* 0x000fe20000000800 */
[----:B------:R-:W-:Y:S01]  /*ef30*/  @!PT LDS RZ, [RZ] ;  /* 0x00000000fffff984 */ /* 0x000fe20000000800 */
[----:B------:R-:W-:Y:S01]  /*ef40*/  @!PT LDS RZ, [RZ] ;  /* 0x00000000fffff984 */ /* 0x000fe20000000800 */
[----:B------:R0:W-:Y:S01]  /*ef50*/  LDGSTS.E.BYPASS.LTC128B.128 [R7+0x3c00], desc[UR44][R2.64], !P0 ;  /* 0x03c0000002077fae */ /* 0x0001e2000c101d6c */
[----:B------:R-:W-:-:S02]  /*ef60*/  ISETP.LT.OR P0, PT, R31, 0x71, P1 ;  /* 0x000000711f00780c */ /* 0x000fc40000f01670 */
[----:B------:R-:W-:-:S11]  /*ef70*/  IMAD.IADD R33, R5, 0x1, R33 ;  /* 0x0000000105217824 */ /* 0x000fd600078e0221 */
[----:B------:R0:W-:Y:S01]  /*ef80*/  LDGSTS.E.BYPASS.LTC128B.128 [R7+0x7c00], desc[UR44][R2.64+0x80], !P0 ;  /* 0x07c0008002077fae */ /* 0x0001e2000c101d6c */
[----:B------:R-:W-:Y:S01]  /*ef90*/  PLOP3.LUT P0, PT, PT, PT, PT, 0x80, 0x0 ;  /* 0x000000000000781c */ /* 0x000fe20003f0f070 */
[----:B------:R-:W-:-:S12]  /*efa0*/  NOP ;  /* 0x0000000000007918 */ /* 0x000fd80000000000 */
.L_x_2472:
        /* <DEDUP_REMOVED lines=10> */
.L_x_2473:
[----:B------:R-:W-:Y:S01]  /*f050*/  R2UR UR4, R24 ;  /* 0x00000000180472ca */ /* 0x000fe200000e0000 */
[----:B------:R-:W-:Y:S01]  /*f060*/  ULDC.64 UR6, c[0x0][0x330] ;  /* 0x0000cc0000067ab9 */ /* 0x000fe20000000a00 */
[----:B------:R-:W-:Y:S01]  /*f070*/  IMAD.MOV.U32 R5, RZ, RZ, R33 ;  /* 0x000000ffff057224 */ /* 0x000fe200078e0021 */
[----:B0-----:R-:W-:Y:S01]  /*f080*/  MOV R3, UR6 ;  /* 0x0000000600037c02 */ /* 0x001fe20008000f00 */
[----:B------:R0:W-:Y:S01]  /*f090*/  SYNCS.ARRIVE.TRANS64.A1T0 RZ, [R0+URZ+0x28850], RZ ;  /* 0x028850ff00ff79a7 */ /* 0x0001e2000810003f */
[----:B------:R-:W-:Y:S01]  /*f0a0*/  IADD3 R22, R22, -0x1, RZ ;  /* 0xffffffff16167810 */ /* 0x000fe20007ffe0ff */
[----:B------:R-:W-:Y:S01]  /*f0b0*/  VIADD R31, R31, 0x80 ;  /* 0x000000801f1f7836 */ /* 0x000fe20000000000 */
[----:B------:R-:W-:Y:S01]  /*f0c0*/  MOV R20, R10 ;  /* 0x0000000a00147202 */ /* 0x000fe20000000f00 */
[----:B------:R-:W-:-:S04]  /*f0d0*/  IMAD.WIDE.U32 R4, R3, UR40, R4 ;  /* 0x0000002803047c25 */ /* 0x000fc8000f8e0004 */
[----:B------:R-:W-:Y:S01]  /*f0e0*/  VIADD R21, R21, 0xffffff80 ;  /* 0xffffff8015157836 */ /* 0x000fe20000000000 */
[----:B------:R-:W-:Y:S01]  /*f0f0*/  UIMAD UR4, UR4, UR6, URZ ;  /* 0x00000006040472a4 */ /* 0x000fe2000f8e023f */
[----:B------:R-:W-:-:S03]  /*f100*/  IMAD.MOV.U32 R9, RZ, RZ, R8 ;  /* 0x000000ffff097224 */ /* 0x000fc600078e0008 */
[----:B------:R-:W-:-:S03]  /*f110*/  UIMAD UR4, UR40, UR7, UR4 ;  /* 0x00000007280472a4 */ /* 0x000fc6000f8e0204 */
[----:B------:R-:W-:Y:S02]  /*f120*/  ULDC.64 UR6, c[0x0][0x318] ;  /* 0x0000c60000067ab9 */ /* 0x000fe40000000a00 */
[----:B------:R-:W-:Y:S01]  /*f130*/  LEA R16, P0, R4, UR6, 0x1 ;  /* 0x0000000604107c11 */ /* 0x000fe2000f8008ff */
[----:B------:R-:W-:-:S05]  /*f140*/  VIADD R3, R5, UR4 ;  /* 0x0000000405037c36 */ /* 0x000fca0008000000 */
[----:B------:R-:W-:Y:S02]  /*f150*/  LEA.HI.X R2, R4, UR7, R3, 0x1, P0 ;  /* 0x0000000704027c11 */ /* 0x000fe400080f0c03 */
[----:B------:R-:W-:-:S13]  /*f160*/  ISETP.GT.AND P0, PT, R22, UR51, PT ;  /* 0x0000003316007c0c */ /* 0x000fda000bf04270 */
[----:B0-----:R-:W-:Y:S05]  /*f170*/  @P0 BRA `(.L_x_2474) ;  /* 0xfffffff000240947 */ /* 0x001fea000383ffff */
[----:B------:R-:W-:Y:S05]  /*f180*/  BSYNC B0 ;  /* 0x0000000000007941 */ /* 0x000fea0003800000 */
.L_x_2461:
[----:B------:R-:W-:-:S13]  /*f190*/  ISETP.NE.AND P0, PT, R18, 0x3, PT ;  /* 0x000000031200780c */ /* 0x000fda0003f05270 */
[----:B------:R-:W-:Y:S05]  /*f1a0*/  @!P0 BRA `(.L_x_2475) ;  /* 0x0000000000048947 */ /* 0x000fea0003800000 */
[----:B------:R-:W-:Y:S01]  /*f1b0*/  BPT.TRAP 0x1 ;  /* 0x000000040000795c */ /* 0x000fe20000300000 */
.L_x_2475:
[----:B0-----:R-:W-:Y:S01]  /*f1c0*/  LEA R0, R10, UR47, 0x3 ;  /* 0x0000002f0a007c11 */ /* 0x001fe2000f8e18ff */
[----:B------:R-:W-:Y:S01]  /*f1d0*/  IMAD.MOV.U32 R3, RZ, RZ, -0x80 ;  /* 0xffffff80ff037424 */ /* 0x000fe200078e00ff */
[----:B------:R-:W-:Y:S01]  /*f1e0*/  SHF.L.U32 R5, R8, 0x1f, RZ ;  /* 0x0000001f08057819 */ /* 0x000fe200000006ff */
[----:B------:R-:W-:Y:S01]  /*f1f0*/  BSSY B0, `(.L_x_2476) ;  /* 0x0000006000007945 */ /* 0x000fe20003800000 */
[----:B------:R-:W-:Y:S01]  /*f200*/  LEA R6, R10, R19, 0xe ;  /* 0x000000130a067211 */ /* 0x000fe200078e70ff */
[----:B------:R-:W-:Y:S01]  /*f210*/  IMAD R3, R22, R3, UR41 ;  /* 0x0000002916037e24 */ /* 0x000fe2000f8e0203 */
[----:B------:R-:W0:Y:S03]  /*f220*/  SYNCS.PHASECHK.TRANS64.TRYWAIT P0, [R0+URZ+0x28860], R5 ;  /* 0x02886005000075a7 */ /* 0x000e26000800017f */
[----:B------:R-:W-:Y:S01]  /*f230*/  IMAD.IADD R28, R3, 0x1, -R28 ;  /* 0x00000001031c7824 */ /* 0x000fe200078e0a1c */
[----:B0-----:R-:W-:Y:S06]  /*f240*/  @!P0 BRA `(.L_x_2477) ;  /* 0x00000034006c8947 */ /* 0x001fec0003800000 */
.L_x_2569:
[----:B------:R-:W-:Y:S05]  /*f250*/  BSYNC B0 ;  /* 0x0000000000007941 */ /* 0x000fea0003800000 */
.L_x_2476:
        /* <DEDUP_REMOVED lines=16> */
[----:B0-----:R-:W-:-:S03]  /*f360*/  MOV R7, R5 ;  /* 0x0000000500077202 */ /* 0x001fc60000000f00 */
        /* <DEDUP_REMOVED lines=17> */
[----:B-1----:R-:W-:Y:S01]  /*f480*/  IMAD.MOV.U32 R13, RZ, RZ, R9 ;  /* 0x000000ffff0d7224 */ /* 0x002fe200078e0009 */
[----:B------:R-:W-:Y:S02]  /*f490*/  MOV R9, RZ ;  /* 0x000000ff00097202 */ /* 0x000fe40000000f00 */
        /* <DEDUP_REMOVED lines=9> */
[C---:B------:R-:W-:Y:S02]  /*f530*/  ISETP.LT.OR P4, PT, R28.reuse, 0x41, P1 ;  /* 0x000000411c00780c */ /* 0x040fe40000f81670 */
[----:B-----5:R-:W-:Y:S01]  /*f540*/  MOV R7, R19 ;  /* 0x0000001300077202 */ /* 0x020fe20000000f00 */
        /* <DEDUP_REMOVED lines=21> */
.L_x_2587:
        /* <DEDUP_REMOVED lines=12> */
.L_x_2479:
        /* <DEDUP_REMOVED lines=10> */
.L_x_2480:
[----:B------:R1:W-:Y:S02]  /*f800*/  SYNCS.ARRIVE.TRANS64.A1T0 RZ, [R0+URZ+0x28850], RZ ;  /* 0x028850ff00ff79a7 */ /* 0x0003e4000810003f */
[----:B-1----:R-:W-:-:S04]  /*f810*/  IADD3 R0, R10, 0x1, RZ ;  /* 0x000000010a007810 */ /* 0x002fc80007ffe0ff */
[----:B------:R-:W-:-:S04]  /*f820*/  ISETP.NE.AND P0, PT, R0, 0x2, PT ;  /* 0x000000020000780c */ /* 0x000fc80003f05270 */
[----:B0-----:R-:W-:Y:S02]  /*f830*/  SEL R3, RZ, 0x1, P0 ;  /* 0x00000001ff037807 */ /* 0x001fe40000000000 */
[----:B------:R-:W-:Y:S02]  /*f840*/  SEL R0, R0, RZ, P0 ;  /* 0x000000ff00007207 */ /* 0x000fe40000000000 */
[----:B------:R-:W-:-:S07]  /*f850*/  LOP3.LUT R8, R8, R3, RZ, 0x3c, !PT ;  /* 0x0000000308087212 */ /* 0x000fce00078e3cff */
.L_x_2446:
[----:B------:R-:W0:Y:S01]  /*f860*/  S2R R3, SR_CgaCtaId ;  /* 0x0000000000037919 */ /* 0x000e220000008800 */
[----:B------:R-:W-:Y:S02]  /*f870*/  MOV R2, 0x400 ;  /* 0x0000040000027802 */ /* 0x000fe40000000f00 */
[----:B------:R-:W-:Y:S02]  /*f880*/  SHF.L.U32 R9, R9, 0x1f, RZ ;  /* 0x0000001f09097819 */ /* 0x000fe400000006ff */
[----:B0-----:R-:W-:-:S04]  /*f890*/  LEA R7, R3, R2, 0x18 ;  /* 0x0000000203077211 */ /* 0x001fc800078ec0ff */
[----:B------:R-:W0:Y:S02]  /*f8a0*/  SYNCS.PHASECHK.TRANS64.TRYWAIT P0, [R7+URZ+0x28820], R9 ;  /* 0x02882009070075a7 */ /* 0x000e24000800017f */
[----:B0-----:R-:W-:Y:S05]  /*f8b0*/  @!P0 BRA `(.L_x_2481) ;  /* 0x00000038007c8947 */ /* 0x001fea0003800000 */
.L_x_2588:
[----:B------:R-:W-:-:S03]  /*f8c0*/  UMOV UR4, 0xffffffff ;  /* 0xffffffff00047882 */ /* 0x000fc60000000000 */
[----:B------:R-:W-:Y:S05]  /*f8d0*/  BRA.DIV UR4, `(.L_x_2482) ;  /* 0x0000003a04887947 */ /* 0x000fea000b800000 */
[----:B------:R1:W3:Y:S02]  /*f8e0*/  SHFL.IDX PT, R14, R17, RZ, 0x1f ;  /* 0x00001fff110e7589 */ /* 0x0002e400000e0000 */
.L_x_2591:
[----:B---3--:R-:W-:-:S13]  /*f8f0*/  ISETP.NE.AND P0, PT, R14, RZ, PT ;  /* 0x000000ff0e00720c */ /* 0x008fda0003f05270 */
[----:B------:R-:W-:Y:S05]  /*f900*/  @P0 BRA `(.L_x_2402) ;  /* 0x0000000000880947 */ /* 0x000fea0003800000 */
[----:B------:R-:W-:-:S03]  /*f910*/  UMOV UR4, 0xffffffff ;  /* 0xffffffff00047882 */ /* 0x000fc60000000000 */
[----:B------:R-:W-:Y:S05]  /*f920*/  BRA.DIV UR4, `(.L_x_2483) ;  /* 0x0000003a049c7947 */ /* 0x000fea000b800000 */
[----:B------:R-:W-:-:S13]  /*f930*/  ELECT P6, URZ, PT ;  /* 0x00000000003f782f */ /* 0x000fda00038c0000 */
.L_x_2594:
[----:B------:R-:W-:Y:S05]  /*f940*/  @!P6 BRA `(.L_x_2402) ;  /* 0x000000000078e947 */ /* 0x000fea0003800000 */
[----:B------:R-:W-:-:S06]  /*f950*/  ULOP3.LUT UR4, UR36, 0x2, URZ, 0xfc, !UPT ;  /* 0x0000000224047892 */ /* 0x000fcc000f8efc3f */
[----:B------:R-:W-:-:S05]  /*f960*/  IMAD.U32 R2, RZ, RZ, UR4 ;  /* 0x00000004ff027e24 */ /* 0x000fca000f8e00ff */
[----:B------:R-:W-:-:S13]  /*f970*/  ISETP.NE.AND P0, PT, R2, 0x3, PT ;  /* 0x000000030200780c */ /* 0x000fda0003f05270 */
[----:B------:R-:W-:Y:S05]  /*f980*/  @!P0 BRA `(.L_x_2484) ;  /* 0x0000000000048947 */ /* 0x000fea0003800000 */
[----:B------:R-:W-:Y:S01]  /*f990*/  BPT.TRAP 0x1 ;  /* 0x000000040000795c */ /* 0x000fe20000300000 */
.L_x_2484:
[----:B------:R-:W-:Y:S01]  /*f9a0*/  IMAD R5, R0, 0x8, R7 ;  /* 0x0000000800057824 */ /* 0x000fe200078e0207 */
[----:B------:R-:W-:Y:S02]  /*f9b0*/  SHF.L.U32 R2, R8, 0x1f, RZ ;  /* 0x0000001f08027819 */ /* 0x000fe400000006ff */
[----:B------:R-:W-:Y:S02]  /*f9c0*/  IADD3 R0, R0, 0x1, RZ ;  /* 0x0000000100007810 */ /* 0x000fe40007ffe0ff */
[----:B------:R-:W3:Y:S02]  /*f9d0*/  SYNCS.PHASECHK.TRANS64.TRYWAIT P1, [R5+URZ+0x28840], R2 ;  /* 0x02884002050075a7 */ /* 0x000ee4000802017f */
[----:B------:R-:W-:-:S04]  /*f9e0*/  ISETP.NE.AND P2, PT, R0, 0x2, PT ;  /* 0x000000020000780c */ /* 0x000fc80003f45270 */
[----:B------:R-:W-:Y:S01]  /*f9f0*/  SEL R3, RZ, 0x1, P2 ;  /* 0x00000001ff037807 */ /* 0x000fe20001000000 */
[----:B---3--:R-:W-:Y:S08]  /*fa00*/  @!P1 BRA `(.L_x_2485) ;  /* 0x0000003800849947 */ /* 0x008ff00003800000 */
.L_x_2595:
[----:B------:R-:W-:Y:S02]  /*fa10*/  SEL R0, R0, RZ, P2 ;  /* 0x000000ff00007207 */ /* 0x000fe40001000000 */
[----:B------:R-:W-:Y:S01]  /*fa20*/  LOP3.LUT R3, R8, R3, RZ, 0x3c, !PT ;  /* 0x0000000308037212 */ /* 0x000fe200078e3cff */
[----:B------:R-:W-:Y:S06]  /*fa30*/  @!P0 BRA `(.L_x_2486) ;  /* 0x0000000000048947 */ /* 0x000fec0003800000 */
[----:B------:R-:W-:Y:S01]  /*fa40*/  BPT.TRAP 0x1 ;  /* 0x000000040000795c */ /* 0x000fe20000300000 */
.L_x_2486:
[----:B0-----:R-:W-:Y:S01]  /*fa50*/  IMAD R7, R0, 0x8, R7 ;  /* 0x0000000800077824 */ /* 0x001fe200078e0207 */
[----:B------:R-:W-:-:S04]  /*fa60*/  SHF.L.U32 R0, R3, 0x1f, RZ ;  /* 0x0000001f03007819 */ /* 0x000fc800000006ff */
[----:B------:R-:W0:Y:S02]  /*fa70*/  SYNCS.PHASECHK.TRANS64.TRYWAIT P1, [R7+URZ+0x28840], R0 ;  /* 0x02884000070075a7 */ /* 0x000e24000802017f */
[----:B0-----:R-:W-:Y:S05]  /*fa80*/  @!P1 BRA `(.L_x_2487) ;  /* 0x0000003800789947 */ /* 0x001fea0003800000 */
.L_x_2596:
[----:B------:R-:W-:Y:S05]  /*fa90*/  @!P0 BRA `(.L_x_2488) ;  /* 0x0000000000048947 */ /* 0x000fea0003800000 */
[----:B------:R-:W-:Y:S01]  /*faa0*/  BPT.TRAP 0x1 ;  /* 0x000000040000795c */ /* 0x000fe20000300000 */
.L_x_2488:
[----:B------:R-:W4:Y:S02]  /*fab0*/  SYNCS.PHASECHK.TRANS64.TRYWAIT P1, [R5+URZ+0x28860], R2 ;  /* 0x02886002050075a7 */ /* 0x000f24000802017f */
[----:B----4-:R-:W-:Y:S05]  /*fac0*/  @!P1 BRA `(.L_x_2489) ;  /* 0x00000038007c9947 */ /* 0x010fea0003800000 */
.L_x_2597:
[----:B------:R-:W-:Y:S05]  /*fad0*/  @!P0 BRA `(.L_x_2490) ;  /* 0x0000000000048947 */ /* 0x000fea0003800000 */
[----:B------:R-:W-:Y:S01]  /*fae0*/  BPT.TRAP 0x1 ;  /* 0x000000040000795c */ /* 0x000fe20000300000 */
.L_x_2490:
[----:B------:R0:W0:Y:S02]  /*faf0*/  SYNCS.PHASECHK.TRANS64.TRYWAIT P0, [R7+URZ+0x28860], R0 ;  /* 0x02886000070075a7 */ /* 0x000024000800017f */
[----:B0-----:R-:W-:Y:S05]  /*fb00*/  @!P0 NANOSLEEP.SYNCS 0x989680 ;  /* 0x009896800000895d */ /* 0x001fea0003900000 */
[----:B------:R-:W0:Y:S02]  /*fb10*/  @!P0 SYNCS.PHASECHK.TRANS64 P0, [R7+URZ+0x28860], R0 ;  /* 0x02886000070085a7 */ /* 0x000e24000800007f */
[----:B0-----:R-:W-:Y:S05]  /*fb20*/  @!P0 BRA `(.L_x_2490) ;  /* 0xfffffffc00f08947 */ /* 0x001fea000383ffff */
.L_x_2402:
[----:B------:R-:W-:Y:S05]  /*fb30*/  BSYNC B6 ;  /* 0x0000000000067941 */ /* 0x000fea0003800000 */
.L_x_2399:
[----:B------:R-:W-:Y:S05]  /*fb40*/  EXIT ;  /* 0x000000000000794d */ /* 0x000fea0003800000 */
.L_x_2406:
[----:B0-----:R-:W-:-:S04]  /*fb50*/  IMAD.U32 R3, RZ, RZ, UR41 ;  /* 0x00000029ff037e24 */ /* 0x001fc8000f8e00ff */
[----:B------:R0:W1:Y:S03]  /*fb60*/  SYNCS.PHASECHK.TRANS64.TRYWAIT P0, [R3+URZ+0x28800], R0 ;  /* 0x02880000030075a7 */ /* 0x000066000800017f */
[----:B-1----:R-:W-:Y:S05]  /*fb70*/  @!P0 NANOSLEEP.SYNCS 0x989680 ;  /* 0x009896800000895d */ /* 0x002fea0003900000 */
[----:B------:R-:W1:Y:S02]  /*fb80*/  @!P0 SYNCS.PHASECHK.TRANS64 P0, [R3+URZ+0x28800], R0 ;  /* 0x02880000030085a7 */ /* 0x000e64000800007f */
[----:B-1----:R-:W-:Y:S05]  /*fb90*/  @!P0 BRA `(.L_x_2406) ;  /* 0xfffffffc00ec8947 */ /* 0x002fea000383ffff */
[----:B------:R-:W-:Y:S05]  /*fba0*/  BRA `(.L_x_2491) ;  /* 0xffffff1400f07947 */ /* 0x000fea000383ffff */
.L_x_2410:
[----:B-1----:R-:W-:-:S04]  /*fbb0*/  MOV R3, UR41 ;  /* 0x0000002900037c02 */ /* 0x002fc80008000f00 */
[----:B------:R1:W2:Y:S03]  /*fbc0*/  SYNCS.PHASECHK.TRANS64.TRYWAIT P1, [R3+URZ+0x28830], R0 ;  /* 0x02883000030075a7 */ /* 0x0002a6000802017f */
[----:B--2---:R-:W-:Y:S05]  /*fbd0*/  @!P1 NANOSLEEP.SYNCS 0x989680 ;  /* 0x009896800000995d */ /* 0x004fea0003900000 */
[----:B------:R-:W2:Y:S02]  /*fbe0*/  @!P1 SYNCS.PHASECHK.TRANS64 P1, [R3+URZ+0x28830], R0 ;  /* 0x02883000030095a7 */ /* 0x000ea4000802007f */
[----:B--2---:R-:W-:Y:S05]  /*fbf0*/  @!P1 BRA `(.L_x_2410) ;  /* 0xfffffffc00ec9947 */ /* 0x004fea000383ffff */
[----:B------:R-:W-:Y:S05]  /*fc00*/  BRA `(.L_x_2409) ;  /* 0xffffff18000c7947 */ /* 0x000fea000383ffff */
.L_x_2416:
[----:B-1----:R-:W-:-:S04]  /*fc10*/  IMAD.U32 R11, RZ, RZ, UR4 ;  /* 0x00000004ff0b7e24 */ /* 0x002fc8000f8e00ff */
[----:B------:R1:W2:Y:S03]  /*fc20*/  SYNCS.PHASECHK.TRANS64.TRYWAIT P1, [R11+URZ+0x28830], R10 ;  /* 0x0288300a0b0075a7 */ /* 0x0002a6000802017f */
[----:B--2---:R-:W-:Y:S05]  /*fc30*/  @!P1 NANOSLEEP.SYNCS 0x989680 ;  /* 0x009896800000995d */ /* 0x004fea0003900000 */
[----:B------:R-:W2:Y:S02]  /*fc40*/  @!P1 SYNCS.PHASECHK.TRANS64 P1, [R11+URZ+0x28830], R10 ;  /* 0x0288300a0b0095a7 */ /* 0x000ea4000802007f */
[----:B--2---:R-:W-:Y:S05]  /*fc50*/  @!P1 BRA `(.L_x_2416) ;  /* 0xfffffffc00ec9947 */ /* 0x004fea000383ffff */
[----:B------:R-:W-:Y:S05]  /*fc60*/  BRA `(.L_x_2413) ;  /* 0xffffff4400b87947 */ /* 0x000fea000383ffff */
.L_x_2420:
[----:B-1----:R-:W-:-:S04]  /*fc70*/  IMAD.U32 R11, RZ, RZ, UR4 ;  /* 0x00000004ff0b7e24 */ /* 0x002fc8000f8e00ff */
[----:B------:R1:W2:Y:S03]  /*fc80*/  SYNCS.PHASECHK.TRANS64.TRYWAIT P1, [R11+URZ+0x28850], R10 ;  /* 0x0288500a0b0075a7 */ /* 0x0002a6000802017f */
[----:B--2---:R-:W-:Y:S05]  /*fc90*/  @!P1 NANOSLEEP.SYNCS 0x989680 ;  /* 0x009896800000995d */ /* 0x004fea0003900000 */
[----:B------:R-:W2:Y:S02]  /*fca0*/  @!P1 SYNCS.PHASECHK.TRANS64 P1, [R11+URZ+0x28850], R10 ;  /* 0x0288500a0b0095a7 */ /* 0x000ea4000802007f */
[----:B--2---:R-:W-:Y:S05]  /*fcb0*/  @!P1 BRA `(.L_x_2420) ;  /* 0xfffffffc00ec9947 */ /* 0x004fea000383ffff */
[----:B------:R-:W-:Y:S05]  /*fcc0*/  BRA `(.L_x_2417) ;  /* 0xffffff48008c7947 */ /* 0x000fea000383ffff */
.L_x_2428:
[----:B-1----:R-:W-:-:S04]  /*fcd0*/  MOV R10, UR4 ;  /* 0x00000004000a7c02 */ /* 0x002fc80008000f00 */
[----:B------:R1:W2:Y:S03]  /*fce0*/  SYNCS.PHASECHK.TRANS64.TRYWAIT P1, [R10+URZ+0x28830], R9 ;  /* 0x028830090a0075a7 */ /* 0x0002a6000802017f */
[----:B--2---:R-:W-:Y:S05]  /*fcf0*/  @!P1 NANOSLEEP.SYNCS 0x989680 ;  /* 0x009896800000995d */ /* 0x004fea0003900000 */
[----:B------:R-:W2:Y:S02]  /*fd00*/  @!P1 SYNCS.PHASECHK.TRANS64 P1, [R10+URZ+0x28830], R9 ;  /* 0x028830090a0095a7 */ /* 0x000ea4000802007f */
[----:B--2---:R-:W-:Y:S05]  /*fd10*/  @!P1 BRA `(.L_x_2428) ;  /* 0xfffffffc00ec9947 */ /* 0x004fea000383ffff */
[----:B------:R-:W-:Y:S05]  /*fd20*/  BRA `(.L_x_2425) ;  /* 0xffffff78001c7947 */ /* 0x000fea000383ffff */
.L_x_2432:
[----:B-1----:R-:W-:-:S04]  /*fd30*/  IMAD.U32 R10, RZ, RZ, UR4 ;  /* 0x00000004ff0a7e24 */ /* 0x002fc8000f8e00ff */
[----:B------:R1:W2:Y:S03]  /*fd40*/  SYNCS.PHASECHK.TRANS64.TRYWAIT P1, [R10+URZ+0x28850], R9 ;  /* 0x028850090a0075a7 */ /* 0x0002a6000802017f */
[----:B--2---:R-:W-:Y:S05]  /*fd50*/  @!P1 NANOSLEEP.SYNCS 0x989680 ;  /* 0x009896800000995d */ /* 0x004fea0003900000 */
[----:B------:R-:W2:Y:S02]  /*fd60*/  @!P1 SYNCS.PHASECHK.TRANS64 P1, [R10+URZ+0x28850], R9 ;  /* 0x028850090a0095a7 */ /* 0x000ea4000802007f */
[----:B--2---:R-:W-:Y:S05]  /*fd70*/  @!P1 BRA `(.L_x_2432) ;  /* 0xfffffffc00ec9947 */ /* 0x004fea000383ffff */
[----:B------:R-:W-:Y:S05]  /*fd80*/  BRA `(.L_x_2429) ;  /* 0xffffff7800e07947 */ /* 0x000fea000383ffff */
.L_x_2439:
[----:B-1----:R-:W-:-:S04]  /*fd90*/  IMAD.U32 R5, RZ, RZ, UR5 ;  /* 0x00000005ff057e24 */ /* 0x002fc8000f8e00ff */
[----:B------:R1:W2:Y:S03]  /*fda0*/  SYNCS.PHASECHK.TRANS64.TRYWAIT P1, [R5+URZ+0x28850], R2 ;  /* 0x02885002050075a7 */ /* 0x0002a6000802017f */
[----:B--2---:R-:W-:Y:S05]  /*fdb0*/  @!P1 NANOSLEEP.SYNCS 0x989680 ;  /* 0x009896800000995d */ /* 0x004fea0003900000 */
[----:B------:R-:W2:Y:S02]  /*fdc0*/  @!P1 SYNCS.PHASECHK.TRANS64 P1, [R5+URZ+0x28850], R2 ;  /* 0x02885002050095a7 */ /* 0x000ea4000802007f */
[----:B--2---:R-:W-:Y:S05]  /*fdd0*/  @!P1 BRA `(.L_x_2439) ;  /* 0xfffffffc00ec9947 */ /* 0x004fea000383ffff */
[----:B------:R-:W-:Y:S05]  /*fde0*/  BRA `(.L_x_2438) ;  /* 0xffffff9c00cc7947 */ /* 0x000fea000383ffff */
.L_x_2451:
[----:B------:R-:W-:Y:S01]  /*fdf0*/  MOV R13, R17 ;  /* 0x00000011000d7202 */ /* 0x000fe20000000f00 */
[----:B------:R-:W-:Y:S01]  /*fe00*/  IMAD.MOV.U32 R12, RZ, RZ, RZ ;  /* 0x000000ffff0c7224 */ /* 0x000fe200078e00ff */
[----:B------:R-:W-:Y:S01]  /*fe10*/  MOV R15, 0xffffffff ;  /* 0xffffffff000f7802 */ /* 0x000fe20000000f00 */
[----:B------:R-:W-:-:S07]  /*fe20*/  IMAD.MOV.U32 R11, RZ, RZ, 0x1f ;  /* 0x0000001fff0b7424 */ /* 0x000fce00078e00ff */
[----:B-----5:R-:W-:Y:S05]  /*fe30*/  WARPSYNC.COLLECTIVE R15, `(.L_x_2492) ;  /* 0x000000000f087348 */ /* 0x020fea0003c00000 */
[----:B------:R0:W1:Y:S02]  /*fe40*/  SHFL.IDX P6, R14, R13, R12, R11 ;  /* 0x0000000c0d0e7389 */ /* 0x00006400000c000b */
[----:B01---5:R-:W-:Y:S01]  /*fe50*/  ENDCOLLECTIVE ;  /* 0x000000000000791b */ /* 0x023fe20003800000 */
.L_x_2492:
[----:B------:R-:W-:Y:S05]  /*fe60*/  BRA `(.L_x_2493) ;  /* 0xffffffcc00a87947 */ /* 0x000fea000383ffff */
.L_x_2453:
[----:B0-----:R-:W-:-:S04]  /*fe70*/  IMAD.U32 R10, RZ, RZ, UR47 ;  /* 0x0000002fff0a7e24 */ /* 0x001fc8000f8e00ff */
[----:B------:R0:W1:Y:S03]  /*fe80*/  SYNCS.PHASECHK.TRANS64.TRYWAIT P0, [R10+URZ+0x28840], R9 ;  /* 0x028840090a0075a7 */ /* 0x000066000800017f */
[----:B-1----:R-:W-:Y:S05]  /*fe90*/  @!P0 NANOSLEEP.SYNCS 0x989680 ;  /* 0x009896800000895d */ /* 0x002fea0003900000 */
[----:B------:R-:W1:Y:S02]  /*fea0*/  @!P0 SYNCS.PHASECHK.TRANS64 P0, [R10+URZ+0x28840], R9 ;  /* 0x028840090a0085a7 */ /* 0x000e64000800007f */
[----:B-1----:R-:W-:Y:S05]  /*feb0*/  @!P0 BRA `(.L_x_2453) ;  /* 0xfffffffc00ec8947 */ /* 0x002fea000383ffff */
[----:B------:R-:W-:Y:S05]  /*fec0*/  BRA `(.L_x_2494) ;  /* 0xffffffd000247947 */ /* 0x000fea000383ffff */
.L_x_2454:
        /* <DEDUP_REMOVED lines=8> */
.L_x_2496:
[----:B------:R-:W-:Y:S05]  /*ff50*/  BSYNC B0 ;  /* 0x0000000000007941 */ /* 0x000fea0003800000 */
.L_x_2495:
[----:B------:R-:W-:Y:S01]  /*ff60*/  IMAD.MOV.U32 R13, RZ, RZ, R0 ;  /* 0x000000ffff0d7224 */ /* 0x000fe200078e0000 */
[----:B------:R-:W-:Y:S01]  /*ff70*/  MOV R11, 0x181f ;  /* 0x0000181f000b7802 */ /* 0x000fe20000000f00 */
[----:B------:R-:W-:Y:S01]  /*ff80*/  IMAD.MOV.U32 R12, RZ, RZ, RZ ;  /* 0x000000ffff0c7224 */ /* 0x000fe200078e00ff */
[----:B------:R-:W-:Y:S01]  /*ff90*/  MOV R5, R14 ;  /* 0x0000000e00057202 */ /* 0x000fe20000000f00 */
[----:B------:R-:W-:Y:S01]  /*ffa0*/  IMAD.MOV.U32 R15, RZ, RZ, -0x1 ;  /* 0xffffffffff0f7424 */ /* 0x000fe200078e00ff */
[----:B------:R-:W-:-:S07]  /*ffb0*/  @P0 LEA R9, R19, UR47, 0x1 ;  /* 0x0000002f13090c11 */ /* 0x000fce000f8e08ff */
[----:B------:R-:W-:Y:S05]  /*ffc0*/  WARPSYNC.COLLECTIVE R15, `(.L_x_2497) ;  /* 0x000000000f087348 */ /* 0x000fea0003c00000 */
[----:B------:R0:W1:Y:S02]  /*ffd0*/  SHFL.IDX P6, R14, R13, R12, R11 ;  /* 0x0000000c0d0e7389 */ /* 0x00006400000c000b */
[----:B01----:R-:W-:Y:S01]  /*ffe0*/  ENDCOLLECTIVE ;  /* 0x000000000000791b */ /* 0x003fe20003800000 */
.L_x_2497:
[----:B------:R-:W-:Y:S01]  /*fff0*/  MOV R13, R3 ;  /* 0x00000003000d7202 */ /* 0x000fe20000000f00 */
[----:B------:R-:W-:Y:S02]  /*10000*/  IMAD.MOV.U32 R12, RZ, RZ, 0x1 ;  /* 0x00000001ff0c7424 */ /* 0x000fe400078e00ff */
[----:B------:R-:W-:-:S07]  /*10010*/  IMAD.MOV.U32 R4, RZ, RZ, R14 ;  /* 0x000000ffff047224 */ /* 0x000fce00078e000e */
[----:B------:R-:W-:Y:S05]  /*10020*/  WARPSYNC.COLLECTIVE R15, `(.L_x_2498) ;  /* 0x000000000f087348 */ /* 0x000fea0003c00000 */
[----:B------:R0:W1:Y:S02]  /*10030*/  SHFL.IDX P6, R14, R13, R12, R11 ;  /* 0x0000000c0d0e7389 */ /* 0x00006400000c000b */
[----:B01----:R-:W-:Y:S01]  /*10040*/  ENDCOLLECTIVE ;  /* 0x000000000000791b */ /* 0x003fe20003800000 */
.L_x_2498:
[----:B------:R-:W-:-:S05]  /*10050*/  @P0 IMAD.WIDE.U32 R4, R26, 0x2, R4 ;  /* 0x000000021a040825 */ /* 0x000fca00078e0004 */
[----:B------:R-:W-:Y:S01]  /*10060*/  @!PT LDS RZ, [RZ] ;  /* 0x00000000fffff984 */ /* 0x000fe20000000800 */
[----:B------:R-:W-:Y:S01]  /*10070*/  @!PT LDS RZ, [RZ] ;  /* 0x00000000fffff984 */ /* 0x000fe20000000800 */
[----:B------:R-:W-:Y:S01]  /*10080*/  @!PT LDS RZ, [RZ] ;  /* 0x00000000fffff984 */ /* 0x000fe20000000800 */
[----:B------:R0:W-:Y:S04]  /*10090*/  @P0 LDGSTS.E.BYPASS.LTC128B.128 [R9+0x18400], desc[UR44][R4.64], !P3 ;  /* 0x1840000004090fae */ /* 0x0001e8000d901d6c */
[----:B------:R0:W-:Y:S01]  /*100a0*/  @P0 LDGSTS.E.BYPASS.LTC128B.128 [R9+0x1c400], desc[UR44][R4.64+0x80], !P2 ;  /* 0x1c40008004090fae */ /* 0x0001e2000d101d6c */
[----:B------:R-:W-:Y:S02]  /*100b0*/  ISETP.GE.AND P0, PT, R6, 0x11, PT ;  /* 0x000000110600780c */ /* 0x000fe40003f06270 */
[----:B------:R-:W-:Y:S01]  /*100c0*/  MOV R13, R0 ;  /* 0x00000000000d7202 */ /* 0x000fe20000000f00 */
[----:B------:R-:W-:-:S10]  /*100d0*/  IMAD.MOV.U32 R8, RZ, RZ, R14 ;  /* 0x000000ffff087224 */ /* 0x000fd400078e000e */
[----:B0-----:R-:W-:-:S07]  /*100e0*/  @P0 LEA R36, R19, UR47, 0x1 ;  /* 0x0000002f13240c11 */ /* 0x001fce000f8e08ff */
[----:B------:R-:W-:Y:S05]  /*100f0*/  WARPSYNC.COLLECTIVE R15, `(.L_x_2499) ;  /* 0x000000000f087348 */ /* 0x000fea0003c00000 */
[----:B------:R0:W1:Y:S02]  /*10100*/  SHFL.IDX P6, R14, R13, R12, R11 ;  /* 0x0000000c0d0e7389 */ /* 0x00006400000c000b */
[----:B01----:R-:W-:Y:S01]  /*10110*/  ENDCOLLECTIVE ;  /* 0x000000000000791b */ /* 0x003fe20003800000 */
.L_x_2499:
[----:B------:R-:W-:Y:S01]  /*10120*/  IMAD.MOV.U32 R5, RZ, RZ, R8 ;  /* 0x000000ffff057224 */ /* 0x000fe200078e0008 */
[----:B------:R-:W-:Y:S01]  /*10130*/  MOV R13, R3 ;  /* 0x00000003000d7202 */ /* 0x000fe20000000f00 */
[----:B------:R-:W-:Y:S02]  /*10140*/  IMAD.MOV.U32 R12, RZ, RZ, 0x2 ;  /* 0x00000002ff0c7424 */ /* 0x000fe400078e00ff */
[----:B------:R-:W-:-:S07]  /*10150*/  IMAD.MOV.U32 R4, RZ, RZ, R14 ;  /* 0x000000ffff047224 */ /* 0x000fce00078e000e */
[----:B------:R-:W-:Y:S05]  /*10160*/  WARPSYNC.COLLECTIVE R15, `(.L_x_2500) ;  /* 0x000000000f087348 */ /* 0x000fea0003c00000 */
[----:B------:R0:W1:Y:S02]  /*10170*/  SHFL.IDX P6, R14, R13, R12, R11 ;  /* 0x0000000c0d0e7389 */ /* 0x00006400000c000b */
[----:B01----:R-:W-:Y:S01]  /*10180*/  ENDCOLLECTIVE ;  /* 0x000000000000791b */ /* 0x003fe20003800000 */
.L_x_2500:
        /* <DEDUP_REMOVED lines=9> */
[----:B0-----:R-:W-:Y:S05]  /*10220*/  WARPSYNC.COLLECTIVE R15, `(.L_x_2501) ;  /* 0x000000000f087348 */ /* 0x001fea0003c00000 */
[----:B------:R1:W2:Y:S02]  /*10230*/  SHFL.IDX P6, R14, R13, R12, R11 ;  /* 0x0000000c0d0e7389 */ /* 0x0002a400000c000b */
[----:B012---:R-:W-:Y:S01]  /*10240*/  ENDCOLLECTIVE ;  /* 0x000000000000791b */ /* 0x007fe20003800000 */
.L_x_2501:
[----:B------:R-:W-:Y:S01]  /*10250*/  MOV R5, R10 ;  /* 0x0000000a00057202 */ /* 0x000fe20000000f00 */
[----:B------:R-:W-:Y:S02]  /*10260*/  IMAD.MOV.U32 R13, RZ, RZ, R3 ;  /* 0x000000ffff0d7224 */ /* 0x000fe400078e0003 */
[----:B------:R-:W-:Y:S02]  /*10270*/  IMAD.MOV.U32 R12, RZ, RZ, 0x3 ;  /* 0x00000003ff0c7424 */ /* 0x000fe400078e00ff */
[----:B------:R-:W-:-:S07]  /*10280*/  IMAD.MOV.U32 R37, RZ, RZ, R14 ;  /* 0x000000ffff257224 */ /* 0x000fce00078e000e */
[----:B------:R-:W-:Y:S05]  /*10290*/  WARPSYNC.COLLECTIVE R15, `(.L_x_2502) ;  /* 0x000000000f087348 */ /* 0x000fea0003c00000 */
[----:B------:R0:W1:Y:S02]  /*102a0*/  SHFL.IDX P6, R14, R13, R12, R11 ;  /* 0x0000000c0d0e7389 */ /* 0x00006400000c000b */
[----:B01----:R-:W-:Y:S01]  /*102b0*/  ENDCOLLECTIVE ;  /* 0x000000000000791b */ /* 0x003fe20003800000 */
.L_x_2502:
[----:B------:R-:W-:Y:S01]  /*102c0*/  IMAD.MOV.U32 R4, RZ, RZ, R37 ;  /* 0x000000ffff047224 */ /* 0x000fe200078e0025 */
        /* <DEDUP_REMOVED lines=13> */
.L_x_2503:
[----:B------:R-:W-:Y:S01]  /*103a0*/  IMAD.MOV.U32 R5, RZ, RZ, R7 ;  /* 0x000000ffff057224 */ /* 0x000fe200078e0007 */
[----:B------:R-:W-:Y:S01]  /*103b0*/  @P0 LEA R7, R19, UR47, 0x1 ;  /* 0x0000002f13070c11 */ /* 0x000fe2000f8e08ff */
[----:B------:R-:W-:Y:S01]  /*103c0*/  IMAD.MOV.U32 R13, RZ, RZ, R3 ;  /* 0x000000ffff0d7224 */ /* 0x000fe200078e0003 */
[----:B------:R-:W-:Y:S01]  /*103d0*/  MOV R12, 0x4 ;  /* 0x00000004000c7802 */ /* 0x000fe20000000f00 */
[----:B------:R-:W-:-:S07]  /*103e0*/  IMAD.MOV.U32 R32, RZ, RZ, R14 ;  /* 0x000000ffff207224 */ /* 0x000fce00078e000e */
[----:B------:R-:W-:Y:S05]  /*103f0*/  WARPSYNC.COLLECTIVE R15, `(.L_x_2504) ;  /* 0x000000000f087348 */ /* 0x000fea0003c00000 */
[----:B------:R0:W1:Y:S02]  /*10400*/  SHFL.IDX P6, R14, R13, R12, R11 ;  /* 0x0000000c0d0e7389 */ /* 0x00006400000c000b */
[----:B01----:R-:W-:Y:S01]  /*10410*/  ENDCOLLECTIVE ;  /* 0x000000000000791b */ /* 0x003fe20003800000 */
.L_x_2504:
[----:B------:R-:W-:-:S05]  /*10420*/  MOV R4, R32 ;  /* 0x0000002000047202 */ /* 0x000fca0000000f00 */
        /* <DEDUP_REMOVED lines=12> */
.L_x_2505:
[----:B------:R-:W-:Y:S01]  /*104f0*/  IMAD.MOV.U32 R5, RZ, RZ, R10 ;  /* 0x000000ffff057224 */ /* 0x000fe200078e000a */
[----:B------:R-:W-:Y:S01]  /*10500*/  @P0 LEA R10, R19, UR47, 0x1 ;  /* 0x0000002f130a0c11 */ /* 0x000fe2000f8e08ff */
[----:B------:R-:W-:Y:S01]  /*10510*/  IMAD.MOV.U32 R13, RZ, RZ, R3 ;  /* 0x000000ffff0d7224 */ /* 0x000fe200078e0003 */
[----:B------:R-:W-:Y:S02]  /*10520*/  MOV R12, 0x5 ;  /* 0x00000005000c7802 */ /* 0x000fe40000000f00 */
[----:B------:R-:W-:-:S07]  /*10530*/  MOV R4, R14 ;  /* 0x0000000e00047202 */ /* 0x000fce0000000f00 */
[----:B------:R-:W-:Y:S05]  /*10540*/  WARPSYNC.COLLECTIVE R15, `(.L_x_2506) ;  /* 0x000000000f087348 */ /* 0x000fea0003c00000 */
[----:B------:R0:W1:Y:S02]  /*10550*/  SHFL.IDX P6, R14, R13, R12, R11 ;  /* 0x0000000c0d0e7389 */ /* 0x00006400000c000b */
[----:B01----:R-:W-:Y:S01]  /*10560*/  ENDCOLLECTIVE ;  /* 0x000000000000791b */ /* 0x003fe20003800000 */
.L_x_2506:
        /* <DEDUP_REMOVED lines=12> */
.L_x_2507:
[----:B------:R-:W-:Y:S01]  /*10630*/  IMAD.MOV.U32 R5, RZ, RZ, R32 ;  /* 0x000000ffff057224 */ /* 0x000fe200078e0020 */
[----:B------:R-:W-:Y:S01]  /*10640*/  MOV R13, R3 ;  /* 0x00000003000d7202 */ /* 0x000fe20000000f00 */
[----:B------:R-:W-:Y:S01]  /*10650*/  IMAD.MOV.U32 R12, RZ, RZ, 0x6 ;  /* 0x00000006ff0c7424 */ /* 0x000fe200078e00ff */
[----:B------:R-:W-:-:S07]  /*10660*/  MOV R37, R14 ;  /* 0x0000000e00257202 */ /* 0x000fce0000000f00 */
[----:B------:R-:W-:Y:S05]  /*10670*/  WARPSYNC.COLLECTIVE R15, `(.L_x_2508) ;  /* 0x000000000f087348 */ /* 0x000fea0003c00000 */
[----:B------:R0:W1:Y:S02]  /*10680*/  SHFL.IDX P6, R14, R13, R12, R11 ;  /* 0x0000000c0d0e7389 */ /* 0x00006400000c000b */
[----:B01----:R-:W-:Y:S01]  /*10690*/  ENDCOLLECTIVE ;  /* 0x000000000000791b */ /* 0x003fe20003800000 */
.L_x_2508:
[----:B------:R-:W-:Y:S01]  /*106a0*/  IMAD.MOV.U32 R4, RZ, RZ, R37 ;  /* 0x000000ffff047224 */ /* 0x000fe200078e0025 */
[----:B------:R-:W-:-:S03]  /*106b0*/  @P0 LEA R37, R19, UR47, 0x1 ;  /* 0x0000002f13250c11 */ /* 0x000fc6000f8e08ff */
        /* <DEDUP_REMOVED lines=12> */
.L_x_2509:
        /* <DEDUP_REMOVED lines=8> */
.L_x_2510:
        /* <DEDUP_REMOVED lines=12> */
.L_x_2511:
[----:B------:R-:W-:Y:S05]  /*108c0*/  BRA `(.L_x_2512) ;  /* 0xffffffcc00207947 */ /* 0x000fea000383ffff */
.L_x_2457:
[----:B------:R-:W-:Y:S01]  /*108d0*/  IMAD.MOV.U32 R13, RZ, RZ, R7 ;  /* 0x000000ffff0d7224 */ /* 0x000fe200078e0007 */
[----:B------:R-:W-:Y:S01]  /*108e0*/  MOV R12, RZ ;  /* 0x000000ff000c7202 */ /* 0x000fe20000000f00 */
[----:B------:R-:W-:Y:S01]  /*108f0*/  IMAD.MOV.U32 R11, RZ, RZ, 0x181f ;  /* 0x0000181fff0b7424 */ /* 0x000fe200078e00ff */
[----:B------:R-:W-:Y:S01]  /*10900*/  MOV R3, UR49 ;  /* 0x0000003100037c02 */ /* 0x000fe20008000f00 */
[----:B------:R-:W-:-:S04]  /*10910*/  IMAD.MOV.U32 R15, RZ, RZ, -0x1 ;  /* 0xffffffffff0f7424 */ /* 0x000fc800078e00ff */
[----:B------:R-:W-:-:S07]  /*10920*/  IMAD R3, R3, 0x80, R28 ;  /* 0x0000008003037824 */ /* 0x000fce00078e021c */
[----:B------:R-:W-:Y:S05]  /*10930*/  WARPSYNC.COLLECTIVE R15, `(.L_x_2513) ;  /* 0x000000000f087348 */ /* 0x000fea0003c00000 */
[----:B------:R0:W1:Y:S02]  /*10940*/  SHFL.IDX P6, R14, R13, R12, R11 ;  /* 0x0000000c0d0e7389 */ /* 0x00006400000c000b */
[----:B01----:R-:W-:Y:S01]  /*10950*/  ENDCOLLECTIVE ;  /* 0x000000000000791b */ /* 0x003fe20003800000 */
.L_x_2513:
[----:B------:R-:W-:Y:S02]  /*10960*/  VIADD R9, R3, 0x10 ;  /* 0x0000001003097836 */ /* 0x000fe40000000000 */
[----:B------:R-:W-:Y:S01]  /*10970*/  IMAD.MOV.U32 R13, RZ, RZ, R6 ;  /* 0x000000ffff0d7224 */ /* 0x000fe200078e0006 */
[----:B------:R-:W-:-:S07]  /*10980*/  MOV R5, R14 ;  /* 0x0000000e00057202 */ /* 0x000fce0000000f00 */
[----:B------:R-:W-:Y:S05]  /*10990*/  WARPSYNC.COLLECTIVE R15, `(.L_x_2514) ;  /* 0x000000000f087348 */ /* 0x000fea0003c00000 */
[----:B------:R0:W1:Y:S02]  /*109a0*/  SHFL.IDX P6, R14, R13, R12, R11 ;  /* 0x0000000c0d0e7389 */ /* 0x00006400000c000b */
[----:B01----:R-:W-:Y:S01]  /*109b0*/  ENDCOLLECTIVE ;  /* 0x000000000000791b */ /* 0x003fe20003800000 */
.L_x_2514:
[----:B------:R-:W-:Y:S02]  /*109c0*/  ULDC UR4, c[0x0][0x288] ;  /* 0x0000a20000047ab9 */ /* 0x000fe40000000800 */
[----:B------:R-:W-:-:S05]  /*109d0*/  IMAD R0, R0, UR4, RZ ;  /* 0x0000000400007c24 */ /* 0x000fca000f8e02ff */
[----:B------:R-:W-:Y:S02]  /*109e0*/  ISETP.GE.AND P2, PT, R3, R0, PT ;  /* 0x000000000300720c */ /* 0x000fe40003f46270 */
[----:B------:R-:W-:Y:S01]  /*109f0*/  MOV R13, R7 ;  /* 0x00000007000d7202 */ /* 0x000fe20000000f00 */
[----:B------:R-:W-:-:S10]  /*10a00*/  IMAD.MOV.U32 R12, RZ, RZ, 0x1 ;  /* 0x00000001ff0c7424 */ /* 0x000fd400078e00ff */
[----:B------:R-:W-:Y:S01]  /*10a10*/  @!P2 LEA R21, R19, UR47, 0x1 ;  /* 0x0000002f1315ac11 */ /* 0x000fe2000f8e08ff */
[----:B------:R-:W-:-:S07]  /*10a20*/  IMAD.MOV.U32 R4, RZ, RZ, R14 ;  /* 0x000000ffff047224 */ /* 0x000fce00078e000e */
[----:B------:R-:W-:Y:S05]  /*10a30*/  WARPSYNC.COLLECTIVE R15, `(.L_x_2515) ;  /* 0x000000000f087348 */ /* 0x000fea0003c00000 */
[----:B------:R0:W1:Y:S02]  /*10a40*/  SHFL.IDX P6, R14, R13, R12, R11 ;  /* 0x0000000c0d0e7389 */ /* 0x00006400000c000b */
[----:B01----:R-:W-:Y:S01]  /*10a50*/  ENDCOLLECTIVE ;  /* 0x000000000000791b */ /* 0x003fe20003800000 */
.L_x_2515:
        /* <DEDUP_REMOVED lines=13> */
.L_x_2516:
[----:B------:R-:W-:Y:S02]  /*10b30*/  IMAD.MOV.U32 R5, RZ, RZ, R8 ;  /* 0x000000ffff057224 */ /* 0x000fe400078e0008 */
[----:B------:R-:W-:Y:S02]  /*10b40*/  IMAD.MOV.U32 R13, RZ, RZ, R7 ;  /* 0x000000ffff0d7224 */ /* 0x000fe400078e0007 */
[----:B------:R-:W-:Y:S02]  /*10b50*/  IMAD.MOV.U32 R12, RZ, RZ, 0x2 ;  /* 0x00000002ff0c7424 */ /* 0x000fe400078e00ff */
[----:B------:R-:W-:-:S07]  /*10b60*/  IMAD.MOV.U32 R4, RZ, RZ, R14 ;  /* 0x000000ffff047224 */ /* 0x000fce00078e000e */
[----:B------:R-:W-:Y:S05]  /*10b70*/  WARPSYNC.COLLECTIVE R15, `(.L_x_2517) ;  /* 0x000000000f087348 */ /* 0x000fea0003c00000 */
[----:B------:R0:W1:Y:S02]  /*10b80*/  SHFL.IDX P6, R14, R13, R12, R11 ;  /* 0x0000000c0d0e7389 */ /* 0x00006400000c000b */
[----:B01----:R-:W-:Y:S01]  /*10b90*/  ENDCOLLECTIVE ;  /* 0x000000000000791b */ /* 0x003fe20003800000 */
.L_x_2517:
[----:B------:R-:W-:Y:S01]  /*10ba0*/  @!P2 IMAD.WIDE.U32 R8, R26, 0x2, R4 ;  /* 0x000000021a08a825 */ /* 0x000fe200078e0004 */
        /* <DEDUP_REMOVED lines=8> */
[----:B0-----:R-:W-:Y:S02]  /*10c30*/  IADD3 R9, R3, 0x30, RZ ;  /* 0x0000003003097810 */ /* 0x001fe40007ffe0ff */
[----:B------:R-:W-:-:S09]  /*10c40*/  MOV R5, R14 ;  /* 0x0000000e00057202 */ /* 0x000fd20000000f00 */
[----:B------:R-:W-:Y:S05]  /*10c50*/  WARPSYNC.COLLECTIVE R15, `(.L_x_2518) ;  /* 0x000000000f087348 */ /* 0x000fea0003c00000 */
[----:B------:R0:W1:Y:S02]  /*10c60*/  SHFL.IDX P6, R14, R13, R12, R11 ;  /* 0x0000000c0d0e7389 */ /* 0x00006400000c000b */
[----:B01----:R-:W-:Y:S01]  /*10c70*/  ENDCOLLECTIVE ;  /* 0x000000000000791b */ /* 0x003fe20003800000 */
.L_x_2518:
[----:B------:R-:W-:Y:S01]  /*10c80*/  @!P2 LEA R21, R19, UR47, 0x1 ;  /* 0x0000002f1315ac11 */ /* 0x000fe2000f8e08ff */
[----:B------:R-:W-:Y:S02]  /*10c90*/  IMAD.MOV.U32 R13, RZ, RZ, R7 ;  /* 0x000000ffff0d7224 */ /* 0x000fe400078e0007 */
[----:B------:R-:W-:Y:S02]  /*10ca0*/  IMAD.MOV.U32 R12, RZ, RZ, 0x3 ;  /* 0x00000003ff0c7424 */ /* 0x000fe400078e00ff */
[----:B------:R-:W-:-:S07]  /*10cb0*/  IMAD.MOV.U32 R4, RZ, RZ, R14 ;  /* 0x000000ffff047224 */ /* 0x000fce00078e000e */
[----:B------:R-:W-:Y:S05]  /*10cc0*/  WARPSYNC.COLLECTIVE R15, `(.L_x_2519) ;  /* 0x000000000f087348 */ /* 0x000fea0003c00000 */
[----:B------:R0:W1:Y:S02]  /*10cd0*/  SHFL.IDX P6, R14, R13, R12, R11 ;  /* 0x0000000c0d0e7389 */ /* 0x00006400000c000b */
[----:B01----:R-:W-:Y:S01]  /*10ce0*/  ENDCOLLECTIVE ;  /* 0x000000000000791b */ /* 0x003fe20003800000 */
.L_x_2519:
        /* <DEDUP_REMOVED lines=12> */
.L_x_2520:
        /* <DEDUP_REMOVED lines=8> */
.L_x_2521:
        /* <DEDUP_REMOVED lines=15> */
.L_x_2522:
[----:B------:R-:W-:Y:S01]  /*10f20*/  IMAD.MOV.U32 R13, RZ, RZ, R7 ;  /* 0x000000ffff0d7224 */ /* 0x000fe200078e0007 */
[----:B------:R-:W-:Y:S02]  /*10f30*/  MOV R12, 0x5 ;  /* 0x00000005000c7802 */ /* 0x000fe40000000f00 */
[----:B------:R-:W-:-:S07]  /*10f40*/  MOV R4, R14 ;  /* 0x0000000e00047202 */ /* 0x000fce0000000f00 */
[----:B------:R-:W-:Y:S05]  /*10f50*/  WARPSYNC.COLLECTIVE R15, `(.L_x_2523) ;  /* 0x000000000f087348 */ /* 0x000fea0003c00000 */
[----:B------:R0:W1:Y:S02]  /*10f60*/  SHFL.IDX P6, R14, R13, R12, R11 ;  /* 0x0000000c0d0e7389 */ /* 0x00006400000c000b */
[----:B01----:R-:W-:Y:S01]  /*10f70*/  ENDCOLLECTIVE ;  /* 0x000000000000791b */ /* 0x003fe20003800000 */
.L_x_2523:
        /* <DEDUP_REMOVED lines=12> */
.L_x_2524:
        /* <DEDUP_REMOVED lines=8> */
.L_x_2525:
        /* <DEDUP_REMOVED lines=13> */
.L_x_2526:
[----:B------:R-:W-:Y:S01]  /*11190*/  @!P2 LEA R21, R19, UR47, 0x1 ;  /* 0x0000002f1315ac11 */ /* 0x000fe2000f8e08ff */
[----:B------:R-:W-:Y:S01]  /*111a0*/  IMAD.MOV.U32 R13, RZ, RZ, R7 ;  /* 0x000000ffff0d7224 */ /* 0x000fe200078e0007 */
[----:B------:R-:W-:Y:S01]  /*111b0*/  MOV R12, 0x7 ;  /* 0x00000007000c7802 */ /* 0x000fe20000000f00 */
[----:B------:R-:W-:-:S07]  /*111c0*/  IMAD.MOV.U32 R4, RZ, RZ, R14 ;  /* 0x000000ffff047224 */ /* 0x000fce00078e000e */
[----:B------:R-:W-:Y:S05]  /*111d0*/  WARPSYNC.COLLECTIVE R15, `(.L_x_2527) ;  /* 0x000000000f087348 */ /* 0x000fea0003c00000 */
[----:B------:R0:W1:Y:S02]  /*111e0*/  SHFL.IDX P6, R14, R13, R12, R11 ;  /* 0x0000000c0d0e7389 */ /* 0x00006400000c000b */
[----:B01----:R-:W-:Y:S01]  /*111f0*/  ENDCOLLECTIVE ;  /* 0x000000000000791b */ /* 0x003fe20003800000 */
.L_x_2527:
        /* <DEDUP_REMOVED lines=11> */
.L_x_2528:
[----:B------:R-:W-:Y:S05]  /*112b0*/  BRA `(.L_x_2529) ;  /* 0xffffffcc00187947 */ /* 0x000fea000383ffff */
.L_x_2460:
[----:B0-----:R-:W-:-:S04]  /*112c0*/  MOV R3, UR47 ;  /* 0x0000002f00037c02 */ /* 0x001fc80008000f00 */
[----:B------:R0:W1:Y:S03]  /*112d0*/  SYNCS.PHASECHK.TRANS64.TRYWAIT P0, [R3+URZ+0x28820], R0 ;  /* 0x02882000030075a7 */ /* 0x000066000800017f */
[----:B-1----:R-:W-:Y:S05]  /*112e0*/  @!P0 NANOSLEEP.SYNCS 0x989680 ;  /* 0x009896800000895d */ /* 0x002fea0003900000 */
[----:B------:R-:W1:Y:S02]  /*112f0*/  @!P0 SYNCS.PHASECHK.TRANS64 P0, [R3+URZ+0x28820], R0 ;  /* 0x02882000030085a7 */ /* 0x000e64000800007f */
[----:B-1----:R-:W-:Y:S05]  /*11300*/  @!P0 BRA `(.L_x_2460) ;  /* 0xfffffffc00ec8947 */ /* 0x002fea000383ffff */
[----:B------:R-:W-:Y:S05]  /*11310*/  BRA `(.L_x_2530) ;  /* 0xffffffcc00647947 */ /* 0x000fea000383ffff */
.L_x_2464:
[----:B0-----:R0:W1:Y:S02]  /*11320*/  SYNCS.PHASECHK.TRANS64.TRYWAIT P0, [R34+URZ+0x28840], R3 ;  /* 0x02884003220075a7 */ /* 0x001064000800017f */
[----:B-1----:R-:W-:Y:S05]  /*11330*/  @!P0 NANOSLEEP.SYNCS 0x989680 ;  /* 0x009896800000895d */ /* 0x002fea0003900000 */
[----:B------:R-:W1:Y:S02]  /*11340*/  @!P0 SYNCS.PHASECHK.TRANS64 P0, [R34+URZ+0x28840], R3 ;  /* 0x02884003220085a7 */ /* 0x000e64000800007f */
[----:B-1----:R-:W-:Y:S05]  /*11350*/  @!P0 BRA `(.L_x_2464) ;  /* 0xfffffffc00f08947 */ /* 0x002fea000383ffff */
[----:B------:R-:W-:Y:S05]  /*11360*/  BRA `(.L_x_2531) ;  /* 0xffffffd000247947 */ /* 0x000fea000383ffff */
.L_x_2465:
        /* <DEDUP_REMOVED lines=8> */
.L_x_2533:
[----:B------:R-:W-:Y:S05]  /*113f0*/  BSYNC B1 ;  /* 0x0000000000017941 */ /* 0x000fea0003800000 */
.L_x_2532:
[----:B------:R-:W-:Y:S01]  /*11400*/  MOV R13, R6 ;  /* 0x00000006000d7202 */ /* 0x000fe20000000f00 */
[----:B------:R-:W-:Y:S01]  /*11410*/  IMAD.MOV.U32 R12, RZ, RZ, RZ ;  /* 0x000000ffff0c7224 */ /* 0x000fe200078e00ff */
[----:B------:R-:W-:Y:S01]  /*11420*/  MOV R15, 0xffffffff ;  /* 0xffffffff000f7802 */ /* 0x000fe20000000f00 */
[----:B------:R-:W-:Y:S01]  /*11430*/  IMAD.MOV.U32 R11, RZ, RZ, 0x181f ;  /* 0x0000181fff0b7424 */ /* 0x000fe200078e00ff */
[----:B------:R-:W-:Y:S01]  /*11440*/  LEA R4, R4, UR47, 0x1 ;  /* 0x0000002f04047c11 */ /* 0x000fe2000f8e08ff */
[----:B------:R-:W-:Y:S02]  /*11450*/  IMAD.MOV.U32 R0, RZ, RZ, R14 ;  /* 0x000000ffff007224 */ /* 0x000fe400078e000e */
[----:B------:R-:W-:-:S07]  /*11460*/  IMAD.SHL.U32 R3, R26, 0x2, RZ ;  /* 0x000000021a037824 */ /* 0x000fce00078e00ff */
[----:B------:R-:W-:Y:S05]  /*11470*/  WARPSYNC.COLLECTIVE R15, `(.L_x_2534) ;  /* 0x000000000f087348 */ /* 0x000fea0003c00000 */
[----:B------:R0:W1:Y:S02]  /*11480*/  SHFL.IDX P6, R14, R13, R12, R11 ;  /* 0x0000000c0d0e7389 */ /* 0x00006400000c000b */
[----:B01----:R-:W-:Y:S01]  /*11490*/  ENDCOLLECTIVE ;  /* 0x000000000000791b */ /* 0x003fe20003800000 */
.L_x_2534:
        /* <DEDUP_REMOVED lines=13> */
.L_x_2535:
[----:B------:R-:W-:Y:S01]  /*11570*/  IMAD.MOV.U32 R13, RZ, RZ, R6 ;  /* 0x000000ffff0d7224 */ /* 0x000fe200078e0006 */
[----:B------:R-:W-:-:S07]  /*11580*/  MOV R0, R14 ;  /* 0x0000000e00007202 */ /* 0x000fce0000000f00 */
[----:B------:R-:W-:Y:S05]  /*11590*/  WARPSYNC.COLLECTIVE R15, `(.L_x_2536) ;  /* 0x000000000f087348 */ /* 0x000fea0003c00000 */
[----:B------:R0:W1:Y:S02]  /*115a0*/  SHFL.IDX P6, R14, R13, R12, R11 ;  /* 0x0000000c0d0e7389 */ /* 0x00006400000c000b */
[----:B01----:R-:W-:Y:S01]  /*115b0*/  ENDCOLLECTIVE ;  /* 0x000000000000791b */ /* 0x003fe20003800000 */
.L_x_2536:
[----:B------:R-:W-:Y:S02]  /*115c0*/  IMAD.MOV.U32 R13, RZ, RZ, R5 ;  /* 0x000000ffff0d7224 */ /* 0x000fe400078e0005 */
[----:B------:R-:W-:Y:S02]  /*115d0*/  IMAD.MOV.U32 R12, RZ, RZ, 0x2 ;  /* 0x00000002ff0c7424 */ /* 0x000fe400078e00ff */
        /* <DEDUP_REMOVED lines=12> */
.L_x_2537:
[----:B------:R-:W-:Y:S02]  /*116a0*/  IMAD.MOV.U32 R13, RZ, RZ, R6 ;  /* 0x000000ffff0d7224 */ /* 0x000fe400078e0006 */
[----:B------:R-:W-:-:S07]  /*116b0*/  IMAD.MOV.U32 R7, RZ, RZ, R14 ;  /* 0x000000ffff077224 */ /* 0x000fce00078e000e */
[----:B------:R-:W-:Y:S05]  /*116c0*/  WARPSYNC.COLLECTIVE R15, `(.L_x_2538) ;  /* 0x000000000f087348 */ /* 0x000fea0003c00000 */
[----:B------:R0:W1:Y:S02]  /*116d0*/  SHFL.IDX P6, R14, R13, R12, R11 ;  /* 0x0000000c0d0e7389 */ /* 0x00006400000c000b */
[----:B01----:R-:W-:Y:S01]  /*116e0*/  ENDCOLLECTIVE ;  /* 0x000000000000791b */ /* 0x003fe20003800000 */
.L_x_2538:
[----:B------:R-:W-:Y:S02]  /*116f0*/  IMAD.MOV.U32 R13, RZ, RZ, R5 ;  /* 0x000000ffff0d7224 */ /* 0x000fe400078e0005 */
[----:B------:R-:W-:Y:S01]  /*11700*/  IMAD.MOV.U32 R12, RZ, RZ, 0x3 ;  /* 0x00000003ff0c7424 */ /* 0x000fe200078e00ff */
        /* <DEDUP_REMOVED lines=11> */
.L_x_2539:
[----:B------:R-:W-:Y:S02]  /*117c0*/  IMAD.MOV.U32 R13, RZ, RZ, R6 ;  /* 0x000000ffff0d7224 */ /* 0x000fe400078e0006 */
[----:B------:R-:W-:-:S07]  /*117d0*/  IMAD.MOV.U32 R0, RZ, RZ, R14 ;  /* 0x000000ffff007224 */ /* 0x000fce00078e000e */
[----:B------:R-:W-:Y:S05]  /*117e0*/  WARPSYNC.COLLECTIVE R15, `(.L_x_2540) ;  /* 0x000000000f087348 */ /* 0x000fea0003c00000 */
[----:B------:R0:W1:Y:S02]  /*117f0*/  SHFL.IDX P6, R14, R13, R12, R11 ;  /* 0x0000000c0d0e7389 */ /* 0x00006400000c000b */
[----:B01----:R-:W-:Y:S01]  /*11800*/  ENDCOLLECTIVE ;  /* 0x000000000000791b */ /* 0x003fe20003800000 */
.L_x_2540:
[----:B------:R-:W-:Y:S01]  /*11810*/  IMAD.MOV.U32 R13, RZ, RZ, R5 ;  /* 0x000000ffff0d7224 */ /* 0x000fe200078e0005 */
[----:B------:R-:W-:Y:S02]  /*11820*/  MOV R12, 0x4 ;  /* 0x00000004000c7802 */ /* 0x000fe40000000f00 */
        /* <DEDUP_REMOVED lines=12> */
.L_x_2541:
[----:B------:R-:W-:Y:S01]  /*118f0*/  MOV R13, R6 ;  /* 0x00000006000d7202 */ /* 0x000fe20000000f00 */
[----:B------:R-:W-:-:S07]  /*11900*/  IMAD.MOV.U32 R0, RZ, RZ, R14 ;  /* 0x000000ffff007224 */ /* 0x000fce00078e000e */
[----:B------:R-:W-:Y:S05]  /*11910*/  WARPSYNC.COLLECTIVE R15, `(.L_x_2542) ;  /* 0x000000000f087348 */ /* 0x000fea0003c00000 */
[----:B------:R0:W1:Y:S02]  /*11920*/  SHFL.IDX P6, R14, R13, R12, R11 ;  /* 0x0000000c0d0e7389 */ /* 0x00006400000c000b */
[----:B01----:R-:W-:Y:S01]  /*11930*/  ENDCOLLECTIVE ;  /* 0x000000000000791b */ /* 0x003fe20003800000 */
.L_x_2542:
        /* <DEDUP_REMOVED lines=14> */
.L_x_2543:
[----:B------:R-:W-:Y:S01]  /*11a20*/  IMAD.MOV.U32 R13, RZ, RZ, R6 ;  /* 0x000000ffff0d7224 */ /* 0x000fe200078e0006 */
[----:B------:R-:W-:-:S07]  /*11a30*/  MOV R7, R14 ;  /* 0x0000000e00077202 */ /* 0x000fce0000000f00 */
[----:B------:R-:W-:Y:S05]  /*11a40*/  WARPSYNC.COLLECTIVE R15, `(.L_x_2544) ;  /* 0x000000000f087348 */ /* 0x000fea0003c00000 */
[----:B------:R0:W1:Y:S02]  /*11a50*/  SHFL.IDX P6, R14, R13, R12, R11 ;  /* 0x0000000c0d0e7389 */ /* 0x00006400000c000b */
[----:B01----:R-:W-:Y:S01]  /*11a60*/  ENDCOLLECTIVE ;  /* 0x000000000000791b */ /* 0x003fe20003800000 */
.L_x_2544:
        /* <DEDUP_REMOVED lines=13> */
.L_x_2545:
[----:B------:R-:W-:Y:S01]  /*11b40*/  IMAD.MOV.U32 R13, RZ, RZ, R6 ;  /* 0x000000ffff0d7224 */ /* 0x000fe200078e0006 */
[----:B------:R-:W-:-:S07]  /*11b50*/  MOV R0, R14 ;  /* 0x0000000e00007202 */ /* 0x000fce0000000f00 */
[----:B------:R-:W-:Y:S05]  /*11b60*/  WARPSYNC.COLLECTIVE R15, `(.L_x_2546) ;  /* 0x000000000f087348 */ /* 0x000fea0003c00000 */
[----:B------:R0:W1:Y:S02]  /*11b70*/  SHFL.IDX P6, R14, R13, R12, R11 ;  /* 0x0000000c0d0e7389 */ /* 0x00006400000c000b */
[----:B01----:R-:W-:Y:S01]  /*11b80*/  ENDCOLLECTIVE ;  /* 0x000000000000791b */ /* 0x003fe20003800000 */
.L_x_2546:
        /* <DEDUP_REMOVED lines=14> */
.L_x_2547:
[----:B------:R-:W-:Y:S02]  /*11c70*/  IMAD.MOV.U32 R13, RZ, RZ, R6 ;  /* 0x000000ffff0d7224 */ /* 0x000fe400078e0006 */
[----:B------:R-:W-:-:S07]  /*11c80*/  IMAD.MOV.U32 R5, RZ, RZ, R14 ;  /* 0x000000ffff057224 */ /* 0x000fce00078e000e */
[----:B------:R-:W-:Y:S05]  /*11c90*/  WARPSYNC.COLLECTIVE R15, `(.L_x_2548) ;  /* 0x000000000f087348 */ /* 0x000fea0003c00000 */
[----:B------:R0:W1:Y:S02]  /*11ca0*/  SHFL.IDX P6, R14, R13, R12, R11 ;  /* 0x0000000c0d0e7389 */ /* 0x00006400000c000b */
[----:B01----:R-:W-:Y:S01]  /*11cb0*/  ENDCOLLECTIVE ;  /* 0x000000000000791b */ /* 0x003fe20003800000 */
.L_x_2548:
[----:B------:R-:W-:Y:S01]  /*11cc0*/  MOV R6, R14 ;  /* 0x0000000e00067202 */ /* 0x000fe20000000f00 */
[----:B------:R-:W-:Y:S06]  /*11cd0*/  BRA `(.L_x_2549) ;  /* 0xffffffc800f87947 */ /* 0x000fec000383ffff */
.L_x_2470:
[----:B---3--:R3:W4:Y:S02]  /*11ce0*/  SYNCS.PHASECHK.TRANS64.TRYWAIT P0, [R0+URZ+0x28860], R5 ;  /* 0x02886005000075a7 */ /* 0x008724000800017f */
[----:B----4-:R-:W-:Y:S05]  /*11cf0*/  @!P0 NANOSLEEP.SYNCS 0x989680 ;  /* 0x009896800000895d */ /* 0x010fea0003900000 */
[----:B------:R-:W4:Y:S02]  /*11d00*/  @!P0 SYNCS.PHASECHK.TRANS64 P0, [R0+URZ+0x28860], R5 ;  /* 0x02886005000085a7 */ /* 0x000f24000800007f */
[----:B----4-:R-:W-:Y:S05]  /*11d10*/  @!P0 BRA `(.L_x_2470) ;  /* 0xfffffffc00f08947 */ /* 0x010fea000383ffff */
[----:B------:R-:W-:Y:S05]  /*11d20*/  BRA `(.L_x_2550) ;  /* 0xffffffcc00507947 */ /* 0x000fea000383ffff */
.L_x_2471:
[----:B------:R-:W-:Y:S01]  /*11d30*/  BSSY B1, `(.L_x_2551) ;  /* 0x0000008000017945 */ /* 0x000fe20003800000 */
[----:B0-----:R-:W-:Y:S01]  /*11d40*/  IMAD.MOV.U32 R13, RZ, RZ, R2 ;  /* 0x000000ffff0d7224 */ /* 0x001fe200078e0002 */
[----:B------:R-:W-:Y:S01]  /*11d50*/  MOV R11, 0x181f ;  /* 0x0000181f000b7802 */ /* 0x000fe20000000f00 */
[----:B------:R-:W-:Y:S02]  /*11d60*/  IMAD.MOV.U32 R12, RZ, RZ, RZ ;  /* 0x000000ffff0c7224 */ /* 0x000fe400078e00ff */
[----:B------:R-:W-:-:S07]  /*11d70*/  IMAD.MOV.U32 R15, RZ, RZ, -0x1 ;  /* 0xffffffffff0f7424 */ /* 0x000fce00078e00ff */
[----:B--23--:R-:W-:Y:S05]  /*11d80*/  WARPSYNC.COLLECTIVE R15, `(.L_x_2552) ;  /* 0x000000000f087348 */ /* 0x00cfea0003c00000 */
[----:B------:R0:W1:Y:S02]  /*11d90*/  SHFL.IDX P6, R14, R13, R12, R11 ;  /* 0x0000000c0d0e7389 */ /* 0x00006400000c000b */
[----:B0123--:R-:W-:Y:S01]  /*11da0*/  ENDCOLLECTIVE ;  /* 0x000000000000791b */ /* 0x00ffe20003800000 */
.L_x_2552:
[----:B------:R-:W-:Y:S05]  /*11db0*/  BSYNC B1 ;  /* 0x0000000000017941 */ /* 0x000fea0003800000 */
.L_x_2551:
[----:B------:R-:W-:Y:S01]  /*11dc0*/  MOV R13, R16 ;  /* 0x00000010000d7202 */ /* 0x000fe20000000f00 */
[----:B------:R-:W-:Y:S01]  /*11dd0*/  IMAD.MOV.U32 R12, RZ, RZ, RZ ;  /* 0x000000ffff0c7224 */ /* 0x000fe200078e00ff */
[----:B------:R-:W-:Y:S01]  /*11de0*/  MOV R15, 0xffffffff ;  /* 0xffffffff000f7802 */ /* 0x000fe20000000f00 */
[----:B------:R-:W-:Y:S01]  /*11df0*/  IMAD.MOV.U32 R11, RZ, RZ, 0x181f ;  /* 0x0000181fff0b7424 */ /* 0x000fe200078e00ff */
[----:B------:R-:W-:Y:S01]  /*11e00*/  LEA R7, R7, UR47, 0x1 ;  /* 0x0000002f07077c11 */ /* 0x000fe2000f8e08ff */
[----:B------:R-:W-:-:S07]  /*11e10*/  IMAD.MOV.U32 R5, RZ, RZ, R14 ;  /* 0x000000ffff057224 */ /* 0x000fce00078e000e */
[----:B------:R-:W-:Y:S05]  /*11e20*/  WARPSYNC.COLLECTIVE R15, `(.L_x_2553) ;  /* 0x000000000f087348 */ /* 0x000fea0003c00000 */
[----:B------:R0:W1:Y:S02]  /*11e30*/  SHFL.IDX P6, R14, R13, R12, R11 ;  /* 0x0000000c0d0e7389 */ /* 0x00006400000c000b */
[----:B01----:R-:W-:Y:S01]  /*11e40*/  ENDCOLLECTIVE ;  /* 0x000000000000791b */ /* 0x003fe20003800000 */
.L_x_2553:
[----:B------:R-:W-:Y:S01]  /*11e50*/  IMAD.MOV.U32 R13, RZ, RZ, R2 ;  /* 0x000000ffff0d7224 */ /* 0x000fe200078e0002 */
[----:B------:R-:W-:Y:S02]  /*11e60*/  MOV R12, 0x1 ;  /* 0x00000001000c7802 */ /* 0x000fe40000000f00 */
[----:B------:R-:W-:-:S13]  /*11e70*/  IADD3 R4, P0, R14, R3, RZ ;  /* 0x000000030e047210 */ /* 0x000fda0007f1e0ff */
[----:B------:R-:W-:Y:S05]  /*11e80*/  WARPSYNC.COLLECTIVE R15, `(.L_x_2554) ;  /* 0x000000000f087348 */ /* 0x000fea0003c00000 */
[----:B------:R0:W1:Y:S02]  /*11e90*/  SHFL.IDX P6, R14, R13, R12, R11 ;  /* 0x0000000c0d0e7389 */ /* 0x00006400000c000b */
[----:B01----:R-:W-:Y:S01]  /*11ea0*/  ENDCOLLECTIVE ;  /* 0x000000000000791b */ /* 0x003fe20003800000 */
.L_x_2554:
        /* <DEDUP_REMOVED lines=12> */
.L_x_2555:
        /* <DEDUP_REMOVED lines=10> */
.L_x_2556:
        /* <DEDUP_REMOVED lines=12> */
.L_x_2557:
        /* <DEDUP_REMOVED lines=10> */
.L_x_2558:
        /* <DEDUP_REMOVED lines=12> */
.L_x_2559:
        /* <DEDUP_REMOVED lines=10> */
.L_x_2560:
        /* <DEDUP_REMOVED lines=12> */
.L_x_2561:
        /* <DEDUP_REMOVED lines=10> */
.L_x_2562:
        /* <DEDUP_REMOVED lines=12> */
.L_x_2563:
        /* <DEDUP_REMOVED lines=10> */
.L_x_2564:
        /* <DEDUP_REMOVED lines=12> */
.L_x_2565:
        /* <DEDUP_REMOVED lines=10> */
.L_x_2566:
        /* <DEDUP_REMOVED lines=12> */
.L_x_2567:
[----:B------:R-:W-:Y:S01]  /*127b0*/  @!PT LDS RZ, [RZ] ;  /* 0x00000000fffff984 */ /* 0x000fe20000000800 */
[----:B------:R-:W-:Y:S01]  /*127c0*/  @!PT LDS RZ, [RZ] ;  /* 0x00000000fffff984 */ /* 0x000fe20000000800 */
[----:B------:R-:W-:Y:S01]  /*127d0*/  @!PT LDS RZ, [RZ] ;  /* 0x00000000fffff984 */ /* 0x000fe20000000800 */
[----:B------:R0:W-:Y:S01]  /*127e0*/  LDGSTS.E.BYPASS.LTC128B.128 [R7+0x7400], desc[UR44][R4.64+0x80], !P0 ;  /* 0x0740008004077fae */ /* 0x0001e2000c101d6c */
[----:B------:R-:W-:Y:S05]  /*127f0*/  BRA `(.L_x_2568) ;  /* 0xffffffc400987947 */ /* 0x000fea000383ffff */
.L_x_2477:
[----:B0-----:R0:W1:Y:S02]  /*12800*/  SYNCS.PHASECHK.TRANS64.TRYWAIT P0, [R0+URZ+0x28860], R5 ;  /* 0x02886005000075a7 */ /* 0x001064000800017f */
[----:B-1----:R-:W-:Y:S05]  /*12810*/  @!P0 NANOSLEEP.SYNCS 0x989680 ;  /* 0x009896800000895d */ /* 0x002fea0003900000 */
[----:B------:R-:W1:Y:S02]  /*12820*/  @!P0 SYNCS.PHASECHK.TRANS64 P0, [R0+URZ+0x28860], R5 ;  /* 0x02886005000085a7 */ /* 0x000e64000800007f */
[----:B-1----:R-:W-:Y:S05]  /*12830*/  @!P0 BRA `(.L_x_2477) ;  /* 0xfffffffc00f08947 */ /* 0x002fea000383ffff */
[----:B------:R-:W-:Y:S05]  /*12840*/  BRA `(.L_x_2569) ;  /* 0xffffffc800807947 */ /* 0x000fea000383ffff */
.L_x_2478:
[----:B------:R-:W-:Y:S01]  /*12850*/  BSSY B0, `(.L_x_2570) ;  /* 0x0000008000007945 */ /* 0x000fe20003800000 */
[----:B------:R-:W-:Y:S01]  /*12860*/  MOV R13, R2 ;  /* 0x00000002000d7202 */ /* 0x000fe20000000f00 */
[----:B------:R-:W-:Y:S01]  /*12870*/  IMAD.MOV.U32 R12, RZ, RZ, RZ ;  /* 0x000000ffff0c7224 */ /* 0x000fe200078e00ff */
[----:B------:R-:W-:Y:S01]  /*12880*/  MOV R15, 0xffffffff ;  /* 0xffffffff000f7802 */ /* 0x000fe20000000f00 */
[----:B------:R-:W-:-:S07]  /*12890*/  IMAD.MOV.U32 R11, RZ, RZ, 0x181f ;  /* 0x0000181fff0b7424 */ /* 0x000fce00078e00ff */
[----:B0-2---:R-:W-:Y:S05]  /*128a0*/  WARPSYNC.COLLECTIVE R15, `(.L_x_2571) ;  /* 0x000000000f087348 */ /* 0x005fea0003c00000 */
[----:B------:R1:W3:Y:S02]  /*128b0*/  SHFL.IDX P6, R14, R13, R12, R11 ;  /* 0x0000000c0d0e7389 */ /* 0x0002e400000c000b */
[----:B0123--:R-:W-:Y:S01]  /*128c0*/  ENDCOLLECTIVE ;  /* 0x000000000000791b */ /* 0x00ffe20003800000 */
.L_x_2571:
[----:B------:R-:W-:Y:S05]  /*128d0*/  BSYNC B0 ;  /* 0x0000000000007941 */ /* 0x000fea0003800000 */
.L_x_2570:
        /* <DEDUP_REMOVED lines=9> */
.L_x_2572:
[----:B------:R-:W-:Y:S02]  /*12970*/  ULDC UR4, c[0x0][0x2f4] ;  /* 0x0000bd0000047ab9 */ /* 0x000fe40000000800 */
[----:B------:R-:W-:Y:S02]  /*12980*/  ISETP.GE.AND P0, PT, R25, UR4, PT ;  /* 0x0000000419007c0c */ /* 0x000fe4000bf06270 */
[----:B------:R-:W-:Y:S02]  /*12990*/  ISETP.GE.AND P1, PT, R26, UR4, PT ;  /* 0x000000041a007c0c */ /* 0x000fe4000bf26270 */
[C---:B------:R-:W-:Y:S02]  /*129a0*/  ISETP.LT.OR P3, PT, R28.reuse, 0x1, P0 ;  /* 0x000000011c00780c */ /* 0x040fe40000761670 */
[----:B------:R-:W-:Y:S01]  /*129b0*/  ISETP.LT.OR P2, PT, R28, 0x1, P1 ;  /* 0x000000011c00780c */ /* 0x000fe20000f41670 */
[----:B------:R-:W-:Y:S02]  /*129c0*/  IMAD.MOV.U32 R13, RZ, RZ, R2 ;  /* 0x000000ffff0d7224 */ /* 0x000fe400078e0002 */
[----:B------:R-:W-:Y:S01]  /*129d0*/  IMAD.MOV.U32 R12, RZ, RZ, 0x1 ;  /* 0x00000001ff0c7424 */ /* 0x000fe200078e00ff */
[----:B------:R-:W-:-:S09]  /*129e0*/  MOV R4, R14 ;  /* 0x0000000e00047202 */ /* 0x000fd20000000f00 */
[----:B------:R-:W-:Y:S05]  /*129f0*/  WARPSYNC.COLLECTIVE R15, `(.L_x_2573) ;  /* 0x000000000f087348 */ /* 0x000fea0003c00000 */
[----:B------:R0:W1:Y:S02]  /*12a00*/  SHFL.IDX P6, R14, R13, R12, R11 ;  /* 0x0000000c0d0e7389 */ /* 0x00006400000c000b */
[----:B01----:R-:W-:Y:S01]  /*12a10*/  ENDCOLLECTIVE ;  /* 0x000000000000791b */ /* 0x003fe20003800000 */
.L_x_2573:
        /* <DEDUP_REMOVED lines=13> */
.L_x_2574:
[----:B------:R-:W-:Y:S01]  /*12af0*/  MOV R5, R19 ;  /* 0x0000001300057202 */ /* 0x000fe20000000f00 */
[----:B------:R-:W-:Y:S02]  /*12b00*/  IMAD.MOV.U32 R13, RZ, RZ, R2 ;  /* 0x000000ffff0d7224 */ /* 0x000fe400078e0002 */
[----:B------:R-:W-:Y:S02]  /*12b10*/  IMAD.MOV.U32 R12, RZ, RZ, 0x2 ;  /* 0x00000002ff0c7424 */ /* 0x000fe400078e00ff */
[----:B------:R-:W-:-:S07]  /*12b20*/  IMAD.MOV.U32 R4, RZ, RZ, R14 ;  /* 0x000000ffff047224 */ /* 0x000fce00078e000e */
[----:B------:R-:W-:Y:S05]  /*12b30*/  WARPSYNC.COLLECTIVE R15, `(.L_x_2575) ;  /* 0x000000000f087348 */ /* 0x000fea0003c00000 */
[----:B------:R0:W1:Y:S02]  /*12b40*/  SHFL.IDX P6, R14, R13, R12, R11 ;  /* 0x0000000c0d0e7389 */ /* 0x00006400000c000b */
[----:B01----:R-:W-:Y:S01]  /*12b50*/  ENDCOLLECTIVE ;  /* 0x000000000000791b */ /* 0x003fe20003800000 */
.L_x_2575:
        /* <DEDUP_REMOVED lines=13> */
.L_x_2576:
[----:B------:R-:W-:Y:S02]  /*12c30*/  IMAD.MOV.U32 R5, RZ, RZ, R23 ;  /* 0x000000ffff057224 */ /* 0x000fe400078e0017 */
[----:B------:R-:W-:Y:S01]  /*12c40*/  IMAD.MOV.U32 R13, RZ, RZ, R2 ;  /* 0x000000ffff0d7224 */ /* 0x000fe200078e0002 */
[----:B------:R-:W-:Y:S01]  /*12c50*/  MOV R12, 0x3 ;  /* 0x00000003000c7802 */ /* 0x000fe20000000f00 */
[----:B------:R-:W-:-:S07]  /*12c60*/  IMAD.MOV.U32 R22, RZ, RZ, R14 ;  /* 0x000000ffff167224 */ /* 0x000fce00078e000e */
[----:B------:R-:W-:Y:S05]  /*12c70*/  WARPSYNC.COLLECTIVE R15, `(.L_x_2577) ;  /* 0x000000000f087348 */ /* 0x000fea0003c00000 */
[----:B------:R0:W1:Y:S02]  /*12c80*/  SHFL.IDX P6, R14, R13, R12, R11 ;  /* 0x0000000c0d0e7389 */ /* 0x00006400000c000b */
[----:B01----:R-:W-:Y:S01]  /*12c90*/  ENDCOLLECTIVE ;  /* 0x000000000000791b */ /* 0x003fe20003800000 */
.L_x_2577:
        /* <DEDUP_REMOVED lines=14> */
.L_x_2578:
[----:B------:R-:W-:Y:S01]  /*12d80*/  IMAD.MOV.U32 R5, RZ, RZ, R21 ;  /* 0x000000ffff057224 */ /* 0x000fe200078e0015 */
[----:B------:R-:W-:Y:S01]  /*12d90*/  MOV R13, R2 ;  /* 0x00000002000d7202 */ /* 0x000fe20000000f00 */
[----:B------:R-:W-:Y:S01]  /*12da0*/  IMAD.MOV.U32 R12, RZ, RZ, 0x4 ;  /* 0x00000004ff0c7424 */ /* 0x000fe200078e00ff */
[----:B------:R-:W-:-:S07]  /*12db0*/  MOV R20, R14 ;  /* 0x0000000e00147202 */ /* 0x000fce0000000f00 */
[----:B------:R-:W-:Y:S05]  /*12dc0*/  WARPSYNC.COLLECTIVE R15, `(.L_x_2579) ;  /* 0x000000000f087348 */ /* 0x000fea0003c00000 */
[----:B------:R0:W1:Y:S02]  /*12dd0*/  SHFL.IDX P6, R14, R13, R12, R11 ;  /* 0x0000000c0d0e7389 */ /* 0x00006400000c000b */
[----:B01----:R-:W-:Y:S01]  /*12de0*/  ENDCOLLECTIVE ;  /* 0x000000000000791b */ /* 0x003fe20003800000 */
.L_x_2579:
        /* <DEDUP_REMOVED lines=14> */
.L_x_2580:
[----:B------:R-:W-:Y:S01]  /*12ed0*/  MOV R5, R9 ;  /* 0x0000000900057202 */ /* 0x000fe20000000f00 */
[----:B------:R-:W-:Y:S02]  /*12ee0*/  IMAD.MOV.U32 R9, RZ, RZ, RZ ;  /* 0x000000ffff097224 */ /* 0x000fe400078e00ff */
[----:B------:R-:W-:Y:S02]  /*12ef0*/  IMAD.MOV.U32 R13, RZ, RZ, R2 ;  /* 0x000000ffff0d7224 */ /* 0x000fe400078e0002 */
[----:B------:R-:W-:Y:S02]  /*12f00*/  IMAD.MOV.U32 R12, RZ, RZ, 0x5 ;  /* 0x00000005ff0c7424 */ /* 0x000fe400078e00ff */
[----:B------:R-:W-:-:S07]  /*12f10*/  IMAD.MOV.U32 R24, RZ, RZ, R14 ;  /* 0x000000ffff187224 */ /* 0x000fce00078e000e */
[----:B------:R-:W-:Y:S05]  /*12f20*/  WARPSYNC.COLLECTIVE R15, `(.L_x_2581) ;  /* 0x000000000f087348 */ /* 0x000fea0003c00000 */
[----:B------:R0:W1:Y:S02]  /*12f30*/  SHFL.IDX P6, R14, R13, R12, R11 ;  /* 0x0000000c0d0e7389 */ /* 0x00006400000c000b */
[----:B01----:R-:W-:Y:S01]  /*12f40*/  ENDCOLLECTIVE ;  /* 0x000000000000791b */ /* 0x003fe20003800000 */
.L_x_2581:
        /* <DEDUP_REMOVED lines=14> */
.L_x_2582:
[----:B------:R-:W-:Y:S01]  /*13030*/  MOV R5, R19 ;  /* 0x0000001300057202 */ /* 0x000fe20000000f00 */
[----:B------:R-:W-:Y:S02]  /*13040*/  IMAD.MOV.U32 R13, RZ, RZ, R2 ;  /* 0x000000ffff0d7224 */ /* 0x000fe400078e0002 */
[----:B------:R-:W-:Y:S02]  /*13050*/  IMAD.MOV.U32 R12, RZ, RZ, 0x6 ;  /* 0x00000006ff0c7424 */ /* 0x000fe400078e00ff */
[----:B------:R-:W-:-:S07]  /*13060*/  IMAD.MOV.U32 R4, RZ, RZ, R14 ;  /* 0x000000ffff047224 */ /* 0x000fce00078e000e */
[----:B------:R-:W-:Y:S05]  /*13070*/  WARPSYNC.COLLECTIVE R15, `(.L_x_2583) ;  /* 0x000000000f087348 */ /* 0x000fea0003c00000 */
[----:B------:R0:W1:Y:S02]  /*13080*/  SHFL.IDX P6, R14, R13, R12, R11 ;  /* 0x0000000c0d0e7389 */ /* 0x00006400000c000b */
[----:B01----:R-:W-:Y:S01]  /*13090*/  ENDCOLLECTIVE ;  /* 0x000000000000791b */ /* 0x003fe20003800000 */
.L_x_2583:
        /* <DEDUP_REMOVED lines=13> */
.L_x_2584:
[----:B------:R-:W-:Y:S02]  /*13170*/  IMAD.MOV.U32 R5, RZ, RZ, R25 ;  /* 0x000000ffff057224 */ /* 0x000fe400078e0019 */
[----:B------:R-:W-:Y:S01]  /*13180*/  IMAD.MOV.U32 R13, RZ, RZ, R2 ;  /* 0x000000ffff0d7224 */ /* 0x000fe200078e0002 */
[----:B------:R-:W-:Y:S01]  /*13190*/  MOV R12, 0x7 ;  /* 0x00000007000c7802 */ /* 0x000fe20000000f00 */
[----:B------:R-:W-:-:S07]  /*131a0*/  IMAD.MOV.U32 R30, RZ, RZ, R14 ;  /* 0x000000ffff1e7224 */ /* 0x000fce00078e000e */
[----:B------:R-:W-:Y:S05]  /*131b0*/  WARPSYNC.COLLECTIVE R15, `(.L_x_2585) ;  /* 0x000000000f087348 */ /* 0x000fea0003c00000 */
[----:B------:R0:W1:Y:S02]  /*131c0*/  SHFL.IDX P6, R14, R13, R12, R11 ;  /* 0x0000000c0d0e7389 */ /* 0x00006400000c000b */
[----:B01----:R-:W-:Y:S01]  /*131d0*/  ENDCOLLECTIVE ;  /* 0x000000000000791b */ /* 0x003fe20003800000 */
.L_x_2585:
[----:B------:R-:W-:-:S05]  /*131e0*/  MOV R4, R30 ;  /* 0x0000001e00047202 */ /* 0x000fca0000000f00 */
        /* <DEDUP_REMOVED lines=11> */
.L_x_2586:
[----:B------:R-:W-:Y:S05]  /*132a0*/  BRA `(.L_x_2587) ;  /* 0xffffffc000fc7947 */ /* 0x000fea000383ffff */
.L_x_2481:
[----:B0-----:R0:W1:Y:S02]  /*132b0*/  SYNCS.PHASECHK.TRANS64.TRYWAIT P0, [R7+URZ+0x28820], R9 ;  /* 0x02882009070075a7 */ /* 0x001064000800017f */
[----:B-1----:R-:W-:Y:S05]  /*132c0*/  @!P0 NANOSLEEP.SYNCS 0x989680 ;  /* 0x009896800000895d */ /* 0x002fea0003900000 */
[----:B------:R-:W1:Y:S02]  /*132d0*/  @!P0 SYNCS.PHASECHK.TRANS64 P0, [R7+URZ+0x28820], R9 ;  /* 0x02882009070085a7 */ /* 0x000e64000800007f */
[----:B-1----:R-:W-:Y:S05]  /*132e0*/  @!P0 BRA `(.L_x_2481) ;  /* 0xfffffffc00f08947 */ /* 0x002fea000383ffff */
[----:B------:R-:W-:Y:S05]  /*132f0*/  BRA `(.L_x_2588) ;  /* 0xffffffc400707947 */ /* 0x000fea000383ffff */
.L_x_2482:
[----:B------:R-:W-:Y:S01]  /*13300*/  BSSY B0, `(.L_x_2589) ;  /* 0x0000008000007945 */ /* 0x000fe20003800000 */
[----:B------:R-:W-:Y:S01]  /*13310*/  MOV R13, R17 ;  /* 0x00000011000d7202 */ /* 0x000fe20000000f00 */
[----:B------:R-:W-:Y:S01]  /*13320*/  IMAD.MOV.U32 R12, RZ, RZ, RZ ;  /* 0x000000ffff0c7224 */ /* 0x000fe200078e00ff */
[----:B------:R-:W-:Y:S01]  /*13330*/  MOV R11, 0x1f ;  /* 0x0000001f000b7802 */ /* 0x000fe20000000f00 */
[----:B------:R-:W-:-:S07]  /*13340*/  IMAD.MOV.U32 R15, RZ, RZ, -0x1 ;  /* 0xffffffffff0f7424 */ /* 0x000fce00078e00ff */
[----:B0-2--5:R-:W-:Y:S05]  /*13350*/  WARPSYNC.COLLECTIVE R15, `(.L_x_2590) ;  /* 0x000000000f087348 */ /* 0x025fea0003c00000 */
[----:B------:R1:W3:Y:S02]  /*13360*/  SHFL.IDX P6, R14, R13, R12, R11 ;  /* 0x0000000c0d0e7389 */ /* 0x0002e400000c000b */
[----:B0123-5:R-:W-:Y:S01]  /*13370*/  ENDCOLLECTIVE ;  /* 0x000000000000791b */ /* 0x02ffe20003800000 */
.L_x_2590:
[----:B------:R-:W-:Y:S05]  /*13380*/  BSYNC B0 ;  /* 0x0000000000007941 */ /* 0x000fea0003800000 */
.L_x_2589:
[----:B------:R-:W-:Y:S05]  /*13390*/  BRA `(.L_x_2591) ;  /* 0xffffffc400547947 */ /* 0x000fea000383ffff */
.L_x_2483:
[----:B------:R-:W-:Y:S01]  /*133a0*/  BSSY B0, `(.L_x_2592) ;  /* 0x0000006000007945 */ /* 0x000fe20003800000 */
[----:B------:R-:W-:-:S07]  /*133b0*/  MOV R15, 0xffffffff ;  /* 0xffffffff000f7802 */ /* 0x000fce0000000f00 */
[----:B012--5:R-:W-:Y:S05]  /*133c0*/  WARPSYNC.COLLECTIVE R15, `(.L_x_2593) ;  /* 0x000000000f0c7348 */ /* 0x027fea0003c00000 */
[----:B------:R-:W-:Y:S02]  /*133d0*/  ELECT P6, UR62, PT ;  /* 0x00000000003e782f */ /* 0x000fe400038c0000 */
[----:B------:R-:W-:Y:S01]  /*133e0*/  MOV R14, UR62 ;  /* 0x0000003e000e7c02 */ /* 0x000fe20008000f00 */
[----:B012--5:R-:W-:Y:S10]  /*133f0*/  ENDCOLLECTIVE ;  /* 0x000000000000791b */ /* 0x027ff40003800000 */
.L_x_2593:
[----:B------:R-:W-:Y:S05]  /*13400*/  BSYNC B0 ;  /* 0x0000000000007941 */ /* 0x000fea0003800000 */
.L_x_2592:
[----:B------:R-:W-:Y:S05]  /*13410*/  BRA `(.L_x_2594) ;  /* 0xffffffc400487947 */ /* 0x000fea000383ffff */
.L_x_2485:
[----:B---3--:R3:W4:Y:S02]  /*13420*/  SYNCS.PHASECHK.TRANS64.TRYWAIT P1, [R5+URZ+0x28840], R2 ;  /* 0x02884002050075a7 */ /* 0x008724000802017f */
[----:B----4-:R-:W-:Y:S05]  /*13430*/  @!P1 NANOSLEEP.SYNCS 0x989680 ;  /* 0x009896800000995d */ /* 0x010fea0003900000 */
[----:B------:R-:W4:Y:S02]  /*13440*/  @!P1 SYNCS.PHASECHK.TRANS64 P1, [R5+URZ+0x28840], R2 ;  /* 0x02884002050095a7 */ /* 0x000f24000802007f */
[----:B----4-:R-:W-:Y:S05]  /*13450*/  @!P1 BRA `(.L_x_2485) ;  /* 0xfffffffc00f09947 */ /* 0x010fea000383ffff */
[----:B------:R-:W-:Y:S05]  /*13460*/  BRA `(.L_x_2595) ;  /* 0xffffffc400687947 */ /* 0x000fea000383ffff */
.L_x_2487:
[----:B0-----:R0:W4:Y:S02]  /*13470*/  SYNCS.PHASECHK.TRANS64.TRYWAIT P1, [R7+URZ+0x28840], R0 ;  /* 0x02884000070075a7 */ /* 0x001124000802017f */
[----:B----4-:R-:W-:Y:S05]  /*13480*/  @!P1 NANOSLEEP.SYNCS 0x989680 ;  /* 0x009896800000995d */ /* 0x010fea0003900000 */
[----:B------:R-:W4:Y:S02]  /*13490*/  @!P1 SYNCS.PHASECHK.TRANS64 P1, [R7+URZ+0x28840], R0 ;  /* 0x02884000070095a7 */ /* 0x000f24000802007f */
[----:B----4-:R-:W-:Y:S05]  /*134a0*/  @!P1 BRA `(.L_x_2487) ;  /* 0xfffffffc00f09947 */ /* 0x010fea000383ffff */
[----:B------:R-:W-:Y:S05]  /*134b0*/  BRA `(.L_x_2596) ;  /* 0xffffffc400747947 */ /* 0x000fea000383ffff */
.L_x_2489:
[----:B----4-:R4:W0:Y:S02]  /*134c0*/  SYNCS.PHASECHK.TRANS64.TRYWAIT P1, [R5+URZ+0x28860], R2 ;  /* 0x02886002050075a7 */ /* 0x010824000802017f */
[----:B0-----:R-:W-:Y:S05]  /*134d0*/  @!P1 NANOSLEEP.SYNCS 0x989680 ;  /* 0x009896800000995d */ /* 0x001fea0003900000 */
[----:B------:R-:W0:Y:S02]  /*134e0*/  @!P1 SYNCS.PHASECHK.TRANS64 P1, [R5+URZ+0x28860], R2 ;  /* 0x02886002050095a7 */ /* 0x000e24000802007f */
[----:B0-----:R-:W-:Y:S05]  /*134f0*/  @!P1 BRA `(.L_x_2489) ;  /* 0xfffffffc00f09947 */ /* 0x001fea000383ffff */
[----:B------:R-:W-:Y:S05]  /*13500*/  BRA `(.L_x_2597) ;  /* 0xffffffc400707947 */ /* 0x000fea000383ffff */
.L_x_2598:
        /* <DEDUP_REMOVED lines=15> */
.L_x_3548:


//--------------------- .text._ZN7cutlass13device_kernelIN5flash11enable_sm90INS1_16FlashAttnFwdSm90INS1_25CollectiveMainloopFwdSm90ILi2EN4cute5tupleIJNS5_1CILi1EEES8_S8_EEENS6_IJNS7_ILi128EEESA_SA_EEELi128ENS_6half_tEfNS_4arch4Sm90ELb1ELb0ELb1ELb1ELb1ELb0ELb0ELb1ELb1ELb1ELb1ELb0EEENS1_21CollectiveEpilogueFwdISB_S9_SC_SE_Li256ELb1ELb1ELb1ELb0EEENS1_36VarlenDynamicPersistentTileSchedulerILi128ELi128ELi256ELi128ELb1ELb1ELb1ELb1ELb1ELb1EEEEEEEEEvNT_6ParamsE --------------------------
	.section	.text._ZN7cutlass13device_kernelIN5flash11enable_sm90INS1_16FlashAttnFwdSm90INS1_25CollectiveMainloopFwdSm90ILi2EN4cute5tupleIJNS5_1CILi1EEES8_S8_EEENS6_IJNS7_ILi128EEESA_SA_EEELi128ENS_6half_tEfNS_4arch4Sm90ELb1ELb0ELb1ELb1ELb1ELb0ELb0ELb1ELb1ELb1ELb1ELb0EEENS1_21CollectiveEpilogueFwdISB_S9_SC_SE_Li256ELb1ELb1ELb1ELb0EEENS1_36VarlenDynamicPersistentTileSchedulerILi128ELi128ELi256ELi128ELb1ELb1ELb1ELb1ELb1ELb1EEEEEEEEEvNT_6ParamsE,"ax",@progbits
	.align	128
.text._ZN7cutlass13device_kernelIN5flash11enable_sm90INS1_16FlashAttnFwdSm90INS1_25CollectiveMainloopFwdSm90ILi2EN4cute5tupleIJNS5_1CILi1EEES8_S8_EEENS6_IJNS7_ILi128EEESA_SA_EEELi128ENS_6half_tEfNS_4arch4Sm90ELb1ELb0ELb1ELb1ELb1ELb0ELb0ELb1ELb1ELb1ELb1ELb0EEENS1_21CollectiveEpilogueFwdISB_S9_SC_SE_Li256ELb1ELb1ELb1ELb0EEENS1_36VarlenDynamicPersistentTileSchedulerILi128ELi128ELi256ELi128ELb1ELb1ELb1ELb1ELb1ELb1EEEEEEEEEvNT_6ParamsE:
        .type           _ZN7cutlass13device_kernelIN5flash11enable_sm90INS1_16FlashAttnFwdSm90INS1_25CollectiveMainloopFwdSm90ILi2EN4cute5tupleIJNS5_1CILi1EEES8_S8_EEENS6_IJNS7_ILi128EEESA_SA_EEELi128ENS_6half_tEfNS_4arch4Sm90ELb1ELb0ELb1ELb1ELb1ELb0ELb0ELb1ELb1ELb1ELb1ELb0EEENS1_21CollectiveEpilogueFwdISB_S9_SC_SE_Li256ELb1ELb1ELb1ELb0EEENS1_36VarlenDynamicPersistentTileSchedulerILi128ELi128ELi256ELi128ELb1ELb1ELb1ELb1ELb1ELb1EEEEEEEEEvNT_6ParamsE,@function
        .size           _ZN7cutlass13device_kernelIN5flash11enable_sm90INS1_16FlashAttnFwdSm90INS1_25CollectiveMainloopFwdSm90ILi2EN4cute5tupleIJNS5_1CILi1EEES8_S8_EEENS6_IJNS7_ILi128EEESA_SA_EEELi128ENS_6half_tEfNS_4arch4Sm90ELb1ELb0ELb1ELb1ELb1ELb0ELb0ELb1ELb1ELb1ELb1ELb0EEENS1_21CollectiveEpilogueFwdISB_S9_SC_SE_Li256ELb1ELb1ELb1ELb0EEENS1_36VarlenDynamicPersistentTileSchedulerILi128ELi128ELi256ELi128ELb1ELb1ELb1ELb1ELb1ELb1EEEEEEEEEvNT_6ParamsE,(.L_x_3549 - _ZN7cutlass13device_kernelIN5flash11enable_sm90INS1_16FlashAttnFwdSm90INS1_25CollectiveMainloopFwdSm90ILi2EN4cute5tupleIJNS5_1CILi1EEES8_S8_EEENS6_IJNS7_ILi128EEESA_SA_EEELi128ENS_6half_tEfNS_4arch4Sm90ELb1ELb0ELb1ELb1ELb1ELb0ELb0ELb1ELb1ELb1ELb1ELb0EEENS1_21CollectiveEpilogueFwdISB_S9_SC_SE_Li256ELb1ELb1ELb1ELb0EEENS1_36VarlenDynamicPersistentTileSchedulerILi128ELi128ELi256ELi128ELb1ELb1ELb1ELb1ELb1ELb1EEEEEEEEEvNT_6ParamsE)
        .other          _ZN7cutlass13device_kernelIN5flash11enable_sm90INS1_16FlashAttnFwdSm90INS1_25CollectiveMainloopFwdSm90ILi2EN4cute5tupleIJNS5_1CILi1EEES8_S8_EEENS6_IJNS7_ILi128EEESA_SA_EEELi128ENS_6half_tEfNS_4arch4Sm90ELb1ELb0ELb1ELb1ELb1ELb0ELb0ELb1ELb1ELb1ELb1ELb0EEENS1_21CollectiveEpilogueFwdISB_S9_SC_SE_Li256ELb1ELb1ELb1ELb0EEENS1_36VarlenDynamicPersistentTileSchedulerILi128ELi128ELi256ELi128ELb1ELb1ELb1ELb1ELb1ELb1EEEEEEEEEvNT_6ParamsE,@"STO_CUDA_ENTRY STV_DEFAULT"
_ZN7cutlass13device_kernelIN5flash11enable_sm90INS1_16FlashAttnFwdSm90INS1_25CollectiveMainloopFwdSm90ILi2EN4cute5tupleIJNS5_1CILi1EEES8_S8_EEENS6_IJNS7_ILi128EEESA_SA_EEELi128ENS_6half_tEfNS_4arch4Sm90ELb1ELb0ELb1ELb1ELb1ELb0ELb0ELb1ELb1ELb1ELb1ELb0EEENS1_21CollectiveEpilogueFwdISB_S9_SC_SE_Li256ELb1ELb1ELb1ELb0EEENS1_36VarlenDynamicPersistentTileSchedulerILi128ELi128ELi256ELi128ELb1ELb1ELb1ELb1ELb1ELb1EEEEEEEEEvNT_6ParamsE:
        /* <DEDUP_REMOVED lines=45> */
.L_x_2599:
        /* <DEDUP_REMOVED lines=22> */
.L_x_2600:
        /* <DEDUP_REMOVED lines=18> */
.L_x_2601:
        /* <DEDUP_REMOVED lines=22> */
.L_x_2602:
        /* <DEDUP_REMOVED lines=23> */
.L_x_2603:
        /* <DEDUP_REMOVED lines=10> */
.L_x_2605:
[----:B------:R-:W-:-:S08]  /*08c0*/  NOP ;  /* 0x0000000000007918 */ /* 0x000fd00000000000 */
[----:B------:R-:W1:Y:S02]  /*08d0*/  USETMAXREG.TRY_ALLOC.CTAPOOL UP0, 0xe8 ;  /* 0x000000e8000079c8 */ /* 0x000e640008000600 */
[----:B-1----:R-:W-:-:S13]  /*08e0*/  PLOP3.LUT P0, PT, PT, PT, UP0, 0x80, 0x0 ;  /* 0x000000000000781c */ /* 0x002fda0003f0f008 */
[----:B------:R-:W-:Y:S05]  /*08f0*/  @!P0 BRA `(.L_x_2605) ;  /* 0xfffffffc00f08947 */ /* 0x000fea000383ffff */
[----:B0-----:R-:W0:Y:S01]  /*0900*/  S2R R2, SR_TID.X ;  /* 0x0000000000027919 */ /* 0x001e220000002100 */
        /* <DEDUP_REMOVED lines=13> */
[----:B------:R-:W2:Y:S01]  /*09e0*/  LDL R3, [R1+0x20] ;  /* 0x0000200001037983 */ /* 0x000ea20000100800 */
[----:B------:R-:W-:Y:S01]  /*09f0*/  VIADD R219, R2, 0xffffff80 ;  /* 0xffffff8002db7836 */ /* 0x000fe20000000000 */
[----:B------:R-:W-:Y:S01]  /*0a00*/  R2UR UR6, R33 ;  /* 0x00000000210672ca */ /* 0x000fe200000e0000 */
[----:B------:R-:W-:Y:S01]  /*0a10*/  UMOV UR60, URZ ;  /* 0x0000003f003c7c82 */ /* 0x000fe20008000000 */
[----:B------:R-:W-:Y:S01]  /*0a20*/  R2UR UR5, R34 ;  /* 0x00000000220572ca */ /* 0x000fe200000e0000 */
[----:B------:R-:W-:Y:S01]  /*0a30*/  UMOV UR39, URZ ;  /* 0x0000003f00277c82 */ /* 0x000fe20008000000 */
[----:B------:R-:W-:Y:S01]  /*0a40*/  SHF.R.S32.HI R0, RZ, 0x1f, R219 ;  /* 0x0000001fff007819 */ /* 0x000fe200000114db */
[----:B------:R-:W-:-:S03]  /*0a50*/  UMOV UR38, URZ ;  /* 0x0000003f00267c82 */ /* 0x000fc60008000000 */
[CC--:B------:R-:W-:Y:S02]  /*0a60*/  LEA.HI R4, R0.reuse, R219.reuse, RZ, 0x5 ;  /* 0x000000db00047211 */ /* 0x0c0fe400078f28ff */
[----:B------:R-:W-:-:S03]  /*0a70*/  LEA.HI R2, R0, R219, RZ, 0x4 ;  /* 0x000000db00027211 */ /* 0x000fc600078f20ff */
[----:B------:R-:W-:Y:S01]  /*0a80*/  IMAD.SHL.U32 R6, R4, 0x20, RZ ;  /* 0x0000002004067824 */ /* 0x000fe200078e00ff */
[----:B------:R-:W-:Y:S02]  /*0a90*/  LOP3.LUT R4, R2, 0x3fffff0, RZ, 0xc0, !PT ;  /* 0x03fffff002047812 */ /* 0x000fe400078ec0ff */
[----:B------:R-:W-:Y:S02]  /*0aa0*/  SHF.R.S32.HI R5, RZ, 0x4, R2 ;  /* 0x00000004ff057819 */ /* 0x000fe40000011402 */
[----:B------:R-:W-:Y:S01]  /*0ab0*/  LOP3.LUT R7, R6, 0xfffffc00, RZ, 0xc0, !PT ;  /* 0xfffffc0006077812 */ /* 0x000fe200078ec0ff */
[----:B------:R-:W-:Y:S01]  /*0ac0*/  IMAD.IADD R4, R219, 0x1, -R4 ;  /* 0x00000001db047824 */ /* 0x000fe200078e0a04 */
[----:B------:R-:W-:-:S03]  /*0ad0*/  LEA.HI R2, R2, R5, RZ, 0x1 ;  /* 0x0000000502027211 */ /* 0x000fc600078f08ff */
[----:B------:R-:W-:Y:S01]  /*0ae0*/  IMAD R7, R4, 0x40, R7 ;  /* 0x0000004004077824 */ /* 0x000fe200078e0207 */
[----:B------:R-:W-:Y:S02]  /*0af0*/  LEA.HI R4, R0, R219, RZ, 0x2 ;  /* 0x000000db00047211 */ /* 0x000fe400078f10ff */
[----:B------:R-:W-:Y:S02]  /*0b00*/  LOP3.LUT R2, R2, 0x1ffffffe, RZ, 0xc0, !PT ;  /* 0x1ffffffe02027812 */ /* 0x000fe400078ec0ff */
[----:B------:R-:W-:-:S03]  /*0b10*/  LOP3.LUT R4, R4, 0xfffffffc, RZ, 0xc0, !PT ;  /* 0xfffffffc04047812 */ /* 0x000fc600078ec0ff */
[----:B------:R-:W-:Y:S01]  /*0b20*/  IMAD.IADD R2, R5, 0x1, -R2 ;  /* 0x0000000105027824 */ /* 0x000fe200078e0a02 */
[----:B------:R-:W-:-:S03]  /*0b30*/  IADD3 R4, R219, -R4, RZ ;  /* 0x80000004db047210 */ /* 0x000fc60007ffe0ff */
[----:B------:R-:W-:Y:S01]  /*0b40*/  IMAD R216, R2, 0x8, R7 ;  /* 0x0000000802d87824 */ /* 0x000fe200078e0207 */
[----:B------:R-:W-:-:S04]  /*0b50*/  LEA.HI R2, R4, R4, RZ, 0x1 ;  /* 0x0000000404027211 */ /* 0x000fc800078f08ff */
[----:B------:R-:W-:-:S05]  /*0b60*/  LOP3.LUT R5, R2, 0x1ffffffe, RZ, 0xc0, !PT ;  /* 0x1ffffffe02057812 */ /* 0x000fca00078ec0ff */
[----:B------:R-:W-:Y:S01]  /*0b70*/  IMAD.IADD R4, R4, 0x1, -R5 ;  /* 0x0000000104047824 */ /* 0x000fe200078e0a05 */
[----:B--2---:R-:W-:Y:S02]  /*0b80*/  R2UR UR4, R3 ;  /* 0x00000000030472ca */ /* 0x004fe400000e0000 */
[CC--:B------:R-:W-:Y:S02]  /*0b90*/  LEA.HI R3, R0.reuse, R219.reuse, RZ, 0x7 ;  /* 0x000000db00037211 */ /* 0x0c0fe400078f38ff */
[----:B------:R-:W-:Y:S02]  /*0ba0*/  LEA.HI R0, R0, R219, RZ, 0x3 ;  /* 0x000000db00007211 */ /* 0x000fe400078f18ff */
[----:B------:R-:W-:Y:S02]  /*0bb0*/  LOP3.LUT R198, R3, 0xffffff80, RZ, 0xc0, !PT ;  /* 0xffffff8003c67812 */ /* 0x000fe400078ec0ff */
[----:B------:R-:W-:Y:S02]  /*0bc0*/  SHF.R.S32.HI R214, RZ, 0x7, R3 ;  /* 0x00000007ffd67819 */ /* 0x000fe40000011403 */
[----:B------:R-:W-:Y:S01]  /*0bd0*/  LOP3.LUT R2, R0, 0xfffffff8, RZ, 0xc0, !PT ;  /* 0xfffffff800027812 */ /* 0x000fe200078ec0ff */
[----:B------:R-:W-:Y:S01]  /*0be0*/  IMAD.IADD R198, R219, 0x1, -R198 ;  /* 0x00000001dbc67824 */ /* 0x000fe200078e0ac6 */
[----:B------:R-:W-:Y:S01]  /*0bf0*/  LEA.HI R3, R3, R214, RZ, 0x1 ;  /* 0x000000d603037211 */ /* 0x000fe200078f08ff */
[----:B------:R-:W-:Y:S01]  /*0c00*/  ULOP3.LUT UR61, UR4, 0x1, URZ, 0xfc, !UPT ;  /* 0x00000001043d7892 */ /* 0x000fe2000f8efc3f */
[----:B------:R-:W-:Y:S01]  /*0c10*/  SHF.R.S32.HI R197, RZ, 0x3, R0 ;  /* 0x00000003ffc57819 */ /* 0x000fe20000011400 */
[----:B------:R-:W-:Y:S01]  /*0c20*/  IMAD.IADD R19, R219, 0x1, -R2 ;  /* 0x00000001db137824 */ /* 0x000fe200078e0a02 */
[----:B------:R-:W-:-:S02]  /*0c30*/  SHF.R.S32.HI R9, RZ, 0x1f, R198 ;  /* 0x0000001fff097819 */ /* 0x000fc400000114c6 */
[----:B------:R-:W-:Y:S01]  /*0c40*/  LOP3.LUT R3, R3, 0x3fffffe, RZ, 0xc0, !PT ;  /* 0x03fffffe03037812 */ /* 0x000fe200078ec0ff */
[----:B------:R-:W-:Y:S01]  /*0c50*/  IMAD.SHL.U32 R2, R19, 0x8, RZ ;  /* 0x0000000813027824 */ /* 0x000fe200078e00ff */
[CC--:B------:R-:W-:Y:S02]  /*0c60*/  LEA.HI R8, R9.reuse, R198.reuse, RZ, 0x2 ;  /* 0x000000c609087211 */ /* 0x0c0fe400078f10ff */
[----:B------:R-:W-:Y:S01]  /*0c70*/  LEA.HI R9, R9, R198, RZ, 0x5 ;  /* 0x000000c609097211 */ /* 0x000fe200078f28ff */
[----:B------:R-:W-:Y:S01]  /*0c80*/  IMAD.IADD R3, R214, 0x1, -R3 ;  /* 0x00000001d6037824 */ /* 0x000fe200078e0a03 */
[--C-:B------:R-:W-:Y:S01]  /*0c90*/  SHF.R.S32.HI R6, RZ, 0x2, R8.reuse ;  /* 0x00000002ff067819 */ /* 0x100fe20000011408 */
[----:B------:R-:W-:Y:S01]  /*0ca0*/  VIADD R18, R2, 0x40 ;  /* 0x0000004002127836 */ /* 0x000fe20000000000 */
[----:B------:R-:W-:Y:S02]  /*0cb0*/  SHF.R.S32.HI R11, RZ, 0x1f, R8 ;  /* 0x0000001fff0b7819 */ /* 0x000fe40000011408 */
[----:B------:R-:W-:-:S02]  /*0cc0*/  LOP3.LUT R5, R8, 0x7ffffffc, RZ, 0xc0, !PT ;  /* 0x7ffffffc08057812 */ /* 0x000fc400078ec0ff */
[----:B------:R-:W-:Y:S02]  /*0cd0*/  LEA.HI R11, R11, R6, RZ, 0x3 ;  /* 0x000000060b0b7211 */ /* 0x000fe400078f18ff */
[----:B------:R-:W-:Y:S01]  /*0ce0*/  SHF.R.S32.HI R9, RZ, 0x5, R9 ;  /* 0x00000005ff097819 */ /* 0x000fe20000011409 */
[----:B------:R-:W-:Y:S01]  /*0cf0*/  IMAD.IADD R5, R198, 0x1, -R5 ;  /* 0x00000001c6057824 */ /* 0x000fe200078e0a05 */
[----:B------:R-:W-:Y:S02]  /*0d00*/  LOP3.LUT R11, R11, 0xfffffff8, RZ, 0xc0, !PT ;  /* 0xfffffff80b0b7812 */ /* 0x000fe400078ec0ff */
[----:B------:R-:W-:Y:S02]  /*0d10*/  SHF.R.S32.HI R218, RZ, 0x1f, R2 ;  /* 0x0000001fffda7819 */ /* 0x000fe40000011402 */
[----:B------:R-:W-:Y:S01]  /*0d20*/  SHF.L.U32 R16, R5, 0x1, RZ ;  /* 0x0000000105107819 */ /* 0x000fe200000006ff */
[----:B------:R-:W-:Y:S01]  /*0d30*/  IMAD.IADD R6, R6, 0x1, -R11 ;  /* 0x0000000106067824 */ /* 0x000fe200078e0a0b */
[----:B------:R-:W-:-:S02]  /*0d40*/  SHF.R.S32.HI R217, RZ, 0x1f, R18 ;  /* 0x0000001fffd97819 */ /* 0x000fc40000011412 */
[C---:B------:R-:W-:Y:S01]  /*0d50*/  IADD3 R187, R16.reuse, 0x50, RZ ;  /* 0x0000005010bb7810 */ /* 0x040fe20007ffe0ff */
[----:B------:R-:W-:Y:S02]  /*0d60*/  IMAD R6, R9, 0x10, R6 ;  /* 0x0000001009067824 */ /* 0x000fe400078e0206 */
[C---:B------:R-:W-:Y:S01]  /*0d70*/  VIADD R196, R16.reuse, 0x8 ;  /* 0x0000000810c47836 */ /* 0x040fe20000000000 */
[----:B------:R-:W-:Y:S01]  /*0d80*/  SHF.R.S32.HI R204, RZ, 0x1f, R187 ;  /* 0x0000001fffcc7819 */ /* 0x000fe200000114bb */
[C---:B------:R-:W-:Y:S02]  /*0d90*/  VIADD R195, R16.reuse, 0x10 ;  /* 0x0000001010c37836 */ /* 0x040fe40000000000 */
        /* <DEDUP_REMOVED lines=24> */
[----:B------:R-:W-:Y:S01]  /*0f20*/  IMAD R215, R3, 0x40, R6 ;  /* 0x0000004003d77824 */ /* 0x000fe200078e0206 */
[----:B------:R-:W-:-:S02]  /*0f30*/  SHF.R.S32.HI R200, RZ, 0x1f, R23 ;  /* 0x0000001fffc87819 */ /* 0x000fc40000011417 */
[----:B------:R-:W-:Y:S01]  /*0f40*/  SHF.R.S32.HI R199, RZ, 0x1f, R22 ;  /* 0x0000001fffc77819 */ /* 0x000fe20000011416 */
[----:B------:R-:W-:-:S07]  /*0f50*/  IMAD R17, R4, 0x8, R215 ;  /* 0x0000000804117824 */ /* 0x000fce00078e02d7 */
.L_x_2669:
[----:B0-2-4-:R-:W0:Y:S01]  /*0f60*/  LDC.64 R4, c[0x0][0xc88] ;  /* 0x00032200ff047b82 */ /* 0x015e220000000a00 */
[----:B------:R-:W-:Y:S01]  /*0f70*/  ULDC.64 UR8, c[0x0][0xa28] ;  /* 0x00028a0000087ab9 */ /* 0x000fe20000000a00 */
[----:B------:R-:W-:Y:S01]  /*0f80*/  ULDC.64 UR10, c[0x0][0xa18] ;  /* 0x00028600000a7ab9 */ /* 0x000fe20000000a00 */
[----:B------:R-:W-:Y:S01]  /*0f90*/  ULDC UR4, c[0x0][0x424] ;  /* 0x0001090000047ab9 */ /* 0x000fe20000000800 */
[----:B------:R-:W-:Y:S01]  /*0fa0*/  ULDC UR7, c[0x0][0x2f0] ;  /* 0x0000bc0000077ab9 */ /* 0x000fe20000000800 */
[----:B0-----:R-:W-:-:S06]  /*0fb0*/  IMAD.WIDE R4, R35, 0x4, R4 ;  /* 0x0000000423047825 */ /* 0x001fcc00078e0204 */
[----:B------:R-:W2:Y:S01]  /*0fc0*/  LDG.E R4, desc[UR36][R4.64] ;  /* 0x0000002404047981 */ /* 0x000ea2000c1e1900 */
[----:B------:R-:W-:Y:S02]  /*0fd0*/  UISETP.NE.U32.AND UP0, UPT, UR8, URZ, UPT ;  /* 0x0000003f0800728c */ /* 0x000fe4000bf05070 */
[----:B------:R-:W-:Y:S02]  /*0fe0*/  UISETP.NE.U32.AND UP1, UPT, UR10, URZ, UPT ;  /* 0x0000003f0a00728c */ /* 0x000fe4000bf25070 */
[----:B------:R-:W-:Y:S02]  /*0ff0*/  UISETP.NE.AND.EX UP0, UPT, UR9, URZ, UPT, UP0 ;  /* 0x0000003f0900728c */ /* 0x000fe4000bf05300 */
[----:B------:R-:W-:-:S04]  /*1000*/  UISETP.NE.AND.EX UP1, UPT, UR11, URZ, UPT, UP1 ;  /* 0x0000003f0b00728c */ /* 0x000fc8000bf25310 */
[----:B------:R-:W-:Y:S02]  /*1010*/  PLOP3.LUT P0, PT, PT, PT, UP0, 0x80, 0x0 ;  /* 0x000000000000781c */ /* 0x000fe40003f0f008 */
[----:B------:R-:W-:Y:S02]  /*1020*/  PLOP3.LUT P2, PT, PT, PT, UP1, 0x80, 0x0 ;  /* 0x000000000000781c */ /* 0x000fe40003f4f018 */
[----:B--2---:R-:W-:-:S13]  /*1030*/  R2UR UR53, R4 ;  /* 0x00000000043572ca */ /* 0x004fda00000e0000 */
[----:B------:R-:W-:Y:S02]  /*1040*/  USHF.R.S32.HI UR58, URZ, 0x1f, UR53 ;  /* 0x0000001f3f3a7899 */ /* 0x000fe40008011435 */
[----:B------:R-:W-:-:S04]  /*1050*/  @UP0 ULEA UR8, UP2, UR53, UR8, 0x2 ;  /* 0x0000000835080291 */ /* 0x000fc8000f84103f */
[----:B------:R-:W-:Y:S02]  /*1060*/  @UP0 ULEA.HI.X UR9, UR53, UR9, UR58, 0x2, UP2 ;  /* 0x0000000935090291 */ /* 0x000fe400090f143a */
[----:B------:R-:W-:Y:S01]  /*1070*/  @UP1 ULEA UR10, UP0, UR53, UR10, 0x2 ;  /* 0x0000000a350a1291 */ /* 0x000fe2000f80103f */
[----:B------:R-:W-:-:S03]  /*1080*/  IMAD.U32 R4, RZ, RZ, UR8 ;  /* 0x00000008ff047e24 */ /* 0x000fc6000f8e00ff */
[----:B------:R-:W-:Y:S01]  /*1090*/  @UP1 ULEA.HI.X UR11, UR53, UR11, UR58, 0x2, UP0 ;  /* 0x0000000b350b1291 */ /* 0x000fe200080f143a */
[----:B------:R-:W-:Y:S01]  /*10a0*/  IMAD.U32 R5, RZ, RZ, UR9 ;  /* 0x00000009ff057e24 */ /* 0x000fe2000f8e00ff */
[----:B------:R-:W-:Y:S01]  /*10b0*/  ULDC.64 UR8, c[0x0][0x418] ;  /* 0x0001060000087ab9 */ /* 0x000fe20000000a00 */
[----:B------:R-:W-:-:S03]  /*10c0*/  IMAD.U32 R6, RZ, RZ, UR10 ;  /* 0x0000000aff067e24 */ /* 0x000fc6000f8e00ff */
[----:B---3--:R-:W-:Y:S01]  /*10d0*/  MOV R7, UR11 ;  /* 0x0000000b00077c02 */ /* 0x008fe20008000f00 */
[----:B------:R-:W2:Y:S01]  /*10e0*/  @P0 LDG.E R4, desc[UR36][R4.64] ;  /* 0x0000002404040981 */ /* 0x000ea2000c1e1900 */
[----:B------:R-:W-:Y:S01]  /*10f0*/  UISETP.NE.U32.AND UP0, UPT, UR8, URZ, UPT ;  /* 0x0000003f0800728c */ /* 0x000fe2000bf05070 */
[----:B------:R-:W-:Y:S02]  /*1100*/  ULDC.64 UR10, c[0x0][0xa20] ;  /* 0x00028800000a7ab9 */ /* 0x000fe40000000a00 */
[----:B------:R-:W3:Y:S01]  /*1110*/  @P2 LDG.E R6, desc[UR36][R6.64] ;  /* 0x0000002406062981 */ /* 0x000ee2000c1e1900 */
[----:B------:R-:W-:Y:S01]  /*1120*/  UISETP.NE.AND.EX UP0, UPT, UR9, URZ, UPT, UP0 ;  /* 0x0000003f0900728c */ /* 0x000fe2000bf05300 */
[----:B------:R-:W-:Y:S01]  /*1130*/  ISETP.NE.U32.AND P1, PT, RZ, UR10, PT ;  /* 0x0000000aff007c0c */ /* 0x000fe2000bf25070 */
[----:B------:R-:W-:Y:S01]  /*1140*/  UMOV UR48, URZ ;  /* 0x0000003f00307c82 */ /* 0x000fe20008000000 */
[----:B------:R-:W-:Y:S02]  /*1150*/  ULOP3.LUT UR56, UR5, 0xffff, URZ, 0xc0, !UPT ;  /* 0x0000ffff05387892 */ /* 0x000fe4000f8ec03f */
[----:B------:R-:W-:Y:S01]  /*1160*/  USEL UR4, UR4, 0x1, UP0 ;  /* 0x0000000104047887 */ /* 0x000fe20008000000 */
[----:B------:R-:W-:-:S03]  /*1170*/  ISETP.NE.AND.EX P1, PT, RZ, UR11, PT, P1 ;  /* 0x0000000bff007c0c */ /* 0x000fc6000bf25310 */
[----:B------:R-:W-:Y:S01]  /*1180*/  UIMAD UR4, UR4, UR7, URZ ;  /* 0x00000007040472a4 */ /* 0x000fe2000f8e023f */
        /* <DEDUP_REMOVED lines=17> */
.L_x_2606:
[----:B------:R-:W-:Y:S05]  /*12a0*/  @!P1 BRA `(.L_x_2607) ;  /* 0x00000000001c9947 */ /* 0x000fea0003800000 */
[----:B------:R-:W-:-:S04]  /*12b0*/  ULEA UR4, UP0, UR53, UR10, 0x2 ;  /* 0x0000000a35047291 */ /* 0x000fc8000f80103f */
[----:B------:R-:W-:Y:S02]  /*12c0*/  ULEA.HI.X UR7, UR53, UR11, UR58, 0x2, UP0 ;  /* 0x0000000b35077291 */ /* 0x000fe400080f143a */
[----:B------:R-:W-:-:S04]  /*12d0*/  IMAD.U32 R4, RZ, RZ, UR4 ;  /* 0x00000004ff047e24 */ /* 0x000fc8000f8e00ff */
[----:B------:R-:W-:-:S05]  /*12e0*/  IMAD.U32 R5, RZ, RZ, UR7 ;  /* 0x00000007ff057e24 */ /* 0x000fca000f8e00ff */
[----:B------:R-:W2:Y:S02]  /*12f0*/  LDG.E R4, desc[UR36][R4.64] ;  /* 0x0000002404047981 */ /* 0x000ea4000c1e1900 */
[----:B--2---:R-:W-:Y:S01]  /*1300*/  R2UR UR4, R4 ;  /* 0x00000000040472ca */ /* 0x004fe200000e0000 */
[----:B------:R-:W-:-:S14]  /*1310*/  BRA `(.L_x_2608) ;  /* 0x0000000000347947 */ /* 0x000fdc0003800000 */
.L_x_2607:
        /* <DEDUP_REMOVED lines=13> */
.L_x_2608:
[----:B------:R-:W-:Y:S01]  /*13f0*/  ULDC UR7, c[0x0][0x448] ;  /* 0x0001120000077ab9 */ /* 0x000fe20000000800 */
[----:B------:R-:W-:Y:S02]  /*1400*/  USHF.L.U32 UR43, UR6, 0x7, URZ ;  /* 0x00000007062b7899 */ /* 0x000fe4000800063f */
[----:B------:R-:W-:Y:S02]  /*1410*/  UISETP.NE.AND UP0, UPT, UR7, 0x1, UPT ;  /* 0x000000010700788c */ /* 0x000fe4000bf05270 */
[----:B------:R-:W-:Y:S02]  /*1420*/  UIADD3 UR8, UR43, 0x7f, URZ ;  /* 0x0000007f2b087890 */ /* 0x000fe4000fffe03f */
[----:B------:R-:W-:Y:S02]  /*1430*/  UIADD3 UR48, -UR48, UR4, URZ ;  /* 0x0000000430307290 */ /* 0x000fe4000fffe13f */
[----:B------:R-:W-:Y:S02]  /*1440*/  UP2UR UR52, UPR, URZ, 0x1 ;  /* 0x000000013f347883 */ /* 0x000fe40008000000 */
[----:B------:R-:W-:-:S03]  /*1450*/  UIADD3 UR9, UR48, 0x80, -UR50 ;  /* 0x0000008030097890 */ /* 0x000fc6000fffe832 */
[----:B------:R-:W-:Y:S01]  /*1460*/  @UP0 ULDC UR6, c[0x0][0x44c] ;  /* 0x0001130000060ab9 */ /* 0x000fe20000000800 */
[----:B------:R-:W-:Y:S01]  /*1470*/  @UP0 ULDC UR4, c[0x0][0x450] ;  /* 0x0001140000040ab9 */ /* 0x000fe20000000800 */
[----:B------:R-:W-:-:S04]  /*1480*/  UIMAD.WIDE.U32 UR6, UR8, UR6, URZ ;  /* 0x00000006080672a5 */ /* 0x000fc8000f8e003f */
[----:B------:R-:W-:Y:S02]  /*1490*/  @UP0 USHF.R.U32.HI UR8, URZ, UR4, UR7 ;  /* 0x000000043f080299 */ /* 0x000fe40008011607 */
[----:B------:R-:W-:Y:S02]  /*14a0*/  UIADD3 UR4, UR48, 0x7f, URZ ;  /* 0x0000007f30047890 */ /* 0x000fe4000fffe03f */
[----:B------:R-:W-:Y:S02]  /*14b0*/  UIADD3 UR8, UR9, UR8, URZ ;  /* 0x0000000809087290 */ /* 0x000fe4000fffe03f */
[----:B------:R-:W-:Y:S02]  /*14c0*/  USHF.R.S32.HI UR6, URZ, 0x1f, UR4 ;  /* 0x0000001f3f067899 */ /* 0x000fe40008011404 */
[----:B------:R-:W-:Y:S02]  /*14d0*/  USHF.R.S32.HI UR7, URZ, 0x1f, UR8 ;  /* 0x0000001f3f077899 */ /* 0x000fe40008011408 */
[----:B------:R-:W-:-:S02]  /*14e0*/  ULEA.HI UR6, UR6, UR4, URZ, 0x7 ;  /* 0x0000000406067291 */ /* 0x000fc4000f8f383f */
[----:B------:R-:W-:Y:S02]  /*14f0*/  ULEA.HI UR7, UR7, UR8, URZ, 0x7 ;  /* 0x0000000807077291 */ /* 0x000fe4000f8f383f */
[----:B------:R-:W-:Y:S02]  /*1500*/  USHF.R.S32.HI UR6, URZ, 0x7, UR6 ;  /* 0x000000073f067899 */ /* 0x000fe40008011406 */
[----:B------:R-:W-:Y:S02]  /*1510*/  USHF.R.S32.HI UR7, URZ, 0x7, UR7 ;  /* 0x000000073f077899 */ /* 0x000fe40008011407 */
[----:B------:R-:W-:Y:S02]  /*1520*/  ULOP3.LUT UR4, UR5, 0xff000000, URZ, 0xc0, !UPT ;  /* 0xff00000005047892 */ /* 0x000fe4000f8ec03f */
[----:B------:R-:W-:Y:S02]  /*1530*/  UISETP.LT.AND UP0, UPT, UR6, UR7, UPT ;  /* 0x000000070600728c */ /* 0x000fe4000bf01270 */
[----:B------:R-:W-:-:S02]  /*1540*/  ULOP3.LUT UR5, UR5, 0xff0000, URZ, 0xc0, !UPT ;  /* 0x00ff000005057892 */ /* 0x000fc4000f8ec03f */
[----:B------:R-:W-:Y:S02]  /*1550*/  USEL UR9, UR6, UR7, UP0 ;  /* 0x0000000706097287 */ /* 0x000fe40008000000 */
[----:B------:R-:W-:Y:S02]  /*1560*/  USHF.R.U32.HI UR4, URZ, 0x8, UR4 ;  /* 0x000000083f047899 */ /* 0x000fe40008011604 */
[----:B------:R-:W-:Y:S02]  /*1570*/  UISETP.GE.AND UP0, UPT, UR9, 0x1, UPT ;  /* 0x000000010900788c */ /* 0x000fe4000bf06270 */
        /* <DEDUP_REMOVED lines=8> */
[----:B------:R-:W-:-:S03]  /*1600*/  USEL UR10, UR54, UR4, UP0 ;  /* 0x00000004360a7287 */ /* 0x000fc60008000000 */
[----:B------:R-:W-:Y:S01]  /*1610*/  UMOV UR4, URZ ;  /* 0x0000003f00047c82 */ /* 0x000fe20008000000 */
[----:B------:R-:W-:Y:S02]  /*1620*/  UIADD3 UR6, UR10, -0x1, UR9 ;  /* 0xffffffff0a067890 */ /* 0x000fe4000fffe009 */
[----:B------:R-:W-:-:S04]  /*1630*/  IMAD.U32 R4, RZ, RZ, UR10 ;  /* 0x0000000aff047e24 */ /* 0x000fc8000f8e00ff */
[----:B------:R-:W-:Y:S01]  /*1640*/  IMAD.U32 R5, RZ, RZ, UR6 ;  /* 0x00000006ff057e24 */ /* 0x000fe2000f8e00ff */
[-C--:B------:R-:W-:Y:S01]  /*1650*/  IABS R0, R4.reuse ;  /* 0x0000000400007213 */ /* 0x080fe20000000000 */
[----:B------:R-:W-:Y:S01]  /*1660*/  ULOP3.LUT UR6, UR6, UR10, URZ, 0x3c, !UPT ;  /* 0x0000000a06067292 */ /* 0x000fe2000f8e3c3f */
[----:B------:R-:W-:Y:S02]  /*1670*/  IABS R6, R4 ;  /* 0x0000000400067213 */ /* 0x000fe40000000000 */
[----:B------:R-:W-:Y:S02]  /*1680*/  R2UR UR11, R0 ;  /* 0x00000000000b72ca */ /* 0x000fe400000e0000 */
[----:B------:R-:W-:-:S04]  /*1690*/  IABS R5, R5 ;  /* 0x0000000500057213 */ /* 0x000fc80000000000 */
[----:B------:R-:W-:-:S04]  /*16a0*/  MOV R4, R5 ;  /* 0x0000000500047202 */ /* 0x000fc80000000f00 */
[----:B------:R-:W-:-:S03]  /*16b0*/  R2UR UR8, R4 ;  /* 0x00000000040872ca */ /* 0x000fc600000e0000 */
        /* <DEDUP_REMOVED lines=22> */
.L_x_2609:
[----:B------:R-:W-:Y:S01]  /*1820*/  UIMAD UR51, UR57, UR4, URZ ;  /* 0x00000004393372a4 */ /* 0x000fe2000f8e023f */
[----:B------:R-:W-:Y:S01]  /*1830*/  IMAD.U32 R0, RZ, RZ, UR9 ;  /* 0x00000009ff007e24 */ /* 0x000fe2000f8e00ff */
[----:B------:R-:W-:Y:S01]  /*1840*/  PLOP3.LUT P0, PT, PT, PT, PT, 0x80, 0x0 ;  /* 0x000000000000781c */ /* 0x000fe20003f0f070 */
[----:B------:R-:W-:Y:S01]  /*1850*/  IMAD.U32 R3, RZ, RZ, UR4 ;  /* 0x00000004ff037e24 */ /* 0x000fe2000f8e00ff */
[----:B------:R-:W-:Y:S02]  /*1860*/  CS2R R150, SRZ ;  /* 0x0000000000967805 */ /* 0x000fe4000001ff00 */
[----:B------:R-:W-:Y:S02]  /*1870*/  CS2R R148, SRZ ;  /* 0x0000000000947805 */ /* 0x000fe4000001ff00 */
[----:B------:R-:W-:Y:S02]  /*1880*/  CS2R R146, SRZ ;  /* 0x0000000000927805 */ /* 0x000fe4000001ff00 */
[----:B------:R-:W-:-:S02]  /*1890*/  CS2R R144, SRZ ;  /* 0x0000000000907805 */ /* 0x000fc4000001ff00 */
[----:B------:R-:W-:Y:S01]  /*18a0*/  VIADDMNMX R3, R3, UR51, R0, PT ;  /* 0x0000003303037c46 */ /* 0x000fe2000b800100 */
[----:B------:R-:W-:Y:S01]  /*18b0*/  IMAD.MOV.U32 R0, RZ, RZ, RZ ;  /* 0x000000ffff007224 */ /* 0x000fe200078e00ff */
[----:B------:R-:W-:Y:S02]  /*18c0*/  CS2R R142, SRZ ;  /* 0x00000000008e7805 */ /* 0x000fe4000001ff00 */
[----:B------:R-:W-:Y:S02]  /*18d0*/  CS2R R140, SRZ ;  /* 0x00000000008c7805 */ /* 0x000fe4000001ff00 */
[----:B------:R-:W-:Y:S01]  /*18e0*/  R2UR UR41, R3 ;  /* 0x00000000032972ca */ /* 0x000fe200000e0000 */
[----:B------:R-:W-:Y:S01]  /*18f0*/  IMAD.MOV.U32 R3, RZ, RZ, RZ ;  /* 0x000000ffff037224 */ /* 0x000fe200078e00ff */
        /* <DEDUP_REMOVED lines=11> */
[----:B------:R-:W-:Y:S01]  /*19b0*/  UISETP.GT.AND UP0, UPT, UR41, UR51, UPT ;  /* 0x000000332900728c */ /* 0x000fe2000bf04270 */
[----:B------:R-:W-:Y:S02]  /*19c0*/  CS2R R116, SRZ ;  /* 0x0000000000747805 */ /* 0x000fe4000001ff00 */
[----:B------:R-:W-:Y:S02]  /*19d0*/  CS2R R114, SRZ ;  /* 0x0000000000727805 */ /* 0x000fe4000001ff00 */
[----:B------:R-:W-:-:S02]  /*19e0*/  CS2R R112, SRZ ;  /* 0x0000000000707805 */ /* 0x000fc4000001ff00 */
[----:B------:R-:W-:Y:S02]  /*19f0*/  CS2R R110, SRZ ;  /* 0x00000000006e7805 */ /* 0x000fe4000001ff00 */
[----:B------:R-:W-:Y:S02]  /*1a00*/  CS2R R108, SRZ ;  /* 0x00000000006c7805 */ /* 0x000fe4000001ff00 */
[----:B------:R-:W-:Y:S02]  /*1a10*/  PLOP3.LUT P1, PT, PT, PT, UP0, 0x80, 0x0 ;  /* 0x000000000000781c */ /* 0x000fe40003f2f008 */
        /* <DEDUP_REMOVED lines=42> */
.L_x_2611:
[----:B------:R-:W-:Y:S01]  /*1cc0*/  ULEA.HI UR4, UR60, UR60, URZ, 0x1 ;  /* 0x0000003c3c047291 */ /* 0x000fe2000f8f083f */
[----:B------:R-:W-:-:S03]  /*1cd0*/  IMAD.U32 R3, RZ, RZ, UR61 ;  /* 0x0000003dff037e24 */ /* 0x000fc6000f8e00ff */
[----:B------:R-:W-:Y:S02]  /*1ce0*/  ULOP3.LUT UR4, UR4, 0xfffffffe, URZ, 0xc0, !UPT ;  /* 0xfffffffe04047892 */ /* 0x000fe4000f8ec03f */
[----:B------:R-:W-:Y:S02]  /*1cf0*/  ISETP.NE.AND P0, PT, R3, 0x3, PT ;  /* 0x000000030300780c */ /* 0x000fe40003f05270 */
[----:B------:R-:W-:-:S06]  /*1d00*/  UIADD3 UR4, UR60, -UR4, URZ ;  /* 0x800000043c047290 */ /* 0x000fcc000fffe03f */
[----:B------:R-:W-:-:S05]  /*1d10*/  IMAD.U32 R0, RZ, RZ, UR4 ;  /* 0x00000004ff007e24 */ /* 0x000fca000f8e00ff */
[----:B------:R-:W-:-:S04]  /*1d20*/  SHF.L.U32 R0, R0, 0x1f, RZ ;  /* 0x0000001f00007819 */ /* 0x000fc800000006ff */
[----:B------:R-:W0:Y:S02]  /*1d30*/  SYNCS.PHASECHK.TRANS64.TRYWAIT P1, [UR40+0x28800], R0 ;  /* 0x02880000ff0075a7 */ /* 0x000e240008020168 */
[----:B0-----:R-:W-:Y:S05]  /*1d40*/  @!P1 BRA `(.L_x_2612) ;  /* 0x0000012000e09947 */ /* 0x001fea0003800000 */
.L_x_2758:
[----:B------:R-:W-:Y:S05]  /*1d50*/  @!P0 BRA `(.L_x_2613) ;  /* 0x0000000000048947 */ /* 0x000fea0003800000 */
[----:B------:R-:W-:Y:S01]  /*1d60*/  BPT.TRAP 0x1 ;  /* 0x000000040000795c */ /* 0x000fe20000300000 */
.L_x_2613:
[----:B0-----:R-:W-:Y:S02]  /*1d70*/  IMAD.U32 R0, RZ, RZ, UR38 ;  /* 0x00000026ff007e24 */ /* 0x001fe4000f8e00ff */
[----:B------:R-:W-:-:S03]  /*1d80*/  IMAD.U32 R3, RZ, RZ, UR39 ;  /* 0x00000027ff037e24 */ /* 0x000fc6000f8e00ff */
[----:B------:R-:W-:Y:S02]  /*1d90*/  LEA R0, R0, UR40, 0x3 ;  /* 0x0000002800007c11 */ /* 0x000fe4000f8e18ff */
[----:B------:R-:W-:-:S04]  /*1da0*/  SHF.L.U32 R3, R3, 0x1f, RZ ;  /* 0x0000001f03037819 */ /* 0x000fc800000006ff */
[----:B------:R0:W1:Y:S01]  /*1db0*/  SYNCS.PHASECHK.TRANS64.TRYWAIT P1, [R0+URZ+0x28830], R3 ;  /* 0x02883003000075a7 */ /* 0x000062000802017f */
[----:B------:R-:W-:Y:S05]  /*1dc0*/  @!P0 BRA `(.L_x_2614) ;  /* 0x0000000000048947 */ /* 0x000fea0003800000 */
[----:B------:R-:W-:Y:S01]  /*1dd0*/  BPT.TRAP 0x1 ;  /* 0x000000040000795c */ /* 0x000fe20000300000 */
.L_x_2614:
[----:B-1----:R-:W-:Y:S05]  /*1de0*/  @P1 BRA `(.L_x_2615) ;  /* 0x0000000000081947 */ /* 0x002fea0003800000 */
[----:B------:R-:W1:Y:S02]  /*1df0*/  SYNCS.PHASECHK.TRANS64.TRYWAIT P1, [R0+URZ+0x28830], R3 ;  /* 0x02883003000075a7 */ /* 0x000e64000802017f */
[----:B-1----:R-:W-:Y:S05]  /*1e00*/  @!P1 BRA `(.L_x_2616) ;  /* 0x0000012000c89947 */ /* 0x002fea0003800000 */
.L_x_2615:
[----:B------:R-:W-:Y:S05]  /*1e10*/  WARPSYNC.ALL ;  /* 0x0000000000007948 */ /* 0x000fea0003800000 */
[----:B------:R-:W-:Y:S01]  /*1e20*/  UIADD3 UR4, UR40, 0x18400, URZ ;  /* 0x0001840028047890 */ /* 0x000fe2000fffe03f */
[----:B------:R-:W-:Y:S01]  /*1e30*/  WARPGROUP.ARRIVE ;  /* 0x00000000000079c5 */ /* 0x000fe20000000000 */
[----:B------:R-:W-:Y:S02]  /*1e40*/  ULOP3.LUT UR44, UR42, 0x10000, URZ, 0xfc, !UPT ;  /* 0x000100002a2c7892 */ /* 0x000fe4000f8efc3f */
[----:B------:R-:W-:Y:S01]  /*1e50*/  USHF.R.U32.HI UR4, URZ, 0x4, UR4 ;  /* 0x000000043f047899 */ /* 0x000fe20008011604 */
[----:B------:R-:W-:Y:S01]  /*1e60*/  UMOV UR45, 0x40000040 ;  /* 0x40000040002d7882 */ /* 0x000fe20000000000 */
[----:B------:R-:W-:-:S02]  /*1e70*/  UMOV UR47, 0x40000040 ;  /* 0x40000040002f7882 */ /* 0x000fc40000000000 */
[----:B------:R-:W-:Y:S02]  /*1e80*/  ULOP3.LUT UR4, UR4, 0x3fff, URZ, 0xc0, !UPT ;  /* 0x00003fff04047892 */ /* 0x000fe4000f8ec03f */
[----:B------:R-:W-:Y:S02]  /*1e90*/  UIADD3 UR8, UR44, 0x2, URZ ;  /* 0x000000022c087890 */ /* 0x000fe4000fffe03f */
[----:B------:R-:W-:Y:S01]  /*1ea0*/  ULOP3.LUT UR4, UR4, 0x10000, URZ, 0xfc, !UPT ;  /* 0x0001000004047892 */ /* 0x000fe2000f8efc3f */
[----:B------:R-:W-:Y:S01]  /*1eb0*/  UMOV UR9, 0x40000040 ;  /* 0x4000004000097882 */ /* 0x000fe20000000000 */
[----:B------:R-:W-:Y:S02]  /*1ec0*/  UMOV UR11, 0x40000040 ;  /* 0x40000040000b7882 */ /* 0x000fe40000000000 */
        /* <DEDUP_REMOVED lines=51> */
.L_x_2617:
[----:B------:R-:W-:Y:S01]  /*2200*/  UISETP.NE.AND UP0, UPT, UR52, URZ, UPT ;  /* 0x0000003f3400728c */ /* 0x000fe2000bf05270 */
[----:B------:R-:W-:Y:S01]  /*2210*/  R2UR UR14, R0 ;  /* 0x00000000000e72ca */ /* 0x000fe200000e0000 */
[----:B------:R-:W-:Y:S01]  /*2220*/  ULDC UR6, c[0x0][0x9d8] ;  /* 0x0002760000067ab9 */ /* 0x000fe20000000800 */
[----:B------:R-:W-:Y:S01]  /*2230*/  ULDC UR10, c[0x0][0x988] ;  /* 0x00026200000a7ab9 */ /* 0x000fe20000000800 */
[----:B------:R-:W-:Y:S01]  /*2240*/  FMUL.FTZ R6, R50, UR6 ;  /* 0x0000000632067c20 */ /* 0x000fe20008410000 */
[----:B------:R-:W-:Y:S01]  /*2250*/  VIADD R50, R17, UR43 ;  /* 0x0000002b11327c36 */ /* 0x000fe20008000000 */
[----:B------:R-:W-:Y:S01]  /*2260*/  PLOP3.LUT P1, PT, PT, PT, UP0, 0x80, 0x0 ;  /* 0x000000000000781c */ /* 0x000fe20003f2f008 */
[----:B------:R-:W-:Y:S01]  /*2270*/  FMUL.FTZ R5, R29, UR6 ;  /* 0x000000061d057c20 */ /* 0x000fe20008410000 */
[----:B------:R-:W-:Y:S01]  /*2280*/  PLOP3.LUT P2, PT, PT, PT, UP0, 0x80, 0x0 ;  /* 0x000000000000781c */ /* 0x000fe20003f4f008 */
[----:B------:R2:W-:Y:S01]  /*2290*/  MUFU.TANH R29, R6 ;  /* 0x00000006001d7308 */ /* 0x0005e20000002400 */
[----:B------:R-:W-:Y:S01]  /*22a0*/  FMUL.FTZ R26, R26, UR6 ;  /* 0x000000061a1a7c20 */ /* 0x000fe20008410000 */
[----:B------:R-:W-:Y:S01]  /*22b0*/  @UP0 ULDC UR5, c[0x0][0x44c] ;  /* 0x0001130000050ab9 */ /* 0x000fe20000000800 */
[----:B------:R-:W-:Y:S01]  /*22c0*/  FMUL.FTZ R27, R27, UR6 ;  /* 0x000000061b1b7c20 */ /* 0x000fe20008410000 */
[----:B------:R-:W-:Y:S01]  /*22d0*/  FMUL.FTZ R30, R30, UR6 ;  /* 0x000000061e1e7c20 */ /* 0x000fe20008410000 */
[----:B------:R-:W-:Y:S01]  /*22e0*/  FMUL.FTZ R4, R25, UR6 ;  /* 0x0000000619047c20 */ /* 0x000fe20008410000 */
[----:B------:R-:W-:Y:S01]  /*22f0*/  FMUL.FTZ R10, R37, UR6 ;  /* 0x00000006250a7c20 */ /* 0x000fe20008410000 */
[----:B------:R-:W-:Y:S01]  /*2300*/  FMUL.FTZ R25, R52, UR6 ;  /* 0x0000000634197c20 */ /* 0x000fe20008410000 */
[----:B------:R3:W4:Y:S01]  /*2310*/  MUFU.TANH R99, R26 ;  /* 0x0000001a00637308 */ /* 0x0007220000002400 */
[----:B------:R-:W-:-:S02]  /*2320*/  IMAD.U32 R37, RZ, RZ, UR50 ;  /* 0x00000032ff257e24 */ /* 0x000fc4000f8e00ff */
[----:B------:R-:W-:Y:S01]  /*2330*/  FMUL.FTZ R31, R31, UR6 ;  /* 0x000000061f1f7c20 */ /* 0x000fe20008410000 */
[----:B--2---:R-:W-:Y:S01]  /*2340*/  @P1 IMAD.HI.U32 R6, R50, UR5, RZ ;  /* 0x0000000532061c27 */ /* 0x004fe2000f8e00ff */
[----:B------:R-:W-:-:S03]  /*2350*/  @UP0 ULDC UR5, c[0x0][0x450] ;  /* 0x0001140000050ab9 */ /* 0x000fc60000000800 */
[----:B------:R-:W-:Y:S01]  /*2360*/  FMUL.FTZ R34, R34, UR6 ;  /* 0x0000000622227c20 */ /* 0x000fe20008410000 */
[----:B------:R-:W-:Y:S01]  /*2370*/  FMUL.FTZ R14, R45, UR6 ;  /* 0x000000062d0e7c20 */ /* 0x000fe20008410000 */
[----:B------:R-:W-:Y:S01]  /*2380*/  FMUL.FTZ R35, R35, UR6 ;  /* 0x0000000623237c20 */ /* 0x000fe20008410000 */
[----:B------:R-:W-:Y:S01]  /*2390*/  @P2 SHF.R.U32.HI R50, RZ, UR5, R6 ;  /* 0x00000005ff322c19 */ /* 0x000fe20008011606 */
[----:B------:R-:W-:Y:S01]  /*23a0*/  UMOV UR5, 0xffffff80 ;  /* 0xffffff8000057882 */ /* 0x000fe20000000000 */
[----:B------:R-:W2:Y:S01]  /*23b0*/  MUFU.TANH R97, R27 ;  /* 0x0000001b00617308 */ /* 0x000ea20000002400 */
[----:B------:R-:W-:Y:S01]  /*23c0*/  UIMAD UR5, UR41, UR5, 0x80 ;  /* 0x00000080290574a4 */ /* 0x000fe2000f8e0205 */
[----:B------:R-:W-:Y:S01]  /*23d0*/  FMUL.FTZ R38, R38, UR6 ;  /* 0x0000000626267c20 */ /* 0x000fe20008410000 */
[----:B------:R-:W5:Y:S01]  /*23e0*/  SHFL.IDX PT, R6, R50, 0x1, 0x1c1f ;  /* 0x003c1f0032067f89 */ /* 0x000f6200000e0000 */
[----:B------:R-:W-:Y:S01]  /*23f0*/  FMUL.FTZ R39, R39, UR6 ;  /* 0x0000000627277c20 */ /* 0x000fe20008410000 */
[----:B------:R-:W-:Y:S01]  /*2400*/  FMUL.FTZ R7, R28, UR6 ;  /* 0x000000061c077c20 */ /* 0x000fe20008410000 */
[----:B------:R-:W-:Y:S01]  /*2410*/  FMUL.FTZ R42, R42, UR6 ;  /* 0x000000062a2a7c20 */ /* 0x000fe20008410000 */
[----:B------:R-:W-:Y:S01]  /*2420*/  MOV R95, UR5 ;  /* 0x00000005005f7c02 */ /* 0x000fe20008000f00 */
[----:B------:R-:W2:Y:S01]  /*2430*/  MUFU.TANH R30, R30 ;  /* 0x0000001e001e7308 */ /* 0x000ea20000002400 */
[----:B------:R-:W-:Y:S01]  /*2440*/  FMUL.FTZ R43, R43, UR6 ;  /* 0x000000062b2b7c20 */ /* 0x000fe20008410000 */
[----:B------:R-:W-:Y:S01]  /*2450*/  FMUL.FTZ R46, R46, UR6 ;  /* 0x000000062e2e7c20 */ /* 0x000fe20008410000 */
[C-C-:B------:R-:W-:Y:S01]  /*2460*/  IADD3 R52, -R16.reuse, 0x1, R95.reuse ;  /* 0x0000000110347810 */ /* 0x140fe20007ffe15f */
[----:B------:R-:W-:Y:S01]  /*2470*/  FMUL.FTZ R59, R59, UR6 ;  /* 0x000000063b3b7c20 */ /* 0x000fe20008410000 */
[----:B------:R-:W-:Y:S01]  /*2480*/  IADD3 R95, -R16, UR48, R95 ;  /* 0x00000030105f7c10 */ /* 0x000fe2000fffe15f */
[----:B------:R-:W-:Y:S01]  /*2490*/  FMUL.FTZ R47, R47, UR6 ;  /* 0x000000062f2f7c20 */ /* 0x000fe20008410000 */
[----:B------:R-:W-:Y:S01]  /*24a0*/  IADD3 R52, -R37, UR48, R52 ;  /* 0x0000003025347c10 */ /* 0x000fe2000fffe134 */
[----:B------:R-:W2:Y:S01]  /*24b0*/  MUFU.TANH R31, R31 ;  /* 0x0000001f001f7308 */ /* 0x000ea20000002400 */
[----:B------:R-:W-:Y:S01]  /*24c0*/  FMUL.FTZ R11, R36, UR6 ;  /* 0x00000006240b7c20 */ /* 0x000fe20008410000 */
[----:B------:R-:W-:Y:S01]  /*24d0*/  FMUL.FTZ R55, R55, UR6 ;  /* 0x0000000637377c20 */ /* 0x000fe20008410000 */
[----:B---3--:R-:W-:Y:S01]  /*24e0*/  FMUL.FTZ R26, R57, UR6 ;  /* 0x00000006391a7c20 */ /* 0x008fe20008410000 */
[----:B------:R-:W-:Y:S01]  /*24f0*/  FMUL.FTZ R8, R33, UR6 ;  /* 0x0000000621087c20 */ /* 0x000fe20008410000 */
[----:B------:R-:W-:Y:S01]  /*2500*/  FMUL.FTZ R51, R51, UR6 ;  /* 0x0000000633337c20 */ /* 0x000fe20008410000 */
[----:B------:R-:W-:Y:S01]  /*2510*/  FMUL.FTZ R54, R54, UR6 ;  /* 0x0000000636367c20 */ /* 0x000fe20008410000 */
[----:B01----:R-:W-:Y:S01]  /*2520*/  FMUL.FTZ R3, R24, UR6 ;  /* 0x0000000618037c20 */ /* 0x003fe20008410000 */
[----:B------:R-:W0:Y:S01]  /*2530*/  MUFU.TANH R34, R34 ;  /* 0x0000002200227308 */ /* 0x000e220000002400 */
[----:B------:R-:W-:Y:S01]  /*2540*/  FMUL.FTZ R9, R32, UR6 ;  /* 0x0000000620097c20 */ /* 0x000fe20008410000 */
[----:B------:R-:W-:Y:S01]  /*2550*/  FMUL.FTZ R24, R53, UR6 ;  /* 0x0000000635187c20 */ /* 0x000fe20008410000 */
[--C-:B-----5:R-:W-:Y:S01]  /*2560*/  VIADDMNMX R45, R6, R52, R95.reuse, PT ;  /* 0x00000034062d7246 */ /* 0x120fe2000380015f */
[----:B------:R-:W-:Y:S01]  /*2570*/  FMUL.FTZ R6, R63, UR6 ;  /* 0x000000063f067c20 */ /* 0x000fe20008410000 */
[----:B------:R-:W-:Y:S01]  /*2580*/  FMUL.FTZ R58, R58, UR6 ;  /* 0x000000063a3a7c20 */ /* 0x000fe20008410000 */
[----:B------:R-:W-:Y:S01]  /*2590*/  FMUL.FTZ R20, R49, UR6 ;  /* 0x0000000631147c20 */ /* 0x000fe20008410000 */
[C---:B------:R-:W-:Y:S01]  /*25a0*/  ISETP.GT.AND P1, PT, R45.reuse, RZ, PT ;  /* 0x000000ff2d00720c */ /* 0x040fe20003f24270 */
[----:B------:R-:W1:Y:S01]  /*25b0*/  MUFU.TANH R35, R35 ;  /* 0x0000002300237308 */ /* 0x000e620000002400 */
[C---:B------:R-:W-:Y:S01]  /*25c0*/  ISETP.GT.AND P2, PT, R45.reuse, 0x1, PT ;  /* 0x000000012d00780c */ /* 0x040fe20003f44270 */
[----:B------:R-:W-:Y:S01]  /*25d0*/  FMUL.FTZ R62, R62, UR6 ;  /* 0x000000063e3e7c20 */ /* 0x000fe20008410000 */
[----:B------:R-:W-:Y:S01]  /*25e0*/  ISETP.GT.AND P3, PT, R45, 0x8, PT ;  /* 0x000000082d00780c */ /* 0x000fe20003f64270 */
[----:B------:R-:W-:Y:S01]  /*25f0*/  FMUL.FTZ R66, R66, UR6 ;  /* 0x0000000642427c20 */ /* 0x000fe20008410000 */
[----:B----4-:R-:W-:Y:S01]  /*2600*/  FSEL R99, R99, -INF , P1 ;  /* 0xff80000063637808 */ /* 0x010fe20000800000 */
[----:B------:R-:W-:Y:S01]  /*2610*/  FMUL.FTZ R67, R67, UR6 ;  /* 0x0000000643437c20 */ /* 0x000fe20008410000 */
[----:B--2---:R-:W-:Y:S01]  /*2620*/  FSEL R97, R97, -INF , P2 ;  /* 0xff80000061617808 */ /* 0x004fe20001000000 */
[----:B------:R-:W-:Y:S01]  /*2630*/  MUFU.TANH R38, R38 ;  /* 0x0000002600267308 */ /* 0x000fe20000002400 */
[----:B------:R-:W-:Y:S01]  /*2640*/  ISETP.GT.AND P1, PT, R45, 0x9, PT ;  /* 0x000000092d00780c */ /* 0x000fe20003f24270 */
[----:B------:R-:W-:Y:S01]  /*2650*/  FMUL.FTZ R70, R70, UR6 ;  /* 0x0000000646467c20 */ /* 0x000fe20008410000 */
[----:B------:R-:W-:Y:S01]  /*2660*/  FSEL R93, R30, -INF , P3 ;  /* 0xff8000001e5d7808 */ /* 0x000fe20001800000 */
        /* <DEDUP_REMOVED lines=11> */
[----:B0-----:R-:W-:Y:S01]  /*2720*/  FSEL R89, R34, -INF , P2 ;  /* 0xff80000022597808 */ /* 0x001fe20001000000 */
[----:B------:R-:W-:Y:S01]  /*2730*/  MUFU.TANH R42, R42 ;  /* 0x0000002a002a7308 */ /* 0x000fe20000002400 */
[----:B------:R-:W-:Y:S01]  /*2740*/  FMNMX.FTZ R28, R91, R28, !PT ;  /* 0x0000001c5b1c7209 */ /* 0x000fe20007810000 */
[----:B------:R-:W-:Y:S01]  /*2750*/  FMUL.FTZ R79, R79, UR6 ;  /* 0x000000064f4f7c20 */ /* 0x000fe20008410000 */
[----:B------:R-:W-:Y:S01]  /*2760*/  ISETP.GT.AND P2, PT, R45, 0x18, PT ;  /* 0x000000182d00780c */ /* 0x000fe20003f44270 */
[----:B------:R-:W-:Y:S01]  /*2770*/  FMUL.FTZ R82, R82, UR6 ;  /* 0x0000000652527c20 */ /* 0x000fe20008410000 */
[----:B-1----:R-:W-:Y:S01]  /*2780*/  FSEL R63, R35, -INF , P1 ;  /* 0xff800000233f7808 */ /* 0x002fe20000800000 */
[----:B------:R-:W-:Y:S01]  /*2790*/  FMUL.FTZ R12, R41, UR6 ;  /* 0x00000006290c7c20 */ /* 0x000fe20008410000 */
[----:B------:R-:W-:Y:S01]  /*27a0*/  FMNMX.FTZ R28, R89, R28, !PT ;  /* 0x0000001c591c7209 */ /* 0x000fe20007810000 */
[----:B------:R-:W0:Y:S01]  /*27b0*/  MUFU.TANH R43, R43 ;  /* 0x0000002b002b7308 */ /* 0x000e220000002400 */
[----:B------:R-:W-:Y:S01]  /*27c0*/  ISETP.GT.AND P1, PT, R45, 0x19, PT ;  /* 0x000000192d00780c */ /* 0x000fe20003f24270 */
[----:B------:R-:W-:Y:S01]  /*27d0*/  FMUL.FTZ R83, R83, UR6 ;  /* 0x0000000653537c20 */ /* 0x000fe20008410000 */
[----:B------:R-:W-:Y:S01]  /*27e0*/  FMNMX.FTZ R28, R63, R28, !PT ;  /* 0x0000001c3f1c7209 */ /* 0x000fe20007810000 */
[----:B------:R-:W-:Y:S01]  /*27f0*/  FMUL.FTZ R86, R86, UR6 ;  /* 0x0000000656567c20 */ /* 0x000fe20008410000 */
[----:B--2---:R-:W-:Y:S01]  /*2800*/  FSEL R57, R39, -INF , P1 ;  /* 0xff80000027397808 */ /* 0x004fe20000800000 */
[----:B------:R-:W-:Y:S01]  /*2810*/  FMUL.FTZ R15, R44, UR6 ;  /* 0x000000062c0f7c20 */ /* 0x000fe20008410000 */
[----:B------:R-:W-:Y:S01]  /*2820*/  ISETP.GT.AND P1, PT, R45, 0x21, PT ;  /* 0x000000212d00780c */ /* 0x000fe20003f24270 */
[----:B------:R-:W-:Y:S01]  /*2830*/  MUFU.TANH R46, R46 ;  /* 0x0000002e002e7308 */ /* 0x000fe20000002400 */
[----:B------:R-:W-:Y:S01]  /*2840*/  FMUL.FTZ R87, R87, UR6 ;  /* 0x0000000657577c20 */ /* 0x000fe20008410000 */
[----:B------:R-:W-:Y:S01]  /*2850*/  FMUL.FTZ R21, R48, UR6 ;  /* 0x0000000630157c20 */ /* 0x000fe20008410000 */
[----:B------:R-:W-:Y:S01]  /*2860*/  FMUL.FTZ R61, R61, UR6 ;  /* 0x000000063d3d7c20 */ /* 0x000fe20008410000 */
[----:B------:R-:W1:Y:S01]  /*2870*/  SHFL.IDX PT, R50, R50, RZ, 0x1c1f ;  /* 0x001c1fff32327589 */ /* 0x000e6200000e0000 */
[----:B------:R-:W-:Y:S01]  /*2880*/  FMUL.FTZ R27, R56, UR6 ;  /* 0x00000006381b7c20 */ /* 0x000fe20008410000 */
[----:B------:R-:W-:Y:S01]  /*2890*/  FMUL.FTZ R60, R60, UR6 ;  /* 0x000000063c3c7c20 */ /* 0x000fe20008410000 */
[----:B------:R-:W-:Y:S01]  /*28a0*/  FMUL.FTZ R64, R64, UR6 ;  /* 0x0000000640407c20 */ /* 0x000fe20008410000 */
[----:B------:R2:W-:Y:S01]  /*28b0*/  MUFU.TANH R36, R59 ;  /* 0x0000003b00247308 */ /* 0x0005e20000002400 */
        /* <DEDUP_REMOVED lines=8> */
[----:B--2---:R-:W-:Y:S01]  /*2940*/  FSEL R59, R38, -INF , P2 ;  /* 0xff800000263b7808 */ /* 0x004fe20001000000 */
[----:B------:R-:W-:Y:S01]  /*2950*/  FMUL.FTZ R76, R76, UR6 ;  /* 0x000000064c4c7c20 */ /* 0x000fe20008410000 */
[----:B------:R-:W-:Y:S01]  /*2960*/  ISETP.GT.AND P2, PT, R45, 0x20, PT ;  /* 0x000000202d00780c */ /* 0x000fe20003f44270 */
[----:B------:R-:W-:Y:S01]  /*2970*/  FMUL.FTZ R77, R77, UR6 ;  /* 0x000000064d4d7c20 */ /* 0x000fe20008410000 */
[----:B------:R-:W-:Y:S01]  /*2980*/  FMNMX.FTZ R28, R59, R28, !PT ;  /* 0x0000001c3b1c7209 */ /* 0x000fe20007810000 */
[----:B------:R-:W-:Y:S01]  /*2990*/  FMUL.FTZ R80, R80, UR6 ;  /* 0x0000000650507c20 */ /* 0x000fe20008410000 */
[----:B------:R-:W-:Y:S01]  /*29a0*/  FMUL.FTZ R81, R81, UR6 ;  /* 0x0000000651517c20 */ /* 0x000fe20008410000 */
[----:B------:R2:W-:Y:S01]  /*29b0*/  MUFU.TANH R33, R55 ;  /* 0x0000003700217308 */ /* 0x0005e20000002400 */
[----:B------:R-:W-:Y:S01]  /*29c0*/  FMNMX.FTZ R28, R57, R28, !PT ;  /* 0x0000001c391c7209 */ /* 0x000fe20007810000 */
[----:B------:R-:W-:Y:S01]  /*29d0*/  FMUL.FTZ R84, R84, UR6 ;  /* 0x0000000654547c20 */ /* 0x000fe20008410000 */
[----:B------:R-:W-:Y:S01]  /*29e0*/  FMUL.FTZ R85, R85, UR6 ;  /* 0x0000000655557c20 */ /* 0x000fe20008410000 */
[----:B-1----:R-:W-:Y:S01]  /*29f0*/  VIADDMNMX R95, R50, R52, R95, PT ;  /* 0x00000034325f7246 */ /* 0x002fe2000380015f */
[----:B------:R-:W-:Y:S01]  /*2a00*/  @UP0 ULDC UR6, c[0x0][0x44c] ;  /* 0x0001130000060ab9 */ /* 0x000fe20000000800 */
[----:B------:R-:W-:Y:S01]  /*2a10*/  @UP0 ULDC UR15, c[0x0][0x450] ;  /* 0x00011400000f0ab9 */ /* 0x000fe20000000800 */
[----:B------:R-:W-:Y:S01]  /*2a20*/  UIMAD.WIDE.U32 UR6, UR43, UR6, URZ ;  /* 0x000000062b0672a5 */ /* 0x000fe2000f8e003f */
[----:B------:R1:W3:Y:S01]  /*2a30*/  MUFU.TANH R32, R51 ;  /* 0x0000003300207308 */ /* 0x0002e20000002400 */
[----:B--2---:R-:W-:Y:S01]  /*2a40*/  FSEL R55, R42, -INF , P2 ;  /* 0xff8000002a377808 */ /* 0x004fe20001000000 */
[----:B------:R-:W-:Y:S01]  /*2a50*/  UMOV UR11, UR43 ;  /* 0x0000002b000b7c82 */ /* 0x000fe20008000000 */
[----:B------:R-:W-:Y:S01]  /*2a60*/  ISETP.GT.AND P2, PT, R45, 0x28, PT ;  /* 0x000000282d00780c */ /* 0x000fe20003f44270 */
[----:B------:R-:W-:Y:S01]  /*2a70*/  @UP0 USHF.R.U32.HI UR11, URZ, UR15, UR7 ;  /* 0x0000000f3f0b0299 */ /* 0x000fe20008011607 */
[----:B------:R-:W-:Y:S01]  /*2a80*/  FMNMX.FTZ R28, R55, R28, !PT ;  /* 0x0000001c371c7209 */ /* 0x000fe20007810000 */
[----:B------:R-:W-:Y:S01]  /*2a90*/  UIADD3 UR5, UR41, -0x2, URZ ;  /* 0xfffffffe29057890 */ /* 0x000fe2000fffe03f */
[----:B0-----:R-:W-:Y:S01]  /*2aa0*/  FSEL R49, R47, -INF , P1 ;  /* 0xff8000002f317808 */ /* 0x001fe20000800000 */
[----:B------:R-:W0:Y:S01]  /*2ab0*/  MUFU.TANH R54, R54 ;  /* 0x0000003600367308 */ /* 0x000e220000002400 */
[----:B-1----:R-:W-:Y:S01]  /*2ac0*/  FSEL R51, R46, -INF , P2 ;  /* 0xff8000002e337808 */ /* 0x002fe20001000000 */
[----:B------:R-:W-:Y:S01]  /*2ad0*/  UIADD3 UR7, UR11, UR48, -UR50 ;  /* 0x000000300b077290 */ /* 0x000fe2000fffe832 */
[----:B------:R-:W-:Y:S01]  /*2ae0*/  FMNMX.FTZ R28, R53, R28, !PT ;  /* 0x0000001c351c7209 */ /* 0x000fe20007810000 */
[----:B------:R-:W-:Y:S01]  /*2af0*/  UIADD3 UR6, UR14, 0x28840, URZ ;  /* 0x000288400e067890 */ /* 0x000fe2000fffe03f */
[----:B------:R-:W-:Y:S01]  /*2b00*/  ISETP.GT.AND P2, PT, R45, 0x30, PT ;  /* 0x000000302d00780c */ /* 0x000fe20003f44270 */
[----:B------:R-:W-:Y:S01]  /*2b10*/  USHF.R.S32.HI UR11, URZ, 0x1f, UR7 ;  /* 0x0000001f3f0b7899 */ /* 0x000fe20008011407 */
[----:B------:R-:W-:Y:S01]  /*2b20*/  FMNMX.FTZ R28, R51, R28, !PT ;  /* 0x0000001c331c7209 */ /* 0x000fe20007810000 */
[----:B------:R-:W1:Y:S01]  /*2b30*/  MUFU.TANH R58, R58 ;  /* 0x0000003a003a7308 */ /* 0x000e620000002400 */
[----:B------:R-:W-:Y:S01]  /*2b40*/  ISETP.GT.AND P1, PT, R45, 0x31, PT ;  /* 0x000000312d00780c */ /* 0x000fe20003f24270 */
[----:B------:R-:W-:Y:S01]  /*2b50*/  ULEA.HI UR11, UR11, UR7, URZ, 0x7 ;  /* 0x000000070b0b7291 */ /* 0x000fe2000f8f383f */
[----:B------:R-:W-:Y:S01]  /*2b60*/  FSEL R47, R29, -INF , P2 ;  /* 0xff8000001d2f7808 */ /* 0x000fe20001000000 */
[----:B------:R-:W-:Y:S01]  /*2b70*/  UPRMT UR6, UR55, 0x654, UR6 ;  /* 0x0000065437067896 */ /* 0x000fe20008000006 */
[----:B------:R-:W-:Y:S01]  /*2b80*/  FMNMX.FTZ R28, R49, R28, !PT ;  /* 0x0000001c311c7209 */ /* 0x000fe20007810000 */
[----:B------:R-:W-:Y:S01]  /*2b90*/  USHF.R.S32.HI UR11, URZ, 0x7, UR11 ;  /* 0x000000073f0b7899 */ /* 0x000fe2000801140b */
[----:B------:R-:W-:Y:S01]  /*2ba0*/  ISETP.GT.AND P2, PT, R45, 0x38, PT ;  /* 0x000000382d00780c */ /* 0x000fe20003f44270 */
[----:B------:R-:W2:Y:S01]  /*2bb0*/  MUFU.TANH R62, R62 ;  /* 0x0000003e003e7308 */ /* 0x000ea20000002400 */
[----:B---3--:R-:W-:Y:S01]  /*2bc0*/  FSEL R42, R32, -INF , P1 ;  /* 0xff800000202a7808 */ /* 0x008fe20000800000 */
[----:B------:R-:W-:Y:S01]  /*2bd0*/  UISETP.LT.AND UP0, UPT, UR51, UR11, UPT ;  /* 0x0000000b3300728c */ /* 0x000fe2000bf01270 */
[----:B------:R-:W-:-:S02]  /*2be0*/  FMNMX.FTZ R29, R47, R28, !PT ;  /* 0x0000001c2f1d7209 */ /* 0x000fc40007810000 */
[----:B------:R-:W-:Y:S02]  /*2bf0*/  CS2R R150, SRZ ;  /* 0x0000000000967805 */ /* 0x000fe4000001ff00 */
[C---:B------:R-:W-:Y:S01]  /*2c00*/  ISETP.GT.AND P1, PT, R45.reuse, 0x39, PT ;  /* 0x000000392d00780c */ /* 0x040fe20003f24270 */
[----:B------:R-:W-:Y:S01]  /*2c10*/  USEL UR42, UR51, UR11, !UP0 ;  /* 0x0000000b332a7287 */ /* 0x000fe2000c000000 */
[----:B0-----:R-:W-:Y:S01]  /*2c20*/  FSEL R34, R54, -INF , P2 ;  /* 0xff80000036227808 */ /* 0x001fe20001000000 */
[----:B------:R0:W3:Y:S01]  /*2c30*/  MUFU.TANH R37, R6 ;  /* 0x0000000600257308 */ /* 0x0000e20000002400 */
[----:B------:R-:W-:Y:S01]  /*2c40*/  FMNMX.FTZ R31, R42, R29, !PT ;  /* 0x0000001d2a1f7209 */ /* 0x000fe20007810000 */
[----:B------:R-:W-:Y:S01]  /*2c50*/  UISETP.GE.AND UP0, UPT, UR5, UR42, UPT ;  /* 0x0000002a0500728c */ /* 0x000fe2000bf06270 */
[----:B------:R-:W-:Y:S01]  /*2c60*/  ISETP.GT.AND P2, PT, R45, 0x40, PT ;  /* 0x000000402d00780c */ /* 0x000fe20003f44270 */
[----:B------:R-:W-:Y:S01]  /*2c70*/  SYNCS.ARRIVE.TRANS64.RED.A1T0 RZ, [UR6], RZ ;  /* 0x000000ffffff79a7 */ /* 0x000fe20008100406 */
[----:B------:R-:W-:-:S02]  /*2c80*/  FSEL R29, R33, -INF , P1 ;  /* 0xff800000211d7808 */ /* 0x000fc40000800000 */
[----:B------:R-:W-:Y:S02]  /*2c90*/  CS2R R148, SRZ ;  /* 0x0000000000947805 */ /* 0x000fe4000001ff00 */
[----:B------:R-:W-:Y:S01]  /*2ca0*/  ISETP.GT.AND P1, PT, R45, 0x41, PT ;  /* 0x000000412d00780c */ /* 0x000fe20003f24270 */
[----:B------:R-:W4:Y:S01]  /*2cb0*/  MUFU.TANH R66, R66 ;  /* 0x0000004200427308 */ /* 0x000f220000002400 */
[----:B0-----:R-:W-:Y:S02]  /*2cc0*/  FMNMX.FTZ R6, R34, R31, !PT ;  /* 0x0000001f22067209 */ /* 0x001fe40007810000 */
[----:B------:R-:W-:Y:S02]  /*2cd0*/  CS2R R146, SRZ ;  /* 0x0000000000927805 */ /* 0x000fe4000001ff00 */
[----:B-1----:R-:W-:Y:S02]  /*2ce0*/  FSEL R28, R58, -INF , P2 ;  /* 0xff8000003a1c7808 */ /* 0x002fe40001000000 */
[----:B------:R-:W-:-:S02]  /*2cf0*/  CS2R R144, SRZ ;  /* 0x0000000000907805 */ /* 0x000fc4000001ff00 */
[----:B------:R-:W-:Y:S02]  /*2d00*/  FMNMX.FTZ R31, R29, R6, !PT ;  /* 0x000000061d1f7209 */ /* 0x000fe40007810000 */
[----:B------:R-:W-:Y:S02]  /*2d10*/  CS2R R142, SRZ ;  /* 0x00000000008e7805 */ /* 0x000fe4000001ff00 */
[----:B------:R-:W-:Y:S01]  /*2d20*/  ISETP.GT.AND P2, PT, R45, 0x48, PT ;  /* 0x000000482d00780c */ /* 0x000fe20003f44270 */
[----:B------:R-:W0:Y:S01]  /*2d30*/  MUFU.TANH R67, R67 ;  /* 0x0000004300437308 */ /* 0x000e220000002400 */
[----:B------:R-:W-:Y:S02]  /*2d40*/  FSEL R30, R36, -INF , P1 ;  /* 0xff800000241e7808 */ /* 0x000fe40000800000 */
[----:B------:R-:W-:Y:S02]  /*2d50*/  CS2R R140, SRZ ;  /* 0x00000000008c7805 */ /* 0x000fe4000001ff00 */
[----:B------:R-:W-:-:S02]  /*2d60*/  FMNMX.FTZ R33, R28, R31, !PT ;  /* 0x0000001f1c217209 */ /* 0x000fc40007810000 */
[----:B------:R-:W-:Y:S02]  /*2d70*/  CS2R R138, SRZ ;  /* 0x00000000008a7805 */ /* 0x000fe4000001ff00 */
[----:B------:R-:W-:Y:S02]  /*2d80*/  ISETP.GT.AND P1, PT, R45, 0x49, PT ;  /* 0x000000492d00780c */ /* 0x000fe40003f24270 */
[----:B------:R-:W-:Y:S02]  /*2d90*/  CS2R R136, SRZ ;  /* 0x0000000000887805 */ /* 0x000fe4000001ff00 */
[----:B--2---:R-:W-:Y:S01]  /*2da0*/  FSEL R31, R62, -INF , P2 ;  /* 0xff8000003e1f7808 */ /* 0x004fe20001000000 */
[----:B------:R-:W1:Y:S01]  /*2db0*/  MUFU.TANH R70, R70 ;  /* 0x0000004600467308 */ /* 0x000e620000002400 */
[----:B------:R-:W-:Y:S02]  /*2dc0*/  FMNMX.FTZ R6, R30, R33, !PT ;  /* 0x000000211e067209 */ /* 0x000fe40007810000 */
[----:B------:R-:W-:-:S02]  /*2dd0*/  CS2R R134, SRZ ;  /* 0x0000000000867805 */ /* 0x000fc4000001ff00 */
[----:B------:R-:W-:Y:S02]  /*2de0*/  ISETP.GT.AND P2, PT, R45, 0x50, PT ;  /* 0x000000502d00780c */ /* 0x000fe40003f44270 */
[----:B------:R-:W-:Y:S02]  /*2df0*/  CS2R R132, SRZ ;  /* 0x0000000000847805 */ /* 0x000fe4000001ff00 */
[----:B---3--:R-:W-:Y:S02]  /*2e00*/  FSEL R32, R37, -INF , P1 ;  /* 0xff80000025207808 */ /* 0x008fe40000800000 */
[----:B------:R-:W-:Y:S02]  /*2e10*/  CS2R R130, SRZ ;  /* 0x0000000000827805 */ /* 0x000fe4000001ff00 */
[----:B------:R-:W-:Y:S01]  /*2e20*/  FMNMX.FTZ R35, R31, R6, !PT ;  /* 0x000000061f237209 */ /* 0x000fe20007810000 */
[----:B------:R-:W2:Y:S01]  /*2e30*/  MUFU.TANH R71, R71 ;  /* 0x0000004700477308 */ /* 0x000ea20000002400 */
[----:B------:R-:W-:-:S02]  /*2e40*/  ISETP.GT.AND P1, PT, R45, 0x51, PT ;  /* 0x000000512d00780c */ /* 0x000fc40003f24270 */
[----:B------:R-:W-:Y:S02]  /*2e50*/  CS2R R128, SRZ ;  /* 0x0000000000807805 */ /* 0x000fe4000001ff00 */
[----:B----4-:R-:W-:Y:S02]  /*2e60*/  FSEL R33, R66, -INF , P2 ;  /* 0xff80000042217808 */ /* 0x010fe40001000000 */
[----:B------:R-:W-:Y:S02]  /*2e70*/  CS2R R126, SRZ ;  /* 0x00000000007e7805 */ /* 0x000fe4000001ff00 */
[----:B------:R-:W-:Y:S02]  /*2e80*/  FMNMX.FTZ R6, R32, R35, !PT ;  /* 0x0000002320067209 */ /* 0x000fe40007810000 */
[----:B------:R-:W-:Y:S02]  /*2e90*/  CS2R R124, SRZ ;  /* 0x00000000007c7805 */ /* 0x000fe4000001ff00 */
[----:B------:R-:W-:Y:S01]  /*2ea0*/  ISETP.GT.AND P2, PT, R45, 0x58, PT ;  /* 0x000000582d00780c */ /* 0x000fe20003f44270 */
[----:B------:R-:W3:Y:S01]  /*2eb0*/  MUFU.TANH R38, R74 ;  /* 0x0000004a00267308 */ /* 0x000ee20000002400 */
[----:B0-----:R-:W-:-:S02]  /*2ec0*/  FSEL R35, R67, -INF , P1 ;  /* 0xff80000043237808 */ /* 0x001fc40000800000 */
[----:B------:R-:W-:Y:S02]  /*2ed0*/  CS2R R122, SRZ ;  /* 0x00000000007a7805 */ /* 0x000fe4000001ff00 */
[----:B------:R-:W-:Y:S02]  /*2ee0*/  FMNMX.FTZ R6, R33, R6, !PT ;  /* 0x0000000621067209 */ /* 0x000fe40007810000 */
[----:B------:R-:W-:Y:S02]  /*2ef0*/  CS2R R120, SRZ ;  /* 0x0000000000787805 */ /* 0x000fe4000001ff00 */
[----:B------:R-:W-:Y:S02]  /*2f00*/  ISETP.GT.AND P1, PT, R45, 0x59, PT ;  /* 0x000000592d00780c */ /* 0x000fe40003f24270 */
[----:B------:R-:W-:Y:S02]  /*2f10*/  CS2R R118, SRZ ;  /* 0x0000000000767805 */ /* 0x000fe4000001ff00 */
[----:B-1----:R-:W-:Y:S01]  /*2f20*/  FSEL R36, R70, -INF , P2 ;  /* 0xff80000046247808 */ /* 0x002fe20001000000 */
[----:B------:R-:W0:Y:S01]  /*2f30*/  MUFU.TANH R75, R75 ;  /* 0x0000004b004b7308 */ /* 0x000e220000002400 */
[----:B------:R-:W-:-:S02]  /*2f40*/  FMNMX.FTZ R39, R35, R6, !PT ;  /* 0x0000000623277209 */ /* 0x000fc40007810000 */
[----:B------:R-:W-:Y:S02]  /*2f50*/  CS2R R116, SRZ ;  /* 0x0000000000747805 */ /* 0x000fe4000001ff00 */
[----:B------:R-:W-:Y:S02]  /*2f60*/  ISETP.GT.AND P2, PT, R45, 0x60, PT ;  /* 0x000000602d00780c */ /* 0x000fe40003f44270 */
[----:B------:R-:W-:Y:S02]  /*2f70*/  CS2R R114, SRZ ;  /* 0x0000000000727805 */ /* 0x000fe4000001ff00 */
[----:B--2---:R-:W-:Y:S02]  /*2f80*/  FSEL R37, R71, -INF , P1 ;  /* 0xff80000047257808 */ /* 0x004fe40000800000 */
[----:B------:R-:W-:Y:S02]  /*2f90*/  CS2R R112, SRZ ;  /* 0x0000000000707805 */ /* 0x000fe4000001ff00 */
[----:B------:R-:W-:Y:S01]  /*2fa0*/  FMNMX.FTZ R6, R36, R39, !PT ;  /* 0x0000002724067209 */ /* 0x000fe20007810000 */
[----:B------:R-:W1:Y:S01]  /*2fb0*/  MUFU.TANH R40, R78 ;  /* 0x0000004e00287308 */ /* 0x000e620000002400 */
[----:B------:R-:W-:-:S02]  /*2fc0*/  ISETP.GT.AND P1, PT, R45, 0x61, PT ;  /* 0x000000612d00780c */ /* 0x000fc40003f24270 */
[----:B------:R-:W-:Y:S02]  /*2fd0*/  CS2R R110, SRZ ;  /* 0x00000000006e7805 */ /* 0x000fe4000001ff00 */
[----:B---3--:R-:W-:Y:S02]  /*2fe0*/  FSEL R38, R38, -INF , P2 ;  /* 0xff80000026267808 */ /* 0x008fe40001000000 */
[----:B------:R-:W-:Y:S02]  /*2ff0*/  CS2R R108, SRZ ;  /* 0x00000000006c7805 */ /* 0x000fe4000001ff00 */
[----:B------:R-:W-:Y:S02]  /*3000*/  FMNMX.FTZ R41, R37, R6, !PT ;  /* 0x0000000625297209 */ /* 0x000fe40007810000 */
[----:B------:R-:W-:Y:S02]  /*3010*/  CS2R R106, SRZ ;  /* 0x00000000006a7805 */ /* 0x000fe4000001ff00 */
[----:B------:R-:W-:Y:S01]  /*3020*/  ISETP.GT.AND P2, PT, R45, 0x68, PT ;  /* 0x000000682d00780c */ /* 0x000fe20003f44270 */
[----:B------:R-:W2:Y:S01]  /*3030*/  MUFU.TANH R43, R79 ;  /* 0x0000004f002b7308 */ /* 0x000ea20000002400 */
[----:B0-----:R-:W-:-:S02]  /*3040*/  FSEL R39, R75, -INF , P1 ;  /* 0xff8000004b277808 */ /* 0x001fc40000800000 */
[----:B------:R-:W-:Y:S02]  /*3050*/  CS2R R104, SRZ ;  /* 0x0000000000687805 */ /* 0x000fe4000001ff00 */
[----:B------:R-:W-:Y:S02]  /*3060*/  FMNMX.FTZ R6, R38, R41, !PT ;  /* 0x0000002926067209 */ /* 0x000fe40007810000 */
[----:B------:R-:W-:Y:S02]  /*3070*/  CS2R R102, SRZ ;  /* 0x0000000000667805 */ /* 0x000fe4000001ff00 */
[----:B------:R-:W-:Y:S02]  /*3080*/  ISETP.GT.AND P1, PT, R45, 0x69, PT ;  /* 0x000000692d00780c */ /* 0x000fe40003f24270 */
[----:B------:R-:W-:Y:S02]  /*3090*/  CS2R R100, SRZ ;  /* 0x0000000000647805 */ /* 0x000fe4000001ff00 */
[----:B------:R-:W-:Y:S01]  /*30a0*/  FMNMX.FTZ R41, R39, R6, !PT ;  /* 0x0000000627297209 */ /* 0x000fe20007810000 */
[----:B------:R-:W0:Y:S01]  /*30b0*/  MUFU.TANH R82, R82 ;  /* 0x0000005200527308 */ /* 0x000e220000002400 */
[----:B-1----:R-:W-:-:S02]  /*30c0*/  FSEL R40, R40, -INF , P2 ;  /* 0xff80000028287808 */ /* 0x002fc40001000000 */
[----:B------:R-:W-:Y:S02]  /*30d0*/  ISETP.GT.AND P2, PT, R45, 0x70, PT ;  /* 0x000000702d00780c */ /* 0x000fe40003f44270 */
[----:B------:R-:W-:Y:S02]  /*30e0*/  FMNMX.FTZ R6, R40, R41, !PT ;  /* 0x0000002928067209 */ /* 0x000fe40007810000 */
[----:B------:R-:W-:Y:S01]  /*30f0*/  ISETP.GT.AND P3, PT, R95, 0x8, PT ;  /* 0x000000085f00780c */ /* 0x000fe20003f64270 */
        /* <DEDUP_REMOVED lines=12> */
[----:B------:R-:W-:Y:S01]  /*31c0*/  MUFU.TANH R71, R61 ;  /* 0x0000003d00477308 */ /* 0x000fe20000002400 */
[----:B--2---:R-:W-:Y:S02]  /*31d0*/  FSEL R45, R86, -INF , P2 ;  /* 0xff800000562d7808 */ /* 0x004fe40001000000 */
[----:B------:R-:W-:Y:S02]  /*31e0*/  ISETP.GT.AND P2, PT, R95, 0x1, PT ;  /* 0x000000015f00780c */ /* 0x000fe40003f44270 */
[----:B------:R-:W-:-:S03]  /*31f0*/  FMNMX.FTZ R67, R45, R6, !PT ;  /* 0x000000062d437209 */ /* 0x000fc60007810000 */
[----:B------:R-:W-:Y:S01]  /*3200*/  MUFU.TANH R3, R3 ;  /* 0x0000000300037308 */ /* 0x000fe20000002400 */
[----:B0-----:R-:W-:-:S04]  /*3210*/  FSEL R46, R46, -INF , P1 ;  /* 0xff8000002e2e7808 */ /* 0x001fc80000800000 */
[----:B------:R-:W-:-:S03]  /*3220*/  FMNMX.FTZ R67, R46, R67, !PT ;  /* 0x000000432e437209 */ /* 0x000fc60007810000 */
[----:B------:R-:W-:Y:S02]  /*3230*/  MUFU.TANH R4, R4 ;  /* 0x0000000400047308 */ /* 0x000fe40000002400 */
[----:B------:R-:W0:Y:S06]  /*3240*/  SHFL.BFLY PT, R6, R67, 0x2, 0x1f ;  /* 0x0c401f0043067f89 */ /* 0x000e2c00000e0000 */
[----:B------:R-:W1:Y:S08]  /*3250*/  MUFU.TANH R7, R7 ;  /* 0x0000000700077308 */ /* 0x000e700000002400 */
[----:B------:R-:W-:Y:S08]  /*3260*/  MUFU.TANH R5, R5 ;  /* 0x0000000500057308 */ /* 0x000ff00000002400 */
[----:B------:R-:W2:Y:S01]  /*3270*/  MUFU.TANH R9, R9 ;  /* 0x0000000900097308 */ /* 0x000ea20000002400 */
[----:B-1----:R-:W-:-:S02]  /*3280*/  FSEL R50, R7, -INF , P3 ;  /* 0xff80000007327808 */ /* 0x002fc40001800000 */
[----:B0-----:R-:W-:-:S05]  /*3290*/  FMNMX.FTZ R48, R67, R6, !PT ;  /* 0x0000000643307209 */ /* 0x001fca0007810000 */
[----:B------:R-:W0:Y:S01]  /*32a0*/  SHFL.BFLY PT, R61, R48, 0x1, 0x1f ;  /* 0x0c201f00303d7f89 */ /* 0x000e2200000e0000 */
[----:B------:R-:W1:Y:S08]  /*32b0*/  MUFU.TANH R8, R8 ;  /* 0x0000000800087308 */ /* 0x000e700000002400 */
[----:B------:R-:W3:Y:S08]  /*32c0*/  MUFU.TANH R11, R11 ;  /* 0x0000000b000b7308 */ /* 0x000ef00000002400 */
[----:B------:R-:W4:Y:S01]  /*32d0*/  MUFU.TANH R10, R10 ;  /* 0x0000000a000a7308 */ /* 0x000f220000002400 */
[----:B0-----:R-:W-:-:S07]  /*32e0*/  FMNMX.FTZ R6, R48, R61, !PT ;  /* 0x0000003d30067209 */ /* 0x001fce0007810000 */
[----:B------:R-:W0:Y:S01]  /*32f0*/  MUFU.TANH R13, R13 ;  /* 0x0000000d000d7308 */ /* 0x000e220000002400 */
[----:B------:R-:W-:Y:S02]  /*3300*/  FSEL R61, R4, -INF , P2 ;  /* 0xff800000043d7808 */ /* 0x000fe40001000000 */
[C---:B------:R-:W-:Y:S01]  /*3310*/  FSETP.NEU.FTZ.AND P1, PT, R6.reuse, -INF , PT ;  /* 0xff8000000600780b */ /* 0x040fe20003f3d000 */
[----:B------:R-:W-:Y:S01]  /*3320*/  FMUL.FTZ R48, R6, UR10 ;  /* 0x0000000a06307c20 */ /* 0x000fe20008410000 */
[----:B------:R-:W-:-:S03]  /*3330*/  ISETP.GT.AND P2, PT, R95, 0x10, PT ;  /* 0x000000105f00780c */ /* 0x000fc60003f44270 */
[----:B------:R-:W5:Y:S01]  /*3340*/  MUFU.TANH R12, R12 ;  /* 0x0000000c000c7308 */ /* 0x000f620000002400 */
[----:B------:R-:W-:Y:S02]  /*3350*/  FSEL R48, R48, RZ, P1 ;  /* 0x000000ff30307208 */ /* 0x000fe40000800000 */
[----:B------:R-:W-:Y:S02]  /*3360*/  ISETP.GT.AND P1, PT, R95, RZ, PT ;  /* 0x000000ff5f00720c */ /* 0x000fe40003f24270 */
[----:B--2---:R-:W-:Y:S01]  /*3370*/  FSEL R56, R9, -INF , P2 ;  /* 0xff80000009387808 */ /* 0x004fe20001000000 */
[--C-:B------:R-:W-:Y:S01]  /*3380*/  FFMA.FTZ R179, R59, UR10, -R48.reuse ;  /* 0x0000000a3bb37c23 */ /* 0x100fe20008010830 */
[----:B------:R-:W-:Y:S01]  /*3390*/  FSEL R54, R3, -INF , P1 ;  /* 0xff80000003367808 */ /* 0x000fe20000800000 */
[----:B------:R-:W2:Y:S01]  /*33a0*/  MUFU.TANH R15, R15 ;  /* 0x0000000f000f7308 */ /* 0x000ea20000002400 */
[----:B------:R-:W-:Y:S01]  /*33b0*/  ISETP.GT.AND P1, PT, R95, 0x9, PT ;  /* 0x000000095f00780c */ /* 0x000fe20003f24270 */
[--C-:B------:R-:W-:Y:S01]  /*33c0*/  FFMA.FTZ R173, R55, UR10, -R48.reuse ;  /* 0x0000000a37ad7c23 */ /* 0x100fe20008010830 */
[----:B------:R-:W-:Y:S01]  /*33d0*/  FMNMX.FTZ R3, R54, R61, !PT ;  /* 0x0000003d36037209 */ /* 0x000fe20007810000 */
[--C-:B------:R-:W-:Y:S01]  /*33e0*/  FFMA.FTZ R175, R51, UR10, -R48.reuse ;  /* 0x0000000a33af7c23 */ /* 0x100fe20008010830 */
[----:B------:R-:W-:Y:S01]  /*33f0*/  FSEL R52, R5, -INF , P1 ;  /* 0xff80000005347808 */ /* 0x000fe20000800000 */
[--C-:B------:R-:W-:Y:S01]  /*3400*/  FFMA.FTZ R5, R63, UR10, -R48.reuse ;  /* 0x0000000a3f057c23 */ /* 0x100fe20008010830 */
[----:B------:R-:W-:Y:S01]  /*3410*/  FMNMX.FTZ R3, R50, R3, !PT ;  /* 0x0000000332037209 */ /* 0x000fe20007810000 */
[----:B------:R-:W2:Y:S01]  /*3420*/  MUFU.TANH R14, R14 ;  /* 0x0000000e000e7308 */ /* 0x000ea20000002400 */
[----:B------:R-:W-:Y:S01]  /*3430*/  ISETP.GT.AND P1, PT, R95, 0x11, PT ;  /* 0x000000115f00780c */ /* 0x000fe20003f24270 */
[--C-:B------:R-:W-:Y:S01]  /*3440*/  FFMA.FTZ R169, R47, UR10, -R48.reuse ;  /* 0x0000000a2fa97c23 */ /* 0x100fe20008010830 */
[----:B------:R-:W-:Y:S01]  /*3450*/  FMNMX.FTZ R3, R52, R3, !PT ;  /* 0x0000000334037209 */ /* 0x000fe20007810000 */
[--C-:B------:R-:W-:Y:S01]  /*3460*/  FFMA.FTZ R171, R34, UR10, -R48.reuse ;  /* 0x0000000a22ab7c23 */ /* 0x100fe20008010830 */
[----:B------:R-:W-:Y:S01]  /*3470*/  ISETP.GT.AND P2, PT, R95, 0x18, PT ;  /* 0x000000185f00780c */ /* 0x000fe20003f44270 */
[--C-:B------:R-:W-:Y:S01]  /*3480*/  FFMA.FTZ R167, R31, UR10, -R48.reuse ;  /* 0x0000000a1fa77c23 */ /* 0x100fe20008010830 */
[----:B-1----:R-:W-:Y:S01]  /*3490*/  FSEL R58, R8, -INF , P1 ;  /* 0xff800000083a7808 */ /* 0x002fe20000800000 */
[----:B------:R4:W-:Y:S01]  /*34a0*/  MUFU.TANH R70, R60 ;  /* 0x0000003c00467308 */ /* 0x0009e20000002400 */
[----:B------:R-:W-:Y:S01]  /*34b0*/  FMNMX.FTZ R3, R56, R3, !PT ;  /* 0x0000000338037209 */ /* 0x000fe20007810000 */
[--C-:B------:R-:W-:Y:S01]  /*34c0*/  FFMA.FTZ R155, R40, UR10, -R48.reuse ;  /* 0x0000000a289b7c23 */ /* 0x100fe20008010830 */
[----:B------:R-:W-:Y:S01]  /*34d0*/  ISETP.GT.AND P1, PT, R95, 0x19, PT ;  /* 0x000000195f00780c */ /* 0x000fe20003f24270 */
[--C-:B------:R-:W-:Y:S01]  /*34e0*/  FFMA.FTZ R40, R44, UR10, -R48.reuse ;  /* 0x0000000a2c287c23 */ /* 0x100fe20008010830 */
[----:B---3--:R-:W-:Y:S01]  /*34f0*/  FSEL R11, R11, -INF , P2 ;  /* 0xff8000000b0b7808 */ /* 0x008fe20001000000 */
[--C-:B------:R-:W-:Y:S01]  /*3500*/  FFMA.FTZ R181, R99, UR10, -R48.reuse ;  /* 0x0000000a63b57c23 */ /* 0x100fe20008010830 */
[----:B------:R-:W-:Y:S01]  /*3510*/  FMNMX.FTZ R62, R58, R3, !PT ;  /* 0x000000033a3e7209 */ /* 0x000fe20007810000 */
[----:B------:R-:W1:Y:S01]  /*3520*/  MUFU.TANH R21, R21 ;  /* 0x0000001500157308 */ /* 0x000e620000002400 */
[----:B------:R-:W-:Y:S01]  /*3530*/  ISETP.GT.AND P2, PT, R95, 0x20, PT ;  /* 0x000000205f00780c */ /* 0x000fe20003f44270 */
[--C-:B------:R-:W-:Y:S01]  /*3540*/  FFMA.FTZ R97, R97, UR10, -R48.reuse ;  /* 0x0000000a61617c23 */ /* 0x100fe20008010830 */
[----:B----4-:R-:W-:Y:S01]  /*3550*/  FSEL R60, R10, -INF , P1 ;  /* 0xff8000000a3c7808 */ /* 0x010fe20000800000 */
[--C-:B------:R-:W-:Y:S01]  /*3560*/  FFMA.FTZ R183, R93, UR10, -R48.reuse ;  /* 0x0000000a5db77c23 */ /* 0x100fe20008010830 */
[----:B------:R-:W-:Y:S01]  /*3570*/  FMNMX.FTZ R3, R11, R62, !PT ;  /* 0x0000003e0b037209 */ /* 0x000fe20007810000 */
[--C-:B------:R-:W-:Y:S01]  /*3580*/  FFMA.FTZ R8, R91, UR10, -R48.reuse ;  /* 0x0000000a5b087c23 */ /* 0x100fe20008010830 */
[----:B------:R-:W-:Y:S01]  /*3590*/  ISETP.GT.AND P1, PT, R95, 0x21, PT ;  /* 0x000000215f00780c */ /* 0x000fe20003f24270 */
[----:B------:R-:W3:Y:S01]  /*35a0*/  MUFU.TANH R20, R20 ;  /* 0x0000001400147308 */ /* 0x000ee20000002400 */
[----:B0-----:R-:W-:Y:S01]  /*35b0*/  FSEL R13, R13, -INF , P2 ;  /* 0xff8000000d0d7808 */ /* 0x001fe20001000000 */
[--C-:B------:R-:W-:Y:S01]  /*35c0*/  FFMA.FTZ R177, R89, UR10, -R48.reuse ;  /* 0x0000000a59b17c23 */ /* 0x100fe20008010830 */
[----:B------:R-:W-:Y:S01]  /*35d0*/  FMNMX.FTZ R10, R60, R3, !PT ;  /* 0x000000033c0a7209 */ /* 0x000fe20007810000 */
[--C-:B------:R-:W-:Y:S01]  /*35e0*/  FFMA.FTZ R165, R28, UR10, -R48.reuse ;  /* 0x0000000a1ca57c23 */ /* 0x100fe20008010830 */
[----:B------:R-:W-:Y:S01]  /*35f0*/  ISETP.GT.AND P2, PT, R95, 0x28, PT ;  /* 0x000000285f00780c */ /* 0x000fe20003f44270 */
[--C-:B------:R-:W-:Y:S01]  /*3600*/  FFMA.FTZ R28, R30, UR10, -R48.reuse ;  /* 0x0000000a1e1c7c23 */ /* 0x100fe20008010830 */
[----:B-----5:R-:W-:Y:S01]  /*3610*/  FSEL R62, R12, -INF , P1 ;  /* 0xff8000000c3e7808 */ /* 0x020fe20000800000 */
[----:B------:R-:W0:Y:S01]  /*3620*/  MUFU.TANH R25, R25 ;  /* 0x0000001900197308 */ /* 0x000e220000002400 */
[----:B------:R-:W-:Y:S01]  /*3630*/  FMNMX.FTZ R3, R13, R10, !PT ;  /* 0x0000000a0d037209 */ /* 0x000fe20007810000 */
[--C-:B------:R-:W-:Y:S01]  /*3640*/  FFMA.FTZ R30, R32, UR10, -R48.reuse ;  /* 0x0000000a201e7c23 */ /* 0x100fe20008010830 */
[----:B------:R-:W-:Y:S01]  /*3650*/  ISETP.GT.AND P1, PT, R95, 0x29, PT ;  /* 0x000000295f00780c */ /* 0x000fe20003f24270 */
[--C-:B------:R-:W-:Y:S01]  /*3660*/  FFMA.FTZ R161, R33, UR10, -R48.reuse ;  /* 0x0000000a21a17c23 */ /* 0x100fe20008010830 */
[----:B--2---:R-:W-:Y:S01]  /*3670*/  FSEL R15, R15, -INF , P2 ;  /* 0xff8000000f0f7808 */ /* 0x004fe20001000000 */
[--C-:B------:R-:W-:Y:S01]  /*3680*/  FFMA.FTZ R32, R35, UR10, -R48.reuse ;  /* 0x0000000a23207c23 */ /* 0x100fe20008010830 */
[----:B------:R-:W-:Y:S01]  /*3690*/  FMNMX.FTZ R12, R62, R3, !PT ;  /* 0x000000033e0c7209 */ /* 0x000fe20007810000 */
[----:B------:R-:W-:Y:S01]  /*36a0*/  MUFU.TANH R24, R24 ;  /* 0x0000001800187308 */ /* 0x000fe20000002400 */
[----:B------:R-:W-:Y:S01]  /*36b0*/  ISETP.GT.AND P2, PT, R95, 0x30, PT ;  /* 0x000000305f00780c */ /* 0x000fe20003f44270 */
[--C-:B------:R-:W-:Y:S01]  /*36c0*/  FFMA.FTZ R163, R36, UR10, -R48.reuse ;  /* 0x0000000a24a37c23 */ /* 0x100fe20008010830 */
[----:B------:R-:W-:Y:S01]  /*36d0*/  FSEL R63, R14, -INF , P1 ;  /* 0xff8000000e3f7808 */ /* 0x000fe20000800000 */
[--C-:B------:R-:W-:Y:S01]  /*36e0*/  FFMA.FTZ R153, R38, UR10, -R48.reuse ;  /* 0x0000000a26997c23 */ /* 0x100fe20008010830 */
[----:B------:R-:W-:Y:S01]  /*36f0*/  FMNMX.FTZ R12, R15, R12, !PT ;  /* 0x0000000c0f0c7209 */ /* 0x000fe20007810000 */
[--C-:B------:R-:W-:Y:S01]  /*3700*/  FFMA.FTZ R36, R39, UR10, -R48.reuse ;  /* 0x0000000a27247c23 */ /* 0x100fe20008010830 */
[----:B------:R-:W-:Y:S01]  /*3710*/  ISETP.GT.AND P1, PT, R95, 0x31, PT ;  /* 0x000000315f00780c */ /* 0x000fe20003f24270 */
[----:B------:R-:W2:Y:S01]  /*3720*/  MUFU.TANH R27, R27 ;  /* 0x0000001b001b7308 */ /* 0x000ea20000002400 */
[----:B-1----:R-:W-:Y:S01]  /*3730*/  FSEL R59, R21, -INF , P2 ;  /* 0xff800000153b7808 */ /* 0x002fe20001000000 */
[--C-:B------:R-:W-:Y:S01]  /*3740*/  FFMA.FTZ R38, R43, UR10, -R48.reuse ;  /* 0x0000000a2b267c23 */ /* 0x100fe20008010830 */
[----:B------:R-:W-:Y:S01]  /*3750*/  FMNMX.FTZ R12, R63, R12, !PT ;  /* 0x0000000c3f0c7209 */ /* 0x000fe20007810000 */
[--C-:B------:R-:W-:Y:S01]  /*3760*/  FFMA.FTZ R157, R41, UR10, -R48.reuse ;  /* 0x0000000a299d7c23 */ /* 0x100fe20008010830 */
[----:B------:R-:W-:Y:S01]  /*3770*/  ISETP.GT.AND P2, PT, R95, 0x38, PT ;  /* 0x000000385f00780c */ /* 0x000fe20003f44270 */
[--C-:B------:R-:W-:Y:S01]  /*3780*/  FFMA.FTZ R159, R45, UR10, -R48.reuse ;  /* 0x0000000a2d9f7c23 */ /* 0x100fe20008010830 */
[----:B------:R-:W-:Y:S01]  /*3790*/  FMNMX.FTZ R3, R59, R12, !PT ;  /* 0x0000000c3b037209 */ /* 0x000fe20007810000 */
[----:B------:R-:W1:Y:S01]  /*37a0*/  MUFU.TANH R26, R26 ;  /* 0x0000001a001a7308 */ /* 0x000e620000002400 */
[----:B------:R-:W-:Y:S01]  /*37b0*/  FFMA.FTZ R46, R46, UR10, -R48 ;  /* 0x0000000a2e2e7c23 */ /* 0x000fe20008010830 */
[----:B------:R-:W-:-:S02]  /*37c0*/  CS2R R98, SRZ ;  /* 0x0000000000627805 */ /* 0x000fc4000001ff00 */
[----:B------:R-:W-:Y:S02]  /*37d0*/  CS2R R92, SRZ ;  /* 0x00000000005c7805 */ /* 0x000fe4000001ff00 */
[----:B------:R-:W-:Y:S02]  /*37e0*/  CS2R R90, SRZ ;  /* 0x00000000005a7805 */ /* 0x000fe4000001ff00 */
[----:B------:R-:W-:Y:S01]  /*37f0*/  CS2R R88, SRZ ;  /* 0x0000000000587805 */ /* 0x000fe2000001ff00 */
[----:B------:R3:W4:Y:S08]  /*3800*/  MUFU.TANH R74, R64 ;  /* 0x00000040004a7308 */ /* 0x0007300000002400 */
[----:B------:R5:W-:Y:S01]  /*3810*/  MUFU.EX2 R10, R5 ;  /* 0x00000005000a7308 */ /* 0x000be20000000800 */
[----:B---3--:R-:W-:-:S02]  /*3820*/  FSEL R64, R20, -INF , P1 ;  /* 0xff80000014407808 */ /* 0x008fc40000800000 */
[----:B------:R-:W-:Y:S02]  /*3830*/  ISETP.GT.AND P1, PT, R95, 0x39, PT ;  /* 0x000000395f00780c */ /* 0x000fe40003f24270 */
[----:B------:R-:W-:-:S03]  /*3840*/  FMNMX.FTZ R14, R64, R3, !PT ;  /* 0x00000003400e7209 */ /* 0x000fc60007810000 */
[----:B------:R3:W4:Y:S01]  /*3850*/  MUFU.TANH R75, R65 ;  /* 0x00000041004b7308 */ /* 0x0007220000002400 */
[--C-:B-----5:R-:W-:Y:S01]  /*3860*/  FFMA.FTZ R5, R57, UR10, -R48.reuse ;  /* 0x0000000a39057c23 */ /* 0x120fe20008010830 */
[----:B0-----:R-:W-:Y:S02]  /*3870*/  FSEL R57, R25, -INF , P2 ;  /* 0xff80000019397808 */ /* 0x001fe40001000000 */
[----:B------:R-:W-:Y:S02]  /*3880*/  ISETP.GT.AND P2, PT, R95, 0x40, PT ;  /* 0x000000405f00780c */ /* 0x000fe40003f44270 */
[----:B------:R-:W-:Y:S02]  /*3890*/  FMNMX.FTZ R14, R57, R14, !PT ;  /* 0x0000000e390e7209 */ /* 0x000fe40007810000 */
[----:B--2---:R-:W-:Y:S01]  /*38a0*/  FSEL R55, R27, -INF , P2 ;  /* 0xff8000001b377808 */ /* 0x004fe20001000000 */
[----:B------:R0:W-:Y:S01]  /*38b0*/  MUFU.EX2 R12, R5 ;  /* 0x00000005000c7308 */ /* 0x0001e20000000800 */
[----:B---3--:R-:W-:Y:S01]  /*38c0*/  FSEL R65, R24, -INF , P1 ;  /* 0xff80000018417808 */ /* 0x008fe20000800000 */
[----:B------:R-:W-:Y:S01]  /*38d0*/  FFMA.FTZ R24, R49, UR10, -R48 ;  /* 0x0000000a31187c23 */ /* 0x000fe20008010830 */
[----:B------:R-:W-:-:S02]  /*38e0*/  ISETP.GT.AND P1, PT, R95, 0x41, PT ;  /* 0x000000415f00780c */ /* 0x000fc40003f24270 */
[----:B------:R-:W-:Y:S02]  /*38f0*/  FMNMX.FTZ R14, R65, R14, !PT ;  /* 0x0000000e410e7209 */ /* 0x000fe40007810000 */
[----:B------:R-:W-:Y:S01]  /*3900*/  ISETP.GT.AND P2, PT, R95, 0x48, PT ;  /* 0x000000485f00780c */ /* 0x000fe20003f44270 */
[----:B------:R4:W2:Y:S01]  /*3910*/  MUFU.TANH R78, R68 ;  /* 0x00000044004e7308 */ /* 0x0008a20000002400 */
[----:B-1----:R-:W-:Y:S01]  /*3920*/  FSEL R66, R26, -INF , P1 ;  /* 0xff8000001a427808 */ /* 0x002fe20000800000 */
[----:B0-----:R-:W-:Y:S01]  /*3930*/  FFMA.FTZ R5, R53, UR10, -R48 ;  /* 0x0000000a35057c23 */ /* 0x001fe20008010830 */
[----:B------:R-:W-:Y:S02]  /*3940*/  FMNMX.FTZ R3, R55, R14, !PT ;  /* 0x0000000e37037209 */ /* 0x000fe40007810000 */
[----:B------:R-:W-:Y:S02]  /*3950*/  ISETP.GT.AND P1, PT, R95, 0x49, PT ;  /* 0x000000495f00780c */ /* 0x000fe40003f24270 */
[----:B------:R-:W-:Y:S01]  /*3960*/  FSEL R53, R70, -INF , P2 ;  /* 0xff80000046357808 */ /* 0x000fe20001000000 */
[----:B------:R-:W0:Y:S01]  /*3970*/  MUFU.TANH R69, R69 ;  /* 0x0000004500457308 */ /* 0x000e220000002400 */
[----:B------:R-:W-:-:S02]  /*3980*/  FMNMX.FTZ R20, R66, R3, !PT ;  /* 0x0000000342147209 */ /* 0x000fc40007810000 */
[----:B------:R-:W-:Y:S02]  /*3990*/  ISETP.GT.AND P2, PT, R95, 0x50, PT ;  /* 0x000000505f00780c */ /* 0x000fe40003f44270 */
[----:B------:R-:W-:Y:S02]  /*39a0*/  FSEL R67, R71, -INF , P1 ;  /* 0xff80000047437808 */ /* 0x000fe40000800000 */
[----:B------:R-:W-:Y:S01]  /*39b0*/  FMNMX.FTZ R20, R53, R20, !PT ;  /* 0x0000001435147209 */ /* 0x000fe20007810000 */
[----:B------:R-:W1:Y:S01]  /*39c0*/  MUFU.TANH R72, R72 ;  /* 0x0000004800487308 */ /* 0x000e620000002400 */
[----:B------:R-:W-:Y:S02]  /*39d0*/  ISETP.GT.AND P1, PT, R95, 0x51, PT ;  /* 0x000000515f00780c */ /* 0x000fe40003f24270 */
[----:B----4-:R-:W-:Y:S02]  /*39e0*/  FSEL R68, R74, -INF , P2 ;  /* 0xff8000004a447808 */ /* 0x010fe40001000000 */
[----:B------:R-:W-:-:S02]  /*39f0*/  FMNMX.FTZ R3, R67, R20, !PT ;  /* 0x0000001443037209 */ /* 0x000fc40007810000 */
[----:B------:R-:W-:Y:S01]  /*3a00*/  ISETP.GT.AND P2, PT, R95, 0x58, PT ;  /* 0x000000585f00780c */ /* 0x000fe20003f44270 */
[----:B------:R-:W3:Y:S01]  /*3a10*/  MUFU.TANH R73, R73 ;  /* 0x0000004900497308 */ /* 0x000ee20000002400 */
[----:B------:R-:W-:Y:S02]  /*3a20*/  FSEL R51, R75, -INF , P1 ;  /* 0xff8000004b337808 */ /* 0x000fe40000800000 */
[----:B------:R-:W-:Y:S02]  /*3a30*/  FMNMX.FTZ R20, R68, R3, !PT ;  /* 0x0000000344147209 */ /* 0x000fe40007810000 */
[----:B------:R-:W-:Y:S02]  /*3a40*/  ISETP.GT.AND P1, PT, R95, 0x59, PT ;  /* 0x000000595f00780c */ /* 0x000fe40003f24270 */
[----:B--2---:R-:W-:Y:S01]  /*3a50*/  FSEL R21, R78, -INF , P2 ;  /* 0xff8000004e157808 */ /* 0x004fe20001000000 */
[----:B------:R-:W-:Y:S01]  /*3a60*/  MUFU.TANH R76, R76 ;  /* 0x0000004c004c7308 */ /* 0x000fe20000002400 */
[----:B------:R-:W-:-:S02]  /*3a70*/  FMNMX.FTZ R20, R51, R20, !PT ;  /* 0x0000001433147209 */ /* 0x000fc40007810000 */
[----:B------:R-:W-:Y:S02]  /*3a80*/  ISETP.GT.AND P2, PT, R95, 0x60, PT ;  /* 0x000000605f00780c */ /* 0x000fe40003f44270 */
[----:B0-----:R-:W-:Y:S01]  /*3a90*/  FSEL R25, R69, -INF , P1 ;  /* 0xff80000045197808 */ /* 0x001fe20000800000 */
[----:B------:R-:W-:Y:S01]  /*3aa0*/  FFMA.FTZ R69, R29, UR10, -R48 ;  /* 0x0000000a1d457c23 */ /* 0x000fe20008010830 */
[----:B------:R-:W-:Y:S01]  /*3ab0*/  FMNMX.FTZ R20, R21, R20, !PT ;  /* 0x0000001415147209 */ /* 0x000fe20007810000 */
[----:B------:R-:W0:Y:S01]  /*3ac0*/  MUFU.TANH R77, R77 ;  /* 0x0000004d004d7308 */ /* 0x000e220000002400 */
[----:B------:R-:W-:Y:S02]  /*3ad0*/  ISETP.GT.AND P1, PT, R95, 0x61, PT ;  /* 0x000000615f00780c */ /* 0x000fe40003f24270 */
[----:B-1----:R-:W-:Y:S02]  /*3ae0*/  FSEL R47, R72, -INF , P2 ;  /* 0xff800000482f7808 */ /* 0x002fe40001000000 */
[----:B------:R-:W-:-:S02]  /*3af0*/  FMNMX.FTZ R20, R25, R20, !PT ;  /* 0x0000001419147209 */ /* 0x000fc40007810000 */
[----:B------:R-:W-:Y:S01]  /*3b00*/  ISETP.GT.AND P2, PT, R95, 0x68, PT ;  /* 0x000000685f00780c */ /* 0x000fe20003f44270 */
[----:B------:R-:W1:Y:S01]  /*3b10*/  MUFU.TANH R80, R80 ;  /* 0x0000005000507308 */ /* 0x000e620000002400 */
[----:B---3--:R-:W-:Y:S02]  /*3b20*/  FSEL R27, R73, -INF , P1 ;  /* 0xff800000491b7808 */ /* 0x008fe40000800000 */
[----:B------:R-:W-:Y:S02]  /*3b30*/  FMNMX.FTZ R26, R47, R20, !PT ;  /* 0x000000142f1a7209 */ /* 0x000fe40007810000 */
[----:B------:R-:W-:Y:S02]  /*3b40*/  ISETP.GT.AND P1, PT, R95, 0x69, PT ;  /* 0x000000695f00780c */ /* 0x000fe40003f24270 */
[----:B------:R-:W-:Y:S01]  /*3b50*/  FMNMX.FTZ R3, R27, R26, !PT ;  /* 0x0000001a1b037209 */ /* 0x000fe20007810000 */
[----:B------:R-:W-:Y:S01]  /*3b60*/  MUFU.TANH R81, R81 ;  /* 0x0000005100517308 */ /* 0x000fe20000002400 */
[----:B0-----:R-:W-:-:S02]  /*3b70*/  FSEL R49, R77, -INF , P1 ;  /* 0xff8000004d317808 */ /* 0x001fc40000800000 */
[----:B------:R-:W-:-:S05]  /*3b80*/  ISETP.GT.AND P1, PT, R95, 0x71, PT ;  /* 0x000000715f00780c */ /* 0x000fca0003f24270 */
[----:B------:R0:W-:Y:S08]  /*3b90*/  MUFU.EX2 R14, R5 ;  /* 0x00000005000e7308 */ /* 0x0001f00000000800 */
[----:B------:R-:W2:Y:S01]  /*3ba0*/  MUFU.TANH R84, R84 ;  /* 0x0000005400547308 */ /* 0x000ea20000002400 */
[----:B0-----:R-:W-:Y:S01]  /*3bb0*/  FFMA.FTZ R5, R42, UR10, -R48 ;  /* 0x0000000a2a057c23 */ /* 0x001fe20008010830 */
[----:B------:R-:W-:-:S02]  /*3bc0*/  FSEL R42, R76, -INF , P2 ;  /* 0xff8000004c2a7808 */ /* 0x000fc40001000000 */
[----:B------:R-:W-:Y:S02]  /*3bd0*/  ISETP.GT.AND P2, PT, R95, 0x70, PT ;  /* 0x000000705f00780c */ /* 0x000fe40003f44270 */
[----:B------:R-:W-:Y:S02]  /*3be0*/  FMNMX.FTZ R26, R42, R3, !PT ;  /* 0x000000032a1a7209 */ /* 0x000fe40007810000 */
[----:B------:R-:W0:Y:S01]  /*3bf0*/  MUFU.TANH R85, R85 ;  /* 0x0000005500557308 */ /* 0x000e220000002400 */
[----:B-1----:R-:W-:Y:S02]  /*3c00*/  FSEL R3, R80, -INF , P2 ;  /* 0xff80000050037808 */ /* 0x002fe40001000000 */
[----:B------:R-:W-:Y:S02]  /*3c10*/  FMNMX.FTZ R26, R49, R26, !PT ;  /* 0x0000001a311a7209 */ /* 0x000fe40007810000 */
[----:B------:R-:W-:Y:S02]  /*3c20*/  ISETP.GT.AND P2, PT, R95, 0x78, PT ;  /* 0x000000785f00780c */ /* 0x000fe40003f44270 */
[----:B------:R-:W-:Y:S01]  /*3c30*/  FMNMX.FTZ R34, R3, R26, !PT ;  /* 0x0000001a03227209 */ /* 0x000fe20007810000 */
[----:B------:R1:W-:Y:S01]  /*3c40*/  MUFU.EX2 R20, R5 ;  /* 0x0000000500147308 */ /* 0x0003e20000000800 */
[----:B--2---:R-:W-:-:S07]  /*3c50*/  FSEL R29, R84, -INF , P2 ;  /* 0xff800000541d7808 */ /* 0x004fce0001000000 */
[----:B------:R-:W-:Y:S01]  /*3c60*/  MUFU.EX2 R181, R181 ;  /* 0x000000b500b57308 */ /* 0x000fe20000000800 */
[----:B-1----:R-:W-:Y:S02]  /*3c70*/  FSEL R5, R81, -INF , P1 ;  /* 0xff80000051057808 */ /* 0x002fe40000800000 */
[----:B------:R-:W-:Y:S02]  /*3c80*/  ISETP.GT.AND P1, PT, R95, 0x79, PT ;  /* 0x000000795f00780c */ /* 0x000fe40003f24270 */
[----:B------:R-:W-:Y:S02]  /*3c90*/  CS2R R94, SRZ ;  /* 0x00000000005e7805 */ /* 0x000fe4000001ff00 */
[----:B------:R-:W-:Y:S02]  /*3ca0*/  FMNMX.FTZ R34, R5, R34, !PT ;  /* 0x0000002205227209 */ /* 0x000fe40007810000 */
[----:B0-----:R-:W-:Y:S01]  /*3cb0*/  FSEL R9, R85, -INF , P1 ;  /* 0xff80000055097808 */ /* 0x001fe20000800000 */
[----:B------:R0:W-:Y:S01]  /*3cc0*/  MUFU.EX2 R4, R97 ;  /* 0x0000006100047308 */ /* 0x0001e20000000800 */
[----:B------:R-:W-:-:S04]  /*3cd0*/  FMNMX.FTZ R34, R29, R34, !PT ;  /* 0x000000221d227209 */ /* 0x000fc80007810000 */
[----:B------:R-:W-:-:S03]  /*3ce0*/  FMNMX.FTZ R34, R9, R34, !PT ;  /* 0x0000002209227209 */ /* 0x000fc60007810000 */
[----:B------:R-:W-:Y:S01]  /*3cf0*/  MUFU.EX2 R183, R183 ;  /* 0x000000b700b77308 */ /* 0x000fe20000000800 */
[----:B0-----:R-:W-:Y:S01]  /*3d00*/  CS2R R96, SRZ ;  /* 0x0000000000607805 */ /* 0x001fe2000001ff00 */
[----:B------:R-:W0:Y:S06]  /*3d10*/  SHFL.BFLY PT, R7, R34, 0x2, 0x1f ;  /* 0x0c401f0022077f89 */ /* 0x000e2c00000e0000 */
        /* <DEDUP_REMOVED lines=14> */
[----:B------:R-:W-:Y:S02]  /*3e00*/  FSEL R44, R31, RZ, P1 ;  /* 0x000000ff1f2c7208 */ /* 0x000fe40000800000 */
[----:B------:R-:W-:-:S03]  /*3e10*/  PLOP3.LUT P1, PT, PT, PT, UP0, 0x80, 0x0 ;  /* 0x000000000000781c */ /* 0x000fc60003f2f008 */
[--C-:B------:R-:W-:Y:S01]  /*3e20*/  FFMA.FTZ R54, R54, UR10, -R44.reuse ;  /* 0x0000000a36367c23 */ /* 0x100fe2000801082c */
        /* <DEDUP_REMOVED lines=29> */
[----:B------:R1:W2:Y:S01]  /*4000*/  MUFU.EX2 R31, R52 ;  /* 0x00000034001f7308 */ /* 0x0002a20000000800 */
[----:B0-----:R-:W-:Y:S01]  /*4010*/  FADD.FTZ R35, R54, R61 ;  /* 0x0000003d36237221 */ /* 0x001fe20000010000 */
[--C-:B------:R-:W-:Y:S01]  /*4020*/  FFMA.FTZ R49, R49, UR10, -R44.reuse ;  /* 0x0000000a31317c23 */ /* 0x100fe2000801082c */
[--C-:B------:R-:W-:Y:S01]  /*4030*/  FFMA.FTZ R3, R3, UR10, -R44.reuse ;  /* 0x0000000a03037c23 */ /* 0x100fe2000801082c */
[--C-:B------:R-:W-:Y:S01]  /*4040*/  FFMA.FTZ R5, R5, UR10, -R44.reuse ;  /* 0x0000000a05057c23 */ /* 0x100fe2000801082c */
[--C-:B------:R-:W-:Y:S01]  /*4050*/  FFMA.FTZ R29, R29, UR10, -R44.reuse ;  /* 0x0000000a1d1d7c23 */ /* 0x100fe2000801082c */
[----:B------:R-:W-:Y:S01]  /*4060*/  FFMA.FTZ R9, R9, UR10, -R44 ;  /* 0x0000000a09097c23 */ /* 0x000fe2000801082c */
[----:B------:R-:W-:Y:S01]  /*4070*/  F2FP.F16.F32.PACK_AB R180, R61, R54 ;  /* 0x000000363db4723e */ /* 0x000fe200000000ff */
[----:B------:R-:W0:Y:S01]  /*4080*/  MUFU.EX2 R56, R56 ;  /* 0x0000003800387308 */ /* 0x000e220000000800 */
[----:B-1----:R-:W-:Y:S01]  /*4090*/  FADD.FTZ R52, R181, R4 ;  /* 0x00000004b5347221 */ /* 0x002fe20000010000 */
[----:B------:R-:W-:-:S06]  /*40a0*/  F2FP.F16.F32.PACK_AB R181, R4, R181 ;  /* 0x000000b504b5723e */ /* 0x000fcc00000000ff */
[----:B------:R1:W3:Y:S01]  /*40b0*/  MUFU.EX2 R33, R58 ;  /* 0x0000003a00217308 */ /* 0x0002e20000000800 */
[----:B--2---:R-:W-:-:S07]  /*40c0*/  F2FP.F16.F32.PACK_AB R182, R31, R50 ;  /* 0x000000321fb6723e */ /* 0x004fce00000000ff */
[----:B------:R-:W2:Y:S01]  /*40d0*/  MUFU.EX2 R11, R11 ;  /* 0x0000000b000b7308 */ /* 0x000ea20000000800 */
[----:B-1----:R-:W-:Y:S01]  /*40e0*/  FADD.FTZ R58, R50, R35 ;  /* 0x00000023323a7221 */ /* 0x002fe20000010000 */
[----:B------:R-:W-:Y:S01]  /*40f0*/  FADD.FTZ R35, R183, R52 ;  /* 0x00000034b7237221 */ /* 0x000fe20000010000 */
[C---:B------:R-:W-:Y:S02]  /*4100*/  F2FP.F16.F32.PACK_AB R183, R8.reuse, R183 ;  /* 0x000000b708b7723e */ /* 0x040fe400000000ff */
[----:B------:R-:W-:Y:S01]  /*4110*/  FADD.FTZ R37, R31, R58 ;  /* 0x0000003a1f257221 */ /* 0x000fe20000010000 */
[----:B------:R-:W-:Y:S02]  /*4120*/  FADD.FTZ R52, R8, R35 ;  /* 0x0000002308347221 */ /* 0x000fe40000010000 */
[----:B------:R-:W1:Y:S01]  /*4130*/  MUFU.EX2 R60, R60 ;  /* 0x0000003c003c7308 */ /* 0x000e620000000800 */
[----:B0-----:R-:W-:Y:S01]  /*4140*/  FADD.FTZ R0, R56, R37 ;  /* 0x0000002538007221 */ /* 0x001fe20000010000 */
[----:B------:R-:W-:Y:S01]  /*4150*/  FADD.FTZ R35, R177, R52 ;  /* 0x00000034b1237221 */ /* 0x000fe20000010000 */
[----:B------:R-:W-:-:S02]  /*4160*/  F2FP.F16.F32.PACK_AB R177, R10, R177 ;  /* 0x000000b10ab1723e */ /* 0x000fc400000000ff */
[C---:B---3--:R-:W-:Y:S01]  /*4170*/  FADD.FTZ R0, R33.reuse, R0 ;  /* 0x0000000021007221 */ /* 0x048fe20000010000 */
[----:B------:R-:W-:Y:S01]  /*4180*/  FADD.FTZ R48, R10, R35 ;  /* 0x000000230a307221 */ /* 0x000fe20000010000 */
[----:B------:R-:W-:Y:S01]  /*4190*/  F2FP.F16.F32.PACK_AB R176, R33, R56 ;  /* 0x0000003821b0723e */ /* 0x000fe200000000ff */
[----:B------:R-:W0:Y:S01]  /*41a0*/  MUFU.EX2 R13, R13 ;  /* 0x0000000d000d7308 */ /* 0x000e220000000800 */
[----:B--2---:R-:W-:Y:S01]  /*41b0*/  FADD.FTZ R35, R11, R0 ;  /* 0x000000000b237221 */ /* 0x004fe20000010000 */
[----:B------:R-:W-:Y:S01]  /*41c0*/  FADD.FTZ R37, R179, R48 ;  /* 0x00000030b3257221 */ /* 0x000fe20000010000 */
[----:B------:R-:W-:-:S03]  /*41d0*/  F2FP.F16.F32.PACK_AB R179, R12, R179 ;  /* 0x000000b30cb3723e */ /* 0x000fc600000000ff */
[----:B------:R-:W-:Y:S02]  /*41e0*/  FADD.FTZ R48, R12, R37 ;  /* 0x000000250c307221 */ /* 0x000fe40000010000 */
[----:B------:R-:W2:Y:S01]  /*41f0*/  MUFU.EX2 R62, R62 ;  /* 0x0000003e003e7308 */ /* 0x000ea20000000800 */
[C---:B-1----:R-:W-:Y:S01]  /*4200*/  FADD.FTZ R0, R60.reuse, R35 ;  /* 0x000000233c007221 */ /* 0x042fe20000010000 */
[----:B------:R-:W-:Y:S01]  /*4210*/  FADD.FTZ R37, R173, R48 ;  /* 0x00000030ad257221 */ /* 0x000fe20000010000 */
[----:B------:R-:W-:Y:S02]  /*4220*/  F2FP.F16.F32.PACK_AB R178, R60, R11 ;  /* 0x0000000b3cb2723e */ /* 0x000fe400000000ff */
[C---:B------:R-:W-:Y:S01]  /*4230*/  F2FP.F16.F32.PACK_AB R173, R14.reuse, R173 ;  /* 0x000000ad0ead723e */ /* 0x040fe200000000ff */
[----:B------:R-:W-:Y:S02]  /*4240*/  FADD.FTZ R48, R14, R37 ;  /* 0x000000250e307221 */ /* 0x000fe40000010000 */
[----:B------:R-:W1:Y:S01]  /*4250*/  MUFU.EX2 R15, R15 ;  /* 0x0000000f000f7308 */ /* 0x000e620000000800 */
[----:B0-----:R-:W-:Y:S01]  /*4260*/  FADD.FTZ R35, R13, R0 ;  /* 0x000000000d237221 */ /* 0x001fe20000010000 */
[----:B------:R-:W-:Y:S01]  /*4270*/  FADD.FTZ R37, R175, R48 ;  /* 0x00000030af257221 */ /* 0x000fe20000010000 */
[----:B------:R-:W-:-:S03]  /*4280*/  F2FP.F16.F32.PACK_AB R175, R24, R175 ;  /* 0x000000af18af723e */ /* 0x000fc600000000ff */
[----:B------:R-:W-:Y:S02]  /*4290*/  FADD.FTZ R48, R24, R37 ;  /* 0x0000002518307221 */ /* 0x000fe40000010000 */
[----:B------:R-:W0:Y:S01]  /*42a0*/  MUFU.EX2 R174, R63 ;  /* 0x0000003f00ae7308 */ /* 0x000e220000000800 */
[C---:B--2---:R-:W-:Y:S01]  /*42b0*/  FADD.FTZ R0, R62.reuse, R35 ;  /* 0x000000233e007221 */ /* 0x044fe20000010000 */
[----:B------:R-:W-:-:S06]  /*42c0*/  F2FP.F16.F32.PACK_AB R172, R62, R13 ;  /* 0x0000000d3eac723e */ /* 0x000fcc00000000ff */
[----:B------:R-:W-:Y:S01]  /*42d0*/  MUFU.EX2 R59, R59 ;  /* 0x0000003b003b7308 */ /* 0x000fe20000000800 */
[----:B-1----:R-:W-:-:S07]  /*42e0*/  FADD.FTZ R35, R15, R0 ;  /* 0x000000000f237221 */ /* 0x002fce0000010000 */
[----:B------:R-:W1:Y:S01]  /*42f0*/  MUFU.EX2 R64, R64 ;  /* 0x0000004000407308 */ /* 0x000e620000000800 */
[C---:B0-----:R-:W-:Y:S01]  /*4300*/  FADD.FTZ R0, R174.reuse, R35 ;  /* 0x00000023ae007221 */ /* 0x041fe20000010000 */
[----:B------:R-:W-:Y:S01]  /*4310*/  FADD.FTZ R35, R169, R48 ;  /* 0x00000030a9237221 */ /* 0x000fe20000010000 */
[----:B------:R-:W-:Y:S02]  /*4320*/  F2FP.F16.F32.PACK_AB R174, R174, R15 ;  /* 0x0000000faeae723e */ /* 0x000fe400000000ff */
[C---:B------:R-:W-:Y:S01]  /*4330*/  F2FP.F16.F32.PACK_AB R169, R20.reuse, R169 ;  /* 0x000000a914a9723e */ /* 0x040fe200000000ff */
[----:B------:R-:W-:Y:S02]  /*4340*/  FADD.FTZ R4, R20, R35 ;  /* 0x0000002314047221 */ /* 0x000fe40000010000 */
[----:B------:R-:W-:Y:S02]  /*4350*/  MUFU.EX2 R57, R57 ;  /* 0x0000003900397308 */ /* 0x000fe40000000800 */
[----:B------:R-:W-:-:S06]  /*4360*/  FADD.FTZ R35, R171, R4 ;  /* 0x00000004ab237221 */ /* 0x000fcc0000010000 */
[----:B------:R-:W-:Y:S01]  /*4370*/  MUFU.EX2 R170, R65 ;  /* 0x0000004100aa7308 */ /* 0x000fe20000000800 */
[----:B-1----:R-:W-:-:S07]  /*4380*/  F2FP.F16.F32.PACK_AB R168, R64, R59 ;  /* 0x0000003b40a8723e */ /* 0x002fce00000000ff */
[----:B------:R-:W0:Y:S08]  /*4390*/  MUFU.EX2 R26, R69 ;  /* 0x00000045001a7308 */ /* 0x000e300000000800 */
[----:B------:R-:W1:Y:S08]  /*43a0*/  MUFU.EX2 R55, R55 ;  /* 0x0000003700377308 */ /* 0x000e700000000800 */
[----:B------:R2:W-:Y:S01]  /*43b0*/  MUFU.EX2 R162, R25 ;  /* 0x0000001900a27308 */ /* 0x0005e20000000800 */
[C---:B0-----:R-:W-:Y:S01]  /*43c0*/  FADD.FTZ R4, R26.reuse, R35 ;  /* 0x000000231a047221 */ /* 0x041fe20000010000 */
[----:B------:R-:W-:-:S06]  /*43d0*/  F2FP.F16.F32.PACK_AB R171, R26, R171 ;  /* 0x000000ab1aab723e */ /* 0x000fcc00000000ff */
[----:B------:R-:W-:Y:S01]  /*43e0*/  MUFU.EX2 R165, R165 ;  /* 0x000000a500a57308 */ /* 0x000fe20000000800 */
[----:B--2---:R-:W-:-:S04]  /*43f0*/  FADD.FTZ R25, R59, R0 ;  /* 0x000000003b197221 */ /* 0x004fc80000010000 */
[----:B------:R-:W-:-:S03]  /*4400*/  FADD.FTZ R0, R64, R25 ;  /* 0x0000001940007221 */ /* 0x000fc60000010000 */
[----:B------:R-:W0:Y:S01]  /*4410*/  MUFU.EX2 R66, R66 ;  /* 0x0000004200427308 */ /* 0x000e220000000800 */
[----:B------:R-:W-:-:S04]  /*4420*/  FADD.FTZ R25, R57, R0 ;  /* 0x0000000039197221 */ /* 0x000fc80000010000 */
[C---:B------:R-:W-:Y:S01]  /*4430*/  FADD.FTZ R0, R170.reuse, R25 ;  /* 0x00000019aa007221 */ /* 0x040fe20000010000 */
[----:B------:R-:W-:Y:S02]  /*4440*/  F2FP.F16.F32.PACK_AB R170, R170, R57 ;  /* 0x00000039aaaa723e */ /* 0x000fe400000000ff */
[----:B------:R-:W-:Y:S01]  /*4450*/  MUFU.EX2 R28, R28 ;  /* 0x0000001c001c7308 */ /* 0x000fe20000000800 */
[----:B-1----:R-:W-:-:S07]  /*4460*/  FADD.FTZ R25, R55, R0 ;  /* 0x0000000037197221 */ /* 0x002fce0000010000 */
[----:B------:R-:W1:Y:S01]  /*4470*/  MUFU.EX2 R53, R53 ;  /* 0x0000003500357308 */ /* 0x000e620000000800 */
[C---:B0-----:R-:W-:Y:S01]  /*4480*/  FADD.FTZ R0, R66.reuse, R25 ;  /* 0x0000001942007221 */ /* 0x041fe20000010000 */
[----:B------:R-:W-:-:S06]  /*4490*/  F2FP.F16.F32.PACK_AB R164, R66, R55 ;  /* 0x0000003742a4723e */ /* 0x000fcc00000000ff */
[----:B------:R-:W-:Y:S08]  /*44a0*/  MUFU.EX2 R167, R167 ;  /* 0x000000a700a77308 */ /* 0x000ff00000000800 */
[----:B------:R-:W0:Y:S01]  /*44b0*/  MUFU.EX2 R166, R67 ;  /* 0x0000004300a67308 */ /* 0x000e220000000800 */
[----:B-1----:R-:W-:-:S07]  /*44c0*/  FADD.FTZ R25, R53, R0 ;  /* 0x0000000035197221 */ /* 0x002fce0000010000 */
[----:B------:R-:W-:Y:S08]  /*44d0*/  MUFU.EX2 R30, R30 ;  /* 0x0000001e001e7308 */ /* 0x000ff00000000800 */
[----:B------:R-:W1:Y:S01]  /*44e0*/  MUFU.EX2 R68, R68 ;  /* 0x0000004400447308 */ /* 0x000e620000000800 */
[C---:B0-----:R-:W-:Y:S01]  /*44f0*/  FADD.FTZ R25, R166.reuse, R25 ;  /* 0x00000019a6197221 */ /* 0x041fe20000010000 */
[----:B------:R-:W-:-:S06]  /*4500*/  F2FP.F16.F32.PACK_AB R166, R166, R53 ;  /* 0x00000035a6a6723e */ /* 0x000fcc00000000ff */
[----:B------:R-:W0:Y:S08]  /*4510*/  MUFU.EX2 R161, R161 ;  /* 0x000000a100a17308 */ /* 0x000e300000000800 */
[----:B------:R2:W-:Y:S08]  /*4520*/  MUFU.EX2 R152, R27 ;  /* 0x0000001b00987308 */ /* 0x0005f00000000800 */
[----:B------:R-:W3:Y:S01]  /*4530*/  MUFU.EX2 R51, R51 ;  /* 0x0000003300337308 */ /* 0x000ee20000000800 */
[----:B--2---:R-:W-:Y:S01]  /*4540*/  FADD.FTZ R27, R165, R4 ;  /* 0x00000004a51b7221 */ /* 0x004fe20000010000 */
[----:B------:R-:W-:-:S03]  /*4550*/  F2FP.F16.F32.PACK_AB R165, R28, R165 ;  /* 0x000000a51ca5723e */ /* 0x000fc600000000ff */
[----:B------:R-:W-:-:S03]  /*4560*/  FADD.FTZ R4, R28, R27 ;  /* 0x0000001b1c047221 */ /* 0x000fc60000010000 */
[----:B------:R-:W2:Y:S01]  /*4570*/  MUFU.EX2 R32, R32 ;  /* 0x0000002000207308 */ /* 0x000ea20000000800 */
[----:B------:R-:W-:Y:S01]  /*4580*/  FADD.FTZ R11, R167, R4 ;  /* 0x00000004a70b7221 */ /* 0x000fe20000010000 */
[----:B-1----:R-:W-:Y:S01]  /*4590*/  FADD.FTZ R4, R68, R25 ;  /* 0x0000001944047221 */ /* 0x002fe20000010000 */
[C---:B------:R-:W-:Y:S02]  /*45a0*/  F2FP.F16.F32.PACK_AB R167, R30.reuse, R167 ;  /* 0x000000a71ea7723e */ /* 0x040fe400000000ff */
[----:B------:R-:W-:-:S03]  /*45b0*/  FADD.FTZ R0, R30, R11 ;  /* 0x0000000b1e007221 */ /* 0x000fc60000010000 */
[----:B------:R-:W1:Y:S01]  /*45c0*/  MUFU.EX2 R21, R21 ;  /* 0x0000001500157308 */ /* 0x000e620000000800 */
[----:B0-----:R-:W-:Y:S01]  /*45d0*/  FADD.FTZ R11, R161, R0 ;  /* 0x00000000a10b7221 */ /* 0x001fe20000010000 */
[C---:B---3--:R-:W-:Y:S01]  /*45e0*/  FADD.FTZ R4, R51.reuse, R4 ;  /* 0x0000000433047221 */ /* 0x048fe20000010000 */
[----:B------:R-:W-:-:S05]  /*45f0*/  F2FP.F16.F32.PACK_AB R160, R51, R68 ;  /* 0x0000004433a0723e */ /* 0x000fca00000000ff */
[----:B------:R-:W0:Y:S01]  /*4600*/  MUFU.EX2 R163, R163 ;  /* 0x000000a300a37308 */ /* 0x000e220000000800 */
[C---:B--2---:R-:W-:Y:S01]  /*4610*/  FADD.FTZ R0, R32.reuse, R11 ;  /* 0x0000000b20007221 */ /* 0x044fe20000010000 */
[----:B------:R-:W-:-:S06]  /*4620*/  F2FP.F16.F32.PACK_AB R161, R32, R161 ;  /* 0x000000a120a1723e */ /* 0x000fcc00000000ff */
[----:B------:R-:W2:Y:S01]  /*4630*/  MUFU.EX2 R34, R34 ;  /* 0x0000002200227308 */ /* 0x000ea20000000800 */
[----:B-1----:R-:W-:-:S07]  /*4640*/  FADD.FTZ R11, R21, R4 ;  /* 0x00000004150b7221 */ /* 0x002fce0000010000 */
[----:B------:R-:W-:Y:S01]  /*4650*/  MUFU.EX2 R47, R47 ;  /* 0x0000002f002f7308 */ /* 0x000fe20000000800 */
[----:B0-----:R-:W-:Y:S01]  /*4660*/  FADD.FTZ R13, R163, R0 ;  /* 0x00000000a30d7221 */ /* 0x001fe20000010000 */
[C---:B------:R-:W-:Y:S01]  /*4670*/  FADD.FTZ R0, R162.reuse, R11 ;  /* 0x0000000ba2007221 */ /* 0x040fe20000010000 */
[----:B------:R-:W-:-:S05]  /*4680*/  F2FP.F16.F32.PACK_AB R162, R162, R21 ;  /* 0x00000015a2a2723e */ /* 0x000fca00000000ff */
[----:B------:R-:W0:Y:S01]  /*4690*/  MUFU.EX2 R153, R153 ;  /* 0x0000009900997308 */ /* 0x000e220000000800 */
[C---:B--2---:R-:W-:Y:S01]  /*46a0*/  FADD.FTZ R4, R34.reuse, R13 ;  /* 0x0000000d22047221 */ /* 0x044fe20000010000 */
[----:B------:R-:W-:-:S06]  /*46b0*/  F2FP.F16.F32.PACK_AB R163, R34, R163 ;  /* 0x000000a322a3723e */ /* 0x000fcc00000000ff */
[----:B------:R-:W1:Y:S08]  /*46c0*/  MUFU.EX2 R36, R36 ;  /* 0x0000002400247308 */ /* 0x000e700000000800 */
[----:B------:R-:W-:Y:S01]  /*46d0*/  MUFU.EX2 R42, R42 ;  /* 0x0000002a002a7308 */ /* 0x000fe20000000800 */
[----:B0-----:R-:W-:-:S07]  /*46e0*/  FADD.FTZ R11, R153, R4 ;  /* 0x00000004990b7221 */ /* 0x001fce0000010000 */
[----:B------:R-:W-:Y:S01]  /*46f0*/  MUFU.EX2 R155, R155 ;  /* 0x0000009b009b7308 */ /* 0x000fe20000000800 */
[----:B-1----:R-:W-:-:S07]  /*4700*/  F2FP.F16.F32.PACK_AB R153, R36, R153 ;  /* 0x000000992499723e */ /* 0x002fce00000000ff */
[----:B------:R-:W0:Y:S08]  /*4710*/  MUFU.EX2 R49, R49 ;  /* 0x0000003100317308 */ /* 0x000e300000000800 */
[----:B------:R-:W1:Y:S08]  /*4720*/  MUFU.EX2 R38, R38 ;  /* 0x0000002600267308 */ /* 0x000e700000000800 */
[----:B------:R-:W2:Y:S01]  /*4730*/  MUFU.EX2 R3, R3 ;  /* 0x0000000300037308 */ /* 0x000ea20000000800 */
[----:B0-----:R-:W-:-:S07]  /*4740*/  F2FP.F16.F32.PACK_AB R154, R49, R42 ;  /* 0x0000002a319a723e */ /* 0x001fce00000000ff */
[----:B------:R0:W-:Y:S08]  /*4750*/  MUFU.EX2 R156, R5 ;  /* 0x00000005009c7308 */ /* 0x0001f00000000800 */
[----:B------:R-:W3:Y:S01]  /*4760*/  MUFU.EX2 R157, R157 ;  /* 0x0000009d009d7308 */ /* 0x000ee20000000800 */
[----:B0-----:R-:W-:Y:S01]  /*4770*/  FADD.FTZ R5, R47, R0 ;  /* 0x000000002f057221 */ /* 0x001fe20000010000 */
[----:B------:R-:W-:-:S03]  /*4780*/  FADD.FTZ R0, R36, R11 ;  /* 0x0000000b24007221 */ /* 0x000fc60000010000 */
[C---:B------:R-:W-:Y:S01]  /*4790*/  FADD.FTZ R5, R152.reuse, R5 ;  /* 0x0000000598057221 */ /* 0x040fe20000010000 */
[----:B------:R-:W-:Y:S02]  /*47a0*/  F2FP.F16.F32.PACK_AB R152, R152, R47 ;  /* 0x0000002f9898723e */ /* 0x000fe400000000ff */
[----:B------:R-:W0:Y:S01]  /*47b0*/  MUFU.EX2 R40, R40 ;  /* 0x0000002800287308 */ /* 0x000e220000000800 */
[----:B------:R-:W-:Y:S01]  /*47c0*/  FADD.FTZ R4, R42, R5 ;  /* 0x000000052a047221 */ /* 0x000fe20000010000 */
[----:B------:R-:W-:Y:S01]  /*47d0*/  FADD.FTZ R5, R155, R0 ;  /* 0x000000009b057221 */ /* 0x000fe20000010000 */
[C---:B-1----:R-:W-:Y:S02]  /*47e0*/  F2FP.F16.F32.PACK_AB R155, R38.reuse, R155 ;  /* 0x0000009b269b723e */ /* 0x042fe400000000ff */
[----:B------:R-:W-:Y:S01]  /*47f0*/  FADD.FTZ R4, R49, R4 ;  /* 0x0000000431047221 */ /* 0x000fe20000010000 */
[----:B------:R-:W-:Y:S02]  /*4800*/  FADD.FTZ R0, R38, R5 ;  /* 0x0000000526007221 */ /* 0x000fe40000010000 */
[----:B------:R-:W1:Y:S01]  /*4810*/  MUFU.EX2 R29, R29 ;  /* 0x0000001d001d7308 */ /* 0x000e620000000800 */
[----:B--2---:R-:W-:-:S07]  /*4820*/  FADD.FTZ R5, R3, R4 ;  /* 0x0000000403057221 */ /* 0x004fce0000010000 */
[----:B------:R-:W2:Y:S08]  /*4830*/  MUFU.EX2 R159, R159 ;  /* 0x0000009f009f7308 */ /* 0x000eb00000000800 */
[----:B------:R3:W4:Y:S08]  /*4840*/  MUFU.EX2 R158, R9 ;  /* 0x00000009009e7308 */ /* 0x0007300000000800 */
[----:B------:R-:W5:Y:S01]  /*4850*/  MUFU.EX2 R46, R46 ;  /* 0x0000002e002e7308 */ /* 0x000f620000000800 */
[----:B---3--:R-:W-:Y:S01]  /*4860*/  FADD.FTZ R9, R157, R0 ;  /* 0x000000009d097221 */ /* 0x008fe20000010000 */
[C---:B------:R-:W-:Y:S01]  /*4870*/  FADD.FTZ R0, R156.reuse, R5 ;  /* 0x000000059c007221 */ /* 0x040fe20000010000 */
[----:B------:R-:W-:-:S02]  /*4880*/  F2FP.F16.F32.PACK_AB R156, R156, R3 ;  /* 0x000000039c9c723e */ /* 0x000fc400000000ff */
[C---:B0-----:R-:W-:Y:S01]  /*4890*/  FADD.FTZ R4, R40.reuse, R9 ;  /* 0x0000000928047221 */ /* 0x041fe20000010000 */
[----:B-1----:R-:W-:Y:S01]  /*48a0*/  FADD.FTZ R5, R29, R0 ;  /* 0x000000001d057221 */ /* 0x002fe20000010000 */
[----:B------:R-:W-:Y:S02]  /*48b0*/  F2FP.F16.F32.PACK_AB R157, R40, R157 ;  /* 0x0000009d289d723e */ /* 0x000fe400000000ff */
[----:B--2---:R-:W-:Y:S01]  /*48c0*/  FADD.FTZ R3, R159, R4 ;  /* 0x000000049f037221 */ /* 0x004fe20000010000 */
[C---:B----4-:R-:W-:Y:S01]  /*48d0*/  FADD.FTZ R0, R158.reuse, R5 ;  /* 0x000000059e007221 */ /* 0x050fe20000010000 */
[----:B------:R-:W-:Y:S02]  /*48e0*/  F2FP.F16.F32.PACK_AB R158, R158, R29 ;  /* 0x0000001d9e9e723e */ /* 0x000fe400000000ff */
[C---:B-----5:R-:W-:Y:S01]  /*48f0*/  FADD.FTZ R3, R46.reuse, R3 ;  /* 0x000000032e037221 */ /* 0x060fe20000010000 */
[----:B------:R-:W-:Y:S01]  /*4900*/  F2FP.F16.F32.PACK_AB R159, R46, R159 ;  /* 0x0000009f2e9f723e */ /* 0x000fe200000000ff */
[----:B------:R-:W-:Y:S06]  /*4910*/  @!P1 BRA `(.L_x_2618) ;  /* 0x0000003000949947 */ /* 0x000fec0003800000 */
[----:B------:R-:W-:Y:S01]  /*4920*/  IMAD.MOV.U32 R5, RZ, RZ, R6 ;  /* 0x000000ffff057224 */ /* 0x000fe200078e0006 */
[----:B------:R-:W-:Y:S01]  /*4930*/  UMOV UR6, UR39 ;  /* 0x0000002700067c82 */ /* 0x000fe20008000000 */
[----:B------:R-:W-:Y:S01]  /*4940*/  IMAD.MOV.U32 R4, RZ, RZ, R7 ;  /* 0x000000ffff047224 */ /* 0x000fe200078e0007 */
[----:B------:R-:W-:Y:S01]  /*4950*/  UMOV UR7, UR38 ;  /* 0x0000002600077c82 */ /* 0x000fe20008000000 */
[----:B------:R-:W-:Y:S01]  /*4960*/  IMAD.MOV.U32 R151, RZ, RZ, RZ ;  /* 0x000000ffff977224 */ /* 0x000fe200078e00ff */
[----:B------:R-:W-:Y:S01]  /*4970*/  ULDC UR41, c[0x0][0x9d8] ;  /* 0x0002760000297ab9 */ /* 0x000fe20000000800 */
[----:B------:R-:W-:-:S05]  /*4980*/  ULDC UR59, c[0x0][0x988] ;  /* 0x00026200003b7ab9 */ /* 0x000fca0000000800 */
.L_x_2629:
[----:B------:R-:W-:Y:S01]  /*4990*/  ISETP.NE.AND P2, PT, RZ, UR49, PT ;  /* 0x00000031ff007c0c */ /* 0x000fe2000bf45270 */
[----:B------:R-:W-:-:S04]  /*49a0*/  UISETP.NE.AND UP0, UPT, UR7, 0x1, UPT ;  /* 0x000000010700788c */ /* 0x000fc8000bf05270 */
[----:B------:R-:W-:-:S04]  /*49b0*/  USEL UR39, URZ, 0x1, UP0 ;  /* 0x000000013f277887 */ /* 0x000fc80008000000 */
[----:B------:R-:W-:-:S04]  /*49c0*/  ULOP3.LUT UR39, UR6, UR39, URZ, 0x3c, !UPT ;  /* 0x0000002706277292 */ /* 0x000fc8000f8e3c3f */
[----:B------:R-:W-:Y:S08]  /*49d0*/  @P2 BRA `(.L_x_2619) ;  /* 0x0000000000382947 */ /* 0x000ff00003800000 */
[----:B------:R-:W-:Y:S05]  /*49e0*/  @!P0 BRA `(.L_x_2620) ;  /* 0x0000000000048947 */ /* 0x000fea0003800000 */
[----:B------:R-:W-:Y:S01]  /*49f0*/  BPT.TRAP 0x1 ;  /* 0x000000040000795c */ /* 0x000fe20000300000 */
.L_x_2620:
        /* <DEDUP_REMOVED lines=9> */
.L_x_2621:
[----:B-1----:R-:W-:Y:S05]  /*4a90*/  @P1 BRA `(.L_x_2619) ;  /* 0x0000000000081947 */ /* 0x002fea0003800000 */
[----:B------:R-:W1:Y:S02]  /*4aa0*/  SYNCS.PHASECHK.TRANS64.TRYWAIT P1, [UR10+0x28830], R6 ;  /* 0x02883006ff0075a7 */ /* 0x000e64000802014a */
[----:B-1----:R-:W-:Y:S05]  /*4ab0*/  @!P1 BRA `(.L_x_2622) ;  /* 0x000000f400b09947 */ /* 0x002fea0003800000 */
.L_x_2619:
        /* <DEDUP_REMOVED lines=51> */
.L_x_2624:
[----:B------:R-:W-:Y:S01]  /*4df0*/  ULEA UR10, UR7, UR40, 0x3 ;  /* 0x00000028070a7291 */ /* 0x000fe2000f8e183f */
[----:B------:R-:W-:-:S05]  /*4e00*/  IMAD.U32 R6, RZ, RZ, UR6 ;  /* 0x00000006ff067e24 */ /* 0x000fca000f8e00ff */
[----:B------:R-:W-:-:S04]  /*4e10*/  SHF.L.U32 R6, R6, 0x1f, RZ ;  /* 0x0000001f06067819 */ /* 0x000fc800000006ff */
[----:B------:R0:W1:Y:S01]  /*4e20*/  SYNCS.PHASECHK.TRANS64.TRYWAIT P1, [UR10+0x28850], R6 ;  /* 0x02885006ff0075a7 */ /* 0x000062000802014a */
[----:B------:R-:W-:Y:S05]  /*4e30*/  @!P0 BRA `(.L_x_2625) ;  /* 0x0000000000048947 */ /* 0x000fea0003800000 */
[----:B------:R-:W-:Y:S01]  /*4e40*/  BPT.TRAP 0x1 ;  /* 0x000000040000795c */ /* 0x000fe20000300000 */
.L_x_2625:
[----:B-1----:R-:W-:Y:S05]  /*4e50*/  @P1 BRA `(.L_x_2623) ;  /* 0x0000000000081947 */ /* 0x002fea0003800000 */
[----:B------:R-:W1:Y:S02]  /*4e60*/  SYNCS.PHASECHK.TRANS64.TRYWAIT P1, [UR10+0x28850], R6 ;  /* 0x02885006ff0075a7 */ /* 0x000e64000802014a */
[----:B-1----:R-:W-:Y:S05]  /*4e70*/  @!P1 BRA `(.L_x_2626) ;  /* 0x000000f000d89947 */ /* 0x002fea0003800000 */
.L_x_2623:
        /* <DEDUP_REMOVED lines=51> */
.L_x_2627:
[----:B------:R-:W-:Y:S01]  /*51b0*/  UISETP.NE.AND UP0, UPT, UR52, URZ, UPT ;  /* 0x0000003f3400728c */ /* 0x000fe2000bf05270 */
[----:B------:R-:W-:Y:S01]  /*51c0*/  FMUL.FTZ R153, R37, UR41 ;  /* 0x0000002925997c20 */ /* 0x000fe20008410000 */
[----:B------:R-:W-:Y:S02]  /*51d0*/  VIADD R37, R17, UR43 ;  /* 0x0000002b11257c36 */ /* 0x000fe40008000000 */
[----:B0-----:R-:W-:Y:S01]  /*51e0*/  FMUL.FTZ R6, R27, UR41 ;  /* 0x000000291b067c20 */ /* 0x001fe20008410000 */
[----:B------:R-:W-:Y:S01]  /*51f0*/  FMUL.FTZ R161, R29, UR41 ;  /* 0x000000291da17c20 */ /* 0x000fe20008410000 */
[----:B------:R-:W-:Y:S01]  /*5200*/  FMUL.FTZ R7, R24, UR41 ;  /* 0x0000002918077c20 */ /* 0x000fe20008410000 */
[----:B------:R-:W-:Y:S01]  /*5210*/  PLOP3.LUT P1, PT, PT, PT, UP0, 0x80, 0x0 ;  /* 0x000000000000781c */ /* 0x000fe20003f2f008 */
[----:B------:R-:W-:Y:S01]  /*5220*/  IMAD.U32 R29, RZ, RZ, UR48 ;  /* 0x00000030ff1d7e24 */ /* 0x000fe2000f8e00ff */
[----:B------:R-:W-:Y:S01]  /*5230*/  PLOP3.LUT P2, PT, PT, PT, UP0, 0x80, 0x0 ;  /* 0x000000000000781c */ /* 0x000fe20003f4f008 */
[----:B------:R-:W-:Y:S01]  /*5240*/  FMUL.FTZ R21, R44, UR41 ;  /* 0x000000292c157c20 */ /* 0x000fe20008410000 */
[----:B------:R-:W-:Y:S01]  /*5250*/  FMUL.FTZ R13, R25, UR41 ;  /* 0x00000029190d7c20 */ /* 0x000fe20008410000 */
[----:B------:R-:W-:Y:S01]  /*5260*/  @UP0 ULDC UR6, c[0x0][0x44c] ;  /* 0x0001130000060ab9 */ /* 0x000fe20000000800 */
[----:B------:R-:W-:Y:S01]  /*5270*/  FMUL.FTZ R44, R50, UR41 ;  /* 0x00000029322c7c20 */ /* 0x000fe20008410000 */
[----:B------:R-:W0:Y:S01]  /*5280*/  MUFU.TANH R7, R7 ;  /* 0x0000000700077308 */ /* 0x000e220000002400 */
[----:B------:R-:W-:Y:S01]  /*5290*/  FMUL.FTZ R14, R28, UR41 ;  /* 0x000000291c0e7c20 */ /* 0x000fe20008410000 */
[----:B------:R-:W-:Y:S01]  /*52a0*/  FMUL.FTZ R155, R36, UR41 ;  /* 0x00000029249b7c20 */ /* 0x000fe20008410000 */
[----:B------:R-:W-:Y:S01]  /*52b0*/  FMUL.FTZ R159, R32, UR41 ;  /* 0x00000029209f7c20 */ /* 0x000fe20008410000 */
[----:B------:R-:W-:Y:S01]  /*52c0*/  FMUL.FTZ R157, R33, UR41 ;  /* 0x00000029219d7c20 */ /* 0x000fe20008410000 */
[----:B------:R-:W-:Y:S01]  /*52d0*/  FMUL.FTZ R15, R40, UR41 ;  /* 0x00000029280f7c20 */ /* 0x000fe20008410000 */
[----:B------:R-:W-:Y:S01]  /*52e0*/  @P1 IMAD.HI.U32 R27, R37, UR6, RZ ;  /* 0x00000006251b1c27 */ /* 0x000fe2000f8e00ff */
[----:B------:R-:W-:Y:S01]  /*52f0*/  @UP0 ULDC UR6, c[0x0][0x450] ;  /* 0x0001140000060ab9 */ /* 0x000fe20000000800 */
[----:B------:R-:W1:Y:S02]  /*5300*/  MUFU.TANH R13, R13 ;  /* 0x0000000d000d7308 */ /* 0x000e640000002400 */
[----:B------:R-:W-:Y:S01]  /*5310*/  FMUL.FTZ R20, R41, UR41 ;  /* 0x0000002929147c20 */ /* 0x000fe20008410000 */
[----:B------:R-:W-:Y:S01]  /*5320*/  FMUL.FTZ R24, R45, UR41 ;  /* 0x000000292d187c20 */ /* 0x000fe20008410000 */
[----:B------:R-:W-:Y:S01]  /*5330*/  @P2 SHF.R.U32.HI R37, RZ, UR6, R27 ;  /* 0x00000006ff252c19 */ /* 0x000fe2000801161b */
[----:B------:R-:W-:Y:S01]  /*5340*/  UMOV UR6, 0xffffff80 ;  /* 0xffffff8000067882 */ /* 0x000fe20000000000 */
[----:B------:R-:W-:Y:S01]  /*5350*/  FMUL.FTZ R25, R48, UR41 ;  /* 0x0000002930197c20 */ /* 0x000fe20008410000 */
[----:B------:R-:W-:Y:S01]  /*5360*/  UIMAD UR6, UR5, UR6, 0x1 ;  /* 0x00000001050674a4 */ /* 0x000fe2000f8e0206 */
[----:B------:R-:W-:Y:S01]  /*5370*/  FMUL.FTZ R8, R26, UR41 ;  /* 0x000000291a087c20 */ /* 0x000fe20008410000 */
[----:B------:R-:W2:Y:S01]  /*5380*/  SHFL.IDX PT, R27, R37, RZ, 0x1c1f ;  /* 0x001c1fff251b7589 */ /* 0x000ea200000e0000 */
[----:B------:R-:W3:Y:S01]  /*5390*/  MUFU.TANH R14, R14 ;  /* 0x0000000e000e7308 */ /* 0x000ee20000002400 */
[----:B------:R-:W-:Y:S01]  /*53a0*/  FMUL.FTZ R26, R49, UR41 ;  /* 0x00000029311a7c20 */ /* 0x000fe20008410000 */
[----:B------:R-:W-:Y:S01]  /*53b0*/  FMUL.FTZ R45, R51, UR41 ;  /* 0x00000029332d7c20 */ /* 0x000fe20008410000 */
[----:B------:R-:W-:Y:S01]  /*53c0*/  IADD3 R50, R29, UR6, -R16 ;  /* 0x000000061d327c10 */ /* 0x000fe2000fffe810 */
[----:B------:R-:W-:Y:S01]  /*53d0*/  FMUL.FTZ R51, R52, UR41 ;  /* 0x0000002934337c20 */ /* 0x000fe20008410000 */
[----:B------:R-:W-:Y:S01]  /*53e0*/  FMUL.FTZ R10, R30, UR41 ;  /* 0x000000291e0a7c20 */ /* 0x000fe20008410000 */
[----:B------:R-:W-:Y:S01]  /*53f0*/  FMUL.FTZ R30, R61, UR41 ;  /* 0x000000293d1e7c20 */ /* 0x000fe20008410000 */
[----:B------:R-:W-:Y:S01]  /*5400*/  IADD3 R50, R50, -UR50, RZ ;  /* 0x8000003232327c10 */ /* 0x000fe2000fffe0ff */
[----:B------:R-:W4:Y:S01]  /*5410*/  MUFU.TANH R161, R161 ;  /* 0x000000a100a17308 */ /* 0x000f220000002400 */
[----:B------:R-:W-:Y:S01]  /*5420*/  FMUL.FTZ R12, R34, UR41 ;  /* 0x00000029220c7c20 */ /* 0x000fe20008410000 */
[----:B------:R-:W-:Y:S01]  /*5430*/  FMUL.FTZ R34, R53, UR41 ;  /* 0x0000002935227c20 */ /* 0x000fe20008410000 */
[----:B------:R-:W-:Y:S01]  /*5440*/  FMUL.FTZ R49, R59, UR41 ;  /* 0x000000293b317c20 */ /* 0x000fe20008410000 */
[----:B------:R-:W-:Y:S01]  /*5450*/  FMUL.FTZ R11, R35, UR41 ;  /* 0x00000029230b7c20 */ /* 0x000fe20008410000 */
[----:B------:R-:W-:Y:S01]  /*5460*/  FMUL.FTZ R35, R56, UR41 ;  /* 0x0000002938237c20 */ /* 0x000fe20008410000 */
[----:B------:R-:W-:Y:S01]  /*5470*/  FMUL.FTZ R33, R57, UR41 ;  /* 0x0000002939217c20 */ /* 0x000fe20008410000 */
[----:B------:R-:W-:Y:S01]  /*5480*/  FMUL.FTZ R41, R43, UR41 ;  /* 0x000000292b297c20 */ /* 0x000fe20008410000 */
[----:B------:R-:W5:Y:S01]  /*5490*/  MUFU.TANH R159, R159 ;  /* 0x0000009f009f7308 */ /* 0x000f620000002400 */
[----:B------:R-:W-:Y:S01]  /*54a0*/  FMUL.FTZ R43, R47, UR41 ;  /* 0x000000292f2b7c20 */ /* 0x000fe20008410000 */
[----:B------:R-:W-:Y:S01]  /*54b0*/  FMUL.FTZ R47, R55, UR41 ;  /* 0x00000029372f7c20 */ /* 0x000fe20008410000 */
[----:B------:R-:W-:Y:S01]  /*54c0*/  FMUL.FTZ R32, R60, UR41 ;  /* 0x000000293c207c20 */ /* 0x000fe20008410000 */
[----:B------:R-:W-:Y:S01]  /*54d0*/  FMUL.FTZ R64, R64, UR41 ;  /* 0x0000002940407c20 */ /* 0x000fe20008410000 */
[----:B------:R-:W-:Y:S01]  /*54e0*/  FMUL.FTZ R9, R31, UR41 ;  /* 0x000000291f097c20 */ /* 0x000fe20008410000 */
[----:B------:R-:W-:Y:S01]  /*54f0*/  FMUL.FTZ R68, R68, UR41 ;  /* 0x0000002944447c20 */ /* 0x000fe20008410000 */
[----:B--2---:R-:W-:Y:S01]  /*5500*/  IMAD.IADD R36, R50, 0x1, R27 ;  /* 0x0000000132247824 */ /* 0x004fe200078e021b */
[----:B------:R-:W2:Y:S01]  /*5510*/  MUFU.TANH R157, R157 ;  /* 0x0000009d009d7308 */ /* 0x000ea20000002400 */
[----:B------:R-:W-:Y:S01]  /*5520*/  FMUL.FTZ R69, R69, UR41 ;  /* 0x0000002945457c20 */ /* 0x000fe20008410000 */
[----:B------:R-:W-:Y:S01]  /*5530*/  FMUL.FTZ R72, R72, UR41 ;  /* 0x0000002948487c20 */ /* 0x000fe20008410000 */
[----:B------:R-:W-:Y:S01]  /*5540*/  FMUL.FTZ R73, R73, UR41 ;  /* 0x0000002949497c20 */ /* 0x000fe20008410000 */
[----:B------:R-:W-:Y:S01]  /*5550*/  ISETP.GT.AND P1, PT, R36, RZ, PT ;  /* 0x000000ff2400720c */ /* 0x000fe20003f24270 */
[----:B------:R-:W-:Y:S01]  /*5560*/  FMUL.FTZ R76, R76, UR41 ;  /* 0x000000294c4c7c20 */ /* 0x000fe20008410000 */
[C---:B------:R-:W-:Y:S01]  /*5570*/  ISETP.GT.AND P2, PT, R36.reuse, 0x1, PT ;  /* 0x000000012400780c */ /* 0x040fe20003f44270 */
[----:B------:R-:W-:Y:S01]  /*5580*/  FMUL.FTZ R77, R77, UR41 ;  /* 0x000000294d4d7c20 */ /* 0x000fe20008410000 */
[----:B0-----:R-:W-:Y:S01]  /*5590*/  FSEL R163, R7, -INF , P1 ;  /* 0xff80000007a37808 */ /* 0x001fe20000800000 */
[----:B------:R-:W0:Y:S01]  /*55a0*/  MUFU.TANH R155, R155 ;  /* 0x0000009b009b7308 */ /* 0x000e220000002400 */
        /* <DEDUP_REMOVED lines=8> */
[----:B---3--:R-:W-:Y:S01]  /*5630*/  FSEL R167, R14, -INF , P1 ;  /* 0xff8000000ea77808 */ /* 0x008fe20000800000 */
[----:B------:R-:W-:Y:S01]  /*5640*/  FMUL.FTZ R84, R84, UR41 ;  /* 0x0000002954547c20 */ /* 0x000fe20008410000 */
[----:B------:R-:W-:Y:S01]  /*5650*/  FMNMX.FTZ R28, R165, R28, !PT ;  /* 0x0000001ca51c7209 */ /* 0x000fe20007810000 */
[----:B------:R-:W-:Y:S01]  /*5660*/  FMUL.FTZ R85, R85, UR41 ;  /* 0x0000002955557c20 */ /* 0x000fe20008410000 */
[----:B------:R-:W-:Y:S01]  /*5670*/  ISETP.GT.AND P1, PT, R36, 0x10, PT ;  /* 0x000000102400780c */ /* 0x000fe20003f24270 */
[----:B------:R-:W-:Y:S01]  /*5680*/  FMUL.FTZ R38, R38, UR41 ;  /* 0x0000002926267c20 */ /* 0x000fe20008410000 */
[----:B----4-:R-:W-:Y:S01]  /*5690*/  FSEL R161, R161, -INF , P2 ;  /* 0xff800000a1a17808 */ /* 0x010fe20001000000 */
[----:B------:R-:W3:Y:S01]  /*56a0*/  MUFU.TANH R15, R15 ;  /* 0x0000000f000f7308 */ /* 0x000ee20000002400 */
        /* <DEDUP_REMOVED lines=10> */
[----:B--2---:R-:W-:Y:S01]  /*5750*/  FSEL R157, R157, -INF , P2 ;  /* 0xff8000009d9d7808 */ /* 0x004fe20001000000 */
[----:B------:R-:W-:Y:S01]  /*5760*/  UMOV UR10, UR59 ;  /* 0x0000003b000a7c82 */ /* 0x000fe20008000000 */
[----:B------:R-:W-:Y:S01]  /*5770*/  FMNMX.FTZ R28, R159, R28, !PT ;  /* 0x0000001c9f1c7209 */ /* 0x000fe20007810000 */
[----:B------:R-:W-:Y:S01]  /*5780*/  FMUL.FTZ R48, R58, UR41 ;  /* 0x000000293a307c20 */ /* 0x000fe20008410000 */
[----:B------:R-:W-:Y:S01]  /*5790*/  ISETP.GT.AND P2, PT, R36, 0x19, PT ;  /* 0x000000192400780c */ /* 0x000fe20003f44270 */
[----:B------:R-:W2:Y:S01]  /*57a0*/  MUFU.TANH R21, R21 ;  /* 0x0000001500157308 */ /* 0x000ea20000002400 */
[----:B0-----:R-:W-:Y:S01]  /*57b0*/  FSEL R155, R155, -INF , P1 ;  /* 0xff8000009b9b7808 */ /* 0x001fe20000800000 */
[----:B------:R-:W-:Y:S01]  /*57c0*/  FMUL.FTZ R66, R66, UR41 ;  /* 0x0000002942427c20 */ /* 0x000fe20008410000 */
[----:B------:R-:W-:Y:S01]  /*57d0*/  FMNMX.FTZ R28, R157, R28, !PT ;  /* 0x0000001c9d1c7209 */ /* 0x000fe20007810000 */
[----:B------:R-:W-:Y:S01]  /*57e0*/  FMUL.FTZ R67, R67, UR41 ;  /* 0x0000002943437c20 */ /* 0x000fe20008410000 */
[----:B------:R-:W-:Y:S01]  /*57f0*/  ISETP.GT.AND P1, PT, R36, 0x20, PT ;  /* 0x000000202400780c */ /* 0x000fe20003f24270 */
[----:B------:R-:W-:Y:S01]  /*5800*/  FMUL.FTZ R70, R70, UR41 ;  /* 0x0000002946467c20 */ /* 0x000fe20008410000 */
[----:B-1----:R-:W-:Y:S01]  /*5810*/  FSEL R153, R153, -INF , P2 ;  /* 0xff80000099997808 */ /* 0x002fe20001000000 */
[----:B------:R-:W0:Y:S01]  /*5820*/  MUFU.TANH R24, R24 ;  /* 0x0000001800187308 */ /* 0x000e220000002400 */
[----:B------:R-:W-:Y:S01]  /*5830*/  FMNMX.FTZ R28, R155, R28, !PT ;  /* 0x0000001c9b1c7209 */ /* 0x000fe20007810000 */
[----:B------:R-:W-:Y:S01]  /*5840*/  FMUL.FTZ R71, R71, UR41 ;  /* 0x0000002947477c20 */ /* 0x000fe20008410000 */
[----:B------:R-:W-:Y:S01]  /*5850*/  ISETP.GT.AND P2, PT, R36, 0x21, PT ;  /* 0x000000212400780c */ /* 0x000fe20003f44270 */
[----:B------:R-:W-:Y:S01]  /*5860*/  FMUL.FTZ R60, R83, UR41 ;  /* 0x00000029533c7c20 */ /* 0x000fe20008410000 */
[----:B---3--:R-:W-:Y:S01]  /*5870*/  FSEL R65, R15, -INF , P1 ;  /* 0xff8000000f417808 */ /* 0x008fe20000800000 */
[----:B------:R-:W-:Y:S01]  /*5880*/  FMUL.FTZ R58, R86, UR41 ;  /* 0x00000029563a7c20 */ /* 0x000fe20008410000 */
[----:B------:R-:W-:Y:S01]  /*5890*/  FMNMX.FTZ R28, R153, R28, !PT ;  /* 0x0000001c991c7209 */ /* 0x000fe20007810000 */
[----:B------:R-:W1:Y:S01]  /*58a0*/  MUFU.TANH R25, R25 ;  /* 0x0000001900197308 */ /* 0x000e620000002400 */
[----:B------:R-:W-:Y:S01]  /*58b0*/  ISETP.GT.AND P1, PT, R36, 0x28, PT ;  /* 0x000000282400780c */ /* 0x000fe20003f24270 */
[----:B------:R-:W-:Y:S01]  /*58c0*/  ULEA UR6, UR38, UR40, 0x3 ;  /* 0x0000002826067291 */ /* 0x000fe2000f8e183f */
[----:B----4-:R-:W-:-:S02]  /*58d0*/  FSEL R61, R20, -INF , P2 ;  /* 0xff800000143d7808 */ /* 0x010fc40001000000 */
[----:B------:R-:W-:Y:S01]  /*58e0*/  FMNMX.FTZ R28, R65, R28, !PT ;  /* 0x0000001c411c7209 */ /* 0x000fe20007810000 */
[----:B------:R-:W-:Y:S01]  /*58f0*/  UIADD3 UR6, UR6, 0x28840, URZ ;  /* 0x0002884006067890 */ /* 0x000fe2000fffe03f */
[C---:B------:R-:W-:Y:S01]  /*5900*/  ISETP.GT.AND P2, PT, R36.reuse, 0x29, PT ;  /* 0x000000292400780c */ /* 0x040fe20003f44270 */
[----:B------:R-:W3:Y:S01]  /*5910*/  MUFU.TANH R26, R26 ;  /* 0x0000001a001a7308 */ /* 0x000ee20000002400 */
[----:B--2---:R-:W-:Y:S01]  /*5920*/  FSEL R59, R21, -INF , P1 ;  /* 0xff800000153b7808 */ /* 0x004fe20000800000 */
[----:B------:R-:W-:Y:S01]  /*5930*/  UPRMT UR6, UR55, 0x654, UR6 ;  /* 0x0000065437067896 */ /* 0x000fe20008000006 */
[----:B------:R-:W-:Y:S02]  /*5940*/  FMNMX.FTZ R28, R61, R28, !PT ;  /* 0x0000001c3d1c7209 */ /* 0x000fe40007810000 */
[----:B------:R-:W-:Y:S02]  /*5950*/  ISETP.GT.AND P1, PT, R36, 0x30, PT ;  /* 0x000000302400780c */ /* 0x000fe40003f24270 */
[----:B0-----:R-:W-:Y:S01]  /*5960*/  FSEL R57, R24, -INF , P2 ;  /* 0xff80000018397808 */ /* 0x001fe20001000000 */
[----:B------:R-:W0:Y:S01]  /*5970*/  MUFU.TANH R51, R51 ;  /* 0x0000003300337308 */ /* 0x000e220000002400 */
[----:B------:R-:W-:-:S02]  /*5980*/  FMNMX.FTZ R28, R59, R28, !PT ;  /* 0x0000001c3b1c7209 */ /* 0x000fc40007810000 */
[C---:B------:R-:W-:Y:S01]  /*5990*/  ISETP.GT.AND P2, PT, R36.reuse, 0x31, PT ;  /* 0x000000312400780c */ /* 0x040fe20003f44270 */
[----:B------:R-:W-:Y:S01]  /*59a0*/  SYNCS.ARRIVE.TRANS64.RED.A1T0 RZ, [UR6], RZ ;  /* 0x000000ffffff79a7 */ /* 0x000fe20008100406 */
[----:B-1----:R-:W-:Y:S02]  /*59b0*/  FSEL R55, R25, -INF , P1 ;  /* 0xff80000019377808 */ /* 0x002fe40000800000 */
[----:B------:R-:W-:Y:S01]  /*59c0*/  FMNMX.FTZ R28, R57, R28, !PT ;  /* 0x0000001c391c7209 */ /* 0x000fe20007810000 */
[----:B------:R-:W1:Y:S01]  /*59d0*/  MUFU.TANH R34, R34 ;  /* 0x0000002200227308 */ /* 0x000e620000002400 */
[----:B------:R-:W-:Y:S02]  /*59e0*/  ISETP.GT.AND P1, PT, R36, 0x38, PT ;  /* 0x000000382400780c */ /* 0x000fe40003f24270 */
[----:B---3--:R-:W-:Y:S02]  /*59f0*/  FSEL R53, R26, -INF , P2 ;  /* 0xff8000001a357808 */ /* 0x008fe40001000000 */
[----:B------:R-:W-:-:S02]  /*5a00*/  FMNMX.FTZ R28, R55, R28, !PT ;  /* 0x0000001c371c7209 */ /* 0x000fc40007810000 */
[C---:B------:R-:W-:Y:S01]  /*5a10*/  ISETP.GT.AND P2, PT, R36.reuse, 0x39, PT ;  /* 0x000000392400780c */ /* 0x040fe20003f44270 */
[----:B------:R-:W2:Y:S01]  /*5a20*/  MUFU.TANH R35, R35 ;  /* 0x0000002300237308 */ /* 0x000ea20000002400 */
[----:B0-----:R-:W-:Y:S02]  /*5a30*/  FSEL R51, R51, -INF , P1 ;  /* 0xff80000033337808 */ /* 0x001fe40000800000 */
[----:B------:R-:W-:Y:S02]  /*5a40*/  FMNMX.FTZ R28, R53, R28, !PT ;  /* 0x0000001c351c7209 */ /* 0x000fe40007810000 */
[----:B------:R-:W-:-:S03]  /*5a50*/  ISETP.GT.AND P1, PT, R36, 0x40, PT ;  /* 0x000000402400780c */ /* 0x000fc60003f24270 */
[----:B------:R-:W0:Y:S01]  /*5a60*/  MUFU.TANH R33, R33 ;  /* 0x0000002100217308 */ /* 0x000e220000002400 */
[----:B-1----:R-:W-:Y:S02]  /*5a70*/  FSEL R34, R34, -INF , P2 ;  /* 0xff80000022227808 */ /* 0x002fe40001000000 */
[----:B------:R-:W-:-:S05]  /*5a80*/  ISETP.GT.AND P2, PT, R36, 0x41, PT ;  /* 0x000000412400780c */ /* 0x000fca0003f44270 */
[----:B------:R-:W1:Y:S01]  /*5a90*/  MUFU.TANH R32, R32 ;  /* 0x0000002000207308 */ /* 0x000e620000002400 */
[----:B--2---:R-:W-:Y:S02]  /*5aa0*/  FSEL R35, R35, -INF , P1 ;  /* 0xff80000023237808 */ /* 0x004fe40000800000 */
[----:B------:R-:W-:-:S05]  /*5ab0*/  ISETP.GT.AND P1, PT, R36, 0x48, PT ;  /* 0x000000482400780c */ /* 0x000fca0003f24270 */
[----:B------:R-:W2:Y:S01]  /*5ac0*/  MUFU.TANH R30, R30 ;  /* 0x0000001e001e7308 */ /* 0x000ea20000002400 */
[----:B0-----:R-:W-:Y:S02]  /*5ad0*/  FSEL R33, R33, -INF , P2 ;  /* 0xff80000021217808 */ /* 0x001fe40001000000 */
[----:B------:R-:W-:-:S05]  /*5ae0*/  ISETP.GT.AND P2, PT, R36, 0x49, PT ;  /* 0x000000492400780c */ /* 0x000fca0003f44270 */
[----:B------:R0:W3:Y:S01]  /*5af0*/  MUFU.TANH R13, R7 ;  /* 0x00000007000d7308 */ /* 0x0000e20000002400 */
[----:B-1----:R-:W-:Y:S02]  /*5b00*/  FSEL R32, R32, -INF , P1 ;  /* 0xff80000020207808 */ /* 0x002fe40000800000 */
[----:B------:R-:W-:-:S05]  /*5b10*/  ISETP.GT.AND P1, PT, R36, 0x50, PT ;  /* 0x000000502400780c */ /* 0x000fca0003f24270 */
[----:B------:R-:W1:Y:S01]  /*5b20*/  MUFU.TANH R31, R64 ;  /* 0x00000040001f7308 */ /* 0x000e620000002400 */
[----:B0-----:R-:W-:Y:S02]  /*5b30*/  FMNMX.FTZ R7, R51, R28, !PT ;  /* 0x0000001c33077209 */ /* 0x001fe40007810000 */
[----:B--2---:R-:W-:Y:S02]  /*5b40*/  FSEL R30, R30, -INF , P2 ;  /* 0xff8000001e1e7808 */ /* 0x004fe40001000000 */
[----:B------:R-:W-:Y:S02]  /*5b50*/  FMNMX.FTZ R14, R34, R7, !PT ;  /* 0x00000007220e7209 */ /* 0x000fe40007810000 */
[----:B------:R-:W-:Y:S01]  /*5b60*/  ISETP.GT.AND P2, PT, R36, 0x51, PT ;  /* 0x000000512400780c */ /* 0x000fe20003f44270 */
[----:B------:R0:W2:Y:S01]  /*5b70*/  MUFU.TANH R29, R68 ;  /* 0x00000044001d7308 */ /* 0x0000a20000002400 */
[----:B------:R-:W-:Y:S02]  /*5b80*/  FMNMX.FTZ R14, R35, R14, !PT ;  /* 0x0000000e230e7209 */ /* 0x000fe40007810000 */
[----:B---3--:R-:W-:-:S02]  /*5b90*/  FSEL R28, R13, -INF , P2 ;  /* 0xff8000000d1c7808 */ /* 0x008fc40001000000 */
[----:B------:R-:W-:Y:S02]  /*5ba0*/  FMNMX.FTZ R7, R33, R14, !PT ;  /* 0x0000000e21077209 */ /* 0x000fe40007810000 */
[----:B------:R-:W-:Y:S01]  /*5bb0*/  ISETP.GT.AND P2, PT, R36, 0x59, PT ;  /* 0x000000592400780c */ /* 0x000fe20003f44270 */
[----:B------:R-:W3:Y:S01]  /*5bc0*/  MUFU.TANH R69, R69 ;  /* 0x0000004500457308 */ /* 0x000ee20000002400 */
[----:B------:R-:W-:Y:S01]  /*5bd0*/  FMNMX.FTZ R7, R32, R7, !PT ;  /* 0x0000000720077209 */ /* 0x000fe20007810000 */
[----:B0-----:R-:W-:Y:S01]  /*5be0*/  FMUL.FTZ R68, R62, UR41 ;  /* 0x000000293e447c20 */ /* 0x001fe20008410000 */
[----:B-1----:R-:W-:Y:S01]  /*5bf0*/  FSEL R31, R31, -INF , P1 ;  /* 0xff8000001f1f7808 */ /* 0x002fe20000800000 */
[----:B------:R-:W-:Y:S01]  /*5c00*/  FMUL.FTZ R62, R87, UR41 ;  /* 0x00000029573e7c20 */ /* 0x000fe20008410000 */
[----:B------:R-:W-:Y:S02]  /*5c10*/  FMNMX.FTZ R14, R30, R7, !PT ;  /* 0x000000071e0e7209 */ /* 0x000fe40007810000 */
[----:B------:R-:W-:Y:S01]  /*5c20*/  ISETP.GT.AND P1, PT, R36, 0x58, PT ;  /* 0x000000582400780c */ /* 0x000fe20003f24270 */
[----:B------:R0:W1:Y:S01]  /*5c30*/  MUFU.TANH R27, R72 ;  /* 0x00000048001b7308 */ /* 0x0000620000002400 */
[----:B------:R-:W-:-:S02]  /*5c40*/  FMNMX.FTZ R7, R31, R14, !PT ;  /* 0x0000000e1f077209 */ /* 0x000fc40007810000 */
[----:B--2---:R-:W-:Y:S02]  /*5c50*/  FSEL R29, R29, -INF , P1 ;  /* 0xff8000001d1d7808 */ /* 0x004fe40000800000 */
[----:B------:R-:W-:Y:S02]  /*5c60*/  FMNMX.FTZ R14, R28, R7, !PT ;  /* 0x000000071c0e7209 */ /* 0x000fe40007810000 */
[----:B------:R-:W-:Y:S01]  /*5c70*/  ISETP.GT.AND P1, PT, R36, 0x60, PT ;  /* 0x000000602400780c */ /* 0x000fe20003f24270 */
[----:B------:R2:W4:Y:S01]  /*5c80*/  MUFU.TANH R24, R73 ;  /* 0x0000004900187308 */ /* 0x0005220000002400 */
[----:B---3--:R-:W-:Y:S01]  /*5c90*/  FSEL R26, R69, -INF , P2 ;  /* 0xff800000451a7808 */ /* 0x008fe20001000000 */
[----:B------:R-:W-:Y:S01]  /*5ca0*/  FMUL.FTZ R69, R63, UR41 ;  /* 0x000000293f457c20 */ /* 0x000fe20008410000 */
[----:B------:R-:W-:Y:S01]  /*5cb0*/  FMNMX.FTZ R7, R29, R14, !PT ;  /* 0x0000000e1d077209 */ /* 0x000fe20007810000 */
[----:B0-----:R-:W-:Y:S01]  /*5cc0*/  FMUL.FTZ R72, R74, UR41 ;  /* 0x000000294a487c20 */ /* 0x001fe20008410000 */
[----:B------:R-:W-:Y:S01]  /*5cd0*/  ISETP.GT.AND P2, PT, R36, 0x61, PT ;  /* 0x000000612400780c */ /* 0x000fe20003f44270 */
[----:B------:R-:W-:Y:S01]  /*5ce0*/  FMUL.FTZ R74, R78, UR41 ;  /* 0x000000294e4a7c20 */ /* 0x000fe20008410000 */
[----:B------:R-:W-:Y:S01]  /*5cf0*/  FMNMX.FTZ R14, R26, R7, !PT ;  /* 0x000000071a0e7209 */ /* 0x000fe20007810000 */
[----:B------:R-:W0:Y:S01]  /*5d00*/  MUFU.TANH R25, R76 ;  /* 0x0000004c00197308 */ /* 0x000e220000002400 */
[----:B-1----:R-:W-:Y:S01]  /*5d10*/  FSEL R27, R27, -INF , P1 ;  /* 0xff8000001b1b7808 */ /* 0x002fe20000800000 */
[----:B--2---:R-:W-:Y:S01]  /*5d20*/  FMUL.FTZ R73, R75, UR41 ;  /* 0x000000294b497c20 */ /* 0x004fe20008410000 */
[----:B------:R-:W-:Y:S01]  /*5d30*/  ISETP.GT.AND P1, PT, R36, 0x68, PT ;  /* 0x000000682400780c */ /* 0x000fe20003f24270 */
[----:B------:R-:W-:Y:S01]  /*5d40*/  FMUL.FTZ R75, R79, UR41 ;  /* 0x000000294f4b7c20 */ /* 0x000fe20008410000 */
[----:B------:R-:W-:Y:S01]  /*5d50*/  FMNMX.FTZ R7, R27, R14, !PT ;  /* 0x0000000e1b077209 */ /* 0x000fe20007810000 */
[----:B------:R-:W-:-:S02]  /*5d60*/  FMUL.FTZ R63, R82, UR41 ;  /* 0x00000029523f7c20 */ /* 0x000fc40008410000 */
[----:B------:R1:W2:Y:S01]  /*5d70*/  MUFU.TANH R20, R77 ;  /* 0x0000004d00147308 */ /* 0x0002a20000002400 */
[----:B----4-:R-:W-:Y:S02]  /*5d80*/  FSEL R24, R24, -INF , P2 ;  /* 0xff80000018187808 */ /* 0x010fe40001000000 */
[----:B------:R-:W-:Y:S02]  /*5d90*/  ISETP.GT.AND P2, PT, R36, 0x69, PT ;  /* 0x000000692400780c */ /* 0x000fe40003f44270 */
[----:B------:R-:W-:-:S03]  /*5da0*/  FMNMX.FTZ R14, R24, R7, !PT ;  /* 0x00000007180e7209 */ /* 0x000fc60007810000 */
[----:B------:R-:W3:Y:S01]  /*5db0*/  MUFU.TANH R21, R80 ;  /* 0x0000005000157308 */ /* 0x000ee20000002400 */
[----:B0-----:R-:W-:Y:S01]  /*5dc0*/  FSEL R25, R25, -INF , P1 ;  /* 0xff80000019197808 */ /* 0x001fe20000800000 */
[----:B-1----:R-:W0:Y:S01]  /*5dd0*/  SHFL.IDX PT, R77, R37, 0x1, 0x1c1f ;  /* 0x003c1f00254d7f89 */ /* 0x002e2200000e0000 */
[----:B------:R-:W-:Y:S02]  /*5de0*/  ISETP.GT.AND P1, PT, R36, 0x70, PT ;  /* 0x000000702400780c */ /* 0x000fe40003f24270 */
[----:B------:R-:W-:-:S03]  /*5df0*/  FMNMX.FTZ R7, R25, R14, !PT ;  /* 0x0000000e19077209 */ /* 0x000fc60007810000 */
[----:B------:R-:W1:Y:S01]  /*5e00*/  MUFU.TANH R15, R81 ;  /* 0x00000051000f7308 */ /* 0x000e620000002400 */
[----:B--2---:R-:W-:Y:S02]  /*5e10*/  FSEL R20, R20, -INF , P2 ;  /* 0xff80000014147808 */ /* 0x004fe40001000000 */
[----:B------:R-:W-:Y:S02]  /*5e20*/  ISETP.GT.AND P2, PT, R36, 0x71, PT ;  /* 0x000000712400780c */ /* 0x000fe40003f44270 */
[----:B------:R-:W-:-:S03]  /*5e30*/  FMNMX.FTZ R14, R20, R7, !PT ;  /* 0x00000007140e7209 */ /* 0x000fc60007810000 */
[----:B------:R-:W2:Y:S01]  /*5e40*/  MUFU.TANH R84, R84 ;  /* 0x0000005400547308 */ /* 0x000ea20000002400 */
[----:B---3--:R-:W-:Y:S02]  /*5e50*/  FSEL R21, R21, -INF , P1 ;  /* 0xff80000015157808 */ /* 0x008fe40000800000 */
[----:B------:R-:W-:Y:S02]  /*5e60*/  ISETP.GT.AND P1, PT, R36, 0x78, PT ;  /* 0x000000782400780c */ /* 0x000fe40003f24270 */
[----:B------:R-:W-:-:S03]  /*5e70*/  FMNMX.FTZ R52, R21, R14, !PT ;  /* 0x0000000e15347209 */ /* 0x000fc60007810000 */
[----:B------:R-:W3:Y:S01]  /*5e80*/  MUFU.TANH R13, R85 ;  /* 0x00000055000d7308 */ /* 0x000ee20000002400 */
[----:B-1----:R-:W-:Y:S01]  /*5e90*/  FSEL R15, R15, -INF , P2 ;  /* 0xff8000000f0f7808 */ /* 0x002fe20001000000 */
[----:B0-----:R-:W-:Y:S01]  /*5ea0*/  IMAD.IADD R76, R50, 0x1, R77 ;  /* 0x00000001324c7824 */ /* 0x001fe200078e024d */
[----:B------:R-:W-:Y:S02]  /*5eb0*/  ISETP.GT.AND P2, PT, R36, 0x79, PT ;  /* 0x000000792400780c */ /* 0x000fe40003f44270 */
[----:B------:R-:W-:Y:S02]  /*5ec0*/  FMNMX.FTZ R7, R15, R52, !PT ;  /* 0x000000340f077209 */ /* 0x000fe40007810000 */
[----:B------:R-:W-:Y:S01]  /*5ed0*/  ISETP.GT.AND P3, PT, R76, 0x1, PT ;  /* 0x000000014c00780c */ /* 0x000fe20003f64270 */
[----:B------:R-:W0:Y:S01]  /*5ee0*/  MUFU.TANH R8, R8 ;  /* 0x0000000800087308 */ /* 0x000e220000002400 */
[----:B--2---:R-:W-:-:S04]  /*5ef0*/  FSEL R14, R84, -INF , P1 ;  /* 0xff800000540e7808 */ /* 0x004fc80000800000 */
[----:B------:R-:W-:-:S03]  /*5f00*/  FMNMX.FTZ R36, R14, R7, !PT ;  /* 0x000000070e247209 */ /* 0x000fc60007810000 */
[----:B------:R-:W1:Y:S01]  /*5f10*/  MUFU.TANH R6, R6 ;  /* 0x0000000600067308 */ /* 0x000e620000002400 */
[----:B---3--:R-:W-:Y:S02]  /*5f20*/  FSEL R13, R13, -INF , P2 ;  /* 0xff8000000d0d7808 */ /* 0x008fe40001000000 */
[----:B------:R-:W-:Y:S02]  /*5f30*/  ISETP.GT.AND P2, PT, R76, RZ, PT ;  /* 0x000000ff4c00720c */ /* 0x000fe40003f44270 */
[----:B------:R-:W-:-:S03]  /*5f40*/  FMNMX.FTZ R36, R13, R36, !PT ;  /* 0x000000240d247209 */ /* 0x000fc60007810000 */
[----:B------:R-:W2:Y:S01]  /*5f50*/  MUFU.TANH R10, R10 ;  /* 0x0000000a000a7308 */ /* 0x000ea20000002400 */
[----:B0-----:R-:W-:Y:S01]  /*5f60*/  FSEL R8, R8, -INF , P2 ;  /* 0xff80000008087808 */ /* 0x001fe20001000000 */
[----:B------:R-:W0:Y:S01]  /*5f70*/  SHFL.BFLY PT, R7, R36, 0x2, 0x1f ;  /* 0x0c401f0024077f89 */ /* 0x000e2200000e0000 */
[----:B------:R-:W-:Y:S02]  /*5f80*/  ISETP.GT.AND P2, PT, R76, 0x8, PT ;  /* 0x000000084c00780c */ /* 0x000fe40003f44270 */
[----:B------:R-:W-:-:S03]  /*5f90*/  FMNMX.FTZ R77, R8, R5, !PT ;  /* 0x00000005084d7209 */ /* 0x000fc60007810000 */
[----:B------:R-:W-:Y:S01]  /*5fa0*/  MUFU.TANH R9, R9 ;  /* 0x0000000900097308 */ /* 0x000fe20000002400 */
[----:B-1----:R-:W-:Y:S02]  /*5fb0*/  FSEL R50, R6, -INF , P3 ;  /* 0xff80000006327808 */ /* 0x002fe40001800000 */
[----:B------:R-:W-:Y:S02]  /*5fc0*/  ISETP.GT.AND P3, PT, R76, 0x9, PT ;  /* 0x000000094c00780c */ /* 0x000fe40003f64270 */
[----:B------:R-:W-:-:S03]  /*5fd0*/  FMNMX.FTZ R77, R50, R77, !PT ;  /* 0x0000004d324d7209 */ /* 0x000fc60007810000 */
[----:B------:R-:W1:Y:S01]  /*5fe0*/  MUFU.TANH R12, R12 ;  /* 0x0000000c000c7308 */ /* 0x000e620000002400 */
[----:B--2---:R-:W-:Y:S02]  /*5ff0*/  FSEL R10, R10, -INF , P2 ;  /* 0xff8000000a0a7808 */ /* 0x004fe40001000000 */
[----:B------:R-:W-:Y:S02]  /*6000*/  ISETP.GT.AND P2, PT, R76, 0x10, PT ;  /* 0x000000104c00780c */ /* 0x000fe40003f44270 */
[----:B------:R-:W-:-:S03]  /*6010*/  FMNMX.FTZ R77, R10, R77, !PT ;  /* 0x0000004d0a4d7209 */ /* 0x000fc60007810000 */
[----:B------:R-:W-:Y:S01]  /*6020*/  MUFU.TANH R11, R11 ;  /* 0x0000000b000b7308 */ /* 0x000fe20000002400 */
[----:B0-----:R-:W-:-:S05]  /*6030*/  FMNMX.FTZ R52, R36, R7, !PT ;  /* 0x0000000724347209 */ /* 0x001fca0007810000 */
[----:B------:R-:W0:Y:S02]  /*6040*/  SHFL.BFLY PT, R7, R52, 0x1, 0x1f ;  /* 0x0c201f0034077f89 */ /* 0x000e2400000e0000 */
[----:B------:R-:W2:Y:S01]  /*6050*/  MUFU.TANH R38, R38 ;  /* 0x0000002600267308 */ /* 0x000ea20000002400 */
[----:B-1----:R-:W-:Y:S02]  /*6060*/  FSEL R12, R12, -INF , P2 ;  /* 0xff8000000c0c7808 */ /* 0x002fe40001000000 */
[----:B------:R-:W-:-:S05]  /*6070*/  ISETP.GT.AND P2, PT, R76, 0x18, PT ;  /* 0x000000184c00780c */ /* 0x000fca0003f44270 */
[----:B------:R-:W1:Y:S08]  /*6080*/  MUFU.TANH R39, R39 ;  /* 0x0000002700277308 */ /* 0x000e700000002400 */
[----:B------:R-:W3:Y:S01]  /*6090*/  MUFU.TANH R40, R40 ;  /* 0x0000002800287308 */ /* 0x000ee20000002400 */
[----:B--2---:R-:W-:Y:S02]  /*60a0*/  FSEL R38, R38, -INF , P2 ;  /* 0xff80000026267808 */ /* 0x004fe40001000000 */
[----:B------:R-:W-:-:S02]  /*60b0*/  ISETP.GT.AND P2, PT, R76, 0x20, PT ;  /* 0x000000204c00780c */ /* 0x000fc40003f44270 */
[----:B0-----:R-:W-:-:S03]  /*60c0*/  FMNMX.FTZ R7, R52, R7, !PT ;  /* 0x0000000734077209 */ /* 0x001fc60007810000 */
[----:B------:R-:W0:Y:S01]  /*60d0*/  MUFU.TANH R41, R41 ;  /* 0x0000002900297308 */ /* 0x000e220000002400 */
[----:B------:R-:W-:Y:S02]  /*60e0*/  FSEL R52, R9, -INF , P3 ;  /* 0xff80000009347808 */ /* 0x000fe40001800000 */
[----:B------:R-:W-:Y:S01]  /*60f0*/  ISETP.GT.AND P3, PT, R76, 0x11, PT ;  /* 0x000000114c00780c */ /* 0x000fe20003f64270 */
[----:B------:R-:W-:Y:S01]  /*6100*/  FMUL.FTZ R36, R7, UR10 ;  /* 0x0000000a07247c20 */ /* 0x000fe20008410000 */
[----:B------:R-:W-:Y:S02]  /*6110*/  FMNMX.FTZ R77, R52, R77, !PT ;  /* 0x0000004d344d7209 */ /* 0x000fe40007810000 */
[----:B------:R-:W-:Y:S01]  /*6120*/  FSEL R54, R11, -INF , P3 ;  /* 0xff8000000b367808 */ /* 0x000fe20001800000 */
[----:B------:R-:W2:Y:S01]  /*6130*/  MUFU.TANH R42, R42 ;  /* 0x0000002a002a7308 */ /* 0x000ea20000002400 */
[----:B------:R-:W-:Y:S02]  /*6140*/  FMNMX.FTZ R77, R12, R77, !PT ;  /* 0x0000004d0c4d7209 */ /* 0x000fe40007810000 */
[----:B------:R-:W-:-:S02]  /*6150*/  ISETP.GT.AND P3, PT, R76, 0x19, PT ;  /* 0x000000194c00780c */ /* 0x000fc40003f64270 */
[----:B------:R-:W-:Y:S02]  /*6160*/  FMNMX.FTZ R77, R54, R77, !PT ;  /* 0x0000004d364d7209 */ /* 0x000fe40007810000 */
[----:B-1----:R-:W-:Y:S01]  /*6170*/  FSEL R56, R39, -INF , P3 ;  /* 0xff80000027387808 */ /* 0x002fe20001800000 */
[----:B------:R-:W1:Y:S01]  /*6180*/  MUFU.TANH R43, R43 ;  /* 0x0000002b002b7308 */ /* 0x000e620000002400 */
[----:B------:R-:W-:Y:S02]  /*6190*/  FMNMX.FTZ R77, R38, R77, !PT ;  /* 0x0000004d264d7209 */ /* 0x000fe40007810000 */
[----:B------:R-:W-:Y:S02]  /*61a0*/  ISETP.GT.AND P3, PT, R76, 0x21, PT ;  /* 0x000000214c00780c */ /* 0x000fe40003f64270 */
[----:B---3--:R-:W-:Y:S02]  /*61b0*/  FSEL R40, R40, -INF , P2 ;  /* 0xff80000028287808 */ /* 0x008fe40001000000 */
[----:B------:R-:W-:Y:S01]  /*61c0*/  FMNMX.FTZ R77, R56, R77, !PT ;  /* 0x0000004d384d7209 */ /* 0x000fe20007810000 */
[----:B------:R-:W3:Y:S01]  /*61d0*/  MUFU.TANH R44, R44 ;  /* 0x0000002c002c7308 */ /* 0x000ee20000002400 */
[----:B------:R-:W-:-:S02]  /*61e0*/  ISETP.GT.AND P2, PT, R76, 0x28, PT ;  /* 0x000000284c00780c */ /* 0x000fc40003f44270 */
[----:B0-----:R-:W-:Y:S02]  /*61f0*/  FSEL R64, R41, -INF , P3 ;  /* 0xff80000029407808 */ /* 0x001fe40001800000 */
[----:B------:R-:W-:Y:S02]  /*6200*/  FMNMX.FTZ R77, R40, R77, !PT ;  /* 0x0000004d284d7209 */ /* 0x000fe40007810000 */
[----:B------:R-:W-:Y:S01]  /*6210*/  ISETP.GT.AND P3, PT, R76, 0x29, PT ;  /* 0x000000294c00780c */ /* 0x000fe20003f64270 */
[----:B------:R-:W0:Y:S01]  /*6220*/  MUFU.TANH R45, R45 ;  /* 0x0000002d002d7308 */ /* 0x000e220000002400 */
[----:B--2---:R-:W-:Y:S02]  /*6230*/  FSEL R42, R42, -INF , P2 ;  /* 0xff8000002a2a7808 */ /* 0x004fe40001000000 */
[----:B------:R-:W-:Y:S02]  /*6240*/  FMNMX.FTZ R77, R64, R77, !PT ;  /* 0x0000004d404d7209 */ /* 0x000fe40007810000 */
[----:B------:R-:W-:-:S02]  /*6250*/  FSETP.NEU.FTZ.AND P1, PT, R7, -INF , PT ;  /* 0xff8000000700780b */ /* 0x000fc40003f3d000 */
[----:B------:R-:W-:Y:S01]  /*6260*/  ISETP.GT.AND P2, PT, R76, 0x30, PT ;  /* 0x000000304c00780c */ /* 0x000fe20003f44270 */
[----:B------:R-:W2:Y:S01]  /*6270*/  MUFU.TANH R46, R46 ;  /* 0x0000002e002e7308 */ /* 0x000ea20000002400 */
[----:B-1----:R-:W-:Y:S02]  /*6280*/  FSEL R43, R43, -INF , P3 ;  /* 0xff8000002b2b7808 */ /* 0x002fe40001800000 */
[----:B------:R-:W-:Y:S02]  /*6290*/  FMNMX.FTZ R6, R42, R77, !PT ;  /* 0x0000004d2a067209 */ /* 0x000fe40007810000 */
[----:B------:R-:W-:Y:S02]  /*62a0*/  FSEL R36, R36, RZ, P1 ;  /* 0x000000ff24247208 */ /* 0x000fe40000800000 */
[----:B------:R-:W-:Y:S01]  /*62b0*/  ISETP.GT.AND P3, PT, R76, 0x31, PT ;  /* 0x000000314c00780c */ /* 0x000fe20003f64270 */
[----:B------:R-:W1:Y:S01]  /*62c0*/  MUFU.TANH R47, R47 ;  /* 0x0000002f002f7308 */ /* 0x000e620000002400 */
[----:B---3--:R-:W-:Y:S01]  /*62d0*/  FSEL R44, R44, -INF , P2 ;  /* 0xff8000002c2c7808 */ /* 0x008fe20001000000 */
[--C-:B------:R-:W-:Y:S01]  /*62e0*/  FFMA.FTZ R172, R65, UR10, -R36.reuse ;  /* 0x0000000a41ac7c23 */ /* 0x100fe20008010824 */
[----:B------:R-:W-:Y:S01]  /*62f0*/  FMNMX.FTZ R41, R43, R6, !PT ;  /* 0x000000062b297209 */ /* 0x000fe20007810000 */
[--C-:B------:R-:W-:Y:S01]  /*6300*/  FFMA.FTZ R174, R59, UR10, -R36.reuse ;  /* 0x0000000a3bae7c23 */ /* 0x100fe20008010824 */
[----:B------:R-:W-:Y:S01]  /*6310*/  ISETP.GT.AND P2, PT, R76, 0x38, PT ;  /* 0x000000384c00780c */ /* 0x000fe20003f44270 */
[--C-:B------:R-:W-:Y:S01]  /*6320*/  FFMA.FTZ R168, R55, UR10, -R36.reuse ;  /* 0x0000000a37a87c23 */ /* 0x100fe20008010824 */
[----:B0-----:R-:W-:Y:S01]  /*6330*/  FSEL R65, R45, -INF , P3 ;  /* 0xff8000002d417808 */ /* 0x001fe20001800000 */
        /* <DEDUP_REMOVED lines=8> */
[----:B------:R-:W2:Y:S01]  /*63c0*/  MUFU.TANH R49, R49 ;  /* 0x0000003100317308 */ /* 0x000ea20000002400 */
[----:B------:R-:W-:Y:S01]  /*63d0*/  ISETP.GT.AND P2, PT, R76, 0x40, PT ;  /* 0x000000404c00780c */ /* 0x000fe20003f44270 */
[--C-:B------:R-:W-:Y:S01]  /*63e0*/  FFMA.FTZ R156, R21, UR10, -R36.reuse ;  /* 0x0000000a159c7c23 */ /* 0x100fe20008010824 */
[----:B-1----:R-:W-:Y:S01]  /*63f0*/  FSEL R61, R47, -INF , P3 ;  /* 0xff8000002f3d7808 */ /* 0x002fe20001800000 */
[--C-:B------:R-:W-:Y:S01]  /*6400*/  FFMA.FTZ R152, R27, UR10, -R36.reuse ;  /* 0x0000000a1b987c23 */ /* 0x100fe20008010824 */
[----:B------:R-:W-:Y:S01]  /*6410*/  FMNMX.FTZ R6, R46, R45, !PT ;  /* 0x0000002d2e067209 */ /* 0x000fe20007810000 */
[--C-:B------:R-:W-:Y:S01]  /*6420*/  FFMA.FTZ R27, R24, UR10, -R36.reuse ;  /* 0x0000000a181b7c23 */ /* 0x100fe20008010824 */
[----:B------:R-:W-:Y:S01]  /*6430*/  ISETP.GT.AND P3, PT, R76, 0x41, PT ;  /* 0x000000414c00780c */ /* 0x000fe20003f64270 */
[----:B------:R-:W1:Y:S01]  /*6440*/  MUFU.TANH R68, R68 ;  /* 0x0000004400447308 */ /* 0x000e620000002400 */
[----:B0-----:R-:W-:Y:S01]  /*6450*/  FSEL R48, R48, -INF , P2 ;  /* 0xff80000030307808 */ /* 0x001fe20001000000 */
[--C-:B------:R-:W-:Y:S01]  /*6460*/  FFMA.FTZ R160, R31, UR10, -R36.reuse ;  /* 0x0000000a1fa07c23 */ /* 0x100fe20008010824 */
[----:B------:R-:W-:Y:S01]  /*6470*/  FMNMX.FTZ R45, R61, R6, !PT ;  /* 0x000000063d2d7209 */ /* 0x000fe20007810000 */
[--C-:B------:R-:W-:Y:S01]  /*6480*/  FFMA.FTZ R31, R28, UR10, -R36.reuse ;  /* 0x0000000a1c1f7c23 */ /* 0x100fe20008010824 */
[----:B------:R-:W-:Y:S01]  /*6490*/  ISETP.GT.AND P2, PT, R76, 0x48, PT ;  /* 0x000000484c00780c */ /* 0x000fe20003f44270 */
[--C-:B------:R-:W-:Y:S01]  /*64a0*/  FFMA.FTZ R163, R163, UR10, -R36.reuse ;  /* 0x0000000aa3a37c23 */ /* 0x100fe20008010824 */
[----:B------:R-:W-:Y:S01]  /*64b0*/  FMNMX.FTZ R6, R48, R45, !PT ;  /* 0x0000002d30067209 */ /* 0x000fe20007810000 */
[----:B------:R-:W0:Y:S01]  /*64c0*/  MUFU.TANH R69, R69 ;  /* 0x0000004500457308 */ /* 0x000e220000002400 */
[----:B--2---:R-:W-:Y:S01]  /*64d0*/  FSEL R49, R49, -INF , P3 ;  /* 0xff80000031317808 */ /* 0x004fe20001800000 */
[--C-:B------:R-:W-:Y:S01]  /*64e0*/  FFMA.FTZ R45, R57, UR10, -R36.reuse ;  /* 0x0000000a392d7c23 */ /* 0x100fe20008010824 */
[----:B------:R-:W-:Y:S01]  /*64f0*/  ISETP.GT.AND P3, PT, R76, 0x49, PT ;  /* 0x000000494c00780c */ /* 0x000fe20003f64270 */
[--C-:B------:R-:W-:Y:S01]  /*6500*/  FFMA.FTZ R180, R165, UR10, -R36.reuse ;  /* 0x0000000aa5b47c23 */ /* 0x100fe20008010824 */
[----:B------:R-:W-:Y:S01]  /*6510*/  FMNMX.FTZ R6, R49, R6, !PT ;  /* 0x0000000631067209 */ /* 0x000fe20007810000 */
[--C-:B------:R-:W-:Y:S01]  /*6520*/  FFMA.FTZ R182, R167, UR10, -R36.reuse ;  /* 0x0000000aa7b67c23 */ /* 0x100fe20008010824 */
[--C-:B------:R-:W-:Y:S01]  /*6530*/  FFMA.FTZ R161, R161, UR10, -R36.reuse ;  /* 0x0000000aa1a17c23 */ /* 0x100fe20008010824 */
[----:B------:R-:W2:Y:S01]  /*6540*/  MUFU.TANH R66, R66 ;  /* 0x0000004200427308 */ /* 0x000ea20000002400 */
[----:B-1----:R-:W-:Y:S01]  /*6550*/  FSEL R59, R68, -INF , P2 ;  /* 0xff800000443b7808 */ /* 0x002fe20001000000 */
[--C-:B------:R-:W-:Y:S01]  /*6560*/  FFMA.FTZ R176, R159, UR10, -R36.reuse ;  /* 0x0000000a9fb07c23 */ /* 0x100fe20008010824 */
[----:B------:R-:W-:Y:S01]  /*6570*/  ISETP.GT.AND P2, PT, R76, 0x50, PT ;  /* 0x000000504c00780c */ /* 0x000fe20003f44270 */
[--C-:B------:R-:W-:Y:S01]  /*6580*/  FFMA.FTZ R11, R157, UR10, -R36.reuse ;  /* 0x0000000a9d0b7c23 */ /* 0x100fe20008010824 */
[----:B------:R-:W-:Y:S01]  /*6590*/  FMNMX.FTZ R6, R59, R6, !PT ;  /* 0x000000063b067209 */ /* 0x000fe20007810000 */
[--C-:B------:R-:W-:Y:S01]  /*65a0*/  FFMA.FTZ R178, R155, UR10, -R36.reuse ;  /* 0x0000000a9bb27c23 */ /* 0x100fe20008010824 */
[--C-:B------:R-:W-:Y:S01]  /*65b0*/  FFMA.FTZ R158, R14, UR10, -R36.reuse ;  /* 0x0000000a0e9e7c23 */ /* 0x100fe20008010824 */
[----:B------:R-:W1:Y:S01]  /*65c0*/  MUFU.TANH R67, R67 ;  /* 0x0000004300437308 */ /* 0x000e620000002400 */
[----:B0-----:R-:W-:Y:S01]  /*65d0*/  FSEL R57, R69, -INF , P3 ;  /* 0xff80000045397808 */ /* 0x001fe20001800000 */
[--C-:B------:R-:W-:Y:S01]  /*65e0*/  FFMA.FTZ R39, R153, UR10, -R36.reuse ;  /* 0x0000000a99277c23 */ /* 0x100fe20008010824 */
[----:B------:R-:W-:Y:S01]  /*65f0*/  ISETP.GT.AND P3, PT, R76, 0x51, PT ;  /* 0x000000514c00780c */ /* 0x000fe20003f64270 */
[--C-:B------:R-:W-:Y:S01]  /*6600*/  FFMA.FTZ R162, R29, UR10, -R36.reuse ;  /* 0x0000000a1da27c23 */ /* 0x100fe20008010824 */
[----:B------:R-:W-:Y:S01]  /*6610*/  FMNMX.FTZ R47, R57, R6, !PT ;  /* 0x00000006392f7209 */ /* 0x000fe20007810000 */
[--C-:B------:R-:W-:Y:S01]  /*6620*/  FFMA.FTZ R154, R25, UR10, -R36.reuse ;  /* 0x0000000a199a7c23 */ /* 0x100fe20008010824 */
[--C-:B------:R-:W-:Y:S01]  /*6630*/  FFMA.FTZ R166, R32, UR10, -R36.reuse ;  /* 0x0000000a20a67c23 */ /* 0x100fe20008010824 */
        /* <DEDUP_REMOVED lines=10> */
[----:B------:R-:W-:Y:S01]  /*66e0*/  FFMA.FTZ R13, R13, UR10, -R36 ;  /* 0x0000000a0d0d7c23 */ /* 0x000fe20008010824 */
[----:B------:R-:W-:-:S02]  /*66f0*/  ISETP.GT.AND P3, PT, R76, 0x59, PT ;  /* 0x000000594c00780c */ /* 0x000fc40003f64270 */
[----:B------:R-:W-:-:S03]  /*6700*/  FMNMX.FTZ R6, R55, R6, !PT ;  /* 0x0000000637067209 */ /* 0x000fc60007810000 */
[----:B------:R-:W1:Y:S01]  /*6710*/  MUFU.TANH R72, R72 ;  /* 0x0000004800487308 */ /* 0x000e620000002400 */
[----:B0-----:R-:W-:Y:S02]  /*6720*/  FSEL R67, R70, -INF , P2 ;  /* 0xff80000046437808 */ /* 0x001fe40001000000 */
[----:B------:R-:W-:Y:S02]  /*6730*/  ISETP.GT.AND P2, PT, R76, 0x60, PT ;  /* 0x000000604c00780c */ /* 0x000fe40003f44270 */
[----:B------:R-:W-:-:S03]  /*6740*/  FMNMX.FTZ R6, R67, R6, !PT ;  /* 0x0000000643067209 */ /* 0x000fc60007810000 */
[----:B------:R-:W0:Y:S01]  /*6750*/  MUFU.TANH R73, R73 ;  /* 0x0000004900497308 */ /* 0x000e220000002400 */
[----:B--2---:R-:W-:Y:S02]  /*6760*/  FSEL R53, R71, -INF , P3 ;  /* 0xff80000047357808 */ /* 0x004fe40001800000 */
[----:B------:R-:W-:Y:S02]  /*6770*/  ISETP.GT.AND P3, PT, R76, 0x61, PT ;  /* 0x000000614c00780c */ /* 0x000fe40003f64270 */
[----:B------:R-:W-:-:S03]  /*6780*/  FMNMX.FTZ R51, R53, R6, !PT ;  /* 0x0000000635337209 */ /* 0x000fc60007810000 */
[----:B------:R-:W2:Y:S01]  /*6790*/  MUFU.TANH R74, R74 ;  /* 0x0000004a004a7308 */ /* 0x000ea20000002400 */
[----:B-1----:R-:W-:Y:S01]  /*67a0*/  FSEL R68, R72, -INF , P2 ;  /* 0xff80000048447808 */ /* 0x002fe20001000000 */
[--C-:B------:R-:W-:Y:S01]  /*67b0*/  FFMA.FTZ R72, R33, UR10, -R36.reuse ;  /* 0x0000000a21487c23 */ /* 0x100fe20008010824 */
[----:B------:R-:W-:Y:S02]  /*67c0*/  ISETP.GT.AND P2, PT, R76, 0x68, PT ;  /* 0x000000684c00780c */ /* 0x000fe40003f44270 */
[----:B------:R-:W-:Y:S01]  /*67d0*/  FMNMX.FTZ R6, R68, R51, !PT ;  /* 0x0000003344067209 */ /* 0x000fe20007810000 */
[----:B------:R-:W-:Y:S02]  /*67e0*/  FFMA.FTZ R51, R34, UR10, -R36 ;  /* 0x0000000a22337c23 */ /* 0x000fe40008010824 */
[----:B------:R-:W1:Y:S01]  /*67f0*/  MUFU.TANH R75, R75 ;  /* 0x0000004b004b7308 */ /* 0x000e620000002400 */
[----:B0-----:R-:W-:Y:S02]  /*6800*/  FSEL R69, R73, -INF , P3 ;  /* 0xff80000049457808 */ /* 0x001fe40001800000 */
[----:B------:R-:W-:-:S02]  /*6810*/  ISETP.GT.AND P3, PT, R76, 0x69, PT ;  /* 0x000000694c00780c */ /* 0x000fc40003f64270 */
[----:B------:R-:W-:-:S03]  /*6820*/  FMNMX.FTZ R71, R69, R6, !PT ;  /* 0x0000000645477209 */ /* 0x000fc60007810000 */
[----:B------:R-:W0:Y:S01]  /*6830*/  MUFU.TANH R63, R63 ;  /* 0x0000003f003f7308 */ /* 0x000e220000002400 */
[----:B--2---:R-:W-:Y:S02]  /*6840*/  FSEL R70, R74, -INF , P2 ;  /* 0xff8000004a467808 */ /* 0x004fe40001000000 */
[----:B------:R-:W-:Y:S02]  /*6850*/  ISETP.GT.AND P2, PT, R76, 0x70, PT ;  /* 0x000000704c00780c */ /* 0x000fe40003f44270 */
[----:B------:R-:W-:-:S03]  /*6860*/  FMNMX.FTZ R71, R70, R71, !PT ;  /* 0x0000004746477209 */ /* 0x000fc60007810000 */
[----:B------:R-:W2:Y:S01]  /*6870*/  MUFU.TANH R60, R60 ;  /* 0x0000003c003c7308 */ /* 0x000ea20000002400 */
[----:B-1----:R-:W-:Y:S02]  /*6880*/  FSEL R34, R75, -INF , P3 ;  /* 0xff8000004b227808 */ /* 0x002fe40001800000 */
[----:B------:R-:W-:Y:S02]  /*6890*/  ISETP.GT.AND P3, PT, R76, 0x71, PT ;  /* 0x000000714c00780c */ /* 0x000fe40003f64270 */
        /* <DEDUP_REMOVED lines=9> */
[----:B------:R-:W-:Y:S01]  /*6930*/  MUFU.EX2 R37, R163 ;  /* 0x000000a300257308 */ /* 0x000fe20000000800 */
[----:B-1----:R-:W-:-:S04]  /*6940*/  FSEL R58, R58, -INF , P2 ;  /* 0xff8000003a3a7808 */ /* 0x002fc80001000000 */
[----:B------:R-:W-:-:S03]  /*6950*/  FMNMX.FTZ R33, R58, R33, !PT ;  /* 0x000000213a217209 */ /* 0x000fc60007810000 */
[----:B------:R-:W-:Y:S01]  /*6960*/  MUFU.EX2 R180, R180 ;  /* 0x000000b400b47308 */ /* 0x000fe20000000800 */
[----:B0-----:R-:W-:-:S04]  /*6970*/  FSEL R62, R62, -INF , P3 ;  /* 0xff8000003e3e7808 */ /* 0x001fc80001800000 */
[----:B------:R-:W-:Y:S01]  /*6980*/  FMNMX.FTZ R6, R62, R33, !PT ;  /* 0x000000213e067209 */ /* 0x000fe20007810000 */
[----:B------:R-:W-:Y:S02]  /*6990*/  FFMA.FTZ R33, R30, UR10, -R36 ;  /* 0x0000000a1e217c23 */ /* 0x000fe40008010824 */
[----:B------:R-:W-:Y:S02]  /*69a0*/  MUFU.EX2 R182, R182 ;  /* 0x000000b600b67308 */ /* 0x000fe40000000800 */
[----:B------:R-:W0:Y:S06]  /*69b0*/  SHFL.BFLY PT, R71, R6, 0x2, 0x1f ;  /* 0x0c401f0006477f89 */ /* 0x000e2c00000e0000 */
[----:B------:R1:W-:Y:S08]  /*69c0*/  MUFU.EX2 R9, R161 ;  /* 0x000000a100097308 */ /* 0x0003f00000000800 */
        /* <DEDUP_REMOVED lines=10> */
[----:B------:R-:W-:-:S03]  /*6a70*/  FMUL.FTZ R21, R6, UR10 ;  /* 0x0000000a06157c20 */ /* 0x000fc60008410000 */
[----:B------:R-:W-:-:S03]  /*6a80*/  FSEL R28, R6, RZ, P2 ;  /* 0x000000ff061c7208 */ /* 0x000fc60001000000 */
[----:B------:R-:W-:Y:S01]  /*6a90*/  MUFU.EX2 R174, R174 ;  /* 0x000000ae00ae7308 */ /* 0x000fe20000000800 */
[----:B------:R-:W-:Y:S01]  /*6aa0*/  FSEL R21, R21, RZ, P2 ;  /* 0x000000ff15157208 */ /* 0x000fe20001000000 */
[----:B------:R-:W-:-:S04]  /*6ab0*/  FADD.FTZ R28, -R28, R5 ;  /* 0x000000051c1c7221 */ /* 0x000fc80000010100 */
[--C-:B------:R-:W-:Y:S01]  /*6ac0*/  FFMA.FTZ R24, R43, UR10, -R21.reuse ;  /* 0x0000000a2b187c23 */ /* 0x100fe20008010815 */
[----:B------:R-:W-:Y:S01]  /*6ad0*/  FSEL R43, R7, RZ, P1 ;  /* 0x000000ff072b7208 */ /* 0x000fe20000800000 */
[--C-:B------:R-:W-:Y:S01]  /*6ae0*/  FFMA.FTZ R8, R8, UR10, -R21.reuse ;  /* 0x0000000a08087c23 */ /* 0x100fe20008010815 */
[----:B------:R-:W-:Y:S01]  /*6af0*/  FMUL.FTZ R5, R28, UR10 ;  /* 0x0000000a1c057c20 */ /* 0x000fe20008410000 */
[--C-:B------:R-:W-:Y:S01]  /*6b00*/  FFMA.FTZ R181, R50, UR10, -R21.reuse ;  /* 0x0000000a32b57c23 */ /* 0x100fe20008010815 */
[--C-:B------:R-:W-:Y:S01]  /*6b10*/  FFMA.FTZ R183, R10, UR10, -R21.reuse ;  /* 0x0000000a0ab77c23 */ /* 0x100fe20008010815 */
[----:B------:R-:W-:Y:S01]  /*6b20*/  FADD.FTZ R43, -R43, R4 ;  /* 0x000000042b2b7221 */ /* 0x000fe20000010100 */
[--C-:B------:R-:W-:Y:S01]  /*6b30*/  FFMA.FTZ R10, R52, UR10, -R21.reuse ;  /* 0x0000000a340a7c23 */ /* 0x100fe20008010815 */
[----:B------:R-:W-:Y:S01]  /*6b40*/  MUFU.EX2 R8, R8 ;  /* 0x0000000800087308 */ /* 0x000fe20000000800 */
[--C-:B------:R-:W-:Y:S01]  /*6b50*/  FFMA.FTZ R177, R12, UR10, -R21.reuse ;  /* 0x0000000a0cb17c23 */ /* 0x100fe20008010815 */
[----:B------:R-:W-:Y:S01]  /*6b60*/  FMUL.FTZ R4, R43, UR10 ;  /* 0x0000000a2b047c20 */ /* 0x000fe20008410000 */
        /* <DEDUP_REMOVED lines=13> */
[----:B------:R-:W2:Y:S01]  /*6c40*/  MUFU.EX2 R5, R5 ;  /* 0x0000000500057308 */ /* 0x000ea20000000800 */
[--C-:B------:R-:W-:Y:S01]  /*6c50*/  FFMA.FTZ R167, R59, UR10, -R21.reuse ;  /* 0x0000000a3ba77c23 */ /* 0x100fe20008010815 */
[--C-:B------:R-:W-:Y:S01]  /*6c60*/  FFMA.FTZ R32, R57, UR10, -R21.reuse ;  /* 0x0000000a39207c23 */ /* 0x100fe20008010815 */
[--C-:B-1----:R-:W-:Y:S01]  /*6c70*/  FFMA.FTZ R161, R66, UR10, -R21.reuse ;  /* 0x0000000a42a17c23 */ /* 0x102fe20008010815 */
[--C-:B------:R-:W-:Y:S01]  /*6c80*/  FFMA.FTZ R163, R67, UR10, -R21.reuse ;  /* 0x0000000a43a37c23 */ /* 0x100fe20008010815 */
[--C-:B------:R-:W-:Y:S01]  /*6c90*/  FFMA.FTZ R153, R68, UR10, -R21.reuse ;  /* 0x0000000a44997c23 */ /* 0x100fe20008010815 */
[--C-:B------:R-:W-:Y:S01]  /*6ca0*/  FFMA.FTZ R155, R70, UR10, -R21.reuse ;  /* 0x0000000a469b7c23 */ /* 0x100fe20008010815 */
[----:B------:R-:W-:Y:S01]  /*6cb0*/  FFMA.FTZ R34, R34, UR10, -R21 ;  /* 0x0000000a22227c23 */ /* 0x000fe20008010815 */
[----:B------:R-:W1:Y:S01]  /*6cc0*/  MUFU.EX2 R181, R181 ;  /* 0x000000b500b57308 */ /* 0x000e620000000800 */
[----:B0-----:R-:W-:Y:S01]  /*6cd0*/  FFMA.FTZ R43, R4, R0, R37 ;  /* 0x00000000042b7223 */ /* 0x001fe20000010025 */
[--C-:B------:R-:W-:Y:S01]  /*6ce0*/  FFMA.FTZ R157, R63, UR10, -R21.reuse ;  /* 0x0000000a3f9d7c23 */ /* 0x100fe20008010815 */
[----:B------:R-:W-:-:S02]  /*6cf0*/  FFMA.FTZ R58, R58, UR10, -R21 ;  /* 0x0000000a3a3a7c23 */ /* 0x000fc40008010815 */
[----:B------:R-:W-:-:S03]  /*6d00*/  FADD.FTZ R43, R180, R43 ;  /* 0x0000002bb42b7221 */ /* 0x000fc60000010000 */
[----:B------:R-:W0:Y:S01]  /*6d10*/  MUFU.EX2 R183, R183 ;  /* 0x000000b700b77308 */ /* 0x000e220000000800 */
[----:B--2---:R-:W-:Y:S01]  /*6d20*/  FFMA.FTZ R0, R5, R3, R8 ;  /* 0x0000000305007223 */ /* 0x004fe20000010008 */
[----:B------:R-:W-:-:S04]  /*6d30*/  FADD.FTZ R36, R182, R43 ;  /* 0x0000002bb6247221 */ /* 0x000fc80000010000 */
[----:B------:R-:W-:Y:S02]  /*6d40*/  FADD.FTZ R43, R9, R36 ;  /* 0x00000024092b7221 */ /* 0x000fe40000010000 */
[----:B------:R-:W2:Y:S01]  /*6d50*/  MUFU.EX2 R10, R10 ;  /* 0x0000000a000a7308 */ /* 0x000ea20000000800 */
[----:B-1----:R-:W-:Y:S01]  /*6d60*/  FADD.FTZ R0, R181, R0 ;  /* 0x00000000b5007221 */ /* 0x002fe20000010000 */
[----:B------:R-:W-:-:S04]  /*6d70*/  FADD.FTZ R36, R176, R43 ;  /* 0x0000002bb0247221 */ /* 0x000fc80000010000 */
[----:B------:R-:W-:Y:S01]  /*6d80*/  FADD.FTZ R43, R11, R36 ;  /* 0x000000240b2b7221 */ /* 0x000fe20000010000 */
[----:B------:R-:W-:Y:S01]  /*6d90*/  FFMA.FTZ R36, R55, UR10, -R21 ;  /* 0x0000000a37247c23 */ /* 0x000fe20008010815 */
[----:B------:R-:W1:Y:S01]  /*6da0*/  MUFU.EX2 R177, R177 ;  /* 0x000000b100b17308 */ /* 0x000e620000000800 */
[----:B0-----:R-:W-:Y:S01]  /*6db0*/  FADD.FTZ R3, R183, R0 ;  /* 0x00000000b7037221 */ /* 0x001fe20000010000 */
[----:B------:R-:W-:-:S04]  /*6dc0*/  FADD.FTZ R38, R178, R43 ;  /* 0x0000002bb2267221 */ /* 0x000fc80000010000 */
[----:B------:R-:W-:Y:S02]  /*6dd0*/  FADD.FTZ R43, R39, R38 ;  /* 0x00000026272b7221 */ /* 0x000fe40000010000 */
[----:B------:R-:W0:Y:S01]  /*6de0*/  MUFU.EX2 R12, R12 ;  /* 0x0000000c000c7308 */ /* 0x000e220000000800 */
[----:B--2---:R-:W-:Y:S01]  /*6df0*/  FADD.FTZ R0, R10, R3 ;  /* 0x000000030a007221 */ /* 0x004fe20000010000 */
[----:B------:R-:W-:-:S04]  /*6e00*/  FADD.FTZ R38, R172, R43 ;  /* 0x0000002bac267221 */ /* 0x000fc80000010000 */
[----:B------:R-:W-:Y:S01]  /*6e10*/  FADD.FTZ R43, R41, R38 ;  /* 0x00000026292b7221 */ /* 0x000fe20000010000 */
[----:B------:R-:W-:Y:S01]  /*6e20*/  FFMA.FTZ R38, R53, UR10, -R21 ;  /* 0x0000000a35267c23 */ /* 0x000fe20008010815 */
        /* <DEDUP_REMOVED lines=25> */
[----:B------:R-:W-:-:S06]  /*6fc0*/  FFMA.FTZ R40, R69, UR10, -R21 ;  /* 0x0000000a45287c23 */ /* 0x000fcc0008010815 */
        /* <DEDUP_REMOVED lines=32> */
[--C-:B------:R-:W-:Y:S01]  /*71d0*/  FFMA.FTZ R42, R60, UR10, -R21.reuse ;  /* 0x0000000a3c2a7c23 */ /* 0x100fe20008010815 */
[----:B------:R-:W-:-:S05]  /*71e0*/  FFMA.FTZ R21, R62, UR10, -R21 ;  /* 0x0000000a3e157c23 */ /* 0x000fca0008010815 */
        /* <DEDUP_REMOVED lines=38> */
[----:B--2---:R-:W-:-:S03]  /*7450*/  FADD.FTZ R0, R13, R0 ;  /* 0x000000000d007221 */ /* 0x004fc60000010000 */
[----:B-1----:R-:W-:Y:S01]  /*7460*/  FADD.FTZ R3, R21, R3 ;  /* 0x0000000315037221 */ /* 0x002fe20000010000 */
[----:B------:R-:W-:Y:S06]  /*7470*/  @!P0 BRA `(.L_x_2628) ;  /* 0x0000000000048947 */ /* 0x000fec0003800000 */
[----:B------:R-:W-:Y:S01]  /*7480*/  BPT.TRAP 0x1 ;  /* 0x000000040000795c */ /* 0x000fe20000300000 */
.L_x_2628:
[----:B------:R-:W-:Y:S01]  /*7490*/  ULEA UR6, UR7, UR40, 0x3 ;  /* 0x0000002807067291 */ /* 0x000fe2000f8e183f */
[-C--:B------:R-:W-:Y:S01]  /*74a0*/  FMUL.FTZ R88, R88, R4.reuse ;  /* 0x0000000458587220 */ /* 0x080fe20000410000 */
[----:B------:R-:W-:Y:S01]  /*74b0*/  UISETP.GT.AND UP0, UPT, UR5, UR42, UPT ;  /* 0x0000002a0500728c */ /* 0x000fe2000bf04270 */
[-C--:B------:R-:W-:Y:S01]  /*74c0*/  FMUL.FTZ R89, R89, R4.reuse ;  /* 0x0000000459597220 */ /* 0x080fe20000410000 */
[----:B------:R-:W-:Y:S01]  /*74d0*/  UIADD3 UR11, UR5, -0x1, URZ ;  /* 0xffffffff050b7890 */ /* 0x000fe2000fffe03f */
[-C--:B------:R-:W-:Y:S01]  /*74e0*/  FMUL.FTZ R92, R92, R4.reuse ;  /* 0x000000045c5c7220 */ /* 0x080fe20000410000 */
[----:B------:R-:W-:Y:S01]  /*74f0*/  UIADD3 UR5, UR6, 0x28860, URZ ;  /* 0x0002886006057890 */ /* 0x000fe2000fffe03f */
[-C--:B------:R-:W-:Y:S01]  /*7500*/  FMUL.FTZ R93, R93, R4.reuse ;  /* 0x000000045d5d7220 */ /* 0x080fe20000410000 */
[----:B------:R-:W-:Y:S01]  /*7510*/  PLOP3.LUT P1, PT, PT, PT, UP0, 0x80, 0x0 ;  /* 0x000000000000781c */ /* 0x000fe20003f2f008 */
        /* <DEDUP_REMOVED lines=11> */
[----:B------:R-:W-:Y:S01]  /*75d0*/  UMOV UR5, UR11 ;  /* 0x0000000b00057c82 */ /* 0x000fe20008000000 */
        /* <DEDUP_REMOVED lines=88> */
[----:B------:R-:W-:-:S05]  /*7b60*/  UMOV UR5, UR11 ;  /* 0x0000000b00057c82 */ /* 0x000fca0008000000 */
.L_x_2618:
[----:B------:R-:W-:-:S06]  /*7b70*/  UISETP.GE.AND UP0, UPT, UR5, UR51, UPT ;  /* 0x000000330500728c */ /* 0x000fcc000bf06270 */
[----:B------:R-:W-:-:S13]  /*7b80*/  PLOP3.LUT P1, PT, PT, PT, UP0, 0x80, 0x0 ;  /* 0x000000000000781c */ /* 0x000fda0003f2f008 */
[----:B------:R-:W-:Y:S05]  /*7b90*/  @!P1 BRA `(.L_x_2630) ;  /* 0x0000002800209947 */ /* 0x000fea0003800000 */
[----:B------:R-:W-:Y:S01]  /*7ba0*/  IMAD.MOV.U32 R5, RZ, RZ, R6 ;  /* 0x000000ffff057224 */ /* 0x000fe200078e0006 */
[----:B------:R-:W-:Y:S01]  /*7bb0*/  UMOV UR6, UR39 ;  /* 0x0000002700067c82 */ /* 0x000fe20008000000 */
[----:B------:R-:W-:Y:S01]  /*7bc0*/  IMAD.MOV.U32 R4, RZ, RZ, R7 ;  /* 0x000000ffff047224 */ /* 0x000fe200078e0007 */
[----:B------:R-:W-:Y:S01]  /*7bd0*/  UMOV UR7, UR38 ;  /* 0x0000002600077c82 */ /* 0x000fe20008000000 */
[----:B------:R-:W-:Y:S01]  /*7be0*/  ULDC UR41, c[0x0][0x9d8] ;  /* 0x0002760000297ab9 */ /* 0x000fe20000000800 */
[----:B------:R-:W-:-:S05]  /*7bf0*/  ULDC UR42, c[0x0][0x988] ;  /* 0x00026200002a7ab9 */ /* 0x000fca0000000800 */
.L_x_2641:
        /* <DEDUP_REMOVED lines=9> */
.L_x_2632:
[----:B------:R-:W-:Y:S01]  /*7c90*/  ULEA UR10, UR38, UR40, 0x3 ;  /* 0x00000028260a7291 */ /* 0x000fe2000f8e183f */
[----:B------:R-:W-:-:S05]  /*7ca0*/  IMAD.U32 R6, RZ, RZ, UR39 ;  /* 0x00000027ff067e24 */ /* 0x000fca000f8e00ff */
[----:B------:R-:W-:-:S04]  /*7cb0*/  SHF.L.U32 R6, R6, 0x1f, RZ ;  /* 0x0000001f06067819 */ /* 0x000fc800000006ff */
[----:B------:R0:W1:Y:S01]  /*7cc0*/  SYNCS.PHASECHK.TRANS64.TRYWAIT P1, [UR10+0x28830], R6 ;  /* 0x02883006ff0075a7 */ /* 0x000062000802014a */
[----:B------:R-:W-:Y:S05]  /*7cd0*/  @!P0 BRA `(.L_x_2633) ;  /* 0x0000000000048947 */ /* 0x000fea0003800000 */
[----:B------:R-:W-:Y:S01]  /*7ce0*/  BPT.TRAP 0x1 ;  /* 0x000000040000795c */ /* 0x000fe20000300000 */
.L_x_2633:
[----:B-1----:R-:W-:Y:S05]  /*7cf0*/  @P1 BRA `(.L_x_2631) ;  /* 0x0000000000081947 */ /* 0x002fea0003800000 */
[----:B------:R-:W1:Y:S02]  /*7d00*/  SYNCS.PHASECHK.TRANS64.TRYWAIT P1, [UR10+0x28830], R6 ;  /* 0x02883006ff0075a7 */ /* 0x000e64000802014a */
[----:B-1----:R-:W-:Y:S05]  /*7d10*/  @!P1 BRA `(.L_x_2634) ;  /* 0x000000c400489947 */ /* 0x002fea0003800000 */
.L_x_2631:
        /* <DEDUP_REMOVED lines=48> */
.L_x_2636:
[----:B------:R-:W-:Y:S01]  /*8020*/  ULEA UR10, UR7, UR40, 0x3 ;  /* 0x00000028070a7291 */ /* 0x000fe2000f8e183f */
[----:B------:R-:W-:-:S05]  /*8030*/  IMAD.U32 R6, RZ, RZ, UR6 ;  /* 0x00000006ff067e24 */ /* 0x000fca000f8e00ff */
[----:B------:R-:W-:-:S04]  /*8040*/  SHF.L.U32 R6, R6, 0x1f, RZ ;  /* 0x0000001f06067819 */ /* 0x000fc800000006ff */
[----:B------:R0:W1:Y:S01]  /*8050*/  SYNCS.PHASECHK.TRANS64.TRYWAIT P1, [UR10+0x28850], R6 ;  /* 0x02885006ff0075a7 */ /* 0x000062000802014a */
[----:B------:R-:W-:Y:S05]  /*8060*/  @!P0 BRA `(.L_x_2637) ;  /* 0x0000000000048947 */ /* 0x000fea0003800000 */
[----:B------:R-:W-:Y:S01]  /*8070*/  BPT.TRAP 0x1 ;  /* 0x000000040000795c */ /* 0x000fe20000300000 */
.L_x_2637:
[----:B-1----:R-:W-:Y:S05]  /*8080*/  @P1 BRA `(.L_x_2635) ;  /* 0x0000000000081947 */ /* 0x002fea0003800000 */
[----:B------:R-:W1:Y:S02]  /*8090*/  SYNCS.PHASECHK.TRANS64.TRYWAIT P1, [UR10+0x28850], R6 ;  /* 0x02885006ff0075a7 */ /* 0x000e64000802014a */
[----:B-1----:R-:W-:Y:S05]  /*80a0*/  @!P1 BRA `(.L_x_2638) ;  /* 0x000000c0007c9947 */ /* 0x002fea0003800000 */
.L_x_2635:
        /* <DEDUP_REMOVED lines=51> */
.L_x_2639:
        /* <DEDUP_REMOVED lines=72> */
[----:B------:R-:W-:Y:S01]  /*8860*/  UMOV UR10, UR42 ;  /* 0x0000002a000a7c82 */ /* 0x000fe20008000000 */
[----:B------:R-:W-:-:S04]  /*8870*/  ULEA UR6, UR38, UR40, 0x3 ;  /* 0x0000002826067291 */ /* 0x000fc8000f8e183f */
[----:B------:R-:W-:Y:S01]  /*8880*/  UIADD3 UR6, UR6, 0x28840, URZ ;  /* 0x0002884006067890 */ /* 0x000fe2000fffe03f */
[----:B------:R-:W1:Y:S01]  /*8890*/  MUFU.TANH R14, R14 ;  /* 0x0000000e000e7308 */ /* 0x000e620000002400 */
[----:B0-----:R-:W-:Y:S02]  /*88a0*/  FMNMX.FTZ R55, R13, R54, !PT ;  /* 0x000000360d377209 */ /* 0x001fe40007810000 */
[----:B------:R-:W-:-:S05]  /*88b0*/  UPRMT UR6, UR55, 0x654, UR6 ;  /* 0x0000065437067896 */ /* 0x000fca0008000006 */
[----:B------:R-:W0:Y:S01]  /*88c0*/  MUFU.TANH R155, R155 ;  /* 0x0000009b009b7308 */ /* 0x000e220000002400 */
[----:B--2---:R-:W-:-:S03]  /*88d0*/  FMNMX.FTZ R6, R154, R7, !PT ;  /* 0x000000079a067209 */ /* 0x004fc60007810000 */
[----:B------:R-:W-:Y:S04]  /*88e0*/  SYNCS.ARRIVE.TRANS64.RED.A1T0 RZ, [UR6], RZ ;  /* 0x000000ffffff79a7 */ /* 0x000fe80008100406 */
[----:B------:R-:W2:Y:S01]  /*88f0*/  MUFU.TANH R15, R15 ;  /* 0x0000000f000f7308 */ /* 0x000ea20000002400 */
[----:B-1----:R-:W-:-:S07]  /*8900*/  FMNMX.FTZ R54, R14, R55, !PT ;  /* 0x000000370e367209 */ /* 0x002fce0007810000 */
[----:B------:R-:W1:Y:S01]  /*8910*/  MUFU.TANH R34, R34 ;  /* 0x0000002200227308 */ /* 0x000e620000002400 */
[----:B0-----:R-:W-:-:S07]  /*8920*/  FMNMX.FTZ R7, R155, R6, !PT ;  /* 0x000000069b077209 */ /* 0x001fce0007810000 */
[----:B------:R-:W0:Y:S01]  /*8930*/  MUFU.TANH R20, R20 ;  /* 0x0000001400147308 */ /* 0x000e220000002400 */
[----:B--2---:R-:W-:-:S07]  /*8940*/  FMNMX.FTZ R55, R15, R54, !PT ;  /* 0x000000360f377209 */ /* 0x004fce0007810000 */
[----:B------:R-:W2:Y:S01]  /*8950*/  MUFU.TANH R35, R35 ;  /* 0x0000002300237308 */ /* 0x000ea20000002400 */
[----:B-1----:R-:W-:-:S07]  /*8960*/  FMNMX.FTZ R6, R34, R7, !PT ;  /* 0x0000000722067209 */ /* 0x002fce0007810000 */
[----:B------:R-:W1:Y:S01]  /*8970*/  MUFU.TANH R21, R21 ;  /* 0x0000001500157308 */ /* 0x000e620000002400 */
[----:B0-----:R-:W-:-:S07]  /*8980*/  FMNMX.FTZ R54, R20, R55, !PT ;  /* 0x0000003714367209 */ /* 0x001fce0007810000 */
[----:B------:R-:W0:Y:S01]  /*8990*/  MUFU.TANH R38, R38 ;  /* 0x0000002600267308 */ /* 0x000e220000002400 */
[----:B--2---:R-:W-:-:S07]  /*89a0*/  FMNMX.FTZ R7, R35, R6, !PT ;  /* 0x0000000623077209 */ /* 0x004fce0007810000 */
[----:B------:R-:W2:Y:S01]  /*89b0*/  MUFU.TANH R24, R24 ;  /* 0x0000001800187308 */ /* 0x000ea20000002400 */
[----:B-1----:R-:W-:Y:S01]  /*89c0*/  FMNMX.FTZ R55, R21, R54, !PT ;  /* 0x0000003615377209 */ /* 0x002fe20007810000 */
[----:B------:R-:W-:Y:S01]  /*89d0*/  FMUL.FTZ R54, R78, UR41 ;  /* 0x000000294e367c20 */ /* 0x000fe20008410000 */
[----:B------:R-:W-:-:S05]  /*89e0*/  FMUL.FTZ R78, R81, UR41 ;  /* 0x00000029514e7c20 */ /* 0x000fca0008410000 */
[----:B------:R-:W1:Y:S01]  /*89f0*/  MUFU.TANH R39, R39 ;  /* 0x0000002700277308 */ /* 0x000e620000002400 */
[----:B0-----:R-:W-:-:S07]  /*8a00*/  FMNMX.FTZ R6, R38, R7, !PT ;  /* 0x0000000726067209 */ /* 0x001fce0007810000 */
[----:B------:R-:W0:Y:S01]  /*8a10*/  MUFU.TANH R25, R25 ;  /* 0x0000001900197308 */ /* 0x000e220000002400 */
[----:B--2---:R-:W-:Y:S01]  /*8a20*/  FMNMX.FTZ R56, R24, R55, !PT ;  /* 0x0000003718387209 */ /* 0x004fe20007810000 */
[----:B------:R-:W-:Y:S01]  /*8a30*/  FMUL.FTZ R55, R79, UR41 ;  /* 0x000000294f377c20 */ /* 0x000fe20008410000 */
[----:B------:R-:W-:-:S05]  /*8a40*/  FMUL.FTZ R79, R84, UR41 ;  /* 0x00000029544f7c20 */ /* 0x000fca0008410000 */
        /* <DEDUP_REMOVED lines=27> */
[----:B0-----:R-:W-:Y:S01]  /*8c00*/  FMNMX.FTZ R57, R31, R56, !PT ;  /* 0x000000381f397209 */ /* 0x001fe20007810000 */
[----:B------:R-:W-:-:S06]  /*8c10*/  FMUL.FTZ R56, R82, UR41 ;  /* 0x0000002952387c20 */ /* 0x000fcc0008410000 */
[----:B------:R-:W0:Y:S01]  /*8c20*/  MUFU.TANH R51, R51 ;  /* 0x0000003300337308 */ /* 0x000e220000002400 */
[----:B--2---:R-:W-:-:S07]  /*8c30*/  FMNMX.FTZ R6, R50, R7, !PT ;  /* 0x0000000732067209 */ /* 0x004fce0007810000 */
[----:B------:R-:W2:Y:S01]  /*8c40*/  MUFU.TANH R33, R33 ;  /* 0x0000002100217308 */ /* 0x000ea20000002400 */
[----:B-1----:R-:W-:Y:S01]  /*8c50*/  FMNMX.FTZ R58, R32, R57, !PT ;  /* 0x00000039203a7209 */ /* 0x002fe20007810000 */
[----:B------:R-:W-:-:S06]  /*8c60*/  FMUL.FTZ R57, R83, UR41 ;  /* 0x0000002953397c20 */ /* 0x000fcc0008410000 */
[----:B------:R-:W1:Y:S01]  /*8c70*/  MUFU.TANH R60, R60 ;  /* 0x0000003c003c7308 */ /* 0x000e620000002400 */
[----:B0-----:R-:W-:-:S07]  /*8c80*/  FMNMX.FTZ R7, R51, R6, !PT ;  /* 0x0000000633077209 */ /* 0x001fce0007810000 */
[----:B------:R-:W0:Y:S01]  /*8c90*/  MUFU.TANH R36, R36 ;  /* 0x0000002400247308 */ /* 0x000e220000002400 */
[----:B--2---:R-:W-:Y:S01]  /*8ca0*/  FMNMX.FTZ R59, R33, R58, !PT ;  /* 0x0000003a213b7209 */ /* 0x004fe20007810000 */
[----:B------:R-:W-:-:S06]  /*8cb0*/  FMUL.FTZ R58, R86, UR41 ;  /* 0x00000029563a7c20 */ /* 0x000fcc0008410000 */
        /* <DEDUP_REMOVED lines=52> */
[----:B0-----:R-:W-:Y:S02]  /*9000*/  FMNMX.FTZ R6, R58, R7, !PT ;  /* 0x000000073a067209 */ /* 0x001fe40007810000 */
[----:B--2---:R-:W-:Y:S02]  /*9010*/  FMNMX.FTZ R61, R80, R61, !PT ;  /* 0x0000003d503d7209 */ /* 0x004fe40007810000 */
[----:B-1----:R-:W-:-:S03]  /*9020*/  FMNMX.FTZ R63, R59, R6, !PT ;  /* 0x000000063b3f7209 */ /* 0x002fc60007810000 */
        /* <DEDUP_REMOVED lines=8> */
[C---:B------:R-:W-:Y:S01]  /*90b0*/  FADD.FTZ R4, -R7.reuse, R4 ;  /* 0x0000000407047221 */ /* 0x040fe20000010100 */
[----:B------:R-:W-:-:S03]  /*90c0*/  FMUL.FTZ R81, R7, UR10 ;  /* 0x0000000a07517c20 */ /* 0x000fc60008410000 */
[----:B------:R-:W-:Y:S01]  /*90d0*/  FMUL.FTZ R67, R4, UR10 ;  /* 0x0000000a04437c20 */ /* 0x000fe20008410000 */
[----:B------:R-:W-:Y:S01]  /*90e0*/  FFMA.FTZ R75, R8, UR10, -R81 ;  /* 0x0000000a084b7c23 */ /* 0x000fe20008010851 */
[C---:B------:R-:W-:Y:S01]  /*90f0*/  FADD.FTZ R4, -R6.reuse, R5 ;  /* 0x0000000506047221 */ /* 0x040fe20000010100 */
[----:B------:R-:W-:Y:S01]  /*9100*/  FMUL.FTZ R8, R6, UR10 ;  /* 0x0000000a06087c20 */ /* 0x000fe20008410000 */
[--C-:B------:R-:W-:Y:S01]  /*9110*/  FFMA.FTZ R180, R9, UR10, -R81.reuse ;  /* 0x0000000a09b47c23 */ /* 0x100fe20008010851 */
[----:B------:R0:W-:Y:S01]  /*9120*/  MUFU.EX2 R5, R67 ;  /* 0x0000004300057308 */ /* 0x0001e20000000800 */
[----:B------:R-:W-:Y:S01]  /*9130*/  FMUL.FTZ R4, R4, UR10 ;  /* 0x0000000a04047c20 */ /* 0x000fe20008410000 */
        /* <DEDUP_REMOVED lines=19> */
[--C-:B0-----:R-:W-:Y:S01]  /*9270*/  FFMA.FTZ R67, R39, UR10, -R81.reuse ;  /* 0x0000000a27437c23 */ /* 0x101fe20008010851 */
[----:B------:R-:W-:Y:S01]  /*9280*/  FFMA.FTZ R24, R25, UR10, -R8 ;  /* 0x0000000a19187c23 */ /* 0x000fe20008010808 */
[--C-:B------:R-:W-:Y:S01]  /*9290*/  FFMA.FTZ R174, R40, UR10, -R81.reuse ;  /* 0x0000000a28ae7c23 */ /* 0x100fe20008010851 */
[----:B------:R-:W0:Y:S01]  /*92a0*/  MUFU.EX2 R181, R181 ;  /* 0x000000b500b57308 */ /* 0x000e220000000800 */
[----:B-1----:R-:W-:Y:S01]  /*92b0*/  FFMA.FTZ R0, R5, R0, R180 ;  /* 0x0000000005007223 */ /* 0x002fe200000100b4 */
        /* <DEDUP_REMOVED lines=12> */
[----:B------:R-:W-:Y:S01]  /*9380*/  FFMA.FTZ R164, R50, UR10, -R81 ;  /* 0x0000000a32a47c23 */ /* 0x000fe20008010851 */
[--C-:B------:R-:W-:Y:S01]  /*9390*/  FFMA.FTZ R165, R32, UR10, -R8.reuse ;  /* 0x0000000a20a57c23 */ /* 0x100fe20008010808 */
[----:B------:R-:W2:Y:S01]  /*93a0*/  MUFU.EX2 R10, R10 ;  /* 0x0000000a000a7308 */ /* 0x000ea20000000800 */
        /* <DEDUP_REMOVED lines=8> */
[----:B-1----:R-:W-:Y:S01]  /*9430*/  FADD.FTZ R11, R75, R0 ;  /* 0x000000004b0b7221 */ /* 0x002fe20000010000 */
[--C-:B------:R-:W-:Y:S01]  /*9440*/  FFMA.FTZ R160, R62, UR10, -R81.reuse ;  /* 0x0000000a3ea07c23 */ /* 0x100fe20008010851 */
[--C-:B------:R-:W-:Y:S01]  /*9450*/  FFMA.FTZ R45, R64, UR10, -R81.reuse ;  /* 0x0000000a402d7c23 */ /* 0x100fe20008010851 */
[--C-:B------:R-:W-:Y:S01]  /*9460*/  FFMA.FTZ R162, R66, UR10, -R81.reuse ;  /* 0x0000000a42a27c23 */ /* 0x100fe20008010851 */
[--C-:B------:R-:W-:Y:S01]  /*9470*/  FFMA.FTZ R163, R48, UR10, -R8.reuse ;  /* 0x0000000a30a37c23 */ /* 0x100fe20008010808 */
[--C-:B------:R-:W-:Y:S01]  /*9480*/  FFMA.FTZ R41, R68, UR10, -R81.reuse ;  /* 0x0000000a44297c23 */ /* 0x100fe20008010851 */
[----:B------:R-:W-:Y:S01]  /*9490*/  FFMA.FTZ R152, R70, UR10, -R81 ;  /* 0x0000000a46987c23 */ /* 0x000fe20008010851 */
[----:B------:R-:W1:Y:S01]  /*94a0*/  MUFU.EX2 R183, R183 ;  /* 0x000000b700b77308 */ /* 0x000e620000000800 */
[----:B--2---:R-:W-:Y:S01]  /*94b0*/  FADD.FTZ R0, R10, R3 ;  /* 0x000000030a007221 */ /* 0x004fe20000010000 */
[--C-:B------:R-:W-:Y:S01]  /*94c0*/  FFMA.FTZ R153, R52, UR10, -R8.reuse ;  /* 0x0000000a34997c23 */ /* 0x100fe20008010808 */
[--C-:B------:R-:W-:Y:S01]  /*94d0*/  FFMA.FTZ R39, R72, UR10, -R81.reuse ;  /* 0x0000000a48277c23 */ /* 0x100fe20008010851 */
[--C-:B------:R-:W-:Y:S01]  /*94e0*/  FFMA.FTZ R154, R74, UR10, -R81.reuse ;  /* 0x0000000a4a9a7c23 */ /* 0x100fe20008010851 */
[--C-:B------:R-:W-:Y:S01]  /*94f0*/  FFMA.FTZ R155, R54, UR10, -R8.reuse ;  /* 0x0000000a369b7c23 */ /* 0x100fe20008010808 */
[--C-:B------:R-:W-:Y:S01]  /*9500*/  FFMA.FTZ R35, R76, UR10, -R81.reuse ;  /* 0x0000000a4c237c23 */ /* 0x100fe20008010851 */
[----:B------:R-:W-:Y:S01]  /*9510*/  FFMA.FTZ R156, R77, UR10, -R81 ;  /* 0x0000000a4d9c7c23 */ /* 0x000fe20008010851 */
[----:B------:R-:W2:Y:S01]  /*9520*/  MUFU.EX2 R73, R73 ;  /* 0x0000004900497308 */ /* 0x000ea20000000800 */
[----:B0-----:R-:W-:Y:S01]  /*9530*/  FADD.FTZ R36, R182, R11 ;  /* 0x0000000bb6247221 */ /* 0x001fe20000010000 */
[--C-:B------:R-:W-:Y:S01]  /*9540*/  FFMA.FTZ R157, R56, UR10, -R8.reuse ;  /* 0x0000000a389d7c23 */ /* 0x100fe20008010808 */
[--C-:B------:R-:W-:Y:S01]  /*9550*/  FFMA.FTZ R9, R78, UR10, -R81.reuse ;  /* 0x0000000a4e097c23 */ /* 0x100fe20008010851 */
[--C-:B------:R-:W-:Y:S01]  /*9560*/  FFMA.FTZ R158, R79, UR10, -R81.reuse ;  /* 0x0000000a4f9e7c23 */ /* 0x100fe20008010851 */
[----:B------:R-:W-:Y:S01]  /*9570*/  FFMA.FTZ R58, R58, UR10, -R8 ;  /* 0x0000000a3a3a7c23 */ /* 0x000fe20008010808 */
[----:B------:R-:W-:-:S02]  /*9580*/  FFMA.FTZ R77, R80, UR10, -R81 ;  /* 0x0000000a504d7c23 */ /* 0x000fc40008010851 */
        /* <DEDUP_REMOVED lines=12> */
[----:B------:R-:W-:-:S06]  /*9650*/  FFMA.FTZ R36, R43, UR10, -R8 ;  /* 0x0000000a2b247c23 */ /* 0x000fcc0008010808 */
        /* <DEDUP_REMOVED lines=16> */
[----:B------:R-:W-:-:S06]  /*9760*/  FFMA.FTZ R38, R49, UR10, -R8 ;  /* 0x0000000a31267c23 */ /* 0x000fcc0008010808 */
        /* <DEDUP_REMOVED lines=16> */
[----:B------:R-:W-:-:S06]  /*9870*/  FFMA.FTZ R40, R53, UR10, -R8 ;  /* 0x0000000a35287c23 */ /* 0x000fcc0008010808 */
        /* <DEDUP_REMOVED lines=33> */
[--C-:B------:R-:W-:Y:S01]  /*9a90*/  FFMA.FTZ R44, R57, UR10, -R8.reuse ;  /* 0x0000000a392c7c23 */ /* 0x100fe20008010808 */
[----:B------:R-:W-:-:S05]  /*9aa0*/  FFMA.FTZ R8, R59, UR10, -R8 ;  /* 0x0000000a3b087c23 */ /* 0x000fca0008010808 */
        /* <DEDUP_REMOVED lines=42> */
.L_x_2640:
        /* <DEDUP_REMOVED lines=109> */
.L_x_2630:
[----:B------:R-:W-:Y:S06]  /*a420*/  BAR.ARV 0x8, 0x180 ;  /* 0x0206000000007b1d */ /* 0x000fec0000002000 */
[----:B------:R-:W-:Y:S05]  /*a430*/  @!P0 BRA `(.L_x_2642) ;  /* 0x0000000000048947 */ /* 0x000fea0003800000 */
[----:B------:R-:W-:Y:S01]  /*a440*/  BPT.TRAP 0x1 ;  /* 0x000000040000795c */ /* 0x000fe20000300000 */
.L_x_2642:
[----:B------:R-:W-:Y:S01]  /*a450*/  ULEA UR5, UR38, UR40, 0x3 ;  /* 0x0000002826057291 */ /* 0x000fe2000f8e183f */
[----:B------:R-:W-:-:S05]  /*a460*/  IMAD.U32 R4, RZ, RZ, UR39 ;  /* 0x00000027ff047e24 */ /* 0x000fca000f8e00ff */
[----:B------:R-:W-:-:S04]  /*a470*/  SHF.L.U32 R4, R4, 0x1f, RZ ;  /* 0x0000001f04047819 */ /* 0x000fc800000006ff */
[----:B------:R0:W1:Y:S01]  /*a480*/  SYNCS.PHASECHK.TRANS64.TRYWAIT P1, [UR5+0x28850], R4 ;  /* 0x02885004ff0075a7 */ /* 0x0000620008020145 */
[----:B------:R-:W-:Y:S05]  /*a490*/  @!P0 BRA `(.L_x_2643) ;  /* 0x0000000000048947 */ /* 0x000fea0003800000 */
[----:B------:R-:W-:Y:S01]  /*a4a0*/  BPT.TRAP 0x1 ;  /* 0x000000040000795c */ /* 0x000fe20000300000 */
.L_x_2643:
[----:B-1----:R-:W-:Y:S05]  /*a4b0*/  @P1 BRA `(.L_x_2644) ;  /* 0x0000000000081947 */ /* 0x002fea0003800000 */
[----:B------:R-:W1:Y:S02]  /*a4c0*/  SYNCS.PHASECHK.TRANS64.TRYWAIT P1, [UR5+0x28850], R4 ;  /* 0x02885004ff0075a7 */ /* 0x000e640008020145 */
[----:B-1----:R-:W-:Y:S05]  /*a4d0*/  @!P1 BRA `(.L_x_2645) ;  /* 0x0000009c00889947 */ /* 0x002fea0003800000 */
.L_x_2644:
[----:B------:R-:W-:Y:S01]  /*a4e0*/  UIADD3 UR40, UR40, 0x400, URZ ;  /* 0x0000040028287890 */ /* 0x000fe2000fffe03f */
[----:B------:R-:W-:Y:S01]  /*a4f0*/  WARPGROUP.ARRIVE ;  /* 0x00000000000079c5 */ /* 0x000fe20000000000 */
[----:B------:R-:W-:Y:S01]  /*a500*/  UMOV UR7, 0x40000040 ;  /* 0x4000004000077882 */ /* 0x000fe20000000000 */
[----:B-1----:R-:W1:Y:S01]  /*a510*/  SHFL.BFLY PT, R5, R0, 0x2, 0x1f ;  /* 0x0c401f0000057f89 */ /* 0x002e6200000e0000 */
[----:B------:R-:W-:Y:S01]  /*a520*/  USHF.R.U32.HI UR40, URZ, 0x4, UR40 ;  /* 0x000000043f287899 */ /* 0x000fe20008011628 */
[----:B------:R-:W-:Y:S02]  /*a530*/  IMAD.MOV.U32 R10, RZ, RZ, RZ ;  /* 0x000000ffff0a7224 */ /* 0x000fe400078e00ff */
[----:B0-----:R-:W0:Y:S01]  /*a540*/  SHFL.BFLY PT, R4, R3, 0x2, 0x1f ;  /* 0x0c401f0003047f89 */ /* 0x001e2200000e0000 */
[----:B------:R-:W-:Y:S01]  /*a550*/  ULOP3.LUT UR40, UR40, 0x3fff, URZ, 0xc0, !UPT ;  /* 0x00003fff28287892 */ /* 0x000fe2000f8ec03f */
[----:B------:R-:W-:-:S03]  /*a560*/  IMAD.U32 R14, RZ, RZ, UR10 ;  /* 0x0000000aff0e7e24 */ /* 0x000fc6000f8e00ff */
[----:B------:R-:W-:-:S04]  /*a570*/  ULOP3.LUT UR4, UR40, 0x4000000, URZ, 0xfc, !UPT ;  /* 0x0400000028047892 */ /* 0x000fc8000f8efc3f */
[----:B------:R-:W-:-:S07]  /*a580*/  ULEA UR4, UR38, UR4, 0xb ;  /* 0x0000000426047291 */ /* 0x000fce000f8e583f */
[----:B------:R-:W-:Y:S02]  /*a590*/  UMOV UR6, UR4 ;  /* 0x0000000400067c82 */ /* 0x000fe40008000000 */
[----:B------:R-:W-:Y:S01]  /*a5a0*/  HGMMA.64x128x16.F32 R88, R180, gdesc[UR4].tnspB, R88, gsb0 ;  /* 0x41e00004b4587df0 */ /* 0x000fe20008000858 */
[----:B------:R-:W-:Y:S01]  /*a5b0*/  UIADD3 UR6, UR4, 0x80, URZ ;  /* 0x0000008004067890 */ /* 0x000fe2000fffe03f */
[----:B-1----:R-:W-:Y:S01]  /*a5c0*/  FADD.FTZ R5, R5, R0 ;  /* 0x0000000005057221 */ /* 0x002fe20000010000 */
[----:B------:R-:W-:Y:S01]  /*a5d0*/  UMOV UR7, 0x40000040 ;  /* 0x4000004000077882 */ /* 0x000fe20000000000 */
[----:B------:R-:W-:Y:S02]  /*a5e0*/  IMAD.MOV.U32 R0, RZ, RZ, -0x800000 ;  /* 0xff800000ff007424 */ /* 0x000fe400078e00ff */
[----:B0-----:R-:W-:Y:S01]  /*a5f0*/  FADD.FTZ R8, R4, R3 ;  /* 0x0000000304087221 */ /* 0x001fe20000010000 */
[----:B------:R-:W-:Y:S01]  /*a600*/  IMAD.MOV.U32 R3, RZ, RZ, -0x800000 ;  /* 0xff800000ff037424 */ /* 0x000fe200078e00ff */
[----:B------:R-:W0:Y:S04]  /*a610*/  SHFL.BFLY PT, R4, R5, 0x1, 0x1f ;  /* 0x0c201f0005047f89 */ /* 0x000e2800000e0000 */
[----:B------:R-:W1:Y:S01]  /*a620*/  SHFL.BFLY PT, R9, R8, 0x1, 0x1f ;  /* 0x0c201f0008097f89 */ /* 0x000e6200000e0000 */
[----:B0-----:R-:W-:Y:S01]  /*a630*/  FADD.FTZ R12, R5, R4 ;  /* 0x00000004050c7221 */ /* 0x001fe20000010000 */
[----:B------:R-:W-:-:S02]  /*a640*/  IMAD.MOV.U32 R4, RZ, RZ, RZ ;  /* 0x000000ffff047224 */ /* 0x000fc400078e00ff */
[----:B------:R-:W-:Y:S02]  /*a650*/  IMAD.U32 R5, RZ, RZ, UR10 ;  /* 0x0000000aff057e24 */ /* 0x000fe4000f8e00ff */
[----:B-1----:R-:W-:Y:S01]  /*a660*/  FADD.FTZ R13, R8, R9 ;  /* 0x00000009080d7221 */ /* 0x002fe20000010000 */
        /* <DEDUP_REMOVED lines=46> */
[----:B0-23--:R-:W-:Y:S05]  /*a950*/  @!P0 BRA `(.L_x_2646) ;  /* 0x0000000000048947 */ /* 0x00dfea0003800000 */
[----:B------:R-:W-:Y:S01]  /*a960*/  BPT.TRAP 0x1 ;  /* 0x000000040000795c */ /* 0x000fe20000300000 */
.L_x_2646:
        /* <DEDUP_REMOVED lines=14> */
[----:B------:R-:W-:Y:S01]  /*aa50*/  USEL UR4, URZ, 0x1, UP0 ;  /* 0x000000013f047887 */ /* 0x000fe20008000000 */
        /* <DEDUP_REMOVED lines=56> */
[----:B------:R-:W-:-:S02]  /*ade0*/  UIADD3 UR60, UR60, 0x1, URZ ;  /* 0x000000013c3c7890 */ /* 0x000fc4000fffe03f */
[----:B------:R-:W-:Y:S02]  /*adf0*/  USEL UR38, UR38, URZ, UP0 ;  /* 0x0000003f26267287 */ /* 0x000fe40008000000 */
[----:B------:R-:W-:-:S12]  /*ae00*/  ULOP3.LUT UR39, UR39, UR4, URZ, 0x3c, !UPT ;  /* 0x0000000427277292 */ /* 0x000fd8000f8e3c3f */
.L_x_2610:
[----:B------:R-:W0:Y:S01]  /*ae10*/  S2R R5, SR_CgaCtaId ;  /* 0x0000000000057919 */ /* 0x000e220000008800 */
[----:B------:R-:W-:Y:S01]  /*ae20*/  MOV R20, 0x400 ;  /* 0x0000040000147802 */ /* 0x000fe20000000f00 */
[----:B------:R-:W-:Y:S01]  /*ae30*/  BSSY B0, `(.L_x_2647) ;  /* 0x00002e4000007945 */ /* 0x000fe20003800000 */
[----:B------:R-:W-:Y:S02]  /*ae40*/  BAR.SYNC.DEFER_BLOCKING 0x5, 0x180 ;  /* 0x0146000000007b1d */ /* 0x000fe40000010000 */
[----:B0-----:R-:W-:-:S05]  /*ae50*/  LEA R20, R5, R20, 0x18 ;  /* 0x0000001405147211 */ /* 0x001fca00078ec0ff */
[----:B------:R-:W0:Y:S02]  /*ae60*/  LDS.128 R32, [R20+0x288d0] ;  /* 0x0288d00014207984 */ /* 0x000e240000000c00 */
[----:B0-----:R-:W-:Y:S02]  /*ae70*/  R2UR UR6, R33 ;  /* 0x00000000210672ca */ /* 0x001fe400000e0000 */
[----:B------:R-:W-:Y:S01]  /*ae80*/  R2UR UR5, R34 ;  /* 0x00000000220572ca */ /* 0x000fe200000e0000 */
[----:B------:R-:W-:Y:S06]  /*ae90*/  BAR.ARV 0x4, 0x180 ;  /* 0x0106000000007b1d */ /* 0x000fec0000002000 */
[----:B------:R-:W-:Y:S08]  /*aea0*/  @P0 BRA `(.L_x_2648) ;  /* 0x00000020005c0947 */ /* 0x000ff00003800000 */
[----:B------:R-:W0:Y:S01]  /*aeb0*/  S2R R5, SR_SWINHI ;  /* 0x0000000000057919 */ /* 0x000e220000002f00 */
[----:B------:R-:W-:Y:S01]  /*aec0*/  USHF.L.U32 UR4, UR53, 0x2, URZ ;  /* 0x0000000235047899 */ /* 0x000fe2000800063f */
[----:B------:R-:W-:Y:S01]  /*aed0*/  ULDC.64 UR10, c[0x0][0xc00] ;  /* 0x00030000000a7ab9 */ /* 0x000fe20000000a00 */
[----:B------:R-:W-:Y:S02]  /*aee0*/  USHF.L.U64.HI UR12, UR53, 0x2, UR58 ;  /* 0x00000002350c7899 */ /* 0x000fe4000801023a */
[----:B------:R-:W-:-:S04]  /*aef0*/  UIADD3 UR7, UP0, UR4, UR10, URZ ;  /* 0x0000000a04077290 */ /* 0x000fc8000ff1e03f */
[----:B------:R-:W-:Y:S01]  /*af00*/  UIADD3.X UR8, UR12, UR11, URZ, UP0, !UPT ;  /* 0x0000000b0c087290 */ /* 0x000fe200087fe43f */
[----:B------:R-:W-:Y:S02]  /*af10*/  MOV R32, R20 ;  /* 0x0000001400207202 */ /* 0x000fe40000000f00 */
[----:B0-----:R-:W-:-:S03]  /*af20*/  MOV R33, R5 ;  /* 0x0000000500217202 */ /* 0x001fc60000000f00 */
[----:B------:R-:W-:-:S03]  /*af30*/  IMAD.WIDE R4, R216, 0x2, R32 ;  /* 0x00000002d8047825 */ /* 0x000fc600078e0220 */
[C---:B------:R-:W-:Y:S02]  /*af40*/  LOP3.LUT R7, R4.reuse, 0x380, RZ, 0xc0, !PT ;  /* 0x0000038004077812 */ /* 0x040fe400078ec0ff */
[C---:B------:R-:W-:Y:S02]  /*af50*/  IADD3 R8, P5, R4.reuse, 0x40, RZ ;  /* 0x0000004004087810 */ /* 0x040fe40007fbe0ff */
[----:B------:R-:W-:Y:S02]  /*af60*/  SHF.R.U64 R7, R7, 0x3, RZ ;  /* 0x0000000307077819 */ /* 0x000fe400000012ff */
[C---:B------:R-:W-:Y:S02]  /*af70*/  IADD3 R21, P6, R4.reuse, 0x20, RZ ;  /* 0x0000002004157810 */ /* 0x040fe40007fde0ff */
        /* <DEDUP_REMOVED lines=29> */
[-C--:B------:R-:W-:Y:S02]  /*b150*/  IADD3.X R27, RZ, R5.reuse, RZ, P5, !PT ;  /* 0x00000005ff1b7210 */ /* 0x080fe40002ffe4ff */
[----:B------:R-:W-:Y:S02]  /*b160*/  MOV R30, R4 ;  /* 0x00000004001e7202 */ /* 0x000fe40000000f00 */
[----:B------:R-:W-:-:S02]  /*b170*/  SHF.R.U64 R10, R10, 0x3, RZ ;  /* 0x000000030a0a7819 */ /* 0x000fc400000012ff */
[----:B------:R-:W-:Y:S02]  /*b180*/  SHF.R.U64 R21, R21, 0x3, RZ ;  /* 0x0000000315157819 */ /* 0x000fe400000012ff */
[----:B------:R-:W-:Y:S02]  /*b190*/  F2FP.F16.F32.PACK_AB R4, R89, R88 ;  /* 0x000000585904723e */ /* 0x000fe400000000ff */
[----:B------:R-:W-:Y:S02]  /*b1a0*/  F2FP.F16.F32.PACK_AB R5, R91, R90 ;  /* 0x0000005a5b05723e */ /* 0x000fe400000000ff */
[----:B------:R-:W-:Y:S02]  /*b1b0*/  F2FP.F16.F32.PACK_AB R6, R93, R92 ;  /* 0x0000005c5d06723e */ /* 0x000fe400000000ff */
[----:B------:R-:W-:Y:S01]  /*b1c0*/  F2FP.F16.F32.PACK_AB R7, R95, R94 ;  /* 0x0000005e5f07723e */ /* 0x000fe200000000ff */
[----:B------:R-:W-:Y:S01]  /*b1d0*/  BAR.SYNC.DEFER_BLOCKING 0x1, 0x100 ;  /* 0x0044000000007b1d */ /* 0x000fe20000010000 */
[----:B------:R-:W-:-:S02]  /*b1e0*/  MOV R37, R14 ;  /* 0x0000000e00257202 */ /* 0x000fc40000000f00 */
[----:B------:R-:W-:Y:S02]  /*b1f0*/  MOV R36, R12 ;  /* 0x0000000c00247202 */ /* 0x000fe40000000f00 */
[----:B------:R-:W-:Y:S02]  /*b200*/  LOP3.LUT R10, R10, R41, RZ, 0x3c, !PT ;  /* 0x000000290a0a7212 */ /* 0x000fe400078e3cff */
[----:B------:R-:W-:Y:S02]  /*b210*/  LOP3.LUT R8, R21, R34, RZ, 0x3c, !PT ;  /* 0x0000002215087212 */ /* 0x000fe400078e3cff */
[----:B------:R-:W-:Y:S02]  /*b220*/  MOV R40, R28 ;  /* 0x0000001c00287202 */ /* 0x000fe40000000f00 */
[----:B------:R-:W-:Y:S02]  /*b230*/  MOV R39, R26 ;  /* 0x0000001a00277202 */ /* 0x000fe40000000f00 */
[----:B------:R-:W-:-:S02]  /*b240*/  MOV R38, R24 ;  /* 0x0000001800267202 */ /* 0x000fc40000000f00 */
[----:B------:R-:W-:Y:S02]  /*b250*/  F2FP.F16.F32.PACK_AB R12, R97, R96 ;  /* 0x00000060610c723e */ /* 0x000fe400000000ff */
[----:B------:R-:W-:Y:S02]  /*b260*/  F2FP.F16.F32.PACK_AB R13, R99, R98 ;  /* 0x00000062630d723e */ /* 0x000fe400000000ff */
[----:B------:R-:W-:Y:S02]  /*b270*/  F2FP.F16.F32.PACK_AB R14, R101, R100 ;  /* 0x00000064650e723e */ /* 0x000fe400000000ff */
[----:B------:R-:W-:Y:S02]  /*b280*/  F2FP.F16.F32.PACK_AB R15, R103, R102 ;  /* 0x00000066670f723e */ /* 0x000fe400000000ff */
[----:B------:R-:W-:Y:S01]  /*b290*/  F2FP.F16.F32.PACK_AB R24, R105, R104 ;  /* 0x000000686918723e */ /* 0x000fe200000000ff */
[----:B------:R0:W-:Y:S01]  /*b2a0*/  STSM.16.M88.4 [R30], R4 ;  /* 0x000000041e007844 */ /* 0x0001e20000000200 */
[----:B------:R-:W-:-:S02]  /*b2b0*/  F2FP.F16.F32.PACK_AB R25, R107, R106 ;  /* 0x0000006a6b19723e */ /* 0x000fc400000000ff */
[----:B------:R-:W-:Y:S01]  /*b2c0*/  F2FP.F16.F32.PACK_AB R26, R109, R108 ;  /* 0x0000006c6d1a723e */ /* 0x000fe200000000ff */
[----:B------:R1:W-:Y:S01]  /*b2d0*/  STSM.16.M88.4 [R40], R12 ;  /* 0x0000000c28007844 */ /* 0x0003e20000000200 */
[----:B------:R-:W-:Y:S02]  /*b2e0*/  F2FP.F16.F32.PACK_AB R27, R111, R110 ;  /* 0x0000006e6f1b723e */ /* 0x000fe400000000ff */
[----:B------:R-:W-:Y:S02]  /*b2f0*/  F2FP.F16.F32.PACK_AB R28, R113, R112 ;  /* 0x00000070711c723e */ /* 0x000fe400000000ff */
[----:B------:R-:W-:Y:S01]  /*b300*/  F2FP.F16.F32.PACK_AB R29, R115, R114 ;  /* 0x00000072731d723e */ /* 0x000fe200000000ff */
[----:B------:R-:W-:Y:S01]  /*b310*/  STSM.16.M88.4 [R39], R24 ;  /* 0x0000001827007844 */ /* 0x000fe20000000200 */
[----:B------:R-:W-:Y:S02]  /*b320*/  F2FP.F16.F32.PACK_AB R31, R119, R118 ;  /* 0x00000076771f723e */ /* 0x000fe400000000ff */
[----:B------:R-:W-:-:S02]  /*b330*/  MOV R21, R10 ;  /* 0x0000000a00157202 */ /* 0x000fc40000000f00 */
[----:B------:R-:W-:Y:S02]  /*b340*/  MOV R34, R8 ;  /* 0x0000000800227202 */ /* 0x000fe40000000f00 */
[----:B0-----:R-:W-:Y:S02]  /*b350*/  F2FP.F16.F32.PACK_AB R30, R117, R116 ;  /* 0x00000074751e723e */ /* 0x001fe400000000ff */
[----:B------:R-:W-:Y:S02]  /*b360*/  F2FP.F16.F32.PACK_AB R4, R121, R120 ;  /* 0x000000787904723e */ /* 0x000fe400000000ff */
[----:B------:R-:W-:Y:S01]  /*b370*/  F2FP.F16.F32.PACK_AB R5, R123, R122 ;  /* 0x0000007a7b05723e */ /* 0x000fe200000000ff */
[----:B------:R0:W-:Y:S01]  /*b380*/  STSM.16.M88.4 [R38], R28 ;  /* 0x0000001c26007844 */ /* 0x0001e20000000200 */
[----:B------:R-:W-:Y:S02]  /*b390*/  F2FP.F16.F32.PACK_AB R6, R125, R124 ;  /* 0x0000007c7d06723e */ /* 0x000fe400000000ff */
[----:B------:R-:W-:-:S02]  /*b3a0*/  F2FP.F16.F32.PACK_AB R7, R127, R126 ;  /* 0x0000007e7f07723e */ /* 0x000fc400000000ff */
[----:B------:R-:W-:Y:S02]  /*b3b0*/  F2FP.F16.F32.PACK_AB R8, R129, R128 ;  /* 0x000000808108723e */ /* 0x000fe400000000ff */
[----:B------:R-:W-:Y:S01]  /*b3c0*/  F2FP.F16.F32.PACK_AB R9, R131, R130 ;  /* 0x000000828309723e */ /* 0x000fe200000000ff */
[----:B------:R-:W-:Y:S01]  /*b3d0*/  STSM.16.M88.4 [R37], R4 ;  /* 0x0000000425007844 */ /* 0x000fe20000000200 */
[----:B------:R-:W-:Y:S02]  /*b3e0*/  F2FP.F16.F32.PACK_AB R10, R133, R132 ;  /* 0x00000084850a723e */ /* 0x000fe400000000ff */
[----:B------:R-:W-:Y:S02]  /*b3f0*/  F2FP.F16.F32.PACK_AB R11, R135, R134 ;  /* 0x00000086870b723e */ /* 0x000fe400000000ff */
[----:B-1----:R-:W-:Y:S02]  /*b400*/  F2FP.F16.F32.PACK_AB R12, R137, R136 ;  /* 0x00000088890c723e */ /* 0x002fe400000000ff */
[----:B------:R-:W-:Y:S01]  /*b410*/  F2FP.F16.F32.PACK_AB R13, R139, R138 ;  /* 0x0000008a8b0d723e */ /* 0x000fe200000000ff */
[----:B------:R-:W-:Y:S01]  /*b420*/  STSM.16.M88.4 [R36], R8 ;  /* 0x0000000824007844 */ /* 0x000fe20000000200 */
[----:B------:R-:W-:Y:S01]  /*b430*/  F2FP.F16.F32.PACK_AB R14, R141, R140 ;  /* 0x0000008c8d0e723e */ /* 0x000fe200000000ff */
[----:B0-----:R-:W-:Y:S01]  /*b440*/  IMAD.U32 R28, RZ, RZ, UR7 ;  /* 0x00000007ff1c7e24 */ /* 0x001fe2000f8e00ff */
[----:B------:R-:W-:Y:S01]  /*b450*/  F2FP.F16.F32.PACK_AB R15, R143, R142 ;  /* 0x0000008e8f0f723e */ /* 0x000fe200000000ff */
[----:B------:R-:W-:Y:S01]  /*b460*/  IMAD.U32 R29, RZ, RZ, UR8 ;  /* 0x00000008ff1d7e24 */ /* 0x000fe2000f8e00ff */
[----:B------:R-:W-:Y:S01]  /*b470*/  F2FP.F16.F32.PACK_AB R24, R145, R144 ;  /* 0x000000909118723e */ /* 0x000fe200000000ff */
[----:B------:R-:W-:Y:S01]  /*b480*/  ULDC.64 UR8, c[0x0][0xc08] ;  /* 0x0003020000087ab9 */ /* 0x000fe20000000a00 */
[----:B------:R-:W-:Y:S01]  /*b490*/  F2FP.F16.F32.PACK_AB R25, R147, R146 ;  /* 0x000000929319723e */ /* 0x000fe200000000ff */
[----:B------:R-:W-:Y:S01]  /*b4a0*/  STSM.16.M88.4 [R21], R12 ;  /* 0x0000000c15007844 */ /* 0x000fe20000000200 */
[----:B------:R-:W-:-:S02]  /*b4b0*/  F2FP.F16.F32.PACK_AB R26, R149, R148 ;  /* 0x00000094951a723e */ /* 0x000fc400000000ff */
[----:B------:R-:W-:Y:S02]  /*b4c0*/  F2FP.F16.F32.PACK_AB R27, R151, R150 ;  /* 0x00000096971b723e */ /* 0x000fe400000000ff */
[----:B------:R-:W-:-:S03]  /*b4d0*/  ISETP.NE.U32.AND P0, PT, RZ, UR10, PT ;  /* 0x0000000aff007c0c */ /* 0x000fc6000bf05070 */
[----:B------:R0:W-:Y:S01]  /*b4e0*/  STSM.16.M88.4 [R34], R24 ;  /* 0x0000001822007844 */ /* 0x0001e20000000200 */
[----:B------:R-:W-:Y:S01]  /*b4f0*/  BAR.SYNC.DEFER_BLOCKING 0x1, 0x100 ;  /* 0x0044000000007b1d */ /* 0x000fe20000010000 */
[----:B------:R-:W-:-:S07]  /*b500*/  ISETP.NE.AND.EX P0, PT, RZ, UR11, PT, P0 ;  /* 0x0000000bff007c0c */ /* 0x000fce000bf05300 */
[----:B0-----:R-:W0:Y:S06]  /*b510*/  LDC R34, c[0x0][0xbe8] ;  /* 0x0002fa00ff227b82 */ /* 0x001e2c0000000800 */
[----:B------:R-:W2:Y:S01]  /*b520*/  @P0 LDG.E R30, desc[UR36][R28.64] ;  /* 0x000000241c1e0981 */ /* 0x000ea2000c1e1900 */
[----:B------:R-:W-:-:S04]  /*b530*/  UISETP.NE.U32.AND UP0, UPT, UR8, URZ, UPT ;  /* 0x0000003f0800728c */ /* 0x000fc8000bf05070 */
[----:B------:R-:W-:-:S06]  /*b540*/  UISETP.NE.AND.EX UP0, UPT, UR9, URZ, UPT, UP0 ;  /* 0x0000003f0900728c */ /* 0x000fcc000bf05300 */
[----:B------:R-:W-:Y:S02]  /*b550*/  PLOP3.LUT P4, PT, PT, PT, UP0, 0x80, 0x0 ;  /* 0x000000000000781c */ /* 0x000fe40003f8f008 */
[----:B0-----:R-:W-:-:S03]  /*b560*/  ISETP.NE.AND P1, PT, R34, 0x1, PT ;  /* 0x000000012200780c */ /* 0x001fc60003f25270 */
[----:B------:R-:W-:-:S03]  /*b570*/  @UP0 UIADD3 UR8, UP1, UR4, UR8, URZ ;  /* 0x0000000804080290 */ /* 0x000fc6000ff3e03f */
[----:B------:R-:W-:Y:S01]  /*b580*/  ULDC UR4, c[0x0][0xa88] ;  /* 0x0002a20000047ab9 */ /* 0x000fe20000000800 */
[----:B------:R-:W-:Y:S01]  /*b590*/  @UP0 UIADD3.X UR9, UR12, UR9, URZ, UP1, !UPT ;  /* 0x000000090c090290 */ /* 0x000fe20008ffe43f */
[----:B------:R-:W-:Y:S01]  /*b5a0*/  IMAD.U32 R21, RZ, RZ, UR4 ;  /* 0x00000004ff157e24 */ /* 0x000fe2000f8e00ff */
[----:B------:R-:W-:Y:S01]  /*b5b0*/  UISETP.NE.AND UP0, UPT, UR54, URZ, UPT ;  /* 0x0000003f3600728c */ /* 0x000fe2000bf05270 */
[----:B------:R-:W-:Y:S01]  /*b5c0*/  IMAD.U32 R4, RZ, RZ, UR8 ;  /* 0x00000008ff047e24 */ /* 0x000fe2000f8e00ff */
[----:B------:R-:W-:Y:S02]  /*b5d0*/  ULDC UR4, c[0x0][0xad4] ;  /* 0x0002b50000047ab9 */ /* 0x000fe40000000800 */
[----:B------:R-:W0:Y:S01]  /*b5e0*/  @P1 LDC R6, c[0x0][0xbec] ;  /* 0x0002fb00ff061b82 */ /* 0x000e220000000800 */
[----:B------:R-:W-:Y:S01]  /*b5f0*/  USEL UR4, UR54, UR4, UP0 ;  /* 0x0000000436047287 */ /* 0x000fe20008000000 */
[----:B------:R-:W-:Y:S01]  /*b600*/  MOV R5, UR9 ;  /* 0x0000000900057c02 */ /* 0x000fe20008000f00 */
[----:B------:R-:W-:-:S02]  /*b610*/  UMOV UR16, 0x9b8 ;  /* 0x000009b800107882 */ /* 0x000fc40000000000 */
[----:B------:R-:W-:-:S03]  /*b620*/  UISETP.GT.AND UP1, UPT, UR4, 0x1, UPT ;  /* 0x000000010400788c */ /* 0x000fc6000bf24270 */
[----:B------:R-:W1:Y:S01]  /*b630*/  @P1 LDC R9, c[0x0][0xbf0] ;  /* 0x0002fc00ff091b82 */ /* 0x000e620000000800 */
[----:B------:R-:W-:Y:S01]  /*b640*/  USEL UR16, UR16, 0x978, UP1 ;  /* 0x0000097810107887 */ /* 0x000fe20008800000 */
[----:B------:R-:W-:Y:S01]  /*b650*/  VIADD R11, R17, UR43 ;  /* 0x0000002b110b7c36 */ /* 0x000fe20008000000 */
[----:B------:R-:W-:Y:S01]  /*b660*/  UISETP.NE.U32.AND UP0, UPT, UR10, URZ, UPT ;  /* 0x0000003f0a00728c */ /* 0x000fe2000bf05070 */
[----:B------:R0:W5:Y:S01]  /*b670*/  @P4 LDG.E R21, desc[UR36][R4.64] ;  /* 0x0000002404154981 */ /* 0x000162000c1e1900 */
[----:B------:R-:W-:Y:S01]  /*b680*/  UMOV UR4, URZ ;  /* 0x0000003f00047c82 */ /* 0x000fe20008000000 */
[----:B------:R-:W-:Y:S01]  /*b690*/  USEL UR7, UR57, URZ, UP1 ;  /* 0x0000003f39077287 */ /* 0x000fe20008800000 */
[----:B------:R-:W-:Y:S01]  /*b6a0*/  IMAD.MOV.U32 R7, RZ, RZ, R11 ;  /* 0x000000ffff077224 */ /* 0x000fe200078e000b */
[----:B------:R-:W-:-:S04]  /*b6b0*/  UISETP.NE.AND.EX UP0, UPT, UR11, URZ, UPT, UP0 ;  /* 0x0000003f0b00728c */ /* 0x000fc8000bf05300 */
[----:B------:R-:W-:Y:S01]  /*b6c0*/  USEL UR53, UR53, URZ, !UP0 ;  /* 0x0000003f35357287 */ /* 0x000fe2000c000000 */
[----:B------:R-:W-:Y:S01]  /*b6d0*/  ULDC.64 UR10, c[0x0][UR16+0x220] ;  /* 0x00008800100a7abb */ /* 0x000fe20008000a00 */
[----:B------:R-:W-:Y:S01]  /*b6e0*/  ULDC.64 UR8, c[0x0][UR16+0x218] ;  /* 0x0000860010087abb */ /* 0x000fe20008000a00 */
[----:B0-----:R-:W-:Y:S01]  /*b6f0*/  @P1 IMAD.HI.U32 R4, R11, R6, RZ ;  /* 0x000000060b041227 */ /* 0x001fe200078e00ff */
[----:B------:R-:W-:Y:S01]  /*b700*/  USEL UR58, UR58, URZ, !UP0 ;  /* 0x0000003f3a3a7287 */ /* 0x000fe2000c000000 */
[----:B------:R-:W-:Y:S01]  /*b710*/  ULDC.64 UR12, c[0x0][UR16+0x228] ;  /* 0x00008a00100c7abb */ /* 0x000fe20008000a00 */
[----:B------:R-:W-:Y:S02]  /*b720*/  UIMAD UR11, UR11, UR53, URZ ;  /* 0x000000350b0b72a4 */ /* 0x000fe4000f8e023f */
[----:B------:R-:W-:Y:S02]  /*b730*/  UIMAD.WIDE.U32 UR14, UR8, UR56, URZ ;  /* 0x00000038080e72a5 */ /* 0x000fe4000f8e003f */
[----:B------:R-:W-:Y:S01]  /*b740*/  UIMAD UR17, UR9, UR56, URZ ;  /* 0x00000038091172a4 */ /* 0x000fe2000f8e023f */
[----:B-1----:R-:W-:Y:S01]  /*b750*/  @P1 SHF.R.U32.HI R7, RZ, R9, R4 ;  /* 0x00000009ff071219 */ /* 0x002fe20000011604 */
[----:B------:R-:W-:-:S02]  /*b760*/  UIMAD.WIDE.U32 UR8, UR10, UR53, URZ ;  /* 0x000000350a0872a5 */ /* 0x000fc4000f8e003f */
[----:B------:R-:W-:Y:S02]  /*b770*/  UIMAD.WIDE.U32 UR18, UR12, UR7, URZ ;  /* 0x000000070c1272a5 */ /* 0x000fe4000f8e003f */
[----:B------:R-:W-:Y:S01]  /*b780*/  UIMAD UR7, UR13, UR7, URZ ;  /* 0x000000070d0772a4 */ /* 0x000fe2000f8e023f */
[--C-:B------:R-:W-:Y:S01]  /*b790*/  IMAD.MOV R9, RZ, RZ, -R7.reuse ;  /* 0x000000ffff097224 */ /* 0x100fe200078e0a07 */
[----:B------:R-:W-:Y:S02]  /*b7a0*/  UIMAD UR11, UR10, UR58, UR11 ;  /* 0x0000003a0a0b72a4 */ /* 0x000fe4000f8e020b */
[----:B------:R-:W-:Y:S01]  /*b7b0*/  UIADD3 UR17, UR15, UR17, URZ ;  /* 0x000000110f117290 */ /* 0x000fe2000fffe03f */
[----:B------:R-:W-:Y:S02]  /*b7c0*/  IMAD.U32 R4, RZ, RZ, UR18 ;  /* 0x00000012ff047e24 */ /* 0x000fe4000f8e00ff */
[----:B------:R-:W-:Y:S01]  /*b7d0*/  IMAD.U32 R5, RZ, RZ, UR19 ;  /* 0x00000013ff057e24 */ /* 0x000fe2000f8e00ff */
[----:B------:R-:W-:Y:S01]  /*b7e0*/  SHF.R.S32.HI R5, RZ, 0x1f, R7 ;  /* 0x0000001fff057819 */ /* 0x000fe20000011407 */
[----:B------:R-:W-:-:S05]  /*b7f0*/  IMAD R9, R34, R9, R11 ;  /* 0x0000000922097224 */ /* 0x000fca00078e020b */
[----:B------:R-:W-:Y:S02]  /*b800*/  SHF.R.S32.HI R6, RZ, 0x1f, R9 ;  /* 0x0000001fff067819 */ /* 0x000fe40000011409 */
[----:B--2---:R-:W-:-:S13]  /*b810*/  @P0 R2UR UR4, R30 ;  /* 0x000000001e0402ca */ /* 0x004fda00000e0000 */
        /* <DEDUP_REMOVED lines=23> */
.L_x_2649:
[----:B------:R-:W-:Y:S01]  /*b990*/  SHFL.IDX PT, R4, R9, RZ, 0x1c1f ;  /* 0x001c1fff09047589 */ /* 0x000fe200000e0000 */
[----:B------:R-:W-:Y:S01]  /*b9a0*/  VIADD R12, R215, UR43 ;  /* 0x0000002bd70c7c36 */ /* 0x000fe20008000000 */
[----:B------:R-:W-:Y:S01]  /*b9b0*/  LOP3.LUT P0, RZ, R198, 0x3, RZ, 0xc0, !PT ;  /* 0x00000003c6ff7812 */ /* 0x000fe2000780c0ff */
[----:B-----5:R-:W-:Y:S01]  /*b9c0*/  IMAD R21, R21, R34, RZ ;  /* 0x0000002215157224 */ /* 0x020fe200078e02ff */
[----:B------:R-:W0:Y:S01]  /*b9d0*/  SHFL.IDX PT, R5, R10, RZ, 0x1c1f ;  /* 0x001c1fff0a057589 */ /* 0x000e2200000e0000 */
[----:B------:R-:W-:Y:S02]  /*b9e0*/  PLOP3.LUT P3, PT, PT, PT, UP1, 0x80, 0x0 ;  /* 0x000000000000781c */ /* 0x000fe40003f6f018 */
[C---:B------:R-:W-:Y:S01]  /*b9f0*/  IADD3 R8, R12.reuse, 0x8, RZ ;  /* 0x000000080c087810 */ /* 0x040fe20007ffe0ff */
        /* <DEDUP_REMOVED lines=9> */
[----:B0-----:R-:W-:Y:S01]  /*ba90*/  IMAD R3, R197, 0x40, R2 ;  /* 0x00000040c5037824 */ /* 0x001fe200078e0202 */
[----:B------:R-:W-:Y:S01]  /*baa0*/  ULDC.64 UR10, c[0x0][0xaa0] ;  /* 0x0002a800000a7ab9 */ /* 0x000fe20000000a00 */
[----:B------:R-:W0:Y:S02]  /*bab0*/  @P1 LDC R49, c[0x0][0xbf0] ;  /* 0x0002fc00ff311b82 */ /* 0x000e240000000800 */
[----:B------:R-:W-:-:S03]  /*bac0*/  IMAD.WIDE R32, R3, 0x2, R32 ;  /* 0x0000000203207825 */ /* 0x000fc600078e0220 */
[C---:B------:R-:W-:Y:S02]  /*bad0*/  IADD3 R9, P6, R32.reuse, 0x1000, RZ ;  /* 0x0000100020097810 */ /* 0x040fe40007fde0ff */
[C---:B------:R-:W-:Y:S02]  /*bae0*/  IADD3 R13, P5, R32.reuse, 0x2000, RZ ;  /* 0x00002000200d7810 */ /* 0x040fe40007fbe0ff */
[----:B------:R-:W-:Y:S02]  /*baf0*/  LOP3.LUT R8, R9, 0x380, RZ, 0xc0, !PT ;  /* 0x0000038009087812 */ /* 0x000fe400078ec0ff */
[C---:B------:R-:W-:Y:S02]  /*bb00*/  IADD3 R25, P4, R32.reuse, 0x3000, RZ ;  /* 0x0000300020197810 */ /* 0x040fe40007f9e0ff */
[C---:B------:R-:W-:Y:S02]  /*bb10*/  IADD3 R29, P3, R32.reuse, 0x4000, RZ ;  /* 0x00004000201d7810 */ /* 0x040fe40007f7e0ff */
[----:B------:R-:W-:-:S02]  /*bb20*/  IADD3 R37, P2, R32, 0x5000, RZ ;  /* 0x0000500020257810 */ /* 0x000fc40007f5e0ff */
[C---:B------:R-:W-:Y:S02]  /*bb30*/  IADD3 R41, P0, R32.reuse, 0x6000, RZ ;  /* 0x0000600020297810 */ /* 0x040fe40007f1e0ff */
[----:B------:R-:W-:Y:S02]  /*bb40*/  LOP3.LUT R5, R32, 0x380, RZ, 0xc0, !PT ;  /* 0x0000038020057812 */ /* 0x000fe400078ec0ff */
[----:B------:R-:W-:Y:S02]  /*bb50*/  SHF.R.U64 R8, R8, 0x3, RZ ;  /* 0x0000000308087819 */ /* 0x000fe400000012ff */
[----:B------:R-:W-:Y:S02]  /*bb60*/  LOP3.LUT R12, R13, 0x380, RZ, 0xc0, !PT ;  /* 0x000003800d0c7812 */ /* 0x000fe400078ec0ff */
[----:B------:R-:W-:Y:S02]  /*bb70*/  LOP3.LUT R24, R25, 0x380, RZ, 0xc0, !PT ;  /* 0x0000038019187812 */ /* 0x000fe400078ec0ff */
[----:B------:R-:W-:-:S02]  /*bb80*/  LOP3.LUT R28, R29, 0x380, RZ, 0xc0, !PT ;  /* 0x000003801d1c7812 */ /* 0x000fc400078ec0ff */
[----:B------:R-:W-:Y:S02]  /*bb90*/  LOP3.LUT R36, R37, 0x380, RZ, 0xc0, !PT ;  /* 0x0000038025247812 */ /* 0x000fe400078ec0ff */
[----:B------:R-:W-:Y:S02]  /*bba0*/  LOP3.LUT R40, R41, 0x380, RZ, 0xc0, !PT ;  /* 0x0000038029287812 */ /* 0x000fe400078ec0ff */
[----:B------:R-:W-:Y:S02]  /*bbb0*/  SHF.R.U64 R5, R5, 0x3, RZ ;  /* 0x0000000305057819 */ /* 0x000fe400000012ff */
[----:B------:R-:W-:Y:S01]  /*bbc0*/  LOP3.LUT R8, R8, R9, RZ, 0x3c, !PT ;  /* 0x0000000908087212 */ /* 0x000fe200078e3cff */
[----:B------:R-:W-:Y:S01]  /*bbd0*/  IMAD.X R9, RZ, RZ, R33, P6 ;  /* 0x000000ffff097224 */ /* 0x000fe200030e0621 */
[----:B------:R-:W-:Y:S02]  /*bbe0*/  IADD3 R3, P6, R32, 0x7000, RZ ;  /* 0x0000700020037810 */ /* 0x000fe40007fde0ff */
[----:B------:R-:W-:-:S02]  /*bbf0*/  SHF.R.U64 R12, R12, 0x3, RZ ;  /* 0x000000030c0c7819 */ /* 0x000fc400000012ff */
[----:B------:R-:W-:Y:S01]  /*bc00*/  SHF.R.U64 R24, R24, 0x3, RZ ;  /* 0x0000000318187819 */ /* 0x000fe200000012ff */
[--C-:B------:R-:W-:Y:S01]  /*bc10*/  IMAD.X R45, RZ, RZ, R33.reuse, P6 ;  /* 0x000000ffff2d7224 */ /* 0x100fe200030e0621 */
[----:B------:R-:W-:Y:S01]  /*bc20*/  SHF.R.U64 R28, R28, 0x3, RZ ;  /* 0x000000031c1c7819 */ /* 0x000fe200000012ff */
[----:B------:R-:W-:Y:S01]  /*bc30*/  UIMAD UR7, UR12, UR10, URZ ;  /* 0x0000000a0c0772a4 */ /* 0x000fe2000f8e023f */
[----:B------:R-:W-:Y:S01]  /*bc40*/  SHF.R.U64 R36, R36, 0x3, RZ ;  /* 0x0000000324247819 */ /* 0x000fe200000012ff */
[----:B------:R-:W-:Y:S01]  /*bc50*/  UIMAD.WIDE.U32 UR8, UR4, UR10, URZ ;  /* 0x0000000a040872a5 */ /* 0x000fe2000f8e003f */
[----:B------:R-:W-:Y:S01]  /*bc60*/  SHF.R.U64 R40, R40, 0x3, RZ ;  /* 0x0000000328287819 */ /* 0x000fe200000012ff */
[----:B------:R-:W5:Y:S01]  /*bc70*/  LD.E.128 R8, desc[UR36][R8.64] ;  /* 0x0000002408087980 */ /* 0x000f62000c101d00 */
[----:B------:R-:W-:Y:S02]  /*bc80*/  LOP3.LUT R32, R5, R32, RZ, 0x3c, !PT ;  /* 0x0000002005207212 */ /* 0x000fe400078e3cff */
        /* <DEDUP_REMOVED lines=10> */
[----:B------:R1:W5:Y:S01]  /*bd30*/  LD.E.128 R4, desc[UR36][R32.64] ;  /* 0x0000002420047980 */ /* 0x000362000c101d00 */
[----:B------:R-:W-:Y:S01]  /*bd40*/  LOP3.LUT R0, R3, 0x380, RZ, 0xc0, !PT ;  /* 0x0000038003007812 */ /* 0x000fe200078ec0ff */
[----:B------:R-:W-:-:S02]  /*bd50*/  UIMAD UR7, UR4, UR11, UR7 ;  /* 0x0000000b040772a4 */ /* 0x000fc4000f8e0207 */
[----:B------:R-:W5:Y:S01]  /*bd60*/  LD.E.128 R12, desc[UR36][R12.64] ;  /* 0x000000240c0c7980 */ /* 0x000f62000c101d00 */
[----:B------:R-:W-:-:S03]  /*bd70*/  SHF.R.U64 R0, R0, 0x3, RZ ;  /* 0x0000000300007819 */ /* 0x000fc600000012ff */
[----:B------:R-:W5:Y:S01]  /*bd80*/  LD.E.128 R24, desc[UR36][R24.64] ;  /* 0x0000002418187980 */ /* 0x000f62000c101d00 */
[----:B------:R-:W-:Y:S01]  /*bd90*/  LOP3.LUT R44, R0, R3, RZ, 0x3c, !PT ;  /* 0x00000003002c7212 */ /* 0x000fe200078e3cff */
[----:B-1----:R-:W1:Y:S01]  /*bda0*/  @P1 LDC R33, c[0x0][0xbec] ;  /* 0x0002fb00ff211b82 */ /* 0x002e620000000800 */
[----:B------:R-:W-:Y:S01]  /*bdb0*/  IMAD R0, R19, 0x20, R197 ;  /* 0x0000002013007824 */ /* 0x000fe200078e02c5 */
[----:B------:R-:W-:Y:S01]  /*bdc0*/  UIADD3 UR9, UR9, UR7, URZ ;  /* 0x0000000709097290 */ /* 0x000fe2000fffe03f */
[----:B------:R-:W5:Y:S01]  /*bdd0*/  LD.E.128 R28, desc[UR36][R28.64] ;  /* 0x000000241c1c7980 */ /* 0x000f62000c101d00 */
[----:B------:R-:W-:Y:S02]  /*bde0*/  ULDC.64 UR10, c[0x0][0xae8] ;  /* 0x0002ba00000a7ab9 */ /* 0x000fe40000000a00 */
[----:B------:R-:W-:Y:S01]  /*bdf0*/  UIMAD.WIDE.U32 UR8, UR56, UR10, UR8 ;  /* 0x0000000a380872a5 */ /* 0x000fe2000f8e0008 */
[----:B------:R-:W-:Y:S01]  /*be00*/  IADD3 R48, R0, UR43, RZ ;  /* 0x0000002b00307c10 */ /* 0x000fe2000fffe0ff */
[----:B------:R-:W-:Y:S01]  /*be10*/  USHF.R.S32.HI UR4, URZ, 0x1f, UR53 ;  /* 0x0000001f3f047899 */ /* 0x000fe20008011435 */
[----:B------:R-:W5:Y:S01]  /*be20*/  LD.E.128 R36, desc[UR36][R36.64] ;  /* 0x0000002424247980 */ /* 0x000f62000c101d00 */
[----:B------:R-:W-:-:S03]  /*be30*/  UIMAD UR9, UR56, UR11, UR9 ;  /* 0x0000000b380972a4 */ /* 0x000fc6000f8e0209 */
[----:B------:R-:W-:Y:S01]  /*be40*/  ULDC.64 UR10, c[0x0][0xaf0] ;  /* 0x0002bc00000a7ab9 */ /* 0x000fe20000000a00 */
[----:B------:R-:W5:Y:S01]  /*be50*/  LD.E.128 R40, desc[UR36][R40.64] ;  /* 0x0000002428287980 */ /* 0x000f62000c101d00 */
[----:B------:R-:W-:Y:S01]  /*be60*/  UIMAD UR4, UR4, UR10, URZ ;  /* 0x0000000a040472a4 */ /* 0x000fe2000f8e023f */
[----:B------:R-:W-:Y:S01]  /*be70*/  IMAD.MOV.U32 R3, RZ, RZ, R48 ;  /* 0x000000ffff037224 */ /* 0x000fe200078e0030 */
[----:B------:R-:W-:Y:S01]  /*be80*/  UIMAD.WIDE.U32 UR8, UR53, UR10, UR8 ;  /* 0x0000000a350872a5 */ /* 0x000fe2000f8e0008 */
[----:B------:R-:W5:Y:S01]  /*be90*/  LD.E.128 R44, desc[UR36][R44.64] ;  /* 0x000000242c2c7980 */ /* 0x000f62000c101d00 */
[----:B-1----:R-:W-:Y:S01]  /*bea0*/  @P1 IMAD.HI.U32 R0, R48, R33, RZ ;  /* 0x0000002130001227 */ /* 0x002fe200078e00ff */
[----:B------:R-:W-:Y:S01]  /*beb0*/  UIMAD UR4, UR53, UR11, UR4 ;  /* 0x0000000b350472a4 */ /* 0x000fe2000f8e0204 */
[----:B------:R-:W-:Y:S01]  /*bec0*/  @!PT LDS RZ, [RZ] ;  /* 0x00000000fffff984 */ /* 0x000fe20000000800 */
[----:B------:R-:W-:Y:S01]  /*bed0*/  @!PT LDS RZ, [RZ] ;  /* 0x00000000fffff984 */ /* 0x000fe20000000800 */
[----:B------:R-:W-:Y:S01]  /*bee0*/  @!PT LDS RZ, [RZ] ;  /* 0x00000000fffff984 */ /* 0x000fe20000000800 */
[----:B------:R-:W-:Y:S01]  /*bef0*/  @!PT LDS RZ, [RZ] ;  /* 0x00000000fffff984 */ /* 0x000fe20000000800 */
[----:B------:R1:W-:Y:S06]  /*bf00*/  MEMBAR.ALL.CTA ;  /* 0x0000000000007992 */ /* 0x0003ec0000008000 */
[----:B-1----:R-:W1:Y:S01]  /*bf10*/  FENCE.VIEW.ASYNC.S ;  /* 0x00000000000073c6 */ /* 0x002e620000000000 */
[----:B------:R-:W-:Y:S01]  /*bf20*/  ULDC.64 UR10, c[0x0][0xae0] ;  /* 0x0002b800000a7ab9 */ /* 0x000fe20000000a00 */
[----:B0-----:R-:W-:Y:S01]  /*bf30*/  @P1 SHF.R.U32.HI R3, RZ, R49, R0 ;  /* 0x00000031ff031219 */ /* 0x001fe20000011600 */
[----:B------:R-:W-:-:S03]  /*bf40*/  UIADD3 UR4, UR9, UR4, URZ ;  /* 0x0000000409047290 */ /* 0x000fc6000fffe03f */
[--C-:B------:R-:W-:Y:S01]  /*bf50*/  SHF.R.S32.HI R0, RZ, 0x1f, R3.reuse ;  /* 0x0000001fff007819 */ /* 0x100fe20000011403 */
[----:B------:R-:W-:Y:S02]  /*bf60*/  IMAD.MOV R49, RZ, RZ, -R3 ;  /* 0x000000ffff317224 */ /* 0x000fe400078e0a03 */
[----:B------:R-:W-:Y:S02]  /*bf70*/  IMAD.U32 R33, RZ, RZ, UR9 ;  /* 0x00000009ff217e24 */ /* 0x000fe4000f8e00ff */
[----:B------:R-:W-:Y:S02]  /*bf80*/  IMAD R0, R0, UR10, RZ ;  /* 0x0000000a00007c24 */ /* 0x000fe4000f8e02ff */
[----:B------:R-:W-:Y:S02]  /*bf90*/  IMAD R49, R34, R49, R48 ;  /* 0x0000003122317224 */ /* 0x000fe400078e0230 */
[----:B------:R-:W-:Y:S01]  /*bfa0*/  IMAD.U32 R32, RZ, RZ, UR8 ;  /* 0x00000008ff207e24 */ /* 0x000fe2000f8e00ff */
[----:B------:R-:W-:Y:S01]  /*bfb0*/  ULDC.64 UR8, c[0x0][0xad8] ;  /* 0x0002b60000087ab9 */ /* 0x000fe20000000a00 */
[----:B------:R-:W-:-:S02]  /*bfc0*/  IMAD.U32 R33, RZ, RZ, UR4 ;  /* 0x00000004ff217e24 */ /* 0x000fc4000f8e00ff */
[C---:B------:R-:W-:Y:S01]  /*bfd0*/  IMAD R51, R3.reuse, UR11, R0 ;  /* 0x0000000b03337c24 */ /* 0x040fe2000f8e0200 */
[----:B------:R-:W-:Y:S01]  /*bfe0*/  SHF.R.S32.HI R0, RZ, 0x1f, R49 ;  /* 0x0000001fff007819 */ /* 0x000fe20000011431 */
[----:B------:R-:W-:-:S04]  /*bff0*/  IMAD.WIDE.U32 R32, R3, UR10, R32 ;  /* 0x0000000a03207c25 */ /* 0x000fc8000f8e0020 */
[----:B------:R-:W-:Y:S02]  /*c000*/  IMAD.IADD R33, R33, 0x1, R51 ;  /* 0x0000000121217824 */ /* 0x000fe400078e0233 */
[----:B------:R-:W-:Y:S02]  /*c010*/  IMAD R34, R0, UR8, RZ ;  /* 0x0000000800227c24 */ /* 0x000fe4000f8e02ff */
[----:B------:R-:W-:Y:S02]  /*c020*/  VIADD R50, R197, UR43 ;  /* 0x0000002bc5327c36 */ /* 0x000fe40008000000 */
[C---:B------:R-:W-:Y:S02]  /*c030*/  IMAD R3, R49.reuse, UR9, R34 ;  /* 0x0000000931037c24 */ /* 0x040fe4000f8e0222 */
[----:B------:R-:W-:Y:S01]  /*c040*/  IMAD.WIDE.U32 R32, R49, UR8, R32 ;  /* 0x0000000831207c25 */ /* 0x000fe2000f8e0020 */
[----:B------:R-:W-:Y:S01]  /*c050*/  ISETP.GE.AND P2, PT, R50, R21, PT ;  /* 0x000000153200720c */ /* 0x000fe20003f46270 */
[----:B------:R-:W-:-:S02]  /*c060*/  ULDC.64 UR8, c[0x0][0xa80] ;  /* 0x0002a00000087ab9 */ /* 0x000fc40000000a00 */
[----:B------:R-:W-:Y:S01]  /*c070*/  IMAD.IADD R3, R33, 0x1, R3 ;  /* 0x0000000121037824 */ /* 0x000fe200078e0203 */
[----:B------:R-:W-:Y:S01]  /*c080*/  LEA R34, P3, R32, UR8, 0x1 ;  /* 0x0000000820227c11 */ /* 0x000fe2000f8608ff */
[----:B------:R-:W-:Y:S02]  /*c090*/  VIADD R20, R20, 0x28820 ;  /* 0x0002882014147836 */ /* 0x000fe40000000000 */
[----:B------:R-:W-:Y:S01]  /*c0a0*/  VIADD R0, R50, 0x20 ;  /* 0x0000002032007836 */ /* 0x000fe20000000000 */
[----:B------:R-:W-:Y:S02]  /*c0b0*/  LEA.HI.X R3, R32, UR9, R3, 0x1, P3 ;  /* 0x0000000920037c11 */ /* 0x000fe400098f0c03 */
[----:B------:R-:W-:Y:S02]  /*c0c0*/  PRMT R20, RZ, 0x654, R20 ;  /* 0x00000654ff147816 */ /* 0x000fe40000000014 */
[-C--:B------:R-:W-:Y:S01]  /*c0d0*/  ISETP.GE.AND P0, PT, R0, R21.reuse, PT ;  /* 0x000000150000720c */ /* 0x080fe20003f06270 */
[----:B-1----:R0:W1:Y:S01]  /*c0e0*/  SHFL.IDX PT, R33, R34, RZ, 0x181f ;  /* 0x00181fff22217589 */ /* 0x00206200000e0000 */
[----:B------:R-:W-:Y:S01]  /*c0f0*/  IADD3 R0, R50, 0x40, RZ ;  /* 0x0000004032007810 */ /* 0x000fe20007ffe0ff */
[----:B------:R0:W-:Y:S01]  /*c100*/  SYNCS.ARRIVE.TRANS64.RED.A1T0 RZ, [R20+URZ], RZ ;  /* 0x000000ff14ff79a7 */ /* 0x0001e2000810043f */
[----:B------:R-:W-:Y:S01]  /*c110*/  BSSY B1, `(.L_x_2651) ;  /* 0x000000d000017945 */ /* 0x000fe20003800000 */
[----:B------:R0:W2:Y:S01]  /*c120*/  SHFL.IDX PT, R49, R3, RZ, 0x181f ;  /* 0x00181fff03317589 */ /* 0x0000a200000e0000 */
[----:B------:R-:W-:-:S02]  /*c130*/  ISETP.GE.AND P1, PT, R0, R21, PT ;  /* 0x000000150000720c */ /* 0x000fc40003f26270 */
[----:B------:R-:W-:Y:S11]  /*c140*/  @P2 BRA `(.L_x_2652) ;  /* 0x0000000000242947 */ /* 0x000ff60003800000 */
[----:B------:R-:W-:Y:S02]  /*c150*/  ULDC UR4, c[0x0][0xac8] ;  /* 0x0002b20000047ab9 */ /* 0x000fe40000000800 */
[----:B------:R-:W-:Y:S02]  /*c160*/  ISETP.GE.AND P2, PT, R2, UR4, PT ;  /* 0x0000000402007c0c */ /* 0x000fe4000bf46270 */
[----:B------:R-:W-:-:S11]  /*c170*/  ISETP.GE.AND P3, PT, R18, UR4, PT ;  /* 0x0000000412007c0c */ /* 0x000fd6000bf66270 */
[-C--:B-1----:R-:W-:Y:S02]  /*c180*/  @!P2 LEA R32, P4, R2, R33.reuse, 0x1 ;  /* 0x000000210220a211 */ /* 0x082fe400078808ff */
[----:B------:R-:W-:Y:S02]  /*c190*/  @!P3 LEA R48, P5, R18, R33, 0x1 ;  /* 0x000000211230b211 */ /* 0x000fe400078a08ff */
[-C--:B--2---:R-:W-:Y:S02]  /*c1a0*/  @!P2 LEA.HI.X R33, R2, R49.reuse, R218, 0x1, P4 ;  /* 0x000000310221a211 */ /* 0x084fe400020f0cda */
[----:B------:R-:W-:-:S03]  /*c1b0*/  @!P3 LEA.HI.X R49, R18, R49, R217, 0x1, P5 ;  /* 0x000000311231b211 */ /* 0x000fc600028f0cd9 */
[----:B-----5:R3:W-:Y:S04]  /*c1c0*/  @!P2 ST.E.128 desc[UR36][R32.64], R4 ;  /* 0x000000042000a985 */ /* 0x0207e8000c101d24 */
[----:B------:R3:W-:Y:S02]  /*c1d0*/  @!P3 ST.E.128 desc[UR36][R48.64], R28 ;  /* 0x0000001c3000b985 */ /* 0x0007e4000c101d24 */
.L_x_2652:
[----:B------:R-:W-:Y:S05]  /*c1e0*/  BSYNC B1 ;  /* 0x0000000000017941 */ /* 0x000fea0003800000 */
.L_x_2651:
        /* <DEDUP_REMOVED lines=13> */
.L_x_2654:
[----:B------:R-:W-:Y:S05]  /*c2c0*/  BSYNC B1 ;  /* 0x0000000000017941 */ /* 0x000fea0003800000 */
.L_x_2653:
[----:B0---4-:R0:W4:Y:S01]  /*c2d0*/  SHFL.IDX PT, R7, R3, 0x2, 0x181f ;  /* 0x00581f0003077f89 */ /* 0x01112200000e0000 */
        /* <DEDUP_REMOVED lines=12> */
.L_x_2656:
[----:B------:R-:W-:Y:S05]  /*c3a0*/  BSYNC B1 ;  /* 0x0000000000017941 */ /* 0x000fea0003800000 */
.L_x_2655:
[----:B------:R-:W-:Y:S01]  /*c3b0*/  VIADD R0, R50, 0x60 ;  /* 0x0000006032007836 */ /* 0x000fe20000000000 */
[----:B0--3--:R-:W0:Y:S04]  /*c3c0*/  SHFL.IDX PT, R3, R3, 0x3, 0x181f ;  /* 0x00781f0003037f89 */ /* 0x009e2800000e0000 */
[----:B------:R-:W-:Y:S01]  /*c3d0*/  ISETP.GE.AND P0, PT, R0, R21, PT ;  /* 0x000000150000720c */ /* 0x000fe20003f06270 */
[----:B----4-:R3:W4:-:S12]  /*c3e0*/  SHFL.IDX PT, R7, R34, 0x3, 0x181f ;  /* 0x00781f0022077f89 */ /* 0x01071800000e0000 */
[----:B---3--:R-:W-:Y:S05]  /*c3f0*/  @P0 BRA `(.L_x_2657) ;  /* 0x00000018001c0947 */ /* 0x008fea0003800000 */
[----:B------:R-:W-:Y:S02]  /*c400*/  ULDC UR4, c[0x0][0xac8] ;  /* 0x0002b20000047ab9 */ /* 0x000fe40000000800 */
[----:B------:R-:W-:-:S13]  /*c410*/  ISETP.GE.AND P1, PT, R2, UR4, PT ;  /* 0x0000000402007c0c */ /* 0x000fda000bf26270 */
[----:B----4-:R-:W-:-:S04]  /*c420*/  @!P1 LEA R4, P0, R2, R7, 0x1 ;  /* 0x0000000702049211 */ /* 0x010fc800078008ff */
        /* <DEDUP_REMOVED lines=8> */
.L_x_2650:
        /* <DEDUP_REMOVED lines=17> */
[----:B------:R-:W-:Y:S02]  /*c5c0*/  UIMAD UR4, UR4, UR10, URZ ;  /* 0x0000000a040472a4 */ /* 0x000fe4000f8e023f */
[----:B------:R-:W-:Y:S01]  /*c5d0*/  UIMAD.WIDE.U32 UR8, UR53, UR10, UR8 ;  /* 0x0000000a350872a5 */ /* 0x000fe2000f8e0008 */
[----:B0-----:R-:W-:Y:S01]  /*c5e0*/  @P1 IMAD.HI.U32 R0, R11, R0, RZ ;  /* 0x000000000b001227 */ /* 0x001fe200078e00ff */
[----:B------:R-:W-:-:S03]  /*c5f0*/  UIMAD UR4, UR53, UR11, UR4 ;  /* 0x0000000b350472a4 */ /* 0x000fc6000f8e0204 */
[----:B------:R-:W-:Y:S01]  /*c600*/  ULDC.64 UR10, c[0x0][0xb48] ;  /* 0x0002d200000a7ab9 */ /* 0x000fe20000000a00 */
[----:B------:R-:W-:Y:S01]  /*c610*/  UIADD3 UR9, UR9, UR4, URZ ;  /* 0x0000000409097290 */ /* 0x000fe2000fffe03f */
[----:B-1----:R-:W-:-:S03]  /*c620*/  @P1 SHF.R.U32.HI R3, RZ, R5, R0 ;  /* 0x00000005ff031219 */ /* 0x002fc60000011600 */
[----:B------:R-:W-:Y:S01]  /*c630*/  UIMAD.WIDE.U32 UR8, UR57, UR10, UR8 ;  /* 0x0000000a390872a5 */ /* 0x000fe2000f8e0008 */
[--C-:B------:R-:W-:Y:S01]  /*c640*/  SHF.R.S32.HI R0, RZ, 0x1f, R3.reuse ;  /* 0x0000001fff007819 */ /* 0x100fe20000011403 */
[----:B------:R-:W-:Y:S02]  /*c650*/  IMAD.MOV R7, RZ, RZ, -R3 ;  /* 0x000000ffff077224 */ /* 0x000fe400078e0a03 */
[----:B------:R-:W-:Y:S02]  /*c660*/  UIMAD UR57, UR57, UR11, UR9 ;  /* 0x0000000b393972a4 */ /* 0x000fe4000f8e0209 */
[----:B------:R-:W-:Y:S01]  /*c670*/  IMAD.U32 R5, RZ, RZ, UR9 ;  /* 0x00000009ff057e24 */ /* 0x000fe2000f8e00ff */
[----:B------:R-:W-:Y:S01]  /*c680*/  ULDC.64 UR10, c[0x0][0xb30] ;  /* 0x0002cc00000a7ab9 */ /* 0x000fe20000000a00 */
[----:B------:R-:W-:Y:S02]  /*c690*/  IMAD R7, R34, R7, R11 ;  /* 0x0000000722077224 */ /* 0x000fe400078e020b */
        /* <DEDUP_REMOVED lines=11> */
[----:B------:R-:W-:-:S04]  /*c750*/  ULDC.64 UR8, c[0x0][0xb00] ;  /* 0x0002c00000087ab9 */ /* 0x000fc80000000a00 */
[----:B------:R-:W-:Y:S02]  /*c760*/  IADD3 R3, R5, R3, RZ ;  /* 0x0000000305037210 */ /* 0x000fe40007ffe0ff */
        /* <DEDUP_REMOVED lines=10> */
[-C--:B0-----:R-:W-:Y:S02]  /*c810*/  @!P3 LEA R8, P5, R196, R6.reuse, 0x2 ;  /* 0x00000006c408b211 */ /* 0x081fe400078a10ff */
        /* <DEDUP_REMOVED lines=58> */
.L_x_2659:
[----:B------:R-:W-:Y:S05]  /*cbc0*/  BSYNC B1 ;  /* 0x0000000000017941 */ /* 0x000fea0003800000 */
.L_x_2658:
[----:B-1-3--:R1:W3:Y:S04]  /*cbd0*/  SHFL.IDX PT, R7, R3, 0x1, 0x1c1f ;  /* 0x003c1f0003077f89 */ /* 0x00a2e800000e0000 */
        /* <DEDUP_REMOVED lines=9> */
[CC--:B------:R-:W-:Y:S02]  /*cc70*/  @!P0 LEA R10, P6, R195.reuse, R6.reuse, 0x2 ;  /* 0x00000006c30a8211 */ /* 0x0c0fe400078c10ff */
        /* <DEDUP_REMOVED lines=9> */
[-C--:B------:R-:W-:Y:S01]  /*cd10*/  @!P4 LEA.HI.X R15, R193, R7.reuse, R210, 0x2, P2 ;  /* 0x00000007c10fc211 */ /* 0x080fe200010f14d2 */
[----:B------:R3:W-:Y:S01]  /*cd20*/  @!P0 ST.E.64 desc[UR36][R10.64], R98 ;  /* 0x000000620a008985 */ /* 0x0007e2000c101b24 */
[----:B------:R-:W-:Y:S02]  /*cd30*/  ISETP.GE.AND P0, PT, R191, UR4, PT ;  /* 0x00000004bf007c0c */ /* 0x000fe4000bf06270 */
[----:B------:R-:W-:Y:S02]  /*cd40*/  ISETP.GE.AND P2, PT, R189, UR4, PT ;  /* 0x00000004bd007c0c */ /* 0x000fe4000bf46270 */
[----:B------:R-:W-:-:S02]  /*cd50*/  @!P3 LEA.HI.X R13, R194, R7, R211, 0x2, P6 ;  /* 0x00000007c20db211 */ /* 0x000fc400030f14d3 */
[----:B--2---:R-:W-:-:S03]  /*cd60*/  @!P5 LEA R20, P6, R192, R6, 0x2 ;  /* 0x00000006c014d211 */ /* 0x004fc600078c10ff */
[----:B------:R2:W-:Y:S01]  /*cd70*/  @!P3 ST.E.64 desc[UR36][R12.64], R102 ;  /* 0x000000660c00b985 */ /* 0x0005e2000c101b24 */
[-C--:B------:R-:W-:Y:S02]  /*cd80*/  @!P5 LEA.HI.X R21, R192, R7.reuse, R209, 0x2, P6 ;  /* 0x00000007c015d211 */ /* 0x080fe400030f14d1 */
[----:B------:R-:W-:Y:S01]  /*cd90*/  ISETP.GE.AND P3, PT, R188, UR4, PT ;  /* 0x00000004bc007c0c */ /* 0x000fe2000bf66270 */
[----:B------:R4:W-:Y:S01]  /*cda0*/  @!P4 ST.E.64 desc[UR36][R14.64], R106 ;  /* 0x0000006a0e00c985 */ /* 0x0009e2000c101b24 */
[-C--:B0-----:R-:W-:Y:S02]  /*cdb0*/  @!P0 LEA R4, P4, R191, R6.reuse, 0x2 ;  /* 0x00000006bf048211 */ /* 0x081fe400078810ff */
[-C--:B---3--:R-:W-:Y:S01]  /*cdc0*/  @!P2 LEA R10, P6, R189, R6.reuse, 0x2 ;  /* 0x00000006bd0aa211 */ /* 0x088fe200078c10ff */
[----:B------:R-:W-:Y:S01]  /*cdd0*/  @!P5 ST.E.64 desc[UR36][R20.64], R110 ;  /* 0x0000006e1400d985 */ /* 0x000fe2000c101b24 */
[----:B------:R-:W-:Y:S02]  /*cde0*/  @!P1 LEA R8, P5, R190, R6, 0x2 ;  /* 0x00000006be089211 */ /* 0x000fe400078a10ff */
[----:B------:R-:W-:-:S02]  /*cdf0*/  @!P0 LEA.HI.X R5, R191, R7, R208, 0x2, P4 ;  /* 0x00000007bf058211 */ /* 0x000fc400020f14d0 */
[-C--:B------:R-:W-:Y:S02]  /*ce00*/  @!P1 LEA.HI.X R9, R190, R7.reuse, R207, 0x2, P5 ;  /* 0x00000007be099211 */ /* 0x080fe400028f14cf */
[----:B------:R-:W-:Y:S01]  /*ce10*/  ISETP.GE.AND P4, PT, R187, UR4, PT ;  /* 0x00000004bb007c0c */ /* 0x000fe2000bf86270 */
[----:B------:R-:W-:Y:S01]  /*ce20*/  @!P0 ST.E.64 desc[UR36][R4.64], R114 ;  /* 0x0000007204008985 */ /* 0x000fe2000c101b24 */
[----:B------:R-:W-:Y:S02]  /*ce30*/  @!P2 LEA.HI.X R11, R189, R7, R206, 0x2, P6 ;  /* 0x00000007bd0ba211 */ /* 0x000fe400030f14ce */
[----:B--2---:R-:W-:Y:S01]  /*ce40*/  @!P3 LEA R12, P5, R188, R6, 0x2 ;  /* 0x00000006bc0cb211 */ /* 0x004fe200078a10ff */
        /* <DEDUP_REMOVED lines=29> */
.L_x_2648:
        /* <DEDUP_REMOVED lines=9> */
[----:B------:R-:W-:-:S03]  /*d0b0*/  UISETP.NE.U32.AND UP1, UPT, UR8, URZ, UPT ;  /* 0x0000003f0800728c */ /* 0x000fc6000bf25070 */
[----:B------:R-:W2:Y:S01]  /*d0c0*/  @P1 LDG.E R3, desc[UR36][R4.64] ;  /* 0x0000002404031981 */ /* 0x000ea2000c1e1900 */
[----:B------:R-:W-:Y:S01]  /*d0d0*/  UISETP.NE.AND.EX UP1, UPT, UR9, URZ, UPT, UP1 ;  /* 0x0000003f0900728c */ /* 0x000fe2000bf25310 */
[----:B------:R-:W-:Y:S02]  /*d0e0*/  ULDC UR4, c[0x0][0xa88] ;  /* 0x0002a20000047ab9 */ /* 0x000fe40000000800 */
[----:B------:R-:W-:-:S03]  /*d0f0*/  IMAD.U32 R0, RZ, RZ, UR4 ;  /* 0x00000004ff007e24 */ /* 0x000fc6000f8e00ff */
[----:B------:R-:W-:-:S05]  /*d100*/  PLOP3.LUT P2, PT, PT, PT, UP1, 0x80, 0x0 ;  /* 0x000000000000781c */ /* 0x000fca0003f4f018 */
[----:B------:R-:W-:Y:S02]  /*d110*/  @UP1 ULDC.64 UR8, c[0x0][0xc08] ;  /* 0x0003020000081ab9 */ /* 0x000fe40000000a00 */
[----:B------:R-:W-:-:S06]  /*d120*/  @UP1 UIMAD.WIDE UR8, UR53, 0x4, UR8 ;  /* 0x00000004350818a5 */ /* 0x000fcc000f8e0208 */
[----:B------:R-:W-:Y:S02]  /*d130*/  IMAD.U32 R6, RZ, RZ, UR8 ;  /* 0x00000008ff067e24 */ /* 0x000fe4000f8e00ff */
[----:B------:R-:W-:-:S05]  /*d140*/  IMAD.U32 R7, RZ, RZ, UR9 ;  /* 0x00000009ff077e24 */ /* 0x000fca000f8e00ff */
[----:B------:R0:W5:Y:S01]  /*d150*/  @P2 LDG.E R0, desc[UR36][R6.64] ;  /* 0x0000002406002981 */ /* 0x000162000c1e1900 */
[----:B------:R-:W-:Y:S01]  /*d160*/  UMOV UR4, URZ ;  /* 0x0000003f00047c82 */ /* 0x000fe20008000000 */
[----:B------:R-:W-:Y:S01]  /*d170*/  UISETP.NE.AND UP1, UPT, UR54, URZ, UPT ;  /* 0x0000003f3600728c */ /* 0x000fe2000bf25270 */
[----:B------:R-:W-:-:S10]  /*d180*/  ISETP.GT.AND P0, PT, R219, 0x7f, PT ;  /* 0x0000007fdb00780c */ /* 0x000fd40003f04270 */
[----:B------:R-:W-:Y:S01]  /*d190*/  @!UP1 ULDC UR54, c[0x0][0xad4] ;  /* 0x0002b50000369ab9 */ /* 0x000fe20000000800 */
[----:B--2---:R-:W-:-:S13]  /*d1a0*/  @P1 R2UR UR4, R3 ;  /* 0x00000000030412ca */ /* 0x004fda00000e0000 */
[----:B------:R-:W-:Y:S01]  /*d1b0*/  USHF.R.S32.HI UR18, URZ, 0x1f, UR4 ;  /* 0x0000001f3f127899 */ /* 0x000fe20008011404 */
[----:B0-----:R-:W-:Y:S11]  /*d1c0*/  @P2 BRA `(.L_x_2660) ;  /* 0x0000000000102947 */ /* 0x001ff60003800000 */
[----:B------:R-:W-:Y:S05]  /*d1d0*/  @!P1 BRA `(.L_x_2660) ;  /* 0x00000000000c9947 */ /* 0x000fea0003800000 */
[----:B------:R-:W2:Y:S04]  /*d1e0*/  LDG.E R3, desc[UR36][R4.64] ;  /* 0x0000002404037981 */ /* 0x000ea8000c1e1900 */
[----:B-----5:R-:W2:Y:S02]  /*d1f0*/  LDG.E R0, desc[UR36][R4.64+0x4] ;  /* 0x0000042404007981 */ /* 0x020ea4000c1e1900 */
[----:B--2---:R-:W-:-:S07]  /*d200*/  IMAD.IADD R0, R0, 0x1, -R3 ;  /* 0x0000000100007824 */ /* 0x004fce00078e0a03 */
.L_x_2660:
[----:B------:R-:W-:Y:S01]  /*d210*/  USEL UR53, UR53, URZ, !UP0 ;  /* 0x0000003f35357287 */ /* 0x000fe2000c000000 */
[----:B------:R-:W-:Y:S01]  /*d220*/  BSSY B1, `(.L_x_2661) ;  /* 0x0000038000017945 */ /* 0x000fe20003800000 */
[----:B------:R-:W-:-:S03]  /*d230*/  USEL UR58, UR58, URZ, !UP0 ;  /* 0x0000003f3a3a7287 */ /* 0x000fc6000c000000 */
[----:B------:R-:W-:Y:S09]  /*d240*/  @P0 BRA `(.L_x_2662) ;  /* 0x0000000000d40947 */ /* 0x000ff20003800000 */
        /* <DEDUP_REMOVED lines=9> */
[----:B------:R-:W-:-:S03]  /*d2e0*/  UMOV UR16, 0x9b8 ;  /* 0x000009b800107882 */ /* 0x000fc60000000000 */
[----:B------:R-:W-:Y:S02]  /*d2f0*/  USEL UR16, UR16, 0x978, UP0 ;  /* 0x0000097810107887 */ /* 0x000fe40008000000 */
[----:B------:R-:W-:-:S06]  /*d300*/  USEL UR7, UR57, URZ, UP0 ;  /* 0x0000003f39077287 */ /* 0x000fcc0008000000 */
[----:B------:R-:W0:Y:S04]  /*d310*/  @P0 LDC R3, c[0x0][0xbec] ;  /* 0x0002fb00ff030b82 */ /* 0x000e280000000800 */
[----:B------:R-:W-:Y:S01]  /*d320*/  ULDC.64 UR10, c[0x0][UR16+0x220] ;  /* 0x00008800100a7abb */ /* 0x000fe20008000a00 */
[----:B------:R-:W-:Y:S01]  /*d330*/  ULDC.64 UR8, c[0x0][UR16+0x218] ;  /* 0x0000860010087abb */ /* 0x000fe20008000a00 */
[----:B------:R-:W-:Y:S01]  /*d340*/  ULDC.64 UR12, c[0x0][UR16+0x228] ;  /* 0x00008a00100c7abb */ /* 0x000fe20008000a00 */
[----:B------:R-:W-:Y:S01]  /*d350*/  UIMAD UR11, UR11, UR53, URZ ;  /* 0x000000350b0b72a4 */ /* 0x000fe2000f8e023f */
[----:B------:R-:W1:Y:S01]  /*d360*/  @P0 LDC R5, c[0x0][0xbf0] ;  /* 0x0002fc00ff050b82 */ /* 0x000e620000000800 */
[----:B------:R-:W-:Y:S02]  /*d370*/  UIMAD.WIDE.U32 UR14, UR8, UR56, URZ ;  /* 0x00000038080e72a5 */ /* 0x000fe4000f8e003f */
        /* <DEDUP_REMOVED lines=10> */
[----:B------:R-:W-:Y:S02]  /*d420*/  IMAD.MOV.U32 R3, RZ, RZ, R6 ;  /* 0x000000ffff037224 */ /* 0x000fe400078e0006 */
[----:B------:R-:W-:Y:S01]  /*d430*/  IMAD.U32 R8, RZ, RZ, UR8 ;  /* 0x00000008ff087e24 */ /* 0x000fe2000f8e00ff */
[----:B------:R-:W-:Y:S01]  /*d440*/  UIADD3.X UR7, UR7, UR17, UR18, UP1, UP2 ;  /* 0x0000001107077290 */ /* 0x000fe20008fe4412 */
[----:B-1----:R-:W-:Y:S01]  /*d450*/  @P0 SHF.R.U32.HI R3, RZ, R5, R4 ;  /* 0x00000005ff030219 */ /* 0x002fe20000011604 */
[----:B------:R-:W-:Y:S01]  /*d460*/  IMAD.U32 R5, RZ, RZ, UR21 ;  /* 0x00000015ff057e24 */ /* 0x000fe2000f8e00ff */
[----:B------:R-:W-:Y:S01]  /*d470*/  MOV R4, UR20 ;  /* 0x0000001400047c02 */ /* 0x000fe20008000f00 */
[----:B------:R-:W-:Y:S01]  /*d480*/  ULDC.64 UR8, c[0x0][UR16+0x210] ;  /* 0x0000840010087abb */ /* 0x000fe20008000a00 */
[--C-:B------:R-:W-:Y:S01]  /*d490*/  SHF.R.S32.HI R5, RZ, 0x1f, R3.reuse ;  /* 0x0000001fff057819 */ /* 0x100fe20000011403 */
[----:B------:R-:W-:Y:S01]  /*d4a0*/  IMAD.MOV R7, RZ, RZ, -R3 ;  /* 0x000000ffff077224 */ /* 0x000fe200078e0a03 */
[----:B------:R-:W-:Y:S01]  /*d4b0*/  IADD3 R4, P0, P1, R3, UR14, R4 ;  /* 0x0000000e03047c10 */ /* 0x000fe2000f91e004 */
[----:B------:R-:W-:Y:S01]  /*d4c0*/  ULDC.64 UR10, c[0x0][0xba8] ;  /* 0x0002ea00000a7ab9 */ /* 0x000fe20000000a00 */
[----:B------:R-:W-:Y:S01]  /*d4d0*/  @!UP0 ULDC UR10, c[0x0][0xb50] ;  /* 0x0002d400000a8ab9 */ /* 0x000fe20000000800 */
[----:B------:R-:W-:Y:S01]  /*d4e0*/  IMAD R7, R9, R7, R6 ;  /* 0x0000000709077224 */ /* 0x000fe200078e0206 */
[----:B------:R-:W-:Y:S01]  /*d4f0*/  IADD3.X R5, R5, UR7, R8, P0, P1 ;  /* 0x0000000705057c10 */ /* 0x000fe200087e2408 */
[----:B------:R-:W-:-:S02]  /*d500*/  @!UP0 ULDC UR11, c[0x0][0xb54] ;  /* 0x0002d500000b8ab9 */ /* 0x000fc40000000800 */
[C---:B------:R-:W-:Y:S01]  /*d510*/  IMAD R6, R7.reuse, UR9, RZ ;  /* 0x0000000907067c24 */ /* 0x040fe2000f8e02ff */
[----:B------:R-:W-:Y:S01]  /*d520*/  SHF.R.S32.HI R3, RZ, 0x1f, R7 ;  /* 0x0000001fff037819 */ /* 0x000fe20000011407 */
[----:B------:R-:W-:-:S04]  /*d530*/  IMAD.WIDE.U32 R4, R7, UR8, R4 ;  /* 0x0000000807047c25 */ /* 0x000fc8000f8e0004 */
[----:B------:R-:W-:Y:S01]  /*d540*/  IMAD R3, R3, UR8, R6 ;  /* 0x0000000803037c24 */ /* 0x000fe2000f8e0206 */
[----:B------:R-:W-:-:S03]  /*d550*/  LEA R6, P0, R4, UR10, 0x2 ;  /* 0x0000000a04067c11 */ /* 0x000fc6000f8010ff */
[----:B------:R-:W-:-:S05]  /*d560*/  IMAD.IADD R3, R5, 0x1, R3 ;  /* 0x0000000105037824 */ /* 0x000fca00078e0203 */
[----:B------:R-:W-:Y:S01]  /*d570*/  LEA.HI.X R7, R4, UR11, R3, 0x2, P0 ;  /* 0x0000000b04077c11 */ /* 0x000fe200080f1403 */
[----:B------:R-:W-:-:S05]  /*d580*/  IMAD.MOV.U32 R3, RZ, RZ, -0x800000 ;  /* 0xff800000ff037424 */ /* 0x000fca00078e00ff */
[----:B------:R0:W-:Y:S02]  /*d590*/  STG.E desc[UR36][R6.64], R3 ;  /* 0x0000000306007986 */ /* 0x0001e4000c101924 */
.L_x_2662:
[----:B------:R-:W-:Y:S05]  /*d5a0*/  BSYNC B1 ;  /* 0x0000000000017941 */ /* 0x000fea0003800000 */
.L_x_2661:
[----:B------:R-:W-:-:S06]  /*d5b0*/  UISETP.GT.AND UP0, UPT, UR54, 0x1, UPT ;  /* 0x000000013600788c */ /* 0x000fcc000bf04270 */
[----:B------:R-:W-:-:S13]  /*d5c0*/  PLOP3.LUT P0, PT, PT, PT, UP0, 0x80, 0x0 ;  /* 0x000000000000781c */ /* 0x000fda0003f0f008 */
[----:B------:R-:W-:Y:S05]  /*d5d0*/  @P0 BRA `(.L_x_2657) ;  /* 0x0000000400a40947 */ /* 0x000fea0003800000 */
[----:B------:R-:W1:Y:S01]  /*d5e0*/  LDC R11, c[0x0][0xbe8] ;  /* 0x0002fa00ff0b7b82 */ /* 0x000e620000000800 */
[----:B------:R-:W-:Y:S01]  /*d5f0*/  ULDC.64 UR10, c[0x0][0xaa0] ;  /* 0x0002a800000a7ab9 */ /* 0x000fe20000000a00 */
[----:B0-----:R-:W-:Y:S01]  /*d600*/  IMAD R3, R19, 0x20, R197 ;  /* 0x0000002013037824 */ /* 0x001fe200078e02c5 */
[----:B------:R-:W-:Y:S01]  /*d610*/  UIMAD UR7, UR18, UR10, URZ ;  /* 0x0000000a120772a4 */ /* 0x000fe2000f8e023f */
[----:B------:R-:W-:Y:S01]  /*d620*/  BSSY B1, `(.L_x_2663) ;  /* 0x000003a000017945 */ /* 0x000fe20003800000 */
[----:B------:R-:W-:Y:S01]  /*d630*/  UIMAD.WIDE.U32 UR8, UR4, UR10, URZ ;  /* 0x0000000a040872a5 */ /* 0x000fe2000f8e003f */
[----:B------:R-:W-:Y:S01]  /*d640*/  VIADD R8, R3, UR43 ;  /* 0x0000002b03087c36 */ /* 0x000fe20008000000 */
[----:B------:R-:W-:-:S03]  /*d650*/  UIMAD UR7, UR4, UR11, UR7 ;  /* 0x0000000b040772a4 */ /* 0x000fc6000f8e0207 */
[----:B------:R-:W-:Y:S01]  /*d660*/  ULDC.64 UR10, c[0x0][0xae8] ;  /* 0x0002ba00000a7ab9 */ /* 0x000fe20000000a00 */
[----:B------:R-:W-:Y:S01]  /*d670*/  UIADD3 UR9, UR9, UR7, URZ ;  /* 0x0000000709097290 */ /* 0x000fe2000fffe03f */
[----:B------:R-:W-:-:S03]  /*d680*/  IMAD.MOV.U32 R3, RZ, RZ, R8 ;  /* 0x000000ffff037224 */ /* 0x000fc600078e0008 */
[----:B------:R-:W-:-:S04]  /*d690*/  UIMAD.WIDE.U32 UR8, UR56, UR10, UR8 ;  /* 0x0000000a380872a5 */ /* 0x000fc8000f8e0008 */
[----:B------:R-:W-:-:S03]  /*d6a0*/  UIMAD UR9, UR56, UR11, UR9 ;  /* 0x0000000b380972a4 */ /* 0x000fc6000f8e0209 */
[----:B------:R-:W-:Y:S01]  /*d6b0*/  ULDC.64 UR10, c[0x0][0xaf0] ;  /* 0x0002bc00000a7ab9 */ /* 0x000fe20000000a00 */
[----:B-1----:R-:W-:Y:S01]  /*d6c0*/  ISETP.NE.AND P0, PT, R11, 0x1, PT ;  /* 0x000000010b00780c */ /* 0x002fe20003f05270 */
[----:B------:R-:W-:Y:S02]  /*d6d0*/  UIMAD UR58, UR58, UR10, URZ ;  /* 0x0000000a3a3a72a4 */ /* 0x000fe4000f8e023f */
[----:B------:R-:W-:Y:S02]  /*d6e0*/  UIMAD.WIDE.U32 UR8, UR53, UR10, UR8 ;  /* 0x0000000a350872a5 */ /* 0x000fe4000f8e0008 */
[----:B------:R-:W-:-:S03]  /*d6f0*/  UIMAD UR4, UR53, UR11, UR58 ;  /* 0x0000000b350472a4 */ /* 0x000fc6000f8e023a */
[----:B------:R-:W-:Y:S01]  /*d700*/  ULDC.64 UR10, c[0x0][0xae0] ;  /* 0x0002b800000a7ab9 */ /* 0x000fe20000000a00 */
[----:B------:R-:W-:-:S04]  /*d710*/  UIADD3 UR4, UR9, UR4, URZ ;  /* 0x0000000409047290 */ /* 0x000fc8000fffe03f */
[----:B------:R-:W0:Y:S08]  /*d720*/  @P0 LDC R5, c[0x0][0xbec] ;  /* 0x0002fb00ff050b82 */ /* 0x000e300000000800 */
[----:B------:R-:W1:Y:S01]  /*d730*/  @P0 LDC R7, c[0x0][0xbf0] ;  /* 0x0002fc00ff070b82 */ /* 0x000e620000000800 */
[----:B0-----:R-:W-:Y:S01]  /*d740*/  @P0 IMAD.HI.U32 R4, R8, R5, RZ ;  /* 0x0000000508040227 */ /* 0x001fe200078e00ff */
[----:B------:R-:W-:-:S03]  /*d750*/  MOV R5, UR9 ;  /* 0x0000000900057c02 */ /* 0x000fc60008000f00 */
[----:B------:R-:W-:Y:S01]  /*d760*/  IMAD.U32 R5, RZ, RZ, UR4 ;  /* 0x00000004ff057e24 */ /* 0x000fe2000f8e00ff */
[----:B-1----:R-:W-:-:S04]  /*d770*/  @P0 SHF.R.U32.HI R3, RZ, R7, R4 ;  /* 0x00000007ff030219 */ /* 0x002fc80000011604 */
[--C-:B------:R-:W-:Y:S01]  /*d780*/  SHF.R.S32.HI R4, RZ, 0x1f, R3.reuse ;  /* 0x0000001fff047819 */ /* 0x100fe20000011403 */
[----:B------:R-:W-:-:S04]  /*d790*/  IMAD.MOV R7, RZ, RZ, -R3 ;  /* 0x000000ffff077224 */ /* 0x000fc800078e0a03 */
[----:B------:R-:W-:Y:S02]  /*d7a0*/  IMAD R6, R4, UR10, RZ ;  /* 0x0000000a04067c24 */ /* 0x000fe4000f8e02ff */
[----:B------:R-:W-:Y:S01]  /*d7b0*/  IMAD.U32 R4, RZ, RZ, UR8 ;  /* 0x00000008ff047e24 */ /* 0x000fe2000f8e00ff */
[----:B------:R-:W-:Y:S01]  /*d7c0*/  ULDC.64 UR8, c[0x0][0xad8] ;  /* 0x0002b60000087ab9 */ /* 0x000fe20000000a00 */
[----:B------:R-:W-:Y:S02]  /*d7d0*/  IMAD R7, R11, R7, R8 ;  /* 0x000000070b077224 */ /* 0x000fe400078e0208 */
[C---:B------:R-:W-:Y:S02]  /*d7e0*/  IMAD R9, R3.reuse, UR11, R6 ;  /* 0x0000000b03097c24 */ /* 0x040fe4000f8e0206 */
[----:B------:R-:W-:Y:S01]  /*d7f0*/  IMAD.WIDE.U32 R4, R3, UR10, R4 ;  /* 0x0000000a03047c25 */ /* 0x000fe2000f8e0004 */
[----:B------:R-:W-:-:S03]  /*d800*/  SHF.R.S32.HI R3, RZ, 0x1f, R7 ;  /* 0x0000001fff037819 */ /* 0x000fc60000011407 */
        /* <DEDUP_REMOVED lines=8> */
[----:B------:R-:W-:Y:S01]  /*d890*/  IMAD.IADD R3, R5, 0x1, R3 ;  /* 0x0000000105037824 */ /* 0x000fe200078e0203 */
[----:B------:R-:W-:Y:S01]  /*d8a0*/  LEA R6, P3, R4, UR8, 0x1 ;  /* 0x0000000804067c11 */ /* 0x000fe2000f8608ff */
[----:B------:R-:W-:-:S03]  /*d8b0*/  VIADD R0, R8, 0x20 ;  /* 0x0000002008007836 */ /* 0x000fc60000000000 */
[----:B------:R-:W-:Y:S01]  /*d8c0*/  LEA.HI.X R3, R4, UR9, R3, 0x1, P3 ;  /* 0x0000000904037c11 */ /* 0x000fe200098f0c03 */
[----:B------:R0:W1:Y:S01]  /*d8d0*/  SHFL.IDX PT, R7, R6, RZ, 0x181f ;  /* 0x00181fff06077589 */ /* 0x00006200000e0000 */
[-C--:B------:R-:W-:Y:S01]  /*d8e0*/  ISETP.GE.AND P1, PT, R0, R11.reuse, PT ;  /* 0x0000000b0000720c */ /* 0x080fe20003f26270 */
[----:B------:R-:W-:Y:S02]  /*d8f0*/  VIADD R0, R8, 0x40 ;  /* 0x0000004008007836 */ /* 0x000fe40000000000 */
[----:B------:R0:W2:Y:S03]  /*d900*/  SHFL.IDX PT, R5, R3, RZ, 0x181f ;  /* 0x00181fff03057589 */ /* 0x0000a600000e0000 */
        /* <DEDUP_REMOVED lines=8> */
[----:B------:R-:W-:-:S03]  /*d990*/  @!P5 LEA.HI.X R5, R18, R5, R217, 0x1, P3 ;  /* 0x000000051205d211 */ /* 0x000fc600018f0cd9 */
[----:B------:R3:W-:Y:S04]  /*d9a0*/  @!P4 ST.E.128 desc[UR36][R12.64], RZ ;  /* 0x000000ff0c00c985 */ /* 0x0007e8000c101d24 */
[----:B------:R3:W-:Y:S02]  /*d9b0*/  @!P5 ST.E.128 desc[UR36][R4.64], RZ ;  /* 0x000000ff0400d985 */ /* 0x0007e4000c101d24 */
.L_x_2664:
[----:B------:R-:W-:Y:S05]  /*d9c0*/  BSYNC B1 ;  /* 0x0000000000017941 */ /* 0x000fea0003800000 */
.L_x_2663:
[----:B--23--:R2:W3:Y:S01]  /*d9d0*/  SHFL.IDX PT, R5, R3, 0x1, 0x181f ;  /* 0x00381f0003057f89 */ /* 0x00c4e200000e0000 */
[----:B------:R-:W-:Y:S03]  /*d9e0*/  BSSY B1, `(.L_x_2665) ;  /* 0x000000c000017945 */ /* 0x000fe60003800000 */
[----:B-1----:R2:W1:Y:S01]  /*d9f0*/  SHFL.IDX PT, R7, R6, 0x1, 0x181f ;  /* 0x00381f0006077f89 */ /* 0x00246200000e0000 */
[----:B------:R-:W-:Y:S05]  /*da00*/  @P1 BRA `(.L_x_2666) ;  /* 0x0000000000241947 */ /* 0x000fea0003800000 */
[----:B------:R-:W-:Y:S02]  /*da10*/  ULDC UR4, c[0x0][0xac8] ;  /* 0x0002b20000047ab9 */ /* 0x000fe40000000800 */
[----:B------:R-:W-:Y:S02]  /*da20*/  ISETP.GE.AND P3, PT, R2, UR4, PT ;  /* 0x0000000402007c0c */ /* 0x000fe4000bf66270 */
[----:B------:R-:W-:-:S11]  /*da30*/  ISETP.GE.AND P4, PT, R18, UR4, PT ;  /* 0x0000000412007c0c */ /* 0x000fd6000bf86270 */
[-C--:B-1----:R-:W-:Y:S02]  /*da40*/  @!P3 LEA R12, P1, R2, R7.reuse, 0x1 ;  /* 0x00000007020cb211 */ /* 0x082fe400078208ff */
[----:B------:R-:W-:Y:S02]  /*da50*/  @!P4 LEA R4, P2, R18, R7, 0x1 ;  /* 0x000000071204c211 */ /* 0x000fe400078408ff */
[-C--:B---3--:R-:W-:Y:S02]  /*da60*/  @!P3 LEA.HI.X R13, R2, R5.reuse, R218, 0x1, P1 ;  /* 0x00000005020db211 */ /* 0x088fe400008f0cda */
[----:B------:R-:W-:-:S03]  /*da70*/  @!P4 LEA.HI.X R5, R18, R5, R217, 0x1, P2 ;  /* 0x000000051205c211 */ /* 0x000fc600010f0cd9 */
[----:B------:R4:W-:Y:S04]  /*da80*/  @!P3 ST.E.128 desc[UR36][R12.64], RZ ;  /* 0x000000ff0c00b985 */ /* 0x0009e8000c101d24 */
[----:B------:R4:W-:Y:S02]  /*da90*/  @!P4 ST.E.128 desc[UR36][R4.64], RZ ;  /* 0x000000ff0400c985 */ /* 0x0009e4000c101d24 */
.L_x_2666:
[----:B------:R-:W-:Y:S05]  /*daa0*/  BSYNC B1 ;  /* 0x0000000000017941 */ /* 0x000fea0003800000 */
.L_x_2665:
[----:B---34-:R3:W4:Y:S01]  /*dab0*/  SHFL.IDX PT, R5, R3, 0x2, 0x181f ;  /* 0x00581f0003057f89 */ /* 0x01872200000e0000 */
        /* <DEDUP_REMOVED lines=8> */
[-C--:B----4-:R-:W-:Y:S02]  /*db40*/  @!P2 LEA.HI.X R13, R2, R5.reuse, R218, 0x1, P0 ;  /* 0x00000005020da211 */ /* 0x090fe400000f0cda */
[----:B------:R-:W-:-:S03]  /*db50*/  @!P3 LEA.HI.X R5, R18, R5, R217, 0x1, P1 ;  /* 0x000000051205b211 */ /* 0x000fc600008f0cd9 */
[----:B------:R1:W-:Y:S04]  /*db60*/  @!P2 ST.E.128 desc[UR36][R12.64], RZ ;  /* 0x000000ff0c00a985 */ /* 0x0003e8000c101d24 */
[----:B------:R1:W-:Y:S02]  /*db70*/  @!P3 ST.E.128 desc[UR36][R4.64], RZ ;  /* 0x000000ff0400b985 */ /* 0x0003e4000c101d24 */
.L_x_2668:
[----:B------:R-:W-:Y:S05]  /*db80*/  BSYNC B1 ;  /* 0x0000000000017941 */ /* 0x000fea0003800000 */
.L_x_2667:
[----:B------:R-:W-:Y:S01]  /*db90*/  VIADD R0, R8, 0x60 ;  /* 0x0000006008007836 */ /* 0x000fe20000000000 */
[----:B0-23--:R-:W0:Y:S04]  /*dba0*/  SHFL.IDX PT, R3, R3, 0x3, 0x181f ;  /* 0x00781f0003037f89 */ /* 0x00de2800000e0000 */
[----:B------:R-:W-:Y:S01]  /*dbb0*/  ISETP.GE.AND P0, PT, R0, R11, PT ;  /* 0x0000000b0000720c */ /* 0x000fe20003f06270 */
[----:B-1--4-:R1:W2:-:S12]  /*dbc0*/  SHFL.IDX PT, R5, R6, 0x3, 0x181f ;  /* 0x00781f0006057f89 */ /* 0x01229800000e0000 */
[----:B-1----:R-:W-:Y:S05]  /*dbd0*/  @P0 BRA `(.L_x_2657) ;  /* 0x0000000000240947 */ /* 0x002fea0003800000 */
        /* <DEDUP_REMOVED lines=9> */
.L_x_2657:
[----:B------:R-:W-:Y:S05]  /*dc70*/  BSYNC B0 ;  /* 0x0000000000007941 */ /* 0x000fea0003800000 */
.L_x_2647:
[----:B------:R-:W-:Y:S02]  /*dc80*/  ULDC UR4, c[0x0][0xc3c] ;  /* 0x00030f0000047ab9 */ /* 0x000fe40000000800 */
[----:B------:R-:W-:-:S13]  /*dc90*/  ISETP.GE.AND P0, PT, R35, UR4, PT ;  /* 0x0000000423007c0c */ /* 0x000fda000bf06270 */
[----:B------:R-:W-:Y:S05]  /*dca0*/  @!P0 BRA `(.L_x_2669) ;  /* 0xffffff3000ac8947 */ /* 0x000fea000383ffff */
[----:B------:R-:W-:Y:S05]  /*dcb0*/  EXIT ;  /* 0x000000000000794d */ /* 0x000fea0003800000 */
.L_x_2604:
[----:B------:R-:W-:-:S08]  /*dcc0*/  NOP ;  /* 0x0000000000007918 */ /* 0x000fd00000000000 */
[----:B0-----:R-:W0:-:S00]  /*dcd0*/  USETMAXREG.DEALLOC.CTAPOOL 0x28 ;  /* 0x00000028000079c8 */ /* 0x001e0000080e0500 */
        /* <DEDUP_REMOVED lines=14> */
.L_x_2670:
        /* <DEDUP_REMOVED lines=44> */
.L_x_2674:
        /* <DEDUP_REMOVED lines=35> */
.L_x_2672:
        /* <DEDUP_REMOVED lines=13> */
.L_x_2675:
        /* <DEDUP_REMOVED lines=33> */
[----:B0-----:R-:W-:-:S03]  /*e590*/  IMAD.MOV R11, RZ, RZ, -R3 ;  /* 0x000000ffff0b7224 */ /* 0x001fc600078e0a03 */
[----:B------:R-:W-:Y:S01]  /*e5a0*/  @!P2 IADD3 R8, -R8, RZ, RZ ;  /* 0x000000ff0808a210 */ /* 0x000fe20007ffe1ff */
[----:B------:R-:W-:Y:S01]  /*e5b0*/  IMAD.MOV R10, RZ, RZ, -R2 ;  /* 0x000000ffff0a7224 */ /* 0x000fe200078e0a02 */
[----:B------:R-:W-:Y:S01]  /*e5c0*/  @!P1 LOP3.LUT R8, RZ, R0, RZ, 0x33, !PT ;  /* 0x00000000ff089212 */ /* 0x000fe200078e33ff */
[----:B------:R-:W-:Y:S02]  /*e5d0*/  IMAD R11, R11, R4, RZ ;  /* 0x000000040b0b7224 */ /* 0x000fe400078e02ff */
[----:B------:R-:W-:Y:S01]  /*e5e0*/  IMAD.MOV.U32 R2, RZ, RZ, RZ ;  /* 0x000000ffff027224 */ /* 0x000fe200078e00ff */
        /* <DEDUP_REMOVED lines=13> */
[----:B------:R-:W-:-:S05]  /*e6c0*/  IADD3 R3, -R8, RZ, RZ ;  /* 0x000000ff08037210 */ /* 0x000fca0007ffe1ff */
        /* <DEDUP_REMOVED lines=9> */
.L_x_2676:
        /* <DEDUP_REMOVED lines=57> */
[----:B------:R-:W-:-:S06]  /*eaf0*/  @P0 IADD3 R2, R2, 0x1, RZ ;  /* 0x0000000102020810 */ /* 0x000fcc0007ffe0ff */
[----:B------:R-:W-:Y:S01]  /*eb00*/  @!P2 IMAD.MOV R2, RZ, RZ, -R2 ;  /* 0x000000ffff02a224 */ /* 0x000fe200078e0a02 */
[----:B------:R-:W-:-:S05]  /*eb10*/  @!P1 LOP3.LUT R2, RZ, R11, RZ, 0x33, !PT ;  /* 0x0000000bff029212 */ /* 0x000fca00078e33ff */
[----:B------:R-:W-:-:S07]  /*eb20*/  IMAD R18, R2, R18, R3 ;  /* 0x0000001202127224 */ /* 0x000fce00078e0203 */
.L_x_2677:
[----:B------:R-:W-:-:S05]  /*eb30*/  LOP3.LUT R17, RZ, R2, RZ, 0x33, !PT ;  /* 0x00000002ff117212 */ /* 0x000fca00078e33ff */
[----:B------:R-:W-:Y:S01]  /*eb40*/  IMAD.IADD R17, R0, 0x1, R17 ;  /* 0x0000000100117824 */ /* 0x000fe200078e0211 */
[----:B------:R-:W-:Y:S06]  /*eb50*/  BRA `(.L_x_2678) ;  /* 0x0000000000147947 */ /* 0x000fec0003800000 */
.L_x_2673:
[----:B------:R-:W-:Y:S01]  /*eb60*/  ULDC UR4, c[0x0][0xc3c] ;  /* 0x00030f0000047ab9 */ /* 0x000fe20000000800 */
[----:B------:R-:W-:Y:S02]  /*eb70*/  IMAD.MOV.U32 R17, RZ, RZ, RZ ;  /* 0x000000ffff117224 */ /* 0x000fe400078e00ff */
[----:B------:R-:W-:Y:S02]  /*eb80*/  IMAD.U32 R16, RZ, RZ, UR6 ;  /* 0x00000006ff107e24 */ /* 0x000fe4000f8e00ff */
[----:B------:R-:W-:Y:S02]  /*eb90*/  IMAD.MOV.U32 R18, RZ, RZ, RZ ;  /* 0x000000ffff127224 */ /* 0x000fe400078e00ff */
[----:B------:R-:W-:-:S07]  /*eba0*/  IMAD.U32 R19, RZ, RZ, UR4 ;  /* 0x00000004ff137e24 */ /* 0x000fce000f8e00ff */
.L_x_2678:
[----:B------:R-:W-:-:S13]  /*ebb0*/  ISETP.NE.AND P0, PT, R7, RZ, PT ;  /* 0x000000ff0700720c */ /* 0x000fda0003f05270 */
[----:B------:R-:W0:Y:S01]  /*ebc0*/  @!P0 S2R R3, SR_CgaCtaId ;  /* 0x0000000000038919 */ /* 0x000e220000008800 */
[----:B------:R-:W-:-:S04]  /*ebd0*/  @!P0 MOV R0, 0x400 ;  /* 0x0000040000008802 */ /* 0x000fc80000000f00 */
[----:B0-----:R-:W-:-:S05]  /*ebe0*/  @!P0 LEA R0, R3, R0, 0x18 ;  /* 0x0000000003008211 */ /* 0x001fca00078ec0ff */
[----:B------:R0:W-:Y:S01]  /*ebf0*/  @!P0 STS.128 [R0+0x288d0], R16 ;  /* 0x0288d01000008388 */ /* 0x0001e20000000c00 */
[----:B------:R-:W-:Y:S06]  /*ec00*/  BAR.ARV 0x5, 0x180 ;  /* 0x0146000000007b1d */ /* 0x000fec0000002000 */
.L_x_2671:
[----:B------:R2:W-:Y:S01]  /*ec10*/  STL [R1+0x1c], RZ ;  /* 0x00001cff01007387 */ /* 0x0005e20000100800 */
[----:B------:R-:W-:Y:S01]  /*ec20*/  ULDC UR4, c[0x0][0xc3c] ;  /* 0x00030f0000047ab9 */ /* 0x000fe20000000800 */
[----:B------:R-:W-:Y:S01]  /*ec30*/  IMAD.MOV.U32 R28, RZ, RZ, 0x1 ;  /* 0x00000001ff1c7424 */ /* 0x000fe200078e00ff */
[----:B-1----:R-:W-:Y:S01]  /*ec40*/  ISETP.GE.AND P0, PT, R19, UR4, PT ;  /* 0x0000000413007c0c */ /* 0x002fe2000bf06270 */
[----:B------:R-:W-:-:S12]  /*ec50*/  IMAD.MOV.U32 R26, RZ, RZ, RZ ;  /* 0x000000ffff1a7224 */ /* 0x000fd800078e00ff */
[----:B--2---:R-:W-:Y:S05]  /*ec60*/  @P0 BRA `(.L_x_2679) ;  /* 0x0000005000280947 */ /* 0x004fea0003800000 */
[----:B0-----:R-:W2:Y:S01]  /*ec70*/  LDL R0, [R1+0x20] ;  /* 0x0000200001007983 */ /* 0x001ea20000100800 */
[----:B------:R-:W0:Y:S01]  /*ec80*/  S2UR UR5, SR_CgaCtaId ;  /* 0x00000000000579c3 */ /* 0x000e220000008800 */
[----:B------:R-:W-:Y:S01]  /*ec90*/  BSSY B8, `(.L_x_2679) ;  /* 0x0000507000087945 */ /* 0x000fe20003800000 */
[----:B------:R-:W-:Y:S01]  /*eca0*/  IMAD.MOV.U32 R28, RZ, RZ, 0x1 ;  /* 0x00000001ff1c7424 */ /* 0x000fe200078e00ff */
[----:B------:R-:W1:Y:S01]  /*ecb0*/  S2R R4, SR_TID.X ;  /* 0x0000000000047919 */ /* 0x000e620000002100 */
[----:B------:R-:W-:Y:S01]  /*ecc0*/  IMAD.MOV.U32 R26, RZ, RZ, RZ ;  /* 0x000000ffff1a7224 */ /* 0x000fe200078e00ff */
[----:B------:R-:W-:Y:S01]  /*ecd0*/  ULDC UR39, c[0x0][0xc] ;  /* 0x0000030000277ab9 */ /* 0x000fe20000000800 */
[----:B------:R3:W-:Y:S01]  /*ece0*/  STL [R1+0x1c], RZ ;  /* 0x00001cff01007387 */ /* 0x0007e20000100800 */
[C---:B-1----:R-:W-:Y:S01]  /*ecf0*/  SHF.L.U32 R30, R4.reuse, 0x3, RZ ;  /* 0x00000003041e7819 */ /* 0x042fe200000006ff */
[C---:B------:R-:W-:Y:S01]  /*ed00*/  IMAD.SHL.U32 R2, R4.reuse, 0x10, RZ ;  /* 0x0000001004027824 */ /* 0x040fe200078e00ff */
[----:B------:R-:W-:-:S04]  /*ed10*/  LOP3.LUT R3, R4, 0x7f, RZ, 0xc0, !PT ;  /* 0x0000007f04037812 */ /* 0x000fc800078ec0ff */
[----:B------:R-:W-:Y:S02]  /*ed20*/  LOP3.LUT R2, R2, 0x70, RZ, 0xc0, !PT ;  /* 0x0000007002027812 */ /* 0x000fe400078ec0ff */
[----:B--2---:R-:W-:Y:S02]  /*ed30*/  R2UR UR4, R0 ;  /* 0x00000000000472ca */ /* 0x004fe400000e0000 */
[----:B------:R-:W-:-:S04]  /*ed40*/  LOP3.LUT R0, R30, 0x1f8, RZ, 0xc0, !PT ;  /* 0x000001f81e007812 */ /* 0x000fc800078ec0ff */
[----:B------:R-:W-:Y:S02]  /*ed50*/  LOP3.LUT R33, R0, 0x38, R4, 0x78, !PT ;  /* 0x0000003800217812 */ /* 0x000fe400078e7804 */
[----:B------:R-:W-:Y:S02]  /*ed60*/  SHF.R.U32.HI R0, RZ, 0x3, R3 ;  /* 0x00000003ff007819 */ /* 0x000fe40000011603 */
[----:B------:R-:W-:Y:S02]  /*ed70*/  LOP3.LUT R33, R33, 0x200, R30, 0xf8, !PT ;  /* 0x0000020021217812 */ /* 0x000fe400078ef81e */
[----:B------:R-:W-:Y:S01]  /*ed80*/  LOP3.LUT R2, R0, R2, RZ, 0xfc, !PT ;  /* 0x0000000200027212 */ /* 0x000fe200078efcff */
[----:B------:R-:W-:Y:S01]  /*ed90*/  ULOP3.LUT UR38, UR4, 0x2, URZ, 0xfc, !UPT ;  /* 0x0000000204267892 */ /* 0x000fe2000f8efc3f */
[----:B------:R-:W-:Y:S02]  /*eda0*/  LOP3.LUT R30, R30, 0x38, RZ, 0xc0, !PT ;  /* 0x000000381e1e7812 */ /* 0x000fe400078ec0ff */
[----:B------:R-:W-:-:S02]  /*edb0*/  UMOV UR4, 0x400 ;  /* 0x0000040000047882 */ /* 0x000fc40000000000 */
[----:B0-----:R-:W-:Y:S01]  /*edc0*/  ULEA UR4, UR5, UR4, 0x18 ;  /* 0x0000000405047291 */ /* 0x001fe2000f8ec03f */
[----:B------:R-:W-:-:S05]  /*edd0*/  LOP3.LUT R29, R30, 0x40, RZ, 0xfc, !PT ;  /* 0x000000401e1d7812 */ /* 0x000fca00078efcff */
[----:B------:R-:W-:-:S04]  /*ede0*/  IMAD.U32 R22, RZ, RZ, UR4 ;  /* 0x00000004ff167e24 */ /* 0x000fc8000f8e00ff */
[----:B------:R-:W-:-:S05]  /*edf0*/  IMAD R0, R33, 0x2, R22 ;  /* 0x0000000221007824 */ /* 0x000fca00078e0216 */
[----:B------:R3:W-:Y:S02]  /*ee00*/  STL [R1], R0 ;  /* 0x0000000001007387 */ /* 0x0007e40000100800 */
.L_x_2744:
[----:B0-----:R-:W0:Y:S02]  /*ee10*/  LDC.64 R2, c[0x0][0xc88] ;  /* 0x00032200ff027b82 */ /* 0x001e240000000a00 */
[----:B0-----:R-:W-:-:S05]  /*ee20*/  IMAD.WIDE R2, R19, 0x4, R2 ;  /* 0x0000000413027825 */ /* 0x001fca00078e0202 */
[----:B------:R-:W3:Y:S01]  /*ee30*/  LDG.E R31, desc[UR36][R2.64] ;  /* 0x00000024021f7981 */ /* 0x000ee2000c1e1900 */
[----:B------:R-:W-:Y:S05]  /*ee40*/  YIELD ;  /* 0x0000000000007946 */ /* 0x000fea0003800000 */
[----:B------:R-:W-:Y:S01]  /*ee50*/  ULDC.64 UR4, c[0x0][0xa28] ;  /* 0x00028a0000047ab9 */ /* 0x000fe20000000a00 */
[----:B------:R-:W-:Y:S01]  /*ee60*/  IMAD.MOV.U32 R36, RZ, RZ, RZ ;  /* 0x000000ffff247224 */ /* 0x000fe200078e00ff */
[----:B------:R-:W-:Y:S01]  /*ee70*/  ISETP.NE.U32.AND P0, PT, RZ, UR4, PT ;  /* 0x00000004ff007c0c */ /* 0x000fe2000bf05070 */
[----:B------:R-:W-:-:S03]  /*ee80*/  ULDC.64 UR6, c[0x0][0xa18] ;  /* 0x0002860000067ab9 */ /* 0x000fc60000000a00 */
[----:B------:R-:W-:Y:S02]  /*ee90*/  ISETP.NE.AND.EX P0, PT, RZ, UR5, PT, P0 ;  /* 0x00000005ff007c0c */ /* 0x000fe4000bf05300 */
[----:B---3--:R-:W-:-:S11]  /*eea0*/  SHF.R.S32.HI R0, RZ, 0x1f, R31 ;  /* 0x0000001fff007819 */ /* 0x008fd6000001141f */
        /* <DEDUP_REMOVED lines=28> */
[----:B------:R-:W-:Y:S01]  /*f070*/  IMAD.U32 R7, RZ, RZ, UR4 ;  /* 0x00000004ff077e24 */ /* 0x000fe2000f8e00ff */
[----:B--2---:R0:W-:Y:S01]  /*f080*/  @P0 STL [R1+0x8], R0 ;  /* 0x0000080001000387 */ /* 0x0041e20000100800 */
[----:B------:R-:W-:Y:S05]  /*f090*/  @P0 BRA `(.L_x_2680) ;  /* 0x0000000000200947 */ /* 0x000fea0003800000 */
[----:B------:R-:W-:Y:S02]  /*f0a0*/  ULDC UR4, c[0x0][0x288] ;  /* 0x0000a20000047ab9 */ /* 0x000fe40000000800 */
[----:B0-----:R-:W-:-:S05]  /*f0b0*/  MOV R0, UR4 ;  /* 0x0000000400007c02 */ /* 0x001fca0008000f00 */
[----:B------:R1:W-:Y:S01]  /*f0c0*/  STL [R1+0x8], R0 ;  /* 0x0000080001007387 */ /* 0x0003e20000100800 */
[----:B------:R-:W-:Y:S05]  /*f0d0*/  @!P2 BRA `(.L_x_2680) ;  /* 0x000000000010a947 */ /* 0x000fea0003800000 */
[----:B------:R-:W2:Y:S04]  /*f0e0*/  LDG.E R5, desc[UR36][R2.64] ;  /* 0x0000002402057981 */ /* 0x000ea8000c1e1900 */
[----:B-1----:R-:W2:Y:S02]  /*f0f0*/  LDG.E R0, desc[UR36][R2.64+0x4] ;  /* 0x0000042402007981 */ /* 0x002ea4000c1e1900 */
[----:B--2---:R-:W-:-:S05]  /*f100*/  IMAD.IADD R0, R0, 0x1, -R5 ;  /* 0x0000000100007824 */ /* 0x004fca00078e0a05 */
[----:B------:R2:W-:Y:S02]  /*f110*/  STL [R1+0x8], R0 ;  /* 0x0000080001007387 */ /* 0x0005e40000100800 */
.L_x_2680:
        /* <DEDUP_REMOVED lines=9> */
.L_x_2681:
        /* <DEDUP_REMOVED lines=9> */
.L_x_2682:
[----:B------:R-:W4:Y:S01]  /*f240*/  LDL R4, [R1+0x8] ;  /* 0x0000080001047983 */ /* 0x000f220000100800 */
[----:B012---:R-:W0:Y:S01]  /*f250*/  LDC R0, c[0x0][0x448] ;  /* 0x00011200ff007b82 */ /* 0x007e220000000800 */
[----:B-----5:R-:W-:Y:S01]  /*f260*/  IMAD.IADD R34, R7, 0x1, -R36 ;  /* 0x0000000107227824 */ /* 0x020fe200078e0a24 */
[----:B------:R-:W-:Y:S01]  /*f270*/  LOP3.LUT R23, R23, 0xffffffdf, RZ, 0xc0, !PT ;  /* 0xffffffdf17177812 */ /* 0x000fe200078ec0ff */
[----:B------:R-:W-:Y:S01]  /*f280*/  BSSY B0, `(.L_x_2683) ;  /* 0x0000038000007945 */ /* 0x000fe20003800000 */
[----:B0-----:R-:W-:Y:S01]  /*f290*/  ISETP.NE.AND P0, PT, R0, 0x1, PT ;  /* 0x000000010000780c */ /* 0x001fe20003f05270 */
[----:B------:R-:W-:-:S04]  /*f2a0*/  IMAD.SHL.U32 R0, R17, 0x80, RZ ;  /* 0x0000008011007824 */ /* 0x000fc800078e00ff */
[----:B------:R-:W-:-:S08]  /*f2b0*/  VIADD R0, R0, 0x7f ;  /* 0x0000007f00007836 */ /* 0x000fd00000000000 */
[----:B---3--:R-:W0:Y:S01]  /*f2c0*/  @P0 LDC R3, c[0x0][0x44c] ;  /* 0x00011300ff030b82 */ /* 0x008e220000000800 */
[----:B------:R-:W-:-:S07]  /*f2d0*/  @P0 LOP3.LUT R23, R23, 0x20, RZ, 0xfc, !PT ;  /* 0x0000002017170812 */ /* 0x000fce00078efcff */
[----:B------:R-:W1:Y:S01]  /*f2e0*/  @P0 LDC R5, c[0x0][0x450] ;  /* 0x00011400ff050b82 */ /* 0x000e620000000800 */
[----:B0-----:R-:W-:-:S05]  /*f2f0*/  @P0 IMAD.HI.U32 R2, R0, R3, RZ ;  /* 0x0000000300020227 */ /* 0x001fca00078e00ff */
[----:B-1----:R-:W-:Y:S02]  /*f300*/  @P0 SHF.R.U32.HI R0, RZ, R5, R2 ;  /* 0x00000005ff000219 */ /* 0x002fe40000011602 */
[----:B----4-:R-:W-:-:S05]  /*f310*/  IADD3 R3, R34, 0x80, -R4 ;  /* 0x0000008022037810 */ /* 0x010fca0007ffe804 */
[----:B------:R-:W-:Y:S02]  /*f320*/  IMAD.IADD R2, R3, 0x1, R0 ;  /* 0x0000000103027824 */ /* 0x000fe400078e0200 */
[----:B------:R-:W-:-:S03]  /*f330*/  VIADD R0, R34, 0x7f ;  /* 0x0000007f22007836 */ /* 0x000fc60000000000 */
[----:B------:R-:W-:Y:S02]  /*f340*/  SHF.R.S32.HI R5, RZ, 0x1f, R2 ;  /* 0x0000001fff057819 */ /* 0x000fe40000011402 */
[----:B------:R-:W-:Y:S02]  /*f350*/  SHF.R.S32.HI R3, RZ, 0x1f, R0 ;  /* 0x0000001fff037819 */ /* 0x000fe40000011400 */
[----:B------:R-:W-:Y:S02]  /*f360*/  LEA.HI R5, R5, R2, RZ, 0x7 ;  /* 0x0000000205057211 */ /* 0x000fe400078f38ff */
[----:B------:R-:W-:Y:S02]  /*f370*/  LEA.HI R3, R3, R0, RZ, 0x7 ;  /* 0x0000000003037211 */ /* 0x000fe400078f38ff */
[----:B------:R-:W-:Y:S02]  /*f380*/  SHF.R.S32.HI R5, RZ, 0x7, R5 ;  /* 0x00000007ff057819 */ /* 0x000fe40000011405 */
[----:B------:R-:W-:-:S02]  /*f390*/  SHF.R.S32.HI R0, RZ, 0x7, R3 ;  /* 0x00000007ff007819 */ /* 0x000fc40000011403 */
[----:B------:R-:W-:Y:S02]  /*f3a0*/  LOP3.LUT R2, R18, 0xff000000, RZ, 0xc0, !PT ;  /* 0xff00000012027812 */ /* 0x000fe400078ec0ff */
[----:B------:R-:W-:Y:S02]  /*f3b0*/  VIMNMX R0, R0, R5, PT ;  /* 0x0000000500007248 */ /* 0x000fe40003fe0100 */
[----:B------:R-:W-:Y:S02]  /*f3c0*/  SHF.R.U32.HI R2, RZ, 0x8, R2 ;  /* 0x00000008ff027819 */ /* 0x000fe40000011602 */
[----:B------:R-:W-:Y:S02]  /*f3d0*/  ISETP.GE.AND P0, PT, R0, 0x1, PT ;  /* 0x000000010000780c */ /* 0x000fe40003f06270 */
[----:B------:R-:W-:-:S04]  /*f3e0*/  LOP3.LUT R3, R18, 0xff0000, RZ, 0xc0, !PT ;  /* 0x00ff000012037812 */ /* 0x000fc800078ec0ff */
[----:B------:R-:W-:Y:S01]  /*f3f0*/  LEA.HI R3, R3, R2, RZ, 0x10 ;  /* 0x0000000203037211 */ /* 0x000fe200078f80ff */
[----:B------:R-:W-:-:S03]  /*f400*/  IMAD.MOV.U32 R2, RZ, RZ, RZ ;  /* 0x000000ffff027224 */ /* 0x000fc600078e00ff */
[----:B------:R-:W-:-:S03]  /*f410*/  LOP3.LUT R35, R3, 0xff, RZ, 0xc0, !PT ;  /* 0x000000ff03237812 */ /* 0x000fc600078ec0ff */
[----:B------:R-:W-:Y:S05]  /*f420*/  @!P0 BRA `(.L_x_2684) ;  /* 0x0000000000748947 */ /* 0x000fea0003800000 */
[----:B------:R-:W-:-:S04]  /*f430*/  SHF.R.U32.HI R4, RZ, 0x10, R3 ;  /* 0x00000010ff047819 */ /* 0x000fc80000011603 */
[----:B------:R-:W-:-:S13]  /*f440*/  ISETP.NE.AND P0, PT, R4, RZ, PT ;  /* 0x000000ff0400720c */ /* 0x000fda0003f05270 */
[----:B------:R-:W0:Y:S02]  /*f450*/  @!P0 LDC R4, c[0x0][0x9f0] ;  /* 0x00027c00ff048b82 */ /* 0x000e240000000800 */
[-C--:B0-----:R-:W-:Y:S02]  /*f460*/  IABS R6, R4.reuse ;  /* 0x0000000400067213 */ /* 0x081fe40000000000 */
[----:B------:R-:W-:Y:S02]  /*f470*/  IADD3 R5, R4, -0x1, R0 ;  /* 0xffffffff04057810 */ /* 0x000fe40007ffe000 */
[----:B------:R-:W0:Y:S02]  /*f480*/  I2F.RP R8, R6 ;  /* 0x0000000600087306 */ /* 0x000e240000209400 */
[----:B------:R-:W-:-:S04]  /*f490*/  LOP3.LUT R2, R5, R4, RZ, 0x3c, !PT ;  /* 0x0000000405027212 */ /* 0x000fc800078e3cff */
[----:B------:R-:W-:Y:S02]  /*f4a0*/  ISETP.GE.AND P2, PT, R2, RZ, PT ;  /* 0x000000ff0200720c */ /* 0x000fe40003f46270 */
[----:B0-----:R-:W0:Y:S02]  /*f4b0*/  MUFU.RCP R8, R8 ;  /* 0x0000000800087308 */ /* 0x001e240000001000 */
[----:B0-----:R-:W-:-:S06]  /*f4c0*/  IADD3 R3, R8, 0xffffffe, RZ ;  /* 0x0ffffffe08037810 */ /* 0x001fcc0007ffe0ff */
[----:B------:R-:W0:Y:S02]  /*f4d0*/  F2I.FTZ.U32.TRUNC.NTZ R3, R3 ;  /* 0x0000000300037305 */ /* 0x000e24000021f000 */
[----:B0-----:R-:W-:-:S04]  /*f4e0*/  IMAD.MOV R2, RZ, RZ, -R3 ;  /* 0x000000ffff027224 */ /* 0x001fc800078e0a03 */
        /* <DEDUP_REMOVED lines=17> */
.L_x_2684:
[----:B------:R-:W-:Y:S05]  /*f600*/  BSYNC B0 ;  /* 0x0000000000007941 */ /* 0x000fea0003800000 */
.L_x_2683:
        /* <DEDUP_REMOVED lines=23> */
.L_x_2686:
        /* <DEDUP_REMOVED lines=8> */
[----:B------:R-:W-:Y:S01]  /*f800*/  MOV R4, UR6 ;  /* 0x0000000600047c02 */ /* 0x000fe20008000f00 */
[----:B------:R-:W-:Y:S01]  /*f810*/  IMAD.U32 R5, RZ, RZ, UR7 ;  /* 0x00000007ff057e24 */ /* 0x000fe2000f8e00ff */
        /* <DEDUP_REMOVED lines=10> */
.L_x_2689:
[----:B------:R-:W-:Y:S05]  /*f8c0*/  BSYNC B6 ;  /* 0x0000000000067941 */ /* 0x000fea0003800000 */
.L_x_2688:
        /* <DEDUP_REMOVED lines=9> */
[----:B------:R-:W-:Y:S01]  /*f960*/  MOV R4, UR6 ;  /* 0x0000000600047c02 */ /* 0x000fe20008000f00 */
        /* <DEDUP_REMOVED lines=10> */
.L_x_2692:
[----:B------:R0:W1:Y:S01]  /*fa10*/  LDC.64 R2, c[0x4][R27] ;  /* 0x010000001b027b82 */ /* 0x0000620000000a00 */
[----:B------:R-:W-:Y:S01]  /*fa20*/  ULDC.64 UR6, c[0x4][0x80] ;  /* 0x0100200000067ab9 */ /* 0x000fe20000000a00 */
[----:B------:R-:W-:Y:S01]  /*fa30*/  ULDC.64 UR8, c[0x4][0x88] ;  /* 0x0100220000087ab9 */ /* 0x000fe20000000a00 */
[----:B------:R-:W-:Y:S01]  /*fa40*/  ULDC.64 UR4, c[0x4][0x18] ;  /* 0x0100060000047ab9 */ /* 0x000fe20000000a00 */
[----:B------:R-:W-:Y:S01]  /*fa50*/  IMAD.U32 R4, RZ, RZ, UR6 ;  /* 0x00000006ff047e24 */ /* 0x000fe2000f8e00ff */
[----:B------:R-:W-:Y:S01]  /*fa60*/  MOV R5, UR7 ;  /* 0x0000000700057c02 */ /* 0x000fe20008000f00 */
        /* <DEDUP_REMOVED lines=9> */
.L_x_2691:
[----:B------:R-:W-:Y:S05]  /*fb00*/  BSYNC B6 ;  /* 0x0000000000067941 */ /* 0x000fea0003800000 */
.L_x_2690:
[----:B------:R-:W2:Y:S01]  /*fb10*/  LDL R2, [R1+0x18] ;  /* 0x0000180001027983 */ /* 0x000ea20000100800 */
[----:B------:R-:W-:Y:S01]  /*fb20*/  ULDC.64 UR4, c[0x0][0x9f8] ;  /* 0x00027e0000047ab9 */ /* 0x000fe20000000a00 */
[----:B------:R-:W0:Y:S01]  /*fb30*/  LDC R6, c[0x0][0x430] ;  /* 0x00010c00ff067b82 */ /* 0x000e220000000800 */
[----:B------:R-:W-:-:S04]  /*fb40*/  ISETP.NE.U32.AND P0, PT, RZ, UR4, PT ;  /* 0x00000004ff007c0c */ /* 0x000fc8000bf05070 */
[----:B------:R-:W-:-:S13]  /*fb50*/  ISETP.NE.AND.EX P0, PT, RZ, UR5, PT, P0 ;  /* 0x00000005ff007c0c */ /* 0x000fda000bf05300 */
[----:B------:R-:W-:Y:S01]  /*fb60*/  @P0 IADD3 R24, P1, R24, UR4, RZ ;  /* 0x0000000418180c10 */ /* 0x000fe2000ff3e0ff */
[----:B------:R-:W1:Y:S01]  /*fb70*/  S2R R21, SR_TID.X ;  /* 0x0000000000157919 */ /* 0x000e620000002100 */
[----:B------:R-:W3:Y:S02]  /*fb80*/  S2R R20, SR_TID.X ;  /* 0x0000000000147919 */ /* 0x000ee40000002100 */
[----:B------:R-:W-:Y:S01]  /*fb90*/  @P0 IADD3.X R25, R25, UR5, RZ, P1, !PT ;  /* 0x0000000519190c10 */ /* 0x000fe20008ffe4ff */
[----:B------:R-:W-:-:S04]  /*fba0*/  ULDC UR4, c[0x0][0x2f4] ;  /* 0x0000bd0000047ab9 */ /* 0x000fc80000000800 */
[----:B------:R-:W4:Y:S01]  /*fbb0*/  @P0 LDG.E R32, desc[UR36][R24.64] ;  /* 0x0000002418200981 */ /* 0x000f22000c1e1900 */
[----:B0-----:R-:W-:Y:S02]  /*fbc0*/  ISETP.NE.AND P2, PT, R6, 0x1, PT ;  /* 0x000000010600780c */ /* 0x001fe40003f45270 */
[----:B------:R-:W-:-:S11]  /*fbd0*/  LOP3.LUT R23, R23, 0xfffffff7, RZ, 0xc0, !PT ;  /* 0xfffffff717177812 */ /* 0x000fd600078ec0ff */
[----:B------:R-:W0:Y:S01]  /*fbe0*/  @P2 LDC R3, c[0x0][0x434] ;  /* 0x00010d00ff032b82 */ /* 0x000e220000000800 */
[----:B------:R-:W-:Y:S01]  /*fbf0*/  @P2 LOP3.LUT R23, R23, 0x8, RZ, 0xfc, !PT ;  /* 0x0000000817172812 */ /* 0x000fe200078efcff */
[----:B-1----:R-:W-:Y:S01]  /*fc00*/  IMAD.SHL.U32 R21, R21, 0x10, RZ ;  /* 0x0000001015157824 */ /* 0x002fe200078e00ff */
[----:B---3--:R-:W-:-:S04]  /*fc10*/  LOP3.LUT R20, R20, 0x7f, RZ, 0xc0, !PT ;  /* 0x0000007f14147812 */ /* 0x008fc800078ec0ff */
[----:B------:R-:W-:Y:S02]  /*fc20*/  LOP3.LUT R21, R21, 0x70, RZ, 0xc0, !PT ;  /* 0x0000007015157812 */ /* 0x000fe400078ec0ff */
[----:B------:R-:W-:Y:S02]  /*fc30*/  SHF.R.U32.HI R20, RZ, 0x3, R20 ;  /* 0x00000003ff147819 */ /* 0x000fe40000011614 */
[----:B------:R-:W-:Y:S01]  /*fc40*/  LOP3.LUT R23, R23, 0xfffffffb, RZ, 0xc0, !PT ;  /* 0xfffffffb17177812 */ /* 0x000fe200078ec0ff */
[----:B------:R-:W-:Y:S01]  /*fc50*/  UMOV UR5, 0xffffffff ;  /* 0xffffffff00057882 */ /* 0x000fe20000000000 */
[----:B--2---:R-:W-:Y:S02]  /*fc60*/  VIADD R27, R2, 0xffffffff ;  /* 0xffffffff021b7836 */ /* 0x004fe40000000000 */
[----:B------:R-:W1:Y:S03]  /*fc70*/  @P2 LDC R2, c[0x0][0x438] ;  /* 0x00010e00ff022b82 */ /* 0x000e660000000800 */
[----:B------:R-:W-:-:S04]  /*fc80*/  SHF.L.U32 R8, R27, 0x7, RZ ;  /* 0x000000071b087819 */ /* 0x000fc800000006ff */
[----:B------:R-:W-:-:S04]  /*fc90*/  LOP3.LUT R5, R8, R20, R21, 0xfe, !PT ;  /* 0x0000001408057212 */ /* 0x000fc800078efe15 */
[C---:B------:R-:W-:Y:S01]  /*fca0*/  ISETP.GE.AND P0, PT, R5.reuse, R34, PT ;  /* 0x000000220500720c */ /* 0x040fe20003f06270 */
[----:B------:R-:W-:-:S04]  /*fcb0*/  IMAD.IADD R0, R5, 0x1, R36 ;  /* 0x0000000105007824 */ /* 0x000fc800078e0224 */
[----:B0-----:R-:W-:-:S04]  /*fcc0*/  @P2 IMAD.HI.U32 R3, R0, R3, RZ ;  /* 0x0000000300032227 */ /* 0x001fc800078e00ff */
[----:B------:R-:W-:Y:S01]  /*fcd0*/  IMAD.MOV.U32 R4, RZ, RZ, R0 ;  /* 0x000000ffff047224 */ /* 0x000fe200078e0000 */
[----:B-1----:R-:W-:-:S03]  /*fce0*/  @P2 SHF.R.U32.HI R4, RZ, R2, R3 ;  /* 0x00000002ff042219 */ /* 0x002fc60000011603 */
[----:B------:R-:W0:Y:S02]  /*fcf0*/  @!P0 LDC.64 R2, c[0x0][0x428] ;  /* 0x00010a00ff028b82 */ /* 0x000e240000000a00 */
[----:B------:R-:W-:Y:S01]  /*fd00*/  IMAD.MOV R5, RZ, RZ, -R4 ;  /* 0x000000ffff057224 */ /* 0x000fe200078e0a04 */
[----:B----4-:R-:W-:-:S03]  /*fd10*/  SHF.R.S32.HI R37, RZ, 0x1f, R32 ;  /* 0x0000001fff257819 */ /* 0x010fc60000011420 */
[----:B------:R-:W-:Y:S01]  /*fd20*/  IMAD R0, R6, R5, R0 ;  /* 0x0000000506007224 */ /* 0x000fe200078e0200 */
[--C-:B------:R-:W-:Y:S01]  /*fd30*/  @!P0 SHF.R.S32.HI R5, RZ, 0x1f, R4.reuse ;  /* 0x0000001fff058819 */ /* 0x100fe20000011404 */
[-C--:B0-----:R-:W-:Y:S02]  /*fd40*/  @!P0 IMAD R6, R37, R2.reuse, RZ ;  /* 0x0000000225068224 */ /* 0x081fe400078e02ff */
[----:B------:R-:W-:-:S04]  /*fd50*/  @!P0 IMAD.WIDE.U32 R4, R32, R2, R4 ;  /* 0x0000000220048225 */ /* 0x000fc800078e0004 */
[----:B------:R-:W-:Y:S02]  /*fd60*/  @!P0 IMAD R6, R32, R3, R6 ;  /* 0x0000000320068224 */ /* 0x000fe400078e0206 */
[----:B------:R-:W0:Y:S02]  /*fd70*/  @!P0 LDC.64 R2, c[0x0][0x418] ;  /* 0x00010600ff028b82 */ /* 0x000e240000000a00 */
[----:B------:R-:W-:Y:S02]  /*fd80*/  @!P0 IMAD.IADD R6, R5, 0x1, R6 ;  /* 0x0000000105068824 */ /* 0x000fe400078e0206 */
[----:B------:R-:W-:-:S05]  /*fd90*/  IMAD.U32 R5, RZ, RZ, UR38 ;  /* 0x00000026ff057e24 */ /* 0x000fca000f8e00ff */
        /* <DEDUP_REMOVED lines=13> */
.L_x_2761:
[----:B------:R-:W-:Y:S01]  /*fe70*/  LOP3.LUT R25, R18, 0xffff, RZ, 0xc0, !PT ;  /* 0x0000ffff12197812 */ /* 0x000fe200078ec0ff */
[----:B------:R-:W-:Y:S06]  /*fe80*/  @!P2 BRA `(.L_x_2694) ;  /* 0x000000000004a947 */ /* 0x000fec0003800000 */
[----:B------:R-:W-:Y:S01]  /*fe90*/  BPT.TRAP 0x1 ;  /* 0x000000040000795c */ /* 0x000fe20000300000 */
.L_x_2694:
        /* <DEDUP_REMOVED lines=23> */
.L_x_2762:
[----:B------:R-:W-:Y:S05]  /*10010*/  BSYNC B0 ;  /* 0x0000000000007941 */ /* 0x000fea0003800000 */
.L_x_2695:
        /* <DEDUP_REMOVED lines=105> */
.L_x_2780:
        /* <DEDUP_REMOVED lines=11> */
.L_x_2698:
        /* <DEDUP_REMOVED lines=10> */
.L_x_2699:
[----:B0-----:R0:W5:Y:S01]  /*10800*/  LDL.LU R4, [R1+0xc] ;  /* 0x00000c0001047983 */ /* 0x0011620000300800 */
[----:B------:R0:W-:Y:S03]  /*10810*/  SYNCS.ARRIVE.TRANS64.A1T0 RZ, [R7+URZ+0x28830], RZ ;  /* 0x028830ff07ff79a7 */ /* 0x0001e6000810003f */
[----:B-1----:R0:W5:Y:S02]  /*10820*/  LDL.LU R3, [R1+0x4] ;  /* 0x0000040001037983 */ /* 0x0021640000300800 */
[----:B------:R-:W-:Y:S05]  /*10830*/  WARPSYNC.ALL ;  /* 0x0000000000007948 */ /* 0x000fea0003800000 */
[----:B------:R-:W-:Y:S01]  /*10840*/  ULDC.64 UR4, c[0x0][0x298] ;  /* 0x0000a60000047ab9 */ /* 0x000fe20000000a00 */
[----:B------:R-:W-:Y:S01]  /*10850*/  BAR.SYNC.DEFER_BLOCKING 0x8, 0x180 ;  /* 0x0206000000007b1d */ /* 0x000fe20000010000 */
[----:B------:R-:W-:Y:S01]  /*10860*/  LOP3.LUT P0, RZ, R23, 0x10, RZ, 0xc0, !PT ;  /* 0x0000001017ff7812 */ /* 0x000fe2000780c0ff */
[----:B------:R-:W-:-:S03]  /*10870*/  VIADD R2, R22, 0x10400 ;  /* 0x0001040016027836 */ /* 0x000fc60000000000 */
[----:B------:R-:W-:Y:S01]  /*10880*/  SEL R31, R31, RZ, !P0 ;  /* 0x000000ff1f1f7207 */ /* 0x000fe20004000000 */
[----:B------:R-:W-:Y:S01]  /*10890*/  BSSY B6, `(.L_x_2700) ;  /* 0x000001c000067945 */ /* 0x000fe20003800000 */
[----:B-----5:R-:W-:Y:S02]  /*108a0*/  SEL R4, R4, RZ, !P0 ;  /* 0x000000ff04047207 */ /* 0x020fe40004000000 */
[----:B------:R-:W-:Y:S02]  /*108b0*/  LOP3.LUT P0, RZ, R2, 0x3ff, RZ, 0xc0, !PT ;  /* 0x000003ff02ff7812 */ /* 0x000fe4000780c0ff */
[----:B------:R-:W-:Y:S01]  /*108c0*/  SHF.R.S32.HI R0, RZ, 0x1f, R3 ;  /* 0x0000001fff007819 */ /* 0x000fe20000011403 */
[----:B------:R1:W-:Y:S04]  /*108d0*/  STL [R1+0xc], R4 ;  /* 0x00000c0401007387 */ /* 0x0003e80000100800 */
[----:B------:R-:W-:-:S04]  /*108e0*/  IMAD R0, R0, UR4, RZ ;  /* 0x0000000400007c24 */ /* 0x000fc8000f8e02ff */
[C---:B------:R-:W-:Y:S02]  /*108f0*/  IMAD R0, R3.reuse, UR5, R0 ;  /* 0x0000000503007c24 */ /* 0x040fe4000f8e0200 */
[----:B------:R-:W-:-:S05]  /*10900*/  IMAD.WIDE.U32 R2, R3, UR4, RZ ;  /* 0x0000000403027c25 */ /* 0x000fca000f8e00ff */
[----:B------:R-:W-:Y:S01]  /*10910*/  IADD3 R0, R3, R0, RZ ;  /* 0x0000000003007210 */ /* 0x000fe20007ffe0ff */
[----:B------:R1:W-:Y:S04]  /*10920*/  STL.64 [R1+0x10], R2 ;  /* 0x0000100201007387 */ /* 0x0003e80000100a00 */
[----:B------:R1:W-:Y:S01]  /*10930*/  STL [R1+0x4], R0 ;  /* 0x0000040001007387 */ /* 0x0003e20000100800 */
[----:B------:R-:W-:Y:S05]  /*10940*/  @!P0 BRA `(.L_x_2701) ;  /* 0x0000000000408947 */ /* 0x000fea0003800000 */
[----:B-1----:R-:W-:Y:S01]  /*10950*/  MOV R2, 0x0 ;  /* 0x0000000000027802 */ /* 0x002fe20000000f00 */
[----:B------:R-:W-:Y:S01]  /*10960*/  ULDC.64 UR4, c[0x4][0x80] ;  /* 0x0100200000047ab9 */ /* 0x000fe20000000a00 */
[----:B------:R-:W-:Y:S01]  /*10970*/  ULDC.64 UR6, c[0x4][0x88] ;  /* 0x0100220000067ab9 */ /* 0x000fe20000000a00 */
[----:B------:R-:W-:Y:S01]  /*10980*/  ULDC.64 UR8, c[0x4][0x20] ;  /* 0x0100080000087ab9 */ /* 0x000fe20000000a00 */
[----:B------:R-:W-:Y:S02]  /*10990*/  IMAD.U32 R4, RZ, RZ, UR4 ;  /* 0x00000004ff047e24 */ /* 0x000fe4000f8e00ff */
[----:B------:R-:W1:Y:S01]  /*109a0*/  LDC.64 R2, c[0x4][R2] ;  /* 0x0100000002027b82 */ /* 0x000e620000000a00 */
[----:B------:R-:W-:Y:S02]  /*109b0*/  IMAD.U32 R5, RZ, RZ, UR5 ;  /* 0x00000005ff057e24 */ /* 0x000fe4000f8e00ff */
[----:B------:R-:W-:Y:S02]  /*109c0*/  IMAD.U32 R6, RZ, RZ, UR6 ;  /* 0x00000006ff067e24 */ /* 0x000fe4000f8e00ff */
[----:B0-----:R-:W-:-:S02]  /*109d0*/  IMAD.U32 R7, RZ, RZ, UR7 ;  /* 0x00000007ff077e24 */ /* 0x001fc4000f8e00ff */
[----:B------:R-:W-:Y:S02]  /*109e0*/  IMAD.U32 R10, RZ, RZ, UR8 ;  /* 0x00000008ff0a7e24 */ /* 0x000fe4000f8e00ff */
[----:B------:R-:W-:Y:S02]  /*109f0*/  IMAD.U32 R11, RZ, RZ, UR9 ;  /* 0x00000009ff0b7e24 */ /* 0x000fe4000f8e00ff */
[----:B------:R-:W-:Y:S02]  /*10a00*/  IMAD.MOV.U32 R8, RZ, RZ, 0x70 ;  /* 0x00000070ff087424 */ /* 0x000fe400078e00ff */
[----:B------:R-:W-:Y:S02]  /*10a10*/  IMAD.MOV.U32 R12, RZ, RZ, 0x1 ;  /* 0x00000001ff0c7424 */ /* 0x000fe400078e00ff */
[----:B------:R-:W-:-:S07]  /*10a20*/  IMAD.MOV.U32 R13, RZ, RZ, RZ ;  /* 0x000000ffff0d7224 */ /* 0x000fce00078e00ff */
[----:B------:R-:W-:-:S07]  /*10a30*/  LEPC R20, `(.L_x_2701) ;  /* 0x000000001014794e */ /* 0x000fce0000000000 */
[----:B-1----:R-:W-:Y:S05]  /*10a40*/  CALL.ABS.NOINC R2 ;  /* 0x0000000002007343 */ /* 0x002fea0003c00000 */
.L_x_2701:
[----:B------:R-:W-:Y:S05]  /*10a50*/  BSYNC B6 ;  /* 0x0000000000067941 */ /* 0x000fea0003800000 */
.L_x_2700:
[----:B------:R-:W2:Y:S01]  /*10a60*/  LDL.LU R21, [R1+0xc] ;  /* 0x00000c0001157983 */ /* 0x000ea20000300800 */
[----:B-1----:R-:W1:Y:S01]  /*10a70*/  LDC R4, c[0x0][0x448] ;  /* 0x00011200ff047b82 */ /* 0x002e620000000800 */
[----:B------:R-:W-:Y:S01]  /*10a80*/  ULDC.64 UR6, c[0x0][0x2e0] ;  /* 0x0000b80000067ab9 */ /* 0x000fe20000000a00 */
[----:B------:R-:W-:Y:S01]  /*10a90*/  ULDC.64 UR4, c[0x0][0x2d8] ;  /* 0x0000b60000047ab9 */ /* 0x000fe20000000a00 */
[----:B------:R-:W3:Y:S04]  /*10aa0*/  LDL.LU R20, [R1+0x4] ;  /* 0x0000040001147983 */ /* 0x000ee80000300800 */
[----:B------:R-:W3:Y:S04]  /*10ab0*/  LDL.LU.64 R2, [R1+0x10] ;  /* 0x0000100001027983 */ /* 0x000ee80000300a00 */
[----:B------:R4:W5:Y:S04]  /*10ac0*/  LDL R10, [R1+0x8] ;  /* 0x00000800010a7983 */ /* 0x0009680000100800 */
[----:B------:R4:W5:Y:S01]  /*10ad0*/  LDL R8, [R1] ;  /* 0x0000000001087983 */ /* 0x0009620000100800 */
[----:B-1----:R-:W-:-:S13]  /*10ae0*/  ISETP.NE.AND P6, PT, R4, 0x1, PT ;  /* 0x000000010400780c */ /* 0x002fda0003fc5270 */
[----:B------:R-:W1:Y:S08]  /*10af0*/  @P6 LDC R5, c[0x0][0x44c] ;  /* 0x00011300ff056b82 */ /* 0x000e700000000800 */
[----:B------:R-:W0:Y:S01]  /*10b00*/  @P6 LDC R4, c[0x0][0x450] ;  /* 0x00011400ff046b82 */ /* 0x000e220000000800 */
[----:B--2---:R-:W-:Y:S02]  /*10b10*/  IMAD R0, R21, UR6, RZ ;  /* 0x0000000615007c24 */ /* 0x004fe4000f8e02ff */
[----:B------:R-:W2:Y:S02]  /*10b20*/  S2R R21, SR_TID.X ;  /* 0x0000000000157919 */ /* 0x000ea40000002100 */
[----:B------:R-:W-:Y:S01]  /*10b30*/  IMAD R0, R31, UR7, R0 ;  /* 0x000000071f007c24 */ /* 0x000fe2000f8e0200 */
[----:B---3--:R-:W-:-:S02]  /*10b40*/  MOV R3, R20 ;  /* 0x0000001400037202 */ /* 0x008fc40000000f00 */
[----:B------:R-:W3:Y:S01]  /*10b50*/  S2R R20, SR_TID.X ;  /* 0x0000000000147919 */ /* 0x000ee20000002100 */
[----:B------:R-:W-:-:S04]  /*10b60*/  IMAD.WIDE.U32 R2, R25, UR4, R2 ;  /* 0x0000000419027c25 */ /* 0x000fc8000f8e0002 */
[----:B------:R-:W-:Y:S01]  /*10b70*/  IMAD R3, R25, UR5, R3 ;  /* 0x0000000519037c24 */ /* 0x000fe2000f8e0203 */
[----:B------:R-:W-:Y:S01]  /*10b80*/  ULDC.64 UR4, c[0x0][0x2d0] ;  /* 0x0000b40000047ab9 */ /* 0x000fe20000000a00 */
[----:B------:R-:W-:-:S04]  /*10b90*/  IMAD.WIDE.U32 R2, R31, UR6, R2 ;  /* 0x000000061f027c25 */ /* 0x000fc8000f8e0002 */
[----:B------:R-:W-:Y:S02]  /*10ba0*/  IMAD.IADD R3, R3, 0x1, R0 ;  /* 0x0000000103037824 */ /* 0x000fe400078e0200 */
[----:B--2---:R-:W-:-:S05]  /*10bb0*/  IMAD.SHL.U32 R21, R21, 0x10, RZ ;  /* 0x0000001015157824 */ /* 0x004fca00078e00ff */
[----:B------:R-:W-:Y:S02]  /*10bc0*/  LOP3.LUT R21, R21, 0x70, RZ, 0xc0, !PT ;  /* 0x0000007015157812 */ /* 0x000fe400078ec0ff */
[----:B---3--:R-:W-:-:S04]  /*10bd0*/  LOP3.LUT R20, R20, 0x7f, RZ, 0xc0, !PT ;  /* 0x0000007f14147812 */ /* 0x008fc800078ec0ff */
[----:B------:R-:W-:-:S04]  /*10be0*/  SHF.R.U32.HI R20, RZ, 0x3, R20 ;  /* 0x00000003ff147819 */ /* 0x000fc80000011614 */
[----:B------:R-:W-:-:S05]  /*10bf0*/  LOP3.LUT R20, R20, R21, RZ, 0xfc, !PT ;  /* 0x0000001514147212 */ /* 0x000fca00078efcff */
[----:B------:R-:W-:-:S04]  /*10c00*/  IMAD R0, R17, 0x80, R20 ;  /* 0x0000008011007824 */ /* 0x000fc800078e0214 */
[----:B-1----:R-:W-:-:S04]  /*10c10*/  @P6 IMAD.HI.U32 R5, R0, R5, RZ ;  /* 0x0000000500056227 */ /* 0x002fc800078e00ff */
[----:B------:R-:W-:Y:S01]  /*10c20*/  IMAD.MOV.U32 R6, RZ, RZ, R0 ;  /* 0x000000ffff067224 */ /* 0x000fe200078e0000 */
[----:B0-----:R-:W-:Y:S02]  /*10c30*/  @P6 SHF.R.U32.HI R6, RZ, R4, R5 ;  /* 0x00000004ff066219 */ /* 0x001fe40000011605 */
[----:B------:R-:W0:Y:S03]  /*10c40*/  LDC R5, c[0x0][0x448] ;  /* 0x00011200ff057b82 */ /* 0x000e260000000800 */
[----:B------:R-:W-:Y:S01]  /*10c50*/  IMAD.MOV R4, RZ, RZ, -R6 ;  /* 0x000000ffff047224 */ /* 0x000fe200078e0a06 */
[----:B------:R-:W1:Y:S01]  /*10c60*/  S2R R20, SR_TID.X ;  /* 0x0000000000147919 */ /* 0x000e620000002100 */
[----:B------:R-:W-:-:S04]  /*10c70*/  IMAD.WIDE.U32 R2, R6, UR4, R2 ;  /* 0x0000000406027c25 */ /* 0x000fc8000f8e0002 */
[----:B0-----:R-:W-:Y:S01]  /*10c80*/  IMAD R0, R5, R4, R0 ;  /* 0x0000000405007224 */ /* 0x001fe200078e0200 */
[----:B------:R-:W-:-:S05]  /*10c90*/  SHF.R.S32.HI R4, RZ, 0x1f, R6 ;  /* 0x0000001fff047819 */ /* 0x000fca0000011406 */
        /* <DEDUP_REMOVED lines=16> */
[----:B-1----:R-:W-:-:S04]  /*10da0*/  LOP3.LUT R20, R20, 0x7f, RZ, 0xc0, !PT ;  /* 0x0000007f14147812 */ /* 0x002fc800078ec0ff */
[----:B------:R-:W-:Y:S01]  /*10db0*/  SHF.R.U32.HI R9, RZ, 0x3, R20 ;  /* 0x00000003ff097819 */ /* 0x000fe20000011614 */
[----:B----4-:R-:W-:Y:S06]  /*10dc0*/  BRA.DIV UR4, `(.L_x_2702) ;  /* 0x0000004204787947 */ /* 0x010fec000b800000 */
[----:B------:R-:W0:Y:S01]  /*10dd0*/  SHFL.IDX PT, R14, R0, RZ, 0x181f ;  /* 0x00181fff000e7589 */ /* 0x000e2200000e0000 */
[----:B-----5:R-:W-:Y:S02]  /*10de0*/  IMAD R5, R10, R5, RZ ;  /* 0x000000050a057224 */ /* 0x020fe400078e02ff */
[----:B------:R-:W-:Y:S01]  /*10df0*/  IMAD R17, R17, 0x80, R9 ;  /* 0x0000008011117824 */ /* 0x000fe200078e0209 */
[----:B------:R-:W1:Y:S03]  /*10e00*/  SHFL.IDX PT, R2, R4, RZ, 0x181f ;  /* 0x00181fff04027589 */ /* 0x000e6600000e0000 */
[C---:B------:R-:W-:Y:S01]  /*10e10*/  VIADD R6, R17.reuse, 0x10 ;  /* 0x0000001011067836 */ /* 0x040fe20000000000 */
[----:B------:R-:W-:-:S13]  /*10e20*/  ISETP.GE.AND P2, PT, R17, R5, PT ;  /* 0x000000051100720c */ /* 0x000fda0003f46270 */
[----:B0-----:R-:W-:-:S05]  /*10e30*/  @!P2 LEA R14, P3, R30, R14, 0x1 ;  /* 0x0000000e1e0ea211 */ /* 0x001fca00078608ff */
[----:B-1----:R-:W-:Y:S01]  /*10e40*/  @!P2 IMAD.X R3, RZ, RZ, R2, P3 ;  /* 0x000000ffff03a224 */ /* 0x002fe200018e0602 */
[----:B------:R-:W-:Y:S02]  /*10e50*/  @!P2 MOV R2, R14 ;  /* 0x0000000e0002a202 */ /* 0x000fe40000000f00 */
        /* <DEDUP_REMOVED lines=26> */
[----:B0-----:R-:W-:-:S04]  /*11000*/  @!P2 LEA R14, P3, R30, R14, 0x1 ;  /* 0x0000000e1e0ea211 */ /* 0x001fc800078608ff */
[----:B-1----:R-:W-:Y:S01]  /*11010*/  @!P2 IADD3.X R7, RZ, R2, RZ, P3, !PT ;  /* 0x00000002ff07a210 */ /* 0x002fe20001ffe4ff */
[----:B------:R-:W-:Y:S02]  /*11020*/  @!P2 IMAD.MOV.U32 R2, RZ, RZ, R14 ;  /* 0x000000ffff02a224 */ /* 0x000fe400078e000e */
[----:B------:R-:W0:Y:S02]  /*11030*/  SHFL.IDX PT, R14, R0, 0x4, 0x181f ;  /* 0x00981f00000e7f89 */ /* 0x000e2400000e0000 */
[----:B------:R-:W-:-:S05]  /*11040*/  @!P2 IMAD.MOV.U32 R3, RZ, RZ, R7 ;  /* 0x000000ffff03a224 */ /* 0x000fca00078e0007 */
[----:B------:R-:W-:Y:S04]  /*11050*/  @!P2 LDGSTS.E.BYPASS.LTC128B.128 [R8+0x11c00], desc[UR36][R2.64], !P0 ;  /* 0x11c000000208afae */ /* 0x000fe8000c101d64 */
[----:B------:R1:W-:Y:S01]  /*11060*/  @!P2 LDGSTS.E.BYPASS.LTC128B.128 [R8+0x15c00], desc[UR36][R2.64+0x80], !P1 ;  /* 0x15c000800208afae */ /* 0x0003e2000c901d64 */
[----:B------:R-:W-:Y:S01]  /*11070*/  ISETP.GE.AND P2, PT, R6, R5, PT ;  /* 0x000000050600720c */ /* 0x000fe20003f46270 */
[----:B------:R-:W-:Y:S02]  /*11080*/  VIADD R6, R17, 0x50 ;  /* 0x0000005011067836 */ /* 0x000fe40000000000 */
        /* <DEDUP_REMOVED lines=28> */
.L_x_2797:
        /* <DEDUP_REMOVED lines=11> */
.L_x_2704:
[----:B------:R-:W-:Y:S05]  /*11300*/  BSYNC B0 ;  /* 0x0000000000007941 */ /* 0x000fea0003800000 */
.L_x_2703:
[----:B------:R-:W-:Y:S01]  /*11310*/  NOP ;  /* 0x0000000000007918 */ /* 0x000fe20000000000 */
[----:B------:R-:W-:-:S13]  /*11320*/  PLOP3.LUT P0, PT, PT, PT, PT, 0x80, 0x0 ;  /* 0x000000000000781c */ /* 0x000fda0003f0f070 */
.L_x_2705:
        /* <DEDUP_REMOVED lines=21> */
.L_x_2798:
[----:B------:R-:W-:Y:S05]  /*11480*/  BSYNC B0 ;  /* 0x0000000000007941 */ /* 0x000fea0003800000 */
.L_x_2706:
        /* <DEDUP_REMOVED lines=8> */
.L_x_2722:
[----:B0-----:R-:W0:Y:S01]  /*11510*/  S2R R3, SR_TID.X ;  /* 0x0000000000037919 */ /* 0x001e220000002100 */
[----:B------:R-:W1:Y:S01]  /*11520*/  LDC R4, c[0x0][0x430] ;  /* 0x00010c00ff047b82 */ /* 0x000e620000000800 */
[----:B------:R-:W-:Y:S05]  /*11530*/  YIELD ;  /* 0x0000000000007946 */ /* 0x000fea0003800000 */
[----:B------:R-:W-:Y:S01]  /*11540*/  ULDC.64 UR4, c[0x0][0x428] ;  /* 0x00010a0000047ab9 */ /* 0x000fe20000000a00 */
[----:B------:R-:W-:Y:S01]  /*11550*/  LOP3.LUT P3, RZ, R23, 0x4, RZ, 0xc0, !PT ;  /* 0x0000000417ff7812 */ /* 0x000fe2000786c0ff */
[----:B------:R-:W-:Y:S01]  /*11560*/  VIADD R26, R10, 0x1 ;  /* 0x000000010a1a7836 */ /* 0x000fe20000000000 */
[----:B-1----:R-:W-:-:S02]  /*11570*/  ISETP.NE.AND P0, PT, R4, 0x1, PT ;  /* 0x000000010400780c */ /* 0x002fc40003f05270 */
[C---:B0-----:R-:W-:Y:S01]  /*11580*/  LOP3.LUT R0, R3.reuse, 0x7f, RZ, 0xc0, !PT ;  /* 0x0000007f03007812 */ /* 0x041fe200078ec0ff */
[----:B------:R-:W-:-:S03]  /*11590*/  IMAD.SHL.U32 R4, R3, 0x10, RZ ;  /* 0x0000001003047824 */ /* 0x000fc600078e00ff */
[----:B------:R-:W-:-:S07]  /*115a0*/  SHF.R.U32.HI R5, RZ, 0x3, R0 ;  /* 0x00000003ff057819 */ /* 0x000fce0000011600 */
[----:B------:R-:W0:Y:S01]  /*115b0*/  @P0 LDC R0, c[0x0][0x434] ;  /* 0x00010d00ff000b82 */ /* 0x000e220000000800 */
[----:B------:R-:W-:Y:S01]  /*115c0*/  LOP3.LUT R4, R4, 0x70, RZ, 0xc0, !PT ;  /* 0x0000007004047812 */ /* 0x000fe200078ec0ff */
[----:B------:R-:W-:Y:S02]  /*115d0*/  IMAD R7, R6, 0x80, R5 ;  /* 0x0000008006077824 */ /* 0x000fe400078e0205 */
[----:B------:R-:W-:-:S04]  /*115e0*/  IMAD R5, R37, UR4, RZ ;  /* 0x0000000425057c24 */ /* 0x000fc8000f8e02ff */
[----:B------:R-:W1:Y:S01]  /*115f0*/  @P0 LDC R3, c[0x0][0x438] ;  /* 0x00010e00ff030b82 */ /* 0x000e620000000800 */
[----:B------:R-:W-:Y:S01]  /*11600*/  IADD3 R7, R4, R7, R36 ;  /* 0x0000000704077210 */ /* 0x000fe20007ffe024 */
[----:B------:R-:W-:-:S04]  /*11610*/  IMAD R5, R32, UR5, R5 ;  /* 0x0000000520057c24 */ /* 0x000fc8000f8e0205 */
[----:B------:R-:W-:Y:S02]  /*11620*/  IMAD.MOV.U32 R8, RZ, RZ, R7 ;  /* 0x000000ffff087224 */ /* 0x000fe400078e0007 */
[----:B0-----:R-:W-:-:S05]  /*11630*/  @P0 IMAD.HI.U32 R0, R7, R0, RZ ;  /* 0x0000000007000227 */ /* 0x001fca00078e00ff */
[----:B-1----:R-:W-:-:S04]  /*11640*/  @P0 SHF.R.U32.HI R8, RZ, R3, R0 ;  /* 0x00000003ff080219 */ /* 0x002fc80000011600 */
[--C-:B------:R-:W-:Y:S01]  /*11650*/  SHF.R.S32.HI R3, RZ, 0x1f, R8.reuse ;  /* 0x0000001fff037819 */ /* 0x100fe20000011408 */
[----:B------:R-:W-:-:S04]  /*11660*/  IMAD.MOV.U32 R2, RZ, RZ, R8 ;  /* 0x000000ffff027224 */ /* 0x000fc800078e0008 */
[----:B------:R-:W-:Y:S01]  /*11670*/  IMAD.WIDE.U32 R2, R32, UR4, R2 ;  /* 0x0000000420027c25 */ /* 0x000fe2000f8e0002 */
[----:B------:R-:W-:-:S04]  /*11680*/  ULDC.64 UR4, c[0x0][0x418] ;  /* 0x0001060000047ab9 */ /* 0x000fc80000000a00 */
[----:B------:R-:W-:Y:S02]  /*11690*/  IADD3 R3, R5, R3, RZ ;  /* 0x0000000305037210 */ /* 0x000fe40007ffe0ff */
        /* <DEDUP_REMOVED lines=14> */
.L_x_2710:
[----:B------:R-:W-:Y:S01]  /*11780*/  IMAD R6, R26, 0x8, R22 ;  /* 0x000000081a067824 */ /* 0x000fe200078e0216 */
[----:B------:R-:W-:Y:S01]  /*11790*/  SHF.L.U32 R3, R28, 0x1f, RZ ;  /* 0x0000001f1c037819 */ /* 0x000fe200000006ff */
[----:B------:R-:W-:Y:S03]  /*117a0*/  BSSY B1, `(.L_x_2711) ;  /* 0x0000003000017945 */ /* 0x000fe60003800000 */
[----:B------:R-:W0:Y:S02]  /*117b0*/  SYNCS.PHASECHK.TRANS64.TRYWAIT P0, [R6+URZ+0x28840], R3 ;  /* 0x02884003060075a7 */ /* 0x000e24000800017f */
[----:B0-----:R-:W-:Y:S05]  /*117c0*/  @!P0 BRA `(.L_x_2712) ;  /* 0x00000040008c8947 */ /* 0x001fea0003800000 */
.L_x_2799:
[----:B------:R-:W-:Y:S05]  /*117d0*/  BSYNC B1 ;  /* 0x0000000000017941 */ /* 0x000fea0003800000 */
.L_x_2711:
        /* <DEDUP_REMOVED lines=26> */
[----:B0-----:R-:W-:-:S04]  /*11980*/  IADD3 R2, P0, R2, R5, RZ ;  /* 0x0000000502027210 */ /* 0x001fc80007f1e0ff */
[----:B-1----:R-:W-:-:S05]  /*11990*/  IADD3.X R3, RZ, R3, RZ, P0, !PT ;  /* 0x00000003ff037210 */ /* 0x002fca00007fe4ff */
        /* <DEDUP_REMOVED lines=41> */
.L_x_2817:
        /* <DEDUP_REMOVED lines=9> */
.L_x_2714:
        /* <DEDUP_REMOVED lines=10> */
.L_x_2715:
[----:B------:R3:W-:Y:S01]  /*11d60*/  SYNCS.ARRIVE.TRANS64.A1T0 RZ, [R6+URZ+0x28830], RZ ;  /* 0x028830ff06ff79a7 */ /* 0x0007e2000810003f */
[----:B------:R-:W-:Y:S05]  /*11d70*/  @!P4 BRA `(.L_x_2716) ;  /* 0x000000000004c947 */ /* 0x000fea0003800000 */
[----:B------:R-:W-:Y:S01]  /*11d80*/  BPT.TRAP 0x1 ;  /* 0x000000040000795c */ /* 0x000fe20000300000 */
.L_x_2716:
[----:B-1----:R-:W-:Y:S01]  /*11d90*/  SHF.L.U32 R2, R17, 0x1f, RZ ;  /* 0x0000001f11027819 */ /* 0x002fe200000006ff */
[----:B------:R-:W-:Y:S01]  /*11da0*/  BSSY B1, `(.L_x_2717) ;  /* 0x0000005000017945 */ /* 0x000fe20003800000 */
[----:B---3--:R-:W-:Y:S01]  /*11db0*/  LEA R6, R10, R22, 0x3 ;  /* 0x000000160a067211 */ /* 0x008fe200078e18ff */
[----:B------:R-:W-:-:S03]  /*11dc0*/  IMAD R8, R31, -0x80, R34 ;  /* 0xffffff801f087824 */ /* 0x000fc600078e0222 */
[----:B------:R-:W1:Y:S02]  /*11dd0*/  SYNCS.PHASECHK.TRANS64.TRYWAIT P0, [R6+URZ+0x28860], R2 ;  /* 0x02886002060075a7 */ /* 0x000e64000800017f */
[----:B-1----:R-:W-:Y:S05]  /*11de0*/  @!P0 BRA `(.L_x_2718) ;  /* 0x0000004400648947 */ /* 0x002fea0003800000 */
.L_x_2818:
[----:B------:R-:W-:Y:S05]  /*11df0*/  BSYNC B1 ;  /* 0x0000000000017941 */ /* 0x000fea0003800000 */
.L_x_2717:
        /* <DEDUP_REMOVED lines=66> */
.L_x_2836:
        /* <DEDUP_REMOVED lines=27> */
.L_x_2720:
        /* <DEDUP_REMOVED lines=10> */
.L_x_2721:
[C---:B------:R-:W-:Y:S01]  /*12470*/  ISETP.GT.AND P0, PT, R27.reuse, R35, PT ;  /* 0x000000231b00720c */ /* 0x040fe20003f04270 */
[----:B------:R0:W-:Y:S01]  /*12480*/  SYNCS.ARRIVE.TRANS64.A1T0 RZ, [R6+URZ+0x28850], RZ ;  /* 0x028850ff06ff79a7 */ /* 0x0001e2000810003f */
[----:B------:R-:W-:Y:S02]  /*12490*/  IMAD.MOV.U32 R17, RZ, RZ, R28 ;  /* 0x000000ffff117224 */ /* 0x000fe400078e001c */
[----:B------:R-:W-:Y:S02]  /*124a0*/  IMAD.MOV.U32 R10, RZ, RZ, R26 ;  /* 0x000000ffff0a7224 */ /* 0x000fe400078e001a */
[----:B------:R-:W-:Y:S02]  /*124b0*/  IMAD.MOV.U32 R31, RZ, RZ, R27 ;  /* 0x000000ffff1f7224 */ /* 0x000fe400078e001b */
[----:B0-----:R-:W-:-:S05]  /*124c0*/  VIADD R6, R27, 0xffffffff ;  /* 0xffffffff1b067836 */ /* 0x001fca0000000000 */
[----:B------:R-:W-:Y:S05]  /*124d0*/  @P0 BRA `(.L_x_2722) ;  /* 0xfffffff0000c0947 */ /* 0x000fea000383ffff */
.L_x_2709:
[----:B------:R-:W-:Y:S05]  /*124e0*/  BSYNC B0 ;  /* 0x0000000000007941 */ /* 0x000fea0003800000 */
.L_x_2708:
        /* <DEDUP_REMOVED lines=17> */
.L_x_2724:
[----:B------:R-:W-:Y:S05]  /*12600*/  BSYNC B0 ;  /* 0x0000000000007941 */ /* 0x000fea0003800000 */
.L_x_2723:
[----:B------:R-:W-:-:S13]  /*12610*/  LOP3.LUT P0, RZ, R23, 0x4, RZ, 0xc0, !PT ;  /* 0x0000000417ff7812 */ /* 0x000fda000780c0ff */
[----:B------:R-:W-:Y:S05]  /*12620*/  @!P0 BRA `(.L_x_2725) ;  /* 0x0000000000048947 */ /* 0x000fea0003800000 */
[----:B------:R-:W-:Y:S01]  /*12630*/  BPT.TRAP 0x1 ;  /* 0x000000040000795c */ /* 0x000fe20000300000 */
.L_x_2725:
[----:B------:R-:W-:Y:S01]  /*12640*/  LEA R0, R26, R22, 0x3 ;  /* 0x000000161a007211 */ /* 0x000fe200078e18ff */
[----:B------:R-:W-:Y:S01]  /*12650*/  BSSY B0, `(.L_x_2726) ;  /* 0x0000005000007945 */ /* 0x000fe20003800000 */
[----:B0-----:R-:W-:Y:S01]  /*12660*/  SHF.L.U32 R3, R28, 0x1f, RZ ;  /* 0x0000001f1c037819 */ /* 0x001fe200000006ff */
[----:B------:R-:W-:-:S03]  /*12670*/  IMAD R6, R27, -0x80, R34 ;  /* 0xffffff801b067824 */ /* 0x000fc600078e0222 */
[----:B------:R-:W0:Y:S02]  /*12680*/  SYNCS.PHASECHK.TRANS64.TRYWAIT P0, [R0+URZ+0x28860], R3 ;  /* 0x02886003000075a7 */ /* 0x000e24000800017f */
[----:B0-----:R-:W-:Y:S05]  /*12690*/  @!P0 BRA `(.L_x_2727) ;  /* 0x0000004400d48947 */ /* 0x001fea0003800000 */
.L_x_2837:
[----:B------:R-:W-:Y:S05]  /*126a0*/  BSYNC B0 ;  /* 0x0000000000007941 */ /* 0x000fea0003800000 */
.L_x_2726:
        /* <DEDUP_REMOVED lines=51> */
[----:B------:R-:W3:Y:S02]  /*129e0*/  SHFL.IDX PT, R10, R18, 0x6, 0x181f ;  /* 0x00d81f00120a7f89 */ /* 0x000ee400000e0000 */
[----:B-1----:R-:W-:Y:S02]  /*129f0*/  IADD3.X R3, RZ, R8, RZ, P4, !PT ;  /* 0x00000008ff037210 */ /* 0x002fe400027fe4ff */
        /* <DEDUP_REMOVED lines=17> */
.L_x_2855:
        /* <DEDUP_REMOVED lines=11> */
.L_x_2729:
        /* <DEDUP_REMOVED lines=10> */
.L_x_2730:
[----:B------:R1:W-:Y:S01]  /*12c60*/  SYNCS.ARRIVE.TRANS64.A1T0 RZ, [R0+URZ+0x28850], RZ ;  /* 0x028850ff00ff79a7 */ /* 0x0003e2000810003f */
[----:B------:R-:W-:-:S05]  /*12c70*/  VIADD R26, R26, 0x1 ;  /* 0x000000011a1a7836 */ /* 0x000fca0000000000 */
[----:B------:R-:W-:-:S04]  /*12c80*/  ISETP.NE.AND P0, PT, R26, 0x2, PT ;  /* 0x000000021a00780c */ /* 0x000fc80003f05270 */
[----:B0-----:R-:W-:Y:S02]  /*12c90*/  SEL R3, RZ, 0x1, P0 ;  /* 0x00000001ff037807 */ /* 0x001fe40000000000 */
[----:B------:R-:W-:Y:S02]  /*12ca0*/  SEL R26, R26, RZ, P0 ;  /* 0x000000ff1a1a7207 */ /* 0x000fe40000000000 */
[----:B-1----:R-:W-:-:S07]  /*12cb0*/  LOP3.LUT R28, R28, R3, RZ, 0x3c, !PT ;  /* 0x000000031c1c7212 */ /* 0x002fce00078e3cff */
.L_x_2687:
[----:B------:R-:W-:Y:S05]  /*12cc0*/  BSYNC B7 ;  /* 0x0000000000077941 */ /* 0x000fea0003800000 */
.L_x_2685:
        /* <DEDUP_REMOVED lines=11> */
.L_x_2731:
        /* <DEDUP_REMOVED lines=22> */
[----:B--2---:R-:W-:Y:S01]  /*12ee0*/  @!P1 MOV R17, R4 ;  /* 0x0000000400119202 */ /* 0x004fe20000000f00 */
        /* <DEDUP_REMOVED lines=20> */
.L_x_2865:
[----:B------:R-:W-:Y:S02]  /*13030*/  ULDC UR4, c[0x0][0xc38] ;  /* 0x00030e0000047ab9 */ /* 0x000fe40000000800 */
[----:B------:R-:W-:-:S04]  /*13040*/  IMAD.U32 R5, RZ, RZ, UR4 ;  /* 0x00000004ff057e24 */ /* 0x000fc8000f8e00ff */
[----:B-1----:R-:W-:-:S05]  /*13050*/  IMAD R14, R14, R5, RZ ;  /* 0x000000050e0e7224 */ /* 0x002fca00078e02ff */
[----:B------:R-:W-:-:S04]  /*13060*/  IADD3 R7, R7, R14, RZ ;  /* 0x0000000e07077210 */ /* 0x000fc80007ffe0ff */
[----:B------:R-:W-:-:S13]  /*13070*/  ISETP.GT.AND P6, PT, R7, R0, PT ;  /* 0x000000000700720c */ /* 0x000fda0003fc4270 */
[----:B------:R-:W-:Y:S05]  /*13080*/  @P6 BRA `(.L_x_2734) ;  /* 0x0000000000a46947 */ /* 0x000fea0003800000 */
.L_x_2737:
        /* <DEDUP_REMOVED lines=34> */
[----:B------:R0:W1:Y:S02]  /*132b0*/  SHFL.IDX PT, R14, R2, 0x1f, 0x1f ;  /* 0x03e01f00020e7f89 */ /* 0x00006400000e0000 */
.L_x_2873:
[----:B------:R-:W-:Y:S02]  /*132c0*/  ULDC UR4, c[0x0][0xc38] ;  /* 0x00030e0000047ab9 */ /* 0x000fe40000000800 */
[----:B------:R-:W-:-:S04]  /*132d0*/  IMAD.U32 R5, RZ, RZ, UR4 ;  /* 0x00000004ff057e24 */ /* 0x000fc8000f8e00ff */
[----:B-1----:R-:W-:-:S04]  /*132e0*/  IMAD R14, R14, R5, RZ ;  /* 0x000000050e0e7224 */ /* 0x002fc800078e02ff */
[----:B------:R-:W-:-:S05]  /*132f0*/  IMAD.IADD R7, R14, 0x1, R7 ;  /* 0x000000010e077824 */ /* 0x000fca00078e0207 */
[----:B------:R-:W-:-:S13]  /*13300*/  ISETP.GT.AND P6, PT, R7, R0, PT ;  /* 0x000000000700720c */ /* 0x000fda0003fc4270 */
[----:B------:R-:W-:Y:S05]  /*13310*/  @!P6 BRA `(.L_x_2737) ;  /* 0xfffffffc005ce947 */ /* 0x000fea000383ffff */
.L_x_2734:
        /* <DEDUP_REMOVED lines=10> */
.L_x_2878:
[----:B------:R-:W-:-:S13]  /*133c0*/  ISETP.NE.AND P0, PT, R3, RZ, PT ;  /* 0x000000ff0300720c */ /* 0x000fda0003f05270 */
[----:B------:R-:W-:Y:S05]  /*133d0*/  @!P0 BRA `(.L_x_2739) ;  /* 0x0000000000108947 */ /* 0x000fea0003800000 */
[----:B------:R-:W-:Y:S01]  /*133e0*/  UMOV UR4, 0xffffffff ;  /* 0xffffffff00047882 */ /* 0x000fe20000000000 */
[----:B-1----:R-:W-:Y:S02]  /*133f0*/  VIADD R12, R12, 0xffffffff ;  /* 0xffffffff0c0c7836 */ /* 0x002fe40000000000 */
[----:B------:R-:W-:Y:S05]  /*13400*/  BRA.DIV UR4, `(.L_x_2740) ;  /* 0x0000004e04587947 */ /* 0x000fea000b800000 */
[----:B------:R4:W1:Y:S02]  /*13410*/  SHFL.IDX PT, R6, R2, R12, 0x1f ;  /* 0x00001f0c02067589 */ /* 0x00086400000e0000 */
.L_x_2739:
        /* <DEDUP_REMOVED lines=13> */
[----:B0-----:R-:W-:Y:S01]  /*134f0*/  MOV R2, RZ ;  /* 0x000000ff00027202 */ /* 0x001fe20000000f00 */
        /* <DEDUP_REMOVED lines=21> */
[----:B------:R-:W-:Y:S02]  /*13650*/  ISETP.GE.AND P2, PT, R2, RZ, PT ;  /* 0x000000ff0200720c */ /* 0x000fe40003f46270 */
[----:B------:R-:W-:-:S11]  /*13660*/  IADD3 R3, RZ, -R3, RZ ;  /* 0x80000003ff037210 */ /* 0x000fd60007ffe0ff */
        /* <DEDUP_REMOVED lines=22> */
.L_x_2741:
        /* <DEDUP_REMOVED lines=8> */
[----:B0-----:R-:W-:-:S06]  /*13850*/  IADD3 R9, R8, 0xffffffe, RZ ;  /* 0x0ffffffe08097810 */ /* 0x001fcc0007ffe0ff */
        /* <DEDUP_REMOVED lines=28> */
[----:B0-----:R-:W-:-:S02]  /*13a20*/  IADD3 R3, R8, 0xffffffe, RZ ;  /* 0x0ffffffe08037810 */ /* 0x001fc40007ffe0ff */
[----:B------:R-:W-:-:S04]  /*13a30*/  IABS R8, R5 ;  /* 0x0000000500087213 */ /* 0x000fc80000000000 */
        /* <DEDUP_REMOVED lines=18> */
[----:B------:R-:W-:Y:S02]  /*13b60*/  @!P1 LOP3.LUT R2, RZ, R5, RZ, 0x33, !PT ;  /* 0x00000005ff029212 */ /* 0x000fe400078e33ff */
[----:B------:R-:W-:-:S05]  /*13b70*/  IADD3 R5, -R5, RZ, RZ ;  /* 0x000000ff05057210 */ /* 0x000fca0007ffe1ff */
[----:B------:R-:W-:-:S07]  /*13b80*/  IMAD R18, R2, R5, R3 ;  /* 0x0000000502127224 */ /* 0x000fce00078e0203 */
.L_x_2742:
[----:B------:R-:W-:-:S05]  /*13b90*/  LOP3.LUT R2, RZ, R2, RZ, 0x33, !PT ;  /* 0x00000002ff027212 */ /* 0x000fca00078e33ff */
[----:B------:R-:W-:Y:S01]  /*13ba0*/  IMAD.IADD R17, R17, 0x1, R2 ;  /* 0x0000000111117824 */ /* 0x000fe200078e0202 */
[----:B------:R-:W-:Y:S06]  /*13bb0*/  BRA `(.L_x_2743) ;  /* 0x00000000001c7947 */ /* 0x000fec0003800000 */
.L_x_2735:
[----:B------:R-:W-:Y:S01]  /*13bc0*/  UMOV UR4, URZ ;  /* 0x0000003f00047c82 */ /* 0x000fe20008000000 */
[----:B------:R-:W-:Y:S01]  /*13bd0*/  UMOV UR5, URZ ;  /* 0x0000003f00057c82 */ /* 0x000fe20008000000 */
[----:B------:R-:W-:Y:S01]  /*13be0*/  ULDC UR6, c[0x0][0xc3c] ;  /* 0x00030f0000067ab9 */ /* 0x000fe20000000800 */
[----:B------:R-:W-:Y:S02]  /*13bf0*/  IMAD.MOV.U32 R16, RZ, RZ, R0 ;  /* 0x000000ffff107224 */ /* 0x000fe400078e0000 */
[----:B------:R-:W-:Y:S02]  /*13c00*/  IMAD.U32 R17, RZ, RZ, UR4 ;  /* 0x00000004ff117e24 */ /* 0x000fe4000f8e00ff */
[----:B------:R-:W-:Y:S02]  /*13c10*/  IMAD.U32 R18, RZ, RZ, UR5 ;  /* 0x00000005ff127e24 */ /* 0x000fe4000f8e00ff */
[----:B------:R-:W-:-:S07]  /*13c20*/  IMAD.U32 R19, RZ, RZ, UR6 ;  /* 0x00000006ff137e24 */ /* 0x000fce000f8e00ff */
.L_x_2743:
        /* <DEDUP_REMOVED lines=10> */
.L_x_2732:
[----:B------:R-:W-:Y:S02]  /*13cd0*/  ULDC UR4, c[0x0][0xc3c] ;  /* 0x00030f0000047ab9 */ /* 0x000fe40000000800 */
[----:B-1----:R-:W-:-:S13]  /*13ce0*/  ISETP.GE.AND P0, PT, R19, UR4, PT ;  /* 0x0000000413007c0c */ /* 0x002fda000bf06270 */
[----:B------:R-:W-:Y:S05]  /*13cf0*/  @!P0 BRA `(.L_x_2744) ;  /* 0xffffffb000448947 */ /* 0x000fea000383ffff */
[----:B------:R-:W-:Y:S05]  /*13d00*/  BSYNC B8 ;  /* 0x0000000000087941 */ /* 0x000fea0003800000 */
.L_x_2679:
        /* <DEDUP_REMOVED lines=12> */
.L_x_2881:
[----:B------:R-:W-:Y:S05]  /*13dd0*/  BSYNC B0 ;  /* 0x0000000000007941 */ /* 0x000fea0003800000 */
.L_x_2745:
[----:B------:R-:W-:-:S03]  /*13de0*/  UMOV UR4, 0xffffffff ;  /* 0xffffffff00047882 */ /* 0x000fc60000000000 */
[----:B------:R-:W-:Y:S05]  /*13df0*/  BRA.DIV UR4, `(.L_x_2747) ;  /* 0x0000004604187947 */ /* 0x000fea000b800000 */
[----:B0-----:R-:W0:Y:S02]  /*13e00*/  S2R R0, SR_TID.X ;  /* 0x0000000000007919 */ /* 0x001e240000002100 */
[----:B0-----:R-:W-:-:S04]  /*13e10*/  SHF.R.U32.HI R0, RZ, 0x5, R0 ;  /* 0x00000005ff007819 */ /* 0x001fc80000011600 */
[----:B------:R-:W-:-:S05]  /*13e20*/  LOP3.LUT R0, R0, 0x3, RZ, 0xc0, !PT ;  /* 0x0000000300007812 */ /* 0x000fca00078ec0ff */
[----:B------:R0:W1:Y:S02]  /*13e30*/  SHFL.IDX PT, R14, R0, RZ, 0x1f ;  /* 0x00001fff000e7589 */ /* 0x00006400000e0000 */
.L_x_2884:
[----:B-1----:R-:W-:Y:S01]  /*13e40*/  ISETP.NE.AND P0, PT, R14, RZ, PT ;  /* 0x000000ff0e00720c */ /* 0x002fe20003f05270 */
[----:B------:R-:W-:-:S12]  /*13e50*/  BSSY B0, `(.L_x_2748) ;  /* 0x0000026000007945 */ /* 0x000fd80003800000 */
[----:B------:R-:W-:Y:S05]  /*13e60*/  @P0 BRA `(.L_x_2749) ;  /* 0x0000000000900947 */ /* 0x000fea0003800000 */
[----:B------:R-:W-:-:S03]  /*13e70*/  UMOV UR4, 0xffffffff ;  /* 0xffffffff00047882 */ /* 0x000fc60000000000 */
[----:B------:R-:W-:Y:S05]  /*13e80*/  BRA.DIV UR4, `(.L_x_2750) ;  /* 0x0000004604287947 */ /* 0x000fea000b800000 */
[----:B------:R-:W-:-:S13]  /*13e90*/  ELECT P6, URZ, PT ;  /* 0x00000000003f782f */ /* 0x000fda00038c0000 */
.L_x_2887:
[----:B------:R-:W-:Y:S05]  /*13ea0*/  @!P6 BRA `(.L_x_2749) ;  /* 0x000000000080e947 */ /* 0x000fea0003800000 */
[----:B0-----:R-:W3:Y:S02]  /*13eb0*/  LDL R0, [R1+0x20] ;  /* 0x0000200001007983 */ /* 0x001ee40000100800 */
[----:B---3--:R-:W-:-:S13]  /*13ec0*/  R2UR UR4, R0 ;  /* 0x00000000000472ca */ /* 0x008fda00000e0000 */
[----:B------:R-:W-:-:S06]  /*13ed0*/  ULOP3.LUT UR4, UR4, 0x2, URZ, 0xfc, !UPT ;  /* 0x0000000204047892 */ /* 0x000fcc000f8efc3f */
[----:B------:R-:W-:-:S05]  /*13ee0*/  IMAD.U32 R0, RZ, RZ, UR4 ;  /* 0x00000004ff007e24 */ /* 0x000fca000f8e00ff */
[----:B------:R-:W-:-:S13]  /*13ef0*/  ISETP.NE.AND P0, PT, R0, 0x3, PT ;  /* 0x000000030000780c */ /* 0x000fda0003f05270 */
[----:B------:R-:W-:Y:S05]  /*13f00*/  @!P0 BRA `(.L_x_2751) ;  /* 0x0000000000048947 */ /* 0x000fea0003800000 */
[----:B------:R-:W-:Y:S01]  /*13f10*/  BPT.TRAP 0x1 ;  /* 0x000000040000795c */ /* 0x000fe20000300000 */
.L_x_2751:
[C---:B------:R-:W-:Y:S01]  /*13f20*/  LEA R5, R26.reuse, R7, 0x3 ;  /* 0x000000071a057211 */ /* 0x040fe200078e18ff */
[----:B------:R-:W-:Y:S01]  /*13f30*/  VIADD R26, R26, 0x1 ;  /* 0x000000011a1a7836 */ /* 0x000fe20000000000 */
[----:B------:R-:W-:-:S04]  /*13f40*/  SHF.L.U32 R0, R28, 0x1f, RZ ;  /* 0x0000001f1c007819 */ /* 0x000fc800000006ff */
[----:B------:R-:W0:Y:S01]  /*13f50*/  SYNCS.PHASECHK.TRANS64.TRYWAIT P1, [R5+URZ+0x28840], R0 ;  /* 0x02884000050075a7 */ /* 0x000e22000802017f */
[----:B------:R-:W-:-:S04]  /*13f60*/  ISETP.NE.AND P2, PT, R26, 0x2, PT ;  /* 0x000000021a00780c */ /* 0x000fc80003f45270 */
[----:B------:R-:W-:Y:S01]  /*13f70*/  SEL R3, RZ, 0x1, P2 ;  /* 0x00000001ff037807 */ /* 0x000fe20001000000 */
[----:B0-----:R-:W-:Y:S08]  /*13f80*/  @!P1 BRA `(.L_x_2752) ;  /* 0x0000004400089947 */ /* 0x001ff00003800000 */
.L_x_2888:
[----:B------:R-:W-:Y:S02]  /*13f90*/  SEL R26, R26, RZ, P2 ;  /* 0x000000ff1a1a7207 */ /* 0x000fe40001000000 */
[----:B------:R-:W-:Y:S01]  /*13fa0*/  LOP3.LUT R2, R28, R3, RZ, 0x3c, !PT ;  /* 0x000000031c027212 */ /* 0x000fe200078e3cff */
[----:B------:R-:W-:Y:S06]  /*13fb0*/  @!P0 BRA `(.L_x_2753) ;  /* 0x0000000000048947 */ /* 0x000fec0003800000 */
[----:B------:R-:W-:Y:S01]  /*13fc0*/  BPT.TRAP 0x1 ;  /* 0x000000040000795c */ /* 0x000fe20000300000 */
.L_x_2753:
[----:B------:R-:W-:Y:S01]  /*13fd0*/  IMAD R3, R26, 0x8, R7 ;  /* 0x000000081a037824 */ /* 0x000fe200078e0207 */
[----:B------:R-:W-:-:S04]  /*13fe0*/  SHF.L.U32 R2, R2, 0x1f, RZ ;  /* 0x0000001f02027819 */ /* 0x000fc800000006ff */
[----:B------:R-:W1:Y:S02]  /*13ff0*/  SYNCS.PHASECHK.TRANS64.TRYWAIT P1, [R3+URZ+0x28840], R2 ;  /* 0x02884002030075a7 */ /* 0x000e64000802017f */
[----:B-1----:R-:W-:Y:S05]  /*14000*/  @!P1 BRA `(.L_x_2754) ;  /* 0x0000004000fc9947 */ /* 0x002fea0003800000 */
.L_x_2889:
[----:B------:R-:W-:Y:S05]  /*14010*/  @!P0 BRA `(.L_x_2755) ;  /* 0x0000000000048947 */ /* 0x000fea0003800000 */
[----:B------:R-:W-:Y:S01]  /*14020*/  BPT.TRAP 0x1 ;  /* 0x000000040000795c */ /* 0x000fe20000300000 */
.L_x_2755:
[----:B------:R-:W3:Y:S02]  /*14030*/  SYNCS.PHASECHK.TRANS64.TRYWAIT P1, [R5+URZ+0x28860], R0 ;  /* 0x02886000050075a7 */ /* 0x000ee4000802017f */
[----:B---3--:R-:W-:Y:S05]  /*14040*/  @!P1 BRA `(.L_x_2756) ;  /* 0x0000004400009947 */ /* 0x008fea0003800000 */
.L_x_2890:
[----:B------:R-:W-:Y:S05]  /*14050*/  @!P0 BRA `(.L_x_2757) ;  /* 0x0000000000048947 */ /* 0x000fea0003800000 */
[----:B------:R-:W-:Y:S01]  /*14060*/  BPT.TRAP 0x1 ;  /* 0x000000040000795c */ /* 0x000fe20000300000 */
.L_x_2757:
[----:B----4-:R4:W0:Y:S02]  /*14070*/  SYNCS.PHASECHK.TRANS64.TRYWAIT P0, [R3+URZ+0x28860], R2 ;  /* 0x02886002030075a7 */ /* 0x010824000800017f */
[----:B0-----:R-:W-:Y:S05]  /*14080*/  @!P0 NANOSLEEP.SYNCS 0x989680 ;  /* 0x009896800000895d */ /* 0x001fea0003900000 */
[----:B------:R-:W0:Y:S02]  /*14090*/  @!P0 SYNCS.PHASECHK.TRANS64 P0, [R3+URZ+0x28860], R2 ;  /* 0x02886002030085a7 */ /* 0x000e24000800007f */
[----:B0-----:R-:W-:Y:S05]  /*140a0*/  @!P0 BRA `(.L_x_2757) ;  /* 0xfffffffc00f08947 */ /* 0x001fea000383ffff */
.L_x_2749:
[----:B------:R-:W-:Y:S05]  /*140b0*/  BSYNC B0 ;  /* 0x0000000000007941 */ /* 0x000fea0003800000 */
.L_x_2748:
[----:B------:R-:W-:Y:S05]  /*140c0*/  EXIT ;  /* 0x000000000000794d */ /* 0x000fea0003800000 */
.L_x_2612:
[----:B0-----:R-:W-:-:S04]  /*140d0*/  IMAD.U32 R3, RZ, RZ, UR40 ;  /* 0x00000028ff037e24 */ /* 0x001fc8000f8e00ff */
[----:B------:R0:W1:Y:S03]  /*140e0*/  SYNCS.PHASECHK.TRANS64.TRYWAIT P1, [R3+URZ+0x28800], R0 ;  /* 0x02880000030075a7 */ /* 0x000066000802017f */
[----:B-1----:R-:W-:Y:S05]  /*140f0*/  @!P1 NANOSLEEP.SYNCS 0x989680 ;  /* 0x009896800000995d */ /* 0x002fea0003900000 */
[----:B------:R-:W1:Y:S02]  /*14100*/  @!P1 SYNCS.PHASECHK.TRANS64 P1, [R3+URZ+0x28800], R0 ;  /* 0x02880000030095a7 */ /* 0x000e64000802007f */
[----:B-1----:R-:W-:Y:S05]  /*14110*/  @!P1 BRA `(.L_x_2612) ;  /* 0xfffffffc00ec9947 */ /* 0x002fea000383ffff */
[----:B------:R-:W-:Y:S05]  /*14120*/  BRA `(.L_x_2758) ;  /* 0xfffffedc00087947 */ /* 0x000fea000383ffff */
.L_x_2616:
[----:B-1----:R1:W2:Y:S02]  /*14130*/  SYNCS.PHASECHK.TRANS64.TRYWAIT P1, [R0+URZ+0x28830], R3 ;  /* 0x02883003000075a7 */ /* 0x0022a4000802017f */
[----:B--2---:R-:W-:Y:S05]  /*14140*/  @!P1 NANOSLEEP.SYNCS 0x989680 ;  /* 0x009896800000995d */ /* 0x004fea0003900000 */
[----:B------:R-:W2:Y:S02]  /*14150*/  @!P1 SYNCS.PHASECHK.TRANS64 P1, [R0+URZ+0x28830], R3 ;  /* 0x02883003000095a7 */ /* 0x000ea4000802007f */
[----:B--2---:R-:W-:Y:S05]  /*14160*/  @!P1 BRA `(.L_x_2616) ;  /* 0xfffffffc00f09947 */ /* 0x004fea000383ffff */
[----:B------:R-:W-:Y:S05]  /*14170*/  BRA `(.L_x_2615) ;  /* 0xfffffedc00247947 */ /* 0x000fea000383ffff */
.L_x_2622:
[----:B-1----:R-:W-:-:S04]  /*14180*/  IMAD.U32 R7, RZ, RZ, UR10 ;  /* 0x0000000aff077e24 */ /* 0x002fc8000f8e00ff */
[----:B------:R1:W2:Y:S03]  /*14190*/  SYNCS.PHASECHK.TRANS64.TRYWAIT P1, [R7+URZ+0x28830], R6 ;  /* 0x02883006070075a7 */ /* 0x0002a6000802017f */
[----:B--2---:R-:W-:Y:S05]  /*141a0*/  @!P1 NANOSLEEP.SYNCS 0x989680 ;  /* 0x009896800000995d */ /* 0x004fea0003900000 */
[----:B------:R-:W2:Y:S02]  /*141b0*/  @!P1 SYNCS.PHASECHK.TRANS64 P1, [R7+URZ+0x28830], R6 ;  /* 0x02883006070095a7 */ /* 0x000ea4000802007f */
[----:B--2---:R-:W-:Y:S05]  /*141c0*/  @!P1 BRA `(.L_x_2622) ;  /* 0xfffffffc00ec9947 */ /* 0x004fea000383ffff */
[----:B------:R-:W-:Y:S05]  /*141d0*/  BRA `(.L_x_2619) ;  /* 0xffffff0800387947 */ /* 0x000fea000383ffff */
.L_x_2626:
[----:B-1----:R-:W-:-:S04]  /*141e0*/  IMAD.U32 R7, RZ, RZ, UR10 ;  /* 0x0000000aff077e24 */ /* 0x002fc8000f8e00ff */
[----:B------:R1:W2:Y:S03]  /*141f0*/  SYNCS.PHASECHK.TRANS64.TRYWAIT P1, [R7+URZ+0x28850], R6 ;  /* 0x02885006070075a7 */ /* 0x0002a6000802017f */
[----:B--2---:R-:W-:Y:S05]  /*14200*/  @!P1 NANOSLEEP.SYNCS 0x989680 ;  /* 0x009896800000995d */ /* 0x004fea0003900000 */
[----:B------:R-:W2:Y:S02]  /*14210*/  @!P1 SYNCS.PHASECHK.TRANS64 P1, [R7+URZ+0x28850], R6 ;  /* 0x02885006070095a7 */ /* 0x000ea4000802007f */
[----:B--2---:R-:W-:Y:S05]  /*14220*/  @!P1 BRA `(.L_x_2626) ;  /* 0xfffffffc00ec9947 */ /* 0x004fea000383ffff */
[----:B------:R-:W-:Y:S05]  /*14230*/  BRA `(.L_x_2623) ;  /* 0xffffff0c00107947 */ /* 0x000fea000383ffff */
.L_x_2634:
[----:B-1----:R-:W-:-:S04]  /*14240*/  IMAD.U32 R7, RZ, RZ, UR10 ;  /* 0x0000000aff077e24 */ /* 0x002fc8000f8e00ff */
[----:B------:R1:W2:Y:S03]  /*14250*/  SYNCS.PHASECHK.TRANS64.TRYWAIT P1, [R7+URZ+0x28830], R6 ;  /* 0x02883006070075a7 */ /* 0x0002a6000802017f */
[----:B--2---:R-:W-:Y:S05]  /*14260*/  @!P1 NANOSLEEP.SYNCS 0x989680 ;  /* 0x009896800000995d */ /* 0x004fea0003900000 */
[----:B------:R-:W2:Y:S02]  /*14270*/  @!P1 SYNCS.PHASECHK.TRANS64 P1, [R7+URZ+0x28830], R6 ;  /* 0x02883006070095a7 */ /* 0x000ea4000802007f */
[----:B--2---:R-:W-:Y:S05]  /*14280*/  @!P1 BRA `(.L_x_2634) ;  /* 0xfffffffc00ec9947 */ /* 0x004fea000383ffff */
[----:B------:R-:W-:Y:S05]  /*14290*/  BRA `(.L_x_2631) ;  /* 0xffffff3800a07947 */ /* 0x000fea000383ffff */
.L_x_2638:
[----:B-1----:R-:W-:-:S04]  /*142a0*/  IMAD.U32 R7, RZ, RZ, UR10 ;  /* 0x0000000aff077e24 */ /* 0x002fc8000f8e00ff */
[----:B------:R1:W2:Y:S03]  /*142b0*/  SYNCS.PHASECHK.TRANS64.TRYWAIT P1, [R7+URZ+0x28850], R6 ;  /* 0x02885006070075a7 */ /* 0x0002a6000802017f */
[----:B--2---:R-:W-:Y:S05]  /*142c0*/  @!P1 NANOSLEEP.SYNCS 0x989680 ;  /* 0x009896800000995d */ /* 0x004fea0003900000 */
[----:B------:R-:W2:Y:S02]  /*142d0*/  @!P1 SYNCS.PHASECHK.TRANS64 P1, [R7+URZ+0x28850], R6 ;  /* 0x02885006070095a7 */ /* 0x000ea4000802007f */
[----:B--2---:R-:W-:Y:S05]  /*142e0*/  @!P1 BRA `(.L_x_2638) ;  /* 0xfffffffc00ec9947 */ /* 0x004fea000383ffff */
[----:B------:R-:W-:Y:S05]  /*142f0*/  BRA `(.L_x_2635) ;  /* 0xffffff3c006c7947 */ /* 0x000fea000383ffff */
.L_x_2645:
[----:B-1----:R-:W-:-:S04]  /*14300*/  IMAD.U32 R5, RZ, RZ, UR5 ;  /* 0x00000005ff057e24 */ /* 0x002fc8000f8e00ff */
[----:B------:R1:W2:Y:S03]  /*14310*/  SYNCS.PHASECHK.TRANS64.TRYWAIT P1, [R5+URZ+0x28850], R4 ;  /* 0x02885004050075a7 */ /* 0x0002a6000802017f */
[----:B--2---:R-:W-:Y:S05]  /*14320*/  @!P1 NANOSLEEP.SYNCS 0x989680 ;  /* 0x009896800000995d */ /* 0x004fea0003900000 */
[----:B------:R-:W2:Y:S02]  /*14330*/  @!P1 SYNCS.PHASECHK.TRANS64 P1, [R5+URZ+0x28850], R4 ;  /* 0x02885004050095a7 */ /* 0x000ea4000802007f */
[----:B--2---:R-:W-:Y:S05]  /*14340*/  @!P1 BRA `(.L_x_2645) ;  /* 0xfffffffc00ec9947 */ /* 0x004fea000383ffff */
[----:B------:R-:W-:Y:S05]  /*14350*/  BRA `(.L_x_2644) ;  /* 0xffffff6000607947 */ /* 0x000fea000383ffff */
.L_x_2693:
        /* <DEDUP_REMOVED lines=11> */
.L_x_2760:
[----:B------:R-:W-:Y:S05]  /*14410*/  BSYNC B0 ;  /* 0x0000000000007941 */ /* 0x000fea0003800000 */
.L_x_2759:
[----:B------:R-:W-:Y:S05]  /*14420*/  BRA `(.L_x_2761) ;  /* 0xffffffb800907947 */ /* 0x000fea000383ffff */
.L_x_2696:
[----:B0-----:R0:W1:Y:S02]  /*14430*/  SYNCS.PHASECHK.TRANS64.TRYWAIT P0, [R7+URZ+0x28840], R2 ;  /* 0x02884002070075a7 */ /* 0x001064000800017f */
[----:B-1----:R-:W-:Y:S05]  /*14440*/  @!P0 NANOSLEEP.SYNCS 0x989680 ;  /* 0x009896800000895d */ /* 0x002fea0003900000 */
[----:B------:R-:W1:Y:S02]  /*14450*/  @!P0 SYNCS.PHASECHK.TRANS64 P0, [R7+URZ+0x28840], R2 ;  /* 0x02884002070085a7 */ /* 0x000e64000800007f */
[----:B-1----:R-:W-:Y:S05]  /*14460*/  @!P0 BRA `(.L_x_2696) ;  /* 0xfffffffc00f08947 */ /* 0x002fea000383ffff */
[----:B------:R-:W-:Y:S05]  /*14470*/  BRA `(.L_x_2762) ;  /* 0xffffffb800e47947 */ /* 0x000fea000383ffff */
.L_x_2697:
        /* <DEDUP_REMOVED lines=8> */
.L_x_2764:
[----:B------:R-:W-:Y:S05]  /*14500*/  BSYNC B0 ;  /* 0x0000000000007941 */ /* 0x000fea0003800000 */
.L_x_2763:
[----:B------:R-:W-:Y:S01]  /*14510*/  MOV R13, R4 ;  /* 0x00000004000d7202 */ /* 0x000fe20000000f00 */
        /* <DEDUP_REMOVED lines=8> */
.L_x_2765:
[----:B------:R-:W-:Y:S02]  /*145a0*/  IMAD.MOV.U32 R13, RZ, RZ, R0 ;  /* 0x000000ffff0d7224 */ /* 0x000fe400078e0000 */
[----:B------:R-:W-:Y:S02]  /*145b0*/  IMAD.MOV.U32 R12, RZ, RZ, 0x1 ;  /* 0x00000001ff0c7424 */ /* 0x000fe400078e00ff */
[----:B------:R-:W-:-:S07]  /*145c0*/  IMAD.MOV.U32 R3, RZ, RZ, R14 ;  /* 0x000000ffff037224 */ /* 0x000fce00078e000e */
[----:B------:R-:W-:Y:S05]  /*145d0*/  WARPSYNC.COLLECTIVE R15, `(.L_x_2766) ;  /* 0x000000000f087348 */ /* 0x000fea0003c00000 */
[----:B------:R0:W1:Y:S02]  /*145e0*/  SHFL.IDX P6, R14, R13, R12, R11 ;  /* 0x0000000c0d0e7389 */ /* 0x00006400000c000b */
[----:B01----:R-:W-:Y:S01]  /*145f0*/  ENDCOLLECTIVE ;  /* 0x000000000000791b */ /* 0x003fe20003800000 */
.L_x_2766:
        /* <DEDUP_REMOVED lines=12> */
[----:B0-----:R-:W-:Y:S01]  /*146c0*/  MOV R2, R14 ;  /* 0x0000000e00027202 */ /* 0x001fe20000000f00 */
[----:B------:R-:W-:-:S07]  /*146d0*/  @P1 IMAD R8, R5, 0x2, R22 ;  /* 0x0000000205081824 */ /* 0x000fce00078e0216 */
[----:B------:R-:W-:Y:S05]  /*146e0*/  WARPSYNC.COLLECTIVE R15, `(.L_x_2767) ;  /* 0x000000000f087348 */ /* 0x000fea0003c00000 */
[----:B------:R0:W1:Y:S02]  /*146f0*/  SHFL.IDX P6, R14, R13, R12, R11 ;  /* 0x0000000c0d0e7389 */ /* 0x00006400000c000b */
[----:B01----:R-:W-:Y:S01]  /*14700*/  ENDCOLLECTIVE ;  /* 0x000000000000791b */ /* 0x003fe20003800000 */
.L_x_2767:
[----:B------:R-:W-:Y:S02]  /*14710*/  IMAD.MOV.U32 R13, RZ, RZ, R0 ;  /* 0x000000ffff0d7224 */ /* 0x000fe400078e0000 */
[----:B------:R-:W-:Y:S02]  /*14720*/  IMAD.MOV.U32 R12, RZ, RZ, 0x2 ;  /* 0x00000002ff0c7424 */ /* 0x000fe400078e00ff */
[----:B------:R-:W-:-:S07]  /*14730*/  IMAD.MOV.U32 R3, RZ, RZ, R14 ;  /* 0x000000ffff037224 */ /* 0x000fce00078e000e */
[----:B------:R-:W-:Y:S05]  /*14740*/  WARPSYNC.COLLECTIVE R15, `(.L_x_2768) ;  /* 0x000000000f087348 */ /* 0x000fea0003c00000 */
[----:B------:R0:W1:Y:S02]  /*14750*/  SHFL.IDX P6, R14, R13, R12, R11 ;  /* 0x0000000c0d0e7389 */ /* 0x00006400000c000b */
[----:B01----:R-:W-:Y:S01]  /*14760*/  ENDCOLLECTIVE ;  /* 0x000000000000791b */ /* 0x003fe20003800000 */
.L_x_2768:
        /* <DEDUP_REMOVED lines=16> */
.L_x_2769:
[----:B------:R-:W-:Y:S02]  /*14870*/  @P1 IMAD R8, R5, 0x2, R22 ;  /* 0x0000000205081824 */ /* 0x000fe400078e0216 */
[----:B------:R-:W-:Y:S02]  /*14880*/  IMAD.MOV.U32 R13, RZ, RZ, R0 ;  /* 0x000000ffff0d7224 */ /* 0x000fe400078e0000 */
[----:B------:R-:W-:Y:S01]  /*14890*/  IMAD.MOV.U32 R12, RZ, RZ, 0x3 ;  /* 0x00000003ff0c7424 */ /* 0x000fe200078e00ff */
[----:B------:R-:W-:-:S07]  /*148a0*/  MOV R3, R14 ;  /* 0x0000000e00037202 */ /* 0x000fce0000000f00 */
[----:B------:R-:W-:Y:S05]  /*148b0*/  WARPSYNC.COLLECTIVE R15, `(.L_x_2770) ;  /* 0x000000000f087348 */ /* 0x000fea0003c00000 */
[----:B------:R0:W1:Y:S02]  /*148c0*/  SHFL.IDX P6, R14, R13, R12, R11 ;  /* 0x0000000c0d0e7389 */ /* 0x00006400000c000b */
[----:B01----:R-:W-:Y:S01]  /*148d0*/  ENDCOLLECTIVE ;  /* 0x000000000000791b */ /* 0x003fe20003800000 */
.L_x_2770:
        /* <DEDUP_REMOVED lines=16> */
.L_x_2771:
[----:B------:R-:W-:Y:S01]  /*149e0*/  @P1 LEA R8, R5, R22, 0x1 ;  /* 0x0000001605081211 */ /* 0x000fe200078e08ff */
[----:B------:R-:W-:Y:S02]  /*149f0*/  IMAD.MOV.U32 R13, RZ, RZ, R0 ;  /* 0x000000ffff0d7224 */ /* 0x000fe400078e0000 */
[----:B------:R-:W-:Y:S02]  /*14a00*/  IMAD.MOV.U32 R12, RZ, RZ, 0x4 ;  /* 0x00000004ff0c7424 */ /* 0x000fe400078e00ff */
[----:B------:R-:W-:-:S07]  /*14a10*/  IMAD.MOV.U32 R3, RZ, RZ, R14 ;  /* 0x000000ffff037224 */ /* 0x000fce00078e000e */
[----:B------:R-:W-:Y:S05]  /*14a20*/  WARPSYNC.COLLECTIVE R15, `(.L_x_2772) ;  /* 0x000000000f087348 */ /* 0x000fea0003c00000 */
[----:B------:R0:W1:Y:S02]  /*14a30*/  SHFL.IDX P6, R14, R13, R12, R11 ;  /* 0x0000000c0d0e7389 */ /* 0x00006400000c000b */
[----:B01----:R-:W-:Y:S01]  /*14a40*/  ENDCOLLECTIVE ;  /* 0x000000000000791b */ /* 0x003fe20003800000 */
.L_x_2772:
        /* <DEDUP_REMOVED lines=16> */
.L_x_2773:
[----:B------:R-:W-:Y:S02]  /*14b50*/  @P1 IMAD R8, R5, 0x2, R22 ;  /* 0x0000000205081824 */ /* 0x000fe400078e0216 */
[----:B------:R-:W-:Y:S01]  /*14b60*/  IMAD.MOV.U32 R13, RZ, RZ, R0 ;  /* 0x000000ffff0d7224 */ /* 0x000fe200078e0000 */
[----:B------:R-:W-:Y:S01]  /*14b70*/  MOV R12, 0x5 ;  /* 0x00000005000c7802 */ /* 0x000fe20000000f00 */
[----:B------:R-:W-:-:S07]  /*14b80*/  IMAD.MOV.U32 R3, RZ, RZ, R14 ;  /* 0x000000ffff037224 */ /* 0x000fce00078e000e */
[----:B------:R-:W-:Y:S05]  /*14b90*/  WARPSYNC.COLLECTIVE R15, `(.L_x_2774) ;  /* 0x000000000f087348 */ /* 0x000fea0003c00000 */
[----:B------:R0:W1:Y:S02]  /*14ba0*/  SHFL.IDX P6, R14, R13, R12, R11 ;  /* 0x0000000c0d0e7389 */ /* 0x00006400000c000b */
[----:B01----:R-:W-:Y:S01]  /*14bb0*/  ENDCOLLECTIVE ;  /* 0x000000000000791b */ /* 0x003fe20003800000 */
.L_x_2774:
        /* <DEDUP_REMOVED lines=16> */
.L_x_2775:
[----:B------:R-:W-:Y:S02]  /*14cc0*/  @P1 IMAD R8, R5, 0x2, R22 ;  /* 0x0000000205081824 */ /* 0x000fe400078e0216 */
[----:B------:R-:W-:Y:S02]  /*14cd0*/  IMAD.MOV.U32 R13, RZ, RZ, R0 ;  /* 0x000000ffff0d7224 */ /* 0x000fe400078e0000 */
[----:B------:R-:W-:Y:S02]  /*14ce0*/  IMAD.MOV.U32 R12, RZ, RZ, 0x6 ;  /* 0x00000006ff0c7424 */ /* 0x000fe400078e00ff */
[----:B------:R-:W-:-:S07]  /*14cf0*/  IMAD.MOV.U32 R3, RZ, RZ, R14 ;  /* 0x000000ffff037224 */ /* 0x000fce00078e000e */
[----:B------:R-:W-:Y:S05]  /*14d00*/  WARPSYNC.COLLECTIVE R15, `(.L_x_2776) ;  /* 0x000000000f087348 */ /* 0x000fea0003c00000 */
[----:B------:R0:W1:Y:S02]  /*14d10*/  SHFL.IDX P6, R14, R13, R12, R11 ;  /* 0x0000000c0d0e7389 */ /* 0x00006400000c000b */
[----:B01----:R-:W-:Y:S01]  /*14d20*/  ENDCOLLECTIVE ;  /* 0x000000000000791b */ /* 0x003fe20003800000 */
.L_x_2776:
        /* <DEDUP_REMOVED lines=16> */
.L_x_2777:
[----:B------:R-:W-:Y:S02]  /*14e30*/  @P1 IMAD R8, R5, 0x2, R22 ;  /* 0x0000000205081824 */ /* 0x000fe400078e0216 */
[----:B------:R-:W-:Y:S02]  /*14e40*/  IMAD.MOV.U32 R13, RZ, RZ, R0 ;  /* 0x000000ffff0d7224 */ /* 0x000fe400078e0000 */
[----:B------:R-:W-:Y:S02]  /*14e50*/  IMAD.MOV.U32 R12, RZ, RZ, 0x7 ;  /* 0x00000007ff0c7424 */ /* 0x000fe400078e00ff */
[----:B------:R-:W-:-:S07]  /*14e60*/  IMAD.MOV.U32 R3, RZ, RZ, R14 ;  /* 0x000000ffff037224 */ /* 0x000fce00078e000e */
[----:B------:R-:W-:Y:S05]  /*14e70*/  WARPSYNC.COLLECTIVE R15, `(.L_x_2778) ;  /* 0x000000000f087348 */ /* 0x000fea0003c00000 */
[----:B------:R0:W1:Y:S02]  /*14e80*/  SHFL.IDX P6, R14, R13, R12, R11 ;  /* 0x0000000c0d0e7389 */ /* 0x00006400000c000b */
[----:B01----:R-:W-:Y:S01]  /*14e90*/  ENDCOLLECTIVE ;  /* 0x000000000000791b */ /* 0x003fe20003800000 */
.L_x_2778:
        /* <DEDUP_REMOVED lines=10> */
.L_x_2779:
[----:B------:R-:W-:Y:S01]  /*14f40*/  @!PT LDS RZ, [RZ] ;  /* 0x00000000fffff984 */ /* 0x000fe20000000800 */
[----:B------:R-:W-:Y:S01]  /*14f50*/  @!PT LDS RZ, [RZ] ;  /* 0x00000000fffff984 */ /* 0x000fe20000000800 */
[----:B------:R-:W-:Y:S01]  /*14f60*/  @!PT LDS RZ, [RZ] ;  /* 0x00000000fffff984 */ /* 0x000fe20000000800 */
[----:B------:R-:W-:Y:S04]  /*14f70*/  @P1 LDGSTS.E.BYPASS.LTC128B.128 [R8+0x1b400], desc[UR36][R2.64], !P3 ;  /* 0x1b40000002081fae */ /* 0x000fe8000d901d64 */
[----:B------:R0:W-:Y:S02]  /*14f80*/  @P1 LDGSTS.E.BYPASS.LTC128B.128 [R8+0x1f400], desc[UR36][R2.64+0x80], !P2 ;  /* 0x1f40008002081fae */ /* 0x0001e4000d101d64 */
[----:B0-----:R-:W-:Y:S01]  /*14f90*/  IMAD.MOV.U32 R2, RZ, RZ, R14 ;  /* 0x000000ffff027224 */ /* 0x001fe200078e000e */
[----:B------:R-:W-:Y:S06]  /*14fa0*/  BRA `(.L_x_2780) ;  /* 0xffffffb400c07947 */ /* 0x000fec000383ffff */
.L_x_2702:
[----:B------:R-:W-:Y:S01]  /*14fb0*/  MOV R13, R4 ;  /* 0x00000004000d7202 */ /* 0x000fe20000000f00 */
[----:B------:R-:W-:Y:S02]  /*14fc0*/  IMAD.MOV.U32 R12, RZ, RZ, RZ ;  /* 0x000000ffff0c7224 */ /* 0x000fe400078e00ff */
[----:B------:R-:W-:Y:S02]  /*14fd0*/  IMAD.MOV.U32 R11, RZ, RZ, 0x181f ;  /* 0x0000181fff0b7424 */ /* 0x000fe400078e00ff */
[----:B------:R-:W-:Y:S02]  /*14fe0*/  IMAD.MOV.U32 R15, RZ, RZ, -0x1 ;  /* 0xffffffffff0f7424 */ /* 0x000fe400078e00ff */
[----:B-----5:R-:W-:Y:S02]  /*14ff0*/  IMAD R5, R10, R5, RZ ;  /* 0x000000050a057224 */ /* 0x020fe400078e02ff */
[----:B------:R-:W-:-:S07]  /*15000*/  IMAD R17, R17, 0x80, R9 ;  /* 0x0000008011117824 */ /* 0x000fce00078e0209 */
[----:B------:R-:W-:Y:S05]  /*15010*/  WARPSYNC.COLLECTIVE R15, `(.L_x_2781) ;  /* 0x000000000f087348 */ /* 0x000fea0003c00000 */
[----:B------:R0:W1:Y:S02]  /*15020*/  SHFL.IDX P6, R14, R13, R12, R11 ;  /* 0x0000000c0d0e7389 */ /* 0x00006400000c000b */
[----:B01----:R-:W-:Y:S01]  /*15030*/  ENDCOLLECTIVE ;  /* 0x000000000000791b */ /* 0x003fe20003800000 */
.L_x_2781:
[C---:B------:R-:W-:Y:S02]  /*15040*/  ISETP.GE.AND P2, PT, R17.reuse, R5, PT ;  /* 0x000000051100720c */ /* 0x040fe40003f46270 */
[----:B------:R-:W-:Y:S01]  /*15050*/  IADD3 R6, R17, 0x10, RZ ;  /* 0x0000001011067810 */ /* 0x000fe20007ffe0ff */
[----:B------:R-:W-:Y:S02]  /*15060*/  IMAD.MOV.U32 R13, RZ, RZ, R0 ;  /* 0x000000ffff0d7224 */ /* 0x000fe400078e0000 */
[----:B------:R-:W-:-:S08]  /*15070*/  IMAD.MOV.U32 R2, RZ, RZ, R14 ;  /* 0x000000ffff027224 */ /* 0x000fd000078e000e */
[----:B------:R-:W-:Y:S05]  /*15080*/  WARPSYNC.COLLECTIVE R15, `(.L_x_2782) ;  /* 0x000000000f087348 */ /* 0x000fea0003c00000 */
[----:B------:R0:W1:Y:S02]  /*15090*/  SHFL.IDX P6, R14, R13, R12, R11 ;  /* 0x0000000c0d0e7389 */ /* 0x00006400000c000b */
[----:B01----:R-:W-:Y:S01]  /*150a0*/  ENDCOLLECTIVE ;  /* 0x000000000000791b */ /* 0x003fe20003800000 */
.L_x_2782:
        /* <DEDUP_REMOVED lines=8> */
.L_x_2783:
        /* <DEDUP_REMOVED lines=12> */
.L_x_2784:
        /* <DEDUP_REMOVED lines=8> */
.L_x_2785:
        /* <DEDUP_REMOVED lines=13> */
.L_x_2786:
        /* <DEDUP_REMOVED lines=8> */
.L_x_2787:
        /* <DEDUP_REMOVED lines=13> */
.L_x_2788:
        /* <DEDUP_REMOVED lines=8> */
.L_x_2789:
        /* <DEDUP_REMOVED lines=8> */
[----:B------:R-:W-:Y:S01]  /*15590*/  IMAD.MOV.U32 R13, RZ, RZ, R0 ;  /* 0x000000ffff0d7224 */ /* 0x000fe200078e0000 */
[----:B0-----:R-:W-:-:S09]  /*155a0*/  MOV R2, R14 ;  /* 0x0000000e00027202 */ /* 0x001fd20000000f00 */
[----:B------:R-:W-:Y:S05]  /*155b0*/  WARPSYNC.COLLECTIVE R15, `(.L_x_2790) ;  /* 0x000000000f087348 */ /* 0x000fea0003c00000 */
[----:B------:R0:W1:Y:S02]  /*155c0*/  SHFL.IDX P6, R14, R13, R12, R11 ;  /* 0x0000000c0d0e7389 */ /* 0x00006400000c000b */
[----:B01----:R-:W-:Y:S01]  /*155d0*/  ENDCOLLECTIVE ;  /* 0x000000000000791b */ /* 0x003fe20003800000 */
.L_x_2790:
        /* <DEDUP_REMOVED lines=8> */
.L_x_2791:
[----:B------:R-:W-:-:S05]  /*15660*/  @!P2 IMAD.MOV.U32 R3, RZ, RZ, R7 ;  /* 0x000000ffff03a224 */ /* 0x000fca00078e0007 */
        /* <DEDUP_REMOVED lines=12> */
.L_x_2792:
        /* <DEDUP_REMOVED lines=8> */
.L_x_2793:
        /* <DEDUP_REMOVED lines=12> */
.L_x_2794:
        /* <DEDUP_REMOVED lines=8> */
.L_x_2795:
        /* <DEDUP_REMOVED lines=11> */
.L_x_2796:
[----:B------:R-:W-:Y:S05]  /*159a0*/  BRA `(.L_x_2797) ;  /* 0xffffffb800287947 */ /* 0x000fea000383ffff */
.L_x_2707:
[----:B0-----:R0:W1:Y:S02]  /*159b0*/  SYNCS.PHASECHK.TRANS64.TRYWAIT P1, [R22+URZ+0x28820], R3 ;  /* 0x02882003160075a7 */ /* 0x001064000802017f */
[----:B-1----:R-:W-:Y:S05]  /*159c0*/  @!P1 NANOSLEEP.SYNCS 0x989680 ;  /* 0x009896800000995d */ /* 0x002fea0003900000 */
[----:B------:R-:W1:Y:S02]  /*159d0*/  @!P1 SYNCS.PHASECHK.TRANS64 P1, [R22+URZ+0x28820], R3 ;  /* 0x02882003160095a7 */ /* 0x000e64000802007f */
[----:B-1----:R-:W-:Y:S05]  /*159e0*/  @!P1 BRA `(.L_x_2707) ;  /* 0xfffffffc00f09947 */ /* 0x002fea000383ffff */
[----:B------:R-:W-:Y:S05]  /*159f0*/  BRA `(.L_x_2798) ;  /* 0xffffffb800a07947 */ /* 0x000fea000383ffff */
.L_x_2712:
[----:B0-----:R0:W1:Y:S02]  /*15a00*/  SYNCS.PHASECHK.TRANS64.TRYWAIT P0, [R6+URZ+0x28840], R3 ;  /* 0x02884003060075a7 */ /* 0x001064000800017f */
[----:B-1----:R-:W-:Y:S05]  /*15a10*/  @!P0 NANOSLEEP.SYNCS 0x989680 ;  /* 0x009896800000895d */ /* 0x002fea0003900000 */
[----:B------:R-:W1:Y:S02]  /*15a20*/  @!P0 SYNCS.PHASECHK.TRANS64 P0, [R6+URZ+0x28840], R3 ;  /* 0x02884003060085a7 */ /* 0x000e64000800007f */
[----:B-1----:R-:W-:Y:S05]  /*15a30*/  @!P0 BRA `(.L_x_2712) ;  /* 0xfffffffc00f08947 */ /* 0x002fea000383ffff */
[----:B------:R-:W-:Y:S05]  /*15a40*/  BRA `(.L_x_2799) ;  /* 0xffffffbc00607947 */ /* 0x000fea000383ffff */
.L_x_2713:
        /* <DEDUP_REMOVED lines=8> */
.L_x_2801:
[----:B------:R-:W-:Y:S05]  /*15ad0*/  BSYNC B1 ;  /* 0x0000000000017941 */ /* 0x000fea0003800000 */
.L_x_2800:
        /* <DEDUP_REMOVED lines=9> */
.L_x_2802:
[----:B------:R-:W-:Y:S02]  /*15b70*/  IMAD R8, R8, 0x2, R22 ;  /* 0x0000000208087824 */ /* 0x000fe400078e0216 */
[----:B------:R-:W-:Y:S02]  /*15b80*/  IMAD.MOV.U32 R13, RZ, RZ, R9 ;  /* 0x000000ffff0d7224 */ /* 0x000fe400078e0009 */
[----:B------:R-:W-:Y:S02]  /*15b90*/  IMAD.MOV.U32 R12, RZ, RZ, 0x1 ;  /* 0x00000001ff0c7424 */ /* 0x000fe400078e00ff */
[----:B------:R-:W-:-:S07]  /*15ba0*/  IMAD.MOV.U32 R2, RZ, RZ, R14 ;  /* 0x000000ffff027224 */ /* 0x000fce00078e000e */
[----:B------:R-:W-:Y:S05]  /*15bb0*/  WARPSYNC.COLLECTIVE R15, `(.L_x_2803) ;  /* 0x000000000f087348 */ /* 0x000fea0003c00000 */
[----:B------:R0:W1:Y:S02]  /*15bc0*/  SHFL.IDX P6, R14, R13, R12, R11 ;  /* 0x0000000c0d0e7389 */ /* 0x00006400000c000b */
[----:B01----:R-:W-:Y:S01]  /*15bd0*/  ENDCOLLECTIVE ;  /* 0x000000000000791b */ /* 0x003fe20003800000 */
.L_x_2803:
        /* <DEDUP_REMOVED lines=12> */
.L_x_2804:
[----:B------:R-:W-:Y:S01]  /*15ca0*/  IMAD.MOV.U32 R13, RZ, RZ, R9 ;  /* 0x000000ffff0d7224 */ /* 0x000fe200078e0009 */
[----:B------:R-:W-:Y:S01]  /*15cb0*/  MOV R12, 0x2 ;  /* 0x00000002000c7802 */ /* 0x000fe20000000f00 */
[----:B------:R-:W-:-:S07]  /*15cc0*/  IMAD.MOV.U32 R2, RZ, RZ, R14 ;  /* 0x000000ffff027224 */ /* 0x000fce00078e000e */
[----:B------:R-:W-:Y:S05]  /*15cd0*/  WARPSYNC.COLLECTIVE R15, `(.L_x_2805) ;  /* 0x000000000f087348 */ /* 0x000fea0003c00000 */
[----:B------:R0:W1:Y:S02]  /*15ce0*/  SHFL.IDX P6, R14, R13, R12, R11 ;  /* 0x0000000c0d0e7389 */ /* 0x00006400000c000b */
[----:B01----:R-:W-:Y:S01]  /*15cf0*/  ENDCOLLECTIVE ;  /* 0x000000000000791b */ /* 0x003fe20003800000 */
.L_x_2805:
        /* <DEDUP_REMOVED lines=12> */
.L_x_2806:
[----:B------:R-:W-:Y:S02]  /*15dc0*/  IMAD.MOV.U32 R13, RZ, RZ, R9 ;  /* 0x000000ffff0d7224 */ /* 0x000fe400078e0009 */
[----:B------:R-:W-:Y:S02]  /*15dd0*/  IMAD.MOV.U32 R12, RZ, RZ, 0x3 ;  /* 0x00000003ff0c7424 */ /* 0x000fe400078e00ff */
[----:B------:R-:W-:-:S07]  /*15de0*/  IMAD.MOV.U32 R2, RZ, RZ, R14 ;  /* 0x000000ffff027224 */ /* 0x000fce00078e000e */
[----:B------:R-:W-:Y:S05]  /*15df0*/  WARPSYNC.COLLECTIVE R15, `(.L_x_2807) ;  /* 0x000000000f087348 */ /* 0x000fea0003c00000 */
[----:B------:R0:W1:Y:S02]  /*15e00*/  SHFL.IDX P6, R14, R13, R12, R11 ;  /* 0x0000000c0d0e7389 */ /* 0x00006400000c000b */
[----:B01----:R-:W-:Y:S01]  /*15e10*/  ENDCOLLECTIVE ;  /* 0x000000000000791b */ /* 0x003fe20003800000 */
.L_x_2807:
        /* <DEDUP_REMOVED lines=12> */
.L_x_2808:
[----:B------:R-:W-:Y:S02]  /*15ee0*/  IMAD.MOV.U32 R13, RZ, RZ, R9 ;  /* 0x000000ffff0d7224 */ /* 0x000fe400078e0009 */
[----:B------:R-:W-:Y:S01]  /*15ef0*/  IMAD.MOV.U32 R12, RZ, RZ, 0x4 ;  /* 0x00000004ff0c7424 */ /* 0x000fe200078e00ff */
[----:B------:R-:W-:-:S07]  /*15f00*/  MOV R2, R14 ;  /* 0x0000000e00027202 */ /* 0x000fce0000000f00 */
[----:B------:R-:W-:Y:S05]  /*15f10*/  WARPSYNC.COLLECTIVE R15, `(.L_x_2809) ;  /* 0x000000000f087348 */ /* 0x000fea0003c00000 */
[----:B------:R0:W1:Y:S02]  /*15f20*/  SHFL.IDX P6, R14, R13, R12, R11 ;  /* 0x0000000c0d0e7389 */ /* 0x00006400000c000b */
[----:B01----:R-:W-:Y:S01]  /*15f30*/  ENDCOLLECTIVE ;  /* 0x000000000000791b */ /* 0x003fe20003800000 */
.L_x_2809:
        /* <DEDUP_REMOVED lines=12> */
.L_x_2810:
[----:B------:R-:W-:Y:S01]  /*16000*/  IMAD.MOV.U32 R13, RZ, RZ, R9 ;  /* 0x000000ffff0d7224 */ /* 0x000fe200078e0009 */
[----:B------:R-:W-:Y:S01]  /*16010*/  MOV R12, 0x5 ;  /* 0x00000005000c7802 */ /* 0x000fe20000000f00 */
[----:B------:R-:W-:-:S07]  /*16020*/  IMAD.MOV.U32 R2, RZ, RZ, R14 ;  /* 0x000000ffff027224 */ /* 0x000fce00078e000e */
[----:B------:R-:W-:Y:S05]  /*16030*/  WARPSYNC.COLLECTIVE R15, `(.L_x_2811) ;  /* 0x000000000f087348 */ /* 0x000fea0003c00000 */
[----:B------:R0:W1:Y:S02]  /*16040*/  SHFL.IDX P6, R14, R13, R12, R11 ;  /* 0x0000000c0d0e7389 */ /* 0x00006400000c000b */
[----:B01----:R-:W-:Y:S01]  /*16050*/  ENDCOLLECTIVE ;  /* 0x000000000000791b */ /* 0x003fe20003800000 */
.L_x_2811:
        /* <DEDUP_REMOVED lines=12> */
.L_x_2812:
[----:B------:R-:W-:Y:S02]  /*16120*/  IMAD.MOV.U32 R13, RZ, RZ, R9 ;  /* 0x000000ffff0d7224 */ /* 0x000fe400078e0009 */
[----:B------:R-:W-:Y:S02]  /*16130*/  IMAD.MOV.U32 R12, RZ, RZ, 0x6 ;  /* 0x00000006ff0c7424 */ /* 0x000fe400078e00ff */
[----:B------:R-:W-:-:S07]  /*16140*/  IMAD.MOV.U32 R2, RZ, RZ, R14 ;  /* 0x000000ffff027224 */ /* 0x000fce00078e000e */
[----:B------:R-:W-:Y:S05]  /*16150*/  WARPSYNC.COLLECTIVE R15, `(.L_x_2813) ;  /* 0x000000000f087348 */ /* 0x000fea0003c00000 */
[----:B------:R0:W1:Y:S02]  /*16160*/  SHFL.IDX P6, R14, R13, R12, R11 ;  /* 0x0000000c0d0e7389 */ /* 0x00006400000c000b */
[----:B01----:R-:W-:Y:S01]  /*16170*/  ENDCOLLECTIVE ;  /* 0x000000000000791b */ /* 0x003fe20003800000 */
.L_x_2813:
        /* <DEDUP_REMOVED lines=12> */
.L_x_2814:
[----:B------:R-:W-:Y:S02]  /*16240*/  IMAD.MOV.U32 R13, RZ, RZ, R9 ;  /* 0x000000ffff0d7224 */ /* 0x000fe400078e0009 */
[----:B------:R-:W-:Y:S01]  /*16250*/  IMAD.MOV.U32 R12, RZ, RZ, 0x7 ;  /* 0x00000007ff0c7424 */ /* 0x000fe200078e00ff */
[----:B------:R-:W-:-:S07]  /*16260*/  MOV R2, R14 ;  /* 0x0000000e00027202 */ /* 0x000fce0000000f00 */
[----:B------:R-:W-:Y:S05]  /*16270*/  WARPSYNC.COLLECTIVE R15, `(.L_x_2815) ;  /* 0x000000000f087348 */ /* 0x000fea0003c00000 */
[----:B------:R0:W1:Y:S02]  /*16280*/  SHFL.IDX P6, R14, R13, R12, R11 ;  /* 0x0000000c0d0e7389 */ /* 0x00006400000c000b */
[----:B01----:R-:W-:Y:S01]  /*16290*/  ENDCOLLECTIVE ;  /* 0x000000000000791b */ /* 0x003fe20003800000 */
.L_x_2815:
        /* <DEDUP_REMOVED lines=12> */
.L_x_2816:
[----:B------:R-:W-:Y:S01]  /*16360*/  IMAD.MOV.U32 R2, RZ, RZ, R14 ;  /* 0x000000ffff027224 */ /* 0x000fe200078e000e */
[----:B------:R-:W-:Y:S06]  /*16370*/  BRA `(.L_x_2817) ;  /* 0xffffffb8002c7947 */ /* 0x000fec000383ffff */
.L_x_2718:
[----:B-1----:R1:W3:Y:S02]  /*16380*/  SYNCS.PHASECHK.TRANS64.TRYWAIT P0, [R6+URZ+0x28860], R2 ;  /* 0x02886002060075a7 */ /* 0x0022e4000800017f */
[----:B---3--:R-:W-:Y:S05]  /*16390*/  @!P0 NANOSLEEP.SYNCS 0x989680 ;  /* 0x009896800000895d */ /* 0x008fea0003900000 */
[----:B------:R-:W3:Y:S02]  /*163a0*/  @!P0 SYNCS.PHASECHK.TRANS64 P0, [R6+URZ+0x28860], R2 ;  /* 0x02886002060085a7 */ /* 0x000ee4000800007f */
[----:B---3--:R-:W-:Y:S05]  /*163b0*/  @!P0 BRA `(.L_x_2718) ;  /* 0xfffffffc00f08947 */ /* 0x008fea000383ffff */
[----:B------:R-:W-:Y:S05]  /*163c0*/  BRA `(.L_x_2818) ;  /* 0xffffffb800887947 */ /* 0x000fea000383ffff */
.L_x_2719:
        /* <DEDUP_REMOVED lines=8> */
.L_x_2820:
[----:B------:R-:W-:Y:S05]  /*16450*/  BSYNC B1 ;  /* 0x0000000000017941 */ /* 0x000fea0003800000 */
.L_x_2819:
[----:B------:R-:W-:Y:S01]  /*16460*/  IMAD.MOV.U32 R13, RZ, RZ, R18 ;  /* 0x000000ffff0d7224 */ /* 0x000fe200078e0012 */
[----:B------:R-:W-:Y:S01]  /*16470*/  LEA R7, R7, R22, 0x1 ;  /* 0x0000001607077211 */ /* 0x000fe200078e08ff */
[----:B------:R-:W-:Y:S02]  /*16480*/  IMAD.MOV.U32 R12, RZ, RZ, RZ ;  /* 0x000000ffff0c7224 */ /* 0x000fe400078e00ff */
[----:B------:R-:W-:Y:S02]  /*16490*/  IMAD.MOV.U32 R11, RZ, RZ, 0x181f ;  /* 0x0000181fff0b7424 */ /* 0x000fe400078e00ff */
[----:B------:R-:W-:Y:S02]  /*164a0*/  IMAD.MOV.U32 R15, RZ, RZ, -0x1 ;  /* 0xffffffffff0f7424 */ /* 0x000fe400078e00ff */
[----:B------:R-:W-:-:S07]  /*164b0*/  IMAD.MOV.U32 R3, RZ, RZ, R14 ;  /* 0x000000ffff037224 */ /* 0x000fce00078e000e */
[----:B------:R-:W-:Y:S05]  /*164c0*/  WARPSYNC.COLLECTIVE R15, `(.L_x_2821) ;  /* 0x000000000f087348 */ /* 0x000fea0003c00000 */
[----:B------:R0:W1:Y:S02]  /*164d0*/  SHFL.IDX P6, R14, R13, R12, R11 ;  /* 0x0000000c0d0e7389 */ /* 0x00006400000c000b */
[----:B01----:R-:W-:Y:S01]  /*164e0*/  ENDCOLLECTIVE ;  /* 0x000000000000791b */ /* 0x003fe20003800000 */
.L_x_2821:
[----:B------:R-:W-:Y:S02]  /*164f0*/  IMAD.MOV.U32 R13, RZ, RZ, R24 ;  /* 0x000000ffff0d7224 */ /* 0x000fe400078e0018 */
[----:B------:R-:W-:Y:S02]  /*16500*/  IMAD.MOV.U32 R12, RZ, RZ, 0x1 ;  /* 0x00000001ff0c7424 */ /* 0x000fe400078e00ff */
[----:B------:R-:W-:-:S07]  /*16510*/  IMAD.MOV.U32 R2, RZ, RZ, R14 ;  /* 0x000000ffff027224 */ /* 0x000fce00078e000e */
[----:B------:R-:W-:Y:S05]  /*16520*/  WARPSYNC.COLLECTIVE R15, `(.L_x_2822) ;  /* 0x000000000f087348 */ /* 0x000fea0003c00000 */
[----:B------:R0:W1:Y:S02]  /*16530*/  SHFL.IDX P6, R14, R13, R12, R11 ;  /* 0x0000000c0d0e7389 */ /* 0x00006400000c000b */
[----:B01----:R-:W-:Y:S01]  /*16540*/  ENDCOLLECTIVE ;  /* 0x000000000000791b */ /* 0x003fe20003800000 */
.L_x_2822:
        /* <DEDUP_REMOVED lines=14> */
.L_x_2823:
[----:B------:R-:W-:Y:S02]  /*16630*/  IMAD.MOV.U32 R13, RZ, RZ, R24 ;  /* 0x000000ffff0d7224 */ /* 0x000fe400078e0018 */
[----:B------:R-:W-:Y:S02]  /*16640*/  IMAD.MOV.U32 R12, RZ, RZ, 0x2 ;  /* 0x00000002ff0c7424 */ /* 0x000fe400078e00ff */
[----:B------:R-:W-:-:S07]  /*16650*/  IMAD.MOV.U32 R2, RZ, RZ, R14 ;  /* 0x000000ffff027224 */ /* 0x000fce00078e000e */
[----:B------:R-:W-:Y:S05]  /*16660*/  WARPSYNC.COLLECTIVE R15, `(.L_x_2824) ;  /* 0x000000000f087348 */ /* 0x000fea0003c00000 */
[----:B------:R0:W1:Y:S02]  /*16670*/  SHFL.IDX P6, R14, R13, R12, R11 ;  /* 0x0000000c0d0e7389 */ /* 0x00006400000c000b */
[----:B01----:R-:W-:Y:S01]  /*16680*/  ENDCOLLECTIVE ;  /* 0x000000000000791b */ /* 0x003fe20003800000 */
.L_x_2824:
        /* <DEDUP_REMOVED lines=14> */
.L_x_2825:
[----:B------:R-:W-:Y:S02]  /*16770*/  IMAD.MOV.U32 R13, RZ, RZ, R24 ;  /* 0x000000ffff0d7224 */ /* 0x000fe400078e0018 */
[----:B------:R-:W-:Y:S02]  /*16780*/  IMAD.MOV.U32 R12, RZ, RZ, 0x3 ;  /* 0x00000003ff0c7424 */ /* 0x000fe400078e00ff */
[----:B------:R-:W-:-:S07]  /*16790*/  IMAD.MOV.U32 R2, RZ, RZ, R14 ;  /* 0x000000ffff027224 */ /* 0x000fce00078e000e */
[----:B------:R-:W-:Y:S05]  /*167a0*/  WARPSYNC.COLLECTIVE R15, `(.L_x_2826) ;  /* 0x000000000f087348 */ /* 0x000fea0003c00000 */
[----:B------:R0:W1:Y:S02]  /*167b0*/  SHFL.IDX P6, R14, R13, R12, R11 ;  /* 0x0000000c0d0e7389 */ /* 0x00006400000c000b */
[----:B01----:R-:W-:Y:S01]  /*167c0*/  ENDCOLLECTIVE ;  /* 0x000000000000791b */ /* 0x003fe20003800000 */
.L_x_2826:
        /* <DEDUP_REMOVED lines=14> */
.L_x_2827:
[----:B------:R-:W-:Y:S02]  /*168b0*/  IMAD.MOV.U32 R13, RZ, RZ, R24 ;  /* 0x000000ffff0d7224 */ /* 0x000fe400078e0018 */
[----:B------:R-:W-:Y:S02]  /*168c0*/  IMAD.MOV.U32 R12, RZ, RZ, 0x4 ;  /* 0x00000004ff0c7424 */ /* 0x000fe400078e00ff */
[----:B------:R-:W-:-:S07]  /*168d0*/  IMAD.MOV.U32 R2, RZ, RZ, R14 ;  /* 0x000000ffff027224 */ /* 0x000fce00078e000e */
[----:B------:R-:W-:Y:S05]  /*168e0*/  WARPSYNC.COLLECTIVE R15, `(.L_x_2828) ;  /* 0x000000000f087348 */ /* 0x000fea0003c00000 */
[----:B------:R0:W1:Y:S02]  /*168f0*/  SHFL.IDX P6, R14, R13, R12, R11 ;  /* 0x0000000c0d0e7389 */ /* 0x00006400000c000b */
[----:B01----:R-:W-:Y:S01]  /*16900*/  ENDCOLLECTIVE ;  /* 0x000000000000791b */ /* 0x003fe20003800000 */
.L_x_2828:
        /* <DEDUP_REMOVED lines=14> */
.L_x_2829:
[----:B------:R-:W-:Y:S02]  /*169f0*/  IMAD.MOV.U32 R13, RZ, RZ, R24 ;  /* 0x000000ffff0d7224 */ /* 0x000fe400078e0018 */
[----:B------:R-:W-:Y:S02]  /*16a00*/  IMAD.MOV.U32 R12, RZ, RZ, 0x5 ;  /* 0x00000005ff0c7424 */ /* 0x000fe400078e00ff */
[----:B------:R-:W-:-:S07]  /*16a10*/  IMAD.MOV.U32 R2, RZ, RZ, R14 ;  /* 0x000000ffff027224 */ /* 0x000fce00078e000e */
[----:B------:R-:W-:Y:S05]  /*16a20*/  WARPSYNC.COLLECTIVE R15, `(.L_x_2830) ;  /* 0x000000000f087348 */ /* 0x000fea0003c00000 */
[----:B------:R0:W1:Y:S02]  /*16a30*/  SHFL.IDX P6, R14, R13, R12, R11 ;  /* 0x0000000c0d0e7389 */ /* 0x00006400000c000b */
[----:B01----:R-:W-:Y:S01]  /*16a40*/  ENDCOLLECTIVE ;  /* 0x000000000000791b */ /* 0x003fe20003800000 */
.L_x_2830:
        /* <DEDUP_REMOVED lines=14> */
.L_x_2831:
[----:B------:R-:W-:Y:S02]  /*16b30*/  IMAD.MOV.U32 R13, RZ, RZ, R24 ;  /* 0x000000ffff0d7224 */ /* 0x000fe400078e0018 */
[----:B------:R-:W-:Y:S02]  /*16b40*/  IMAD.MOV.U32 R12, RZ, RZ, 0x6 ;  /* 0x00000006ff0c7424 */ /* 0x000fe400078e00ff */
[----:B------:R-:W-:-:S07]  /*16b50*/  IMAD.MOV.U32 R2, RZ, RZ, R14 ;  /* 0x000000ffff027224 */ /* 0x000fce00078e000e */
[----:B------:R-:W-:Y:S05]  /*16b60*/  WARPSYNC.COLLECTIVE R15, `(.L_x_2832) ;  /* 0x000000000f087348 */ /* 0x000fea0003c00000 */
[----:B------:R0:W1:Y:S02]  /*16b70*/  SHFL.IDX P6, R14, R13, R12, R11 ;  /* 0x0000000c0d0e7389 */ /* 0x00006400000c000b */
[----:B01----:R-:W-:Y:S01]  /*16b80*/  ENDCOLLECTIVE ;  /* 0x000000000000791b */ /* 0x003fe20003800000 */
.L_x_2832:
        /* <DEDUP_REMOVED lines=14> */
.L_x_2833:
[----:B------:R-:W-:Y:S02]  /*16c70*/  IMAD.MOV.U32 R13, RZ, RZ, R24 ;  /* 0x000000ffff0d7224 */ /* 0x000fe400078e0018 */
[----:B------:R-:W-:Y:S02]  /*16c80*/  IMAD.MOV.U32 R12, RZ, RZ, 0x7 ;  /* 0x00000007ff0c7424 */ /* 0x000fe400078e00ff */
[----:B------:R-:W-:-:S07]  /*16c90*/  IMAD.MOV.U32 R2, RZ, RZ, R14 ;  /* 0x000000ffff027224 */ /* 0x000fce00078e000e */
[----:B------:R-:W-:Y:S05]  /*16ca0*/  WARPSYNC.COLLECTIVE R15, `(.L_x_2834) ;  /* 0x000000000f087348 */ /* 0x000fea0003c00000 */
[----:B------:R0:W1:Y:S02]  /*16cb0*/  SHFL.IDX P6, R14, R13, R12, R11 ;  /* 0x0000000c0d0e7389 */ /* 0x00006400000c000b */
[----:B01----:R-:W-:Y:S01]  /*16cc0*/  ENDCOLLECTIVE ;  /* 0x000000000000791b */ /* 0x003fe20003800000 */
.L_x_2834:
        /* <DEDUP_REMOVED lines=13> */
.L_x_2835:
[----:B------:R-:W-:Y:S01]  /*16da0*/  @!PT LDS RZ, [RZ] ;  /* 0x00000000fffff984 */ /* 0x000fe20000000800 */
[----:B------:R-:W-:Y:S01]  /*16db0*/  @!PT LDS RZ, [RZ] ;  /* 0x00000000fffff984 */ /* 0x000fe20000000800 */
[----:B------:R-:W-:Y:S01]  /*16dc0*/  @!PT LDS RZ, [RZ] ;  /* 0x00000000fffff984 */ /* 0x000fe20000000800 */
[----:B------:R1:W-:Y:S01]  /*16dd0*/  LDGSTS.E.BYPASS.LTC128B.128 [R7+0x7400], desc[UR36][R2.64+0x80], !P0 ;  /* 0x0740008002077fae */ /* 0x0003e2000c101d64 */
[----:B------:R-:W-:Y:S05]  /*16de0*/  BRA `(.L_x_2836) ;  /* 0xffffffb4000c7947 */ /* 0x000fea000383ffff */
.L_x_2727:
[----:B0-----:R0:W1:Y:S02]  /*16df0*/  SYNCS.PHASECHK.TRANS64.TRYWAIT P0, [R0+URZ+0x28860], R3 ;  /* 0x02886003000075a7 */ /* 0x001064000800017f */
[----:B-1----:R-:W-:Y:S05]  /*16e00*/  @!P0 NANOSLEEP.SYNCS 0x989680 ;  /* 0x009896800000895d */ /* 0x002fea0003900000 */
[----:B------:R-:W1:Y:S02]  /*16e10*/  @!P0 SYNCS.PHASECHK.TRANS64 P0, [R0+URZ+0x28860], R3 ;  /* 0x02886003000085a7 */ /* 0x000e64000800007f */
[----:B-1----:R-:W-:Y:S05]  /*16e20*/  @!P0 BRA `(.L_x_2727) ;  /* 0xfffffffc00f08947 */ /* 0x002fea000383ffff */
[----:B------:R-:W-:Y:S05]  /*16e30*/  BRA `(.L_x_2837) ;  /* 0xffffffb800187947 */ /* 0x000fea000383ffff */
.L_x_2728:
        /* <DEDUP_REMOVED lines=8> */
.L_x_2839:
[----:B------:R-:W-:Y:S05]  /*16ec0*/  BSYNC B0 ;  /* 0x0000000000007941 */ /* 0x000fea0003800000 */
.L_x_2838:
[----:B------:R-:W-:Y:S01]  /*16ed0*/  IMAD.MOV.U32 R13, RZ, RZ, R18 ;  /* 0x000000ffff0d7224 */ /* 0x000fe200078e0012 */
[----:B------:R-:W-:Y:S01]  /*16ee0*/  MOV R3, R14 ;  /* 0x0000000e00037202 */ /* 0x000fe20000000f00 */
[----:B------:R-:W-:Y:S02]  /*16ef0*/  IMAD.MOV.U32 R12, RZ, RZ, RZ ;  /* 0x000000ffff0c7224 */ /* 0x000fe400078e00ff */
[----:B------:R-:W-:Y:S02]  /*16f00*/  IMAD.MOV.U32 R11, RZ, RZ, 0x181f ;  /* 0x0000181fff0b7424 */ /* 0x000fe400078e00ff */
[----:B------:R-:W-:Y:S02]  /*16f10*/  IMAD.MOV.U32 R15, RZ, RZ, -0x1 ;  /* 0xffffffffff0f7424 */ /* 0x000fe400078e00ff */
[----:B------:R-:W-:Y:S02]  /*16f20*/  IMAD.SHL.U32 R5, R30, 0x2, RZ ;  /* 0x000000021e057824 */ /* 0x000fe400078e00ff */
[----:B------:R-:W-:-:S07]  /*16f30*/  IMAD R4, R9, 0x2, R22 ;  /* 0x0000000209047824 */ /* 0x000fce00078e0216 */
[----:B------:R-:W-:Y:S05]  /*16f40*/  WARPSYNC.COLLECTIVE R15, `(.L_x_2840) ;  /* 0x000000000f087348 */ /* 0x000fea0003c00000 */
[----:B------:R0:W1:Y:S02]  /*16f50*/  SHFL.IDX P6, R14, R13, R12, R11 ;  /* 0x0000000c0d0e7389 */ /* 0x00006400000c000b */
[----:B01----:R-:W-:Y:S01]  /*16f60*/  ENDCOLLECTIVE ;  /* 0x000000000000791b */ /* 0x003fe20003800000 */
.L_x_2840:
        /* <DEDUP_REMOVED lines=11> */
.L_x_2841:
        /* <DEDUP_REMOVED lines=13> */
.L_x_2842:
[----:B------:R-:W-:Y:S02]  /*170f0*/  IMAD.MOV.U32 R13, RZ, RZ, R24 ;  /* 0x000000ffff0d7224 */ /* 0x000fe400078e0018 */
[----:B------:R-:W-:Y:S02]  /*17100*/  IMAD.MOV.U32 R12, RZ, RZ, 0x2 ;  /* 0x00000002ff0c7424 */ /* 0x000fe400078e00ff */
[----:B------:R-:W-:-:S07]  /*17110*/  IMAD.MOV.U32 R10, RZ, RZ, R14 ;  /* 0x000000ffff0a7224 */ /* 0x000fce00078e000e */
[----:B------:R-:W-:Y:S05]  /*17120*/  WARPSYNC.COLLECTIVE R15, `(.L_x_2843) ;  /* 0x000000000f087348 */ /* 0x000fea0003c00000 */
[----:B------:R0:W1:Y:S02]  /*17130*/  SHFL.IDX P6, R14, R13, R12, R11 ;  /* 0x0000000c0d0e7389 */ /* 0x00006400000c000b */
[----:B01----:R-:W-:Y:S01]  /*17140*/  ENDCOLLECTIVE ;  /* 0x000000000000791b */ /* 0x003fe20003800000 */
.L_x_2843:
        /* <DEDUP_REMOVED lines=14> */
.L_x_2844:
[----:B------:R-:W-:Y:S02]  /*17230*/  IMAD.MOV.U32 R13, RZ, RZ, R24 ;  /* 0x000000ffff0d7224 */ /* 0x000fe400078e0018 */
[----:B------:R-:W-:Y:S01]  /*17240*/  IMAD.MOV.U32 R12, RZ, RZ, 0x3 ;  /* 0x00000003ff0c7424 */ /* 0x000fe200078e00ff */
[----:B------:R-:W-:-:S13]  /*17250*/  IADD3 R2, P2, R14, R5, RZ ;  /* 0x000000050e027210 */ /* 0x000fda0007f5e0ff */
[----:B------:R-:W-:Y:S05]  /*17260*/  WARPSYNC.COLLECTIVE R15, `(.L_x_2845) ;  /* 0x000000000f087348 */ /* 0x000fea0003c00000 */
[----:B------:R0:W1:Y:S02]  /*17270*/  SHFL.IDX P6, R14, R13, R12, R11 ;  /* 0x0000000c0d0e7389 */ /* 0x00006400000c000b */
[----:B01----:R-:W-:Y:S01]  /*17280*/  ENDCOLLECTIVE ;  /* 0x000000000000791b */ /* 0x003fe20003800000 */
.L_x_2845:
        /* <DEDUP_REMOVED lines=13> */
.L_x_2846:
[----:B------:R-:W-:Y:S02]  /*17360*/  IMAD.MOV.U32 R13, RZ, RZ, R24 ;  /* 0x000000ffff0d7224 */ /* 0x000fe400078e0018 */
[----:B------:R-:W-:Y:S01]  /*17370*/  IMAD.MOV.U32 R12, RZ, RZ, 0x4 ;  /* 0x00000004ff0c7424 */ /* 0x000fe200078e00ff */
[----:B------:R-:W-:-:S13]  /*17380*/  IADD3 R2, P2, R14, R5, RZ ;  /* 0x000000050e027210 */ /* 0x000fda0007f5e0ff */
[----:B------:R-:W-:Y:S05]  /*17390*/  WARPSYNC.COLLECTIVE R15, `(.L_x_2847) ;  /* 0x000000000f087348 */ /* 0x000fea0003c00000 */
[----:B------:R0:W1:Y:S02]  /*173a0*/  SHFL.IDX P6, R14, R13, R12, R11 ;  /* 0x0000000c0d0e7389 */ /* 0x00006400000c000b */
[----:B01----:R-:W-:Y:S01]  /*173b0*/  ENDCOLLECTIVE ;  /* 0x000000000000791b */ /* 0x003fe20003800000 */
.L_x_2847:
        /* <DEDUP_REMOVED lines=13> */
.L_x_2848:
[----:B------:R-:W-:Y:S02]  /*17490*/  IMAD.MOV.U32 R13, RZ, RZ, R24 ;  /* 0x000000ffff0d7224 */ /* 0x000fe400078e0018 */
[----:B------:R-:W-:Y:S02]  /*174a0*/  IMAD.MOV.U32 R12, RZ, RZ, 0x5 ;  /* 0x00000005ff0c7424 */ /* 0x000fe400078e00ff */
[----:B------:R-:W-:-:S07]  /*174b0*/  IMAD.MOV.U32 R10, RZ, RZ, R14 ;  /* 0x000000ffff0a7224 */ /* 0x000fce00078e000e */
[----:B------:R-:W-:Y:S05]  /*174c0*/  WARPSYNC.COLLECTIVE R15, `(.L_x_2849) ;  /* 0x000000000f087348 */ /* 0x000fea0003c00000 */
[----:B------:R0:W1:Y:S02]  /*174d0*/  SHFL.IDX P6, R14, R13, R12, R11 ;  /* 0x0000000c0d0e7389 */ /* 0x00006400000c000b */
[----:B01----:R-:W-:Y:S01]  /*174e0*/  ENDCOLLECTIVE ;  /* 0x000000000000791b */ /* 0x003fe20003800000 */
.L_x_2849:
        /* <DEDUP_REMOVED lines=14> */
.L_x_2850:
[----:B------:R-:W-:Y:S01]  /*175d0*/  IMAD.MOV.U32 R13, RZ, RZ, R24 ;  /* 0x000000ffff0d7224 */ /* 0x000fe200078e0018 */
[----:B------:R-:W-:Y:S02]  /*175e0*/  MOV R12, 0x6 ;  /* 0x00000006000c7802 */ /* 0x000fe40000000f00 */
[----:B------:R-:W-:-:S13]  /*175f0*/  IADD3 R2, P2, R14, R5, RZ ;  /* 0x000000050e027210 */ /* 0x000fda0007f5e0ff */
[----:B------:R-:W-:Y:S05]  /*17600*/  WARPSYNC.COLLECTIVE R15, `(.L_x_2851) ;  /* 0x000000000f087348 */ /* 0x000fea0003c00000 */
[----:B------:R0:W1:Y:S02]  /*17610*/  SHFL.IDX P6, R14, R13, R12, R11 ;  /* 0x0000000c0d0e7389 */ /* 0x00006400000c000b */
[----:B01----:R-:W-:Y:S01]  /*17620*/  ENDCOLLECTIVE ;  /* 0x000000000000791b */ /* 0x003fe20003800000 */
.L_x_2851:
        /* <DEDUP_REMOVED lines=13> */
.L_x_2852:
[----:B------:R-:W-:Y:S02]  /*17700*/  IMAD.MOV.U32 R13, RZ, RZ, R24 ;  /* 0x000000ffff0d7224 */ /* 0x000fe400078e0018 */
[----:B------:R-:W-:Y:S02]  /*17710*/  IMAD.MOV.U32 R12, RZ, RZ, 0x7 ;  /* 0x00000007ff0c7424 */ /* 0x000fe400078e00ff */
[----:B------:R-:W-:-:S07]  /*17720*/  IMAD.MOV.U32 R10, RZ, RZ, R14 ;  /* 0x000000ffff0a7224 */ /* 0x000fce00078e000e */
[----:B------:R-:W-:Y:S05]  /*17730*/  WARPSYNC.COLLECTIVE R15, `(.L_x_2853) ;  /* 0x000000000f087348 */ /* 0x000fea0003c00000 */
[----:B------:R0:W1:Y:S02]  /*17740*/  SHFL.IDX P6, R14, R13, R12, R11 ;  /* 0x0000000c0d0e7389 */ /* 0x00006400000c000b */
[----:B01----:R-:W-:Y:S01]  /*17750*/  ENDCOLLECTIVE ;  /* 0x000000000000791b */ /* 0x003fe20003800000 */
.L_x_2853:
        /* <DEDUP_REMOVED lines=12> */
.L_x_2854:
[----:B------:R-:W-:Y:S05]  /*17820*/  BRA `(.L_x_2855) ;  /* 0xffffffb000b87947 */ /* 0x000fea000383ffff */
.L_x_2733:
        /* <DEDUP_REMOVED lines=8> */
.L_x_2857:
[----:B------:R-:W-:Y:S05]  /*178b0*/  BSYNC B0 ;  /* 0x0000000000007941 */ /* 0x000fea0003800000 */
.L_x_2856:
        /* <DEDUP_REMOVED lines=9> */
.L_x_2858:
[----:B------:R-:W-:Y:S02]  /*17950*/  ULDC UR4, c[0x0][0xc3c] ;  /* 0x00030f0000047ab9 */ /* 0x000fe40000000800 */
[----:B------:R-:W-:-:S13]  /*17960*/  ISETP.GE.OR P1, PT, R9, UR4, !P0 ;  /* 0x0000000409007c0c */ /* 0x000fda000c726670 */
[----:B------:R-:W0:Y:S08]  /*17970*/  @!P1 LDC.64 R4, c[0x0][0xc80] ;  /* 0x00032000ff049b82 */ /* 0x000e300000000a00 */
[----:B------:R-:W1:Y:S01]  /*17980*/  @!P1 LDC.64 R2, c[0x0][0xc78] ;  /* 0x00031e00ff029b82 */ /* 0x000e620000000a00 */
[----:B------:R-:W-:Y:S01]  /*17990*/  IMAD.MOV.U32 R17, RZ, RZ, RZ ;  /* 0x000000ffff117224 */ /* 0x000fe200078e00ff */
[----:B------:R-:W-:Y:S01]  /*179a0*/  MOV R7, R14 ;  /* 0x0000000e00077202 */ /* 0x000fe20000000f00 */
[----:B0-----:R-:W-:-:S06]  /*179b0*/  @!P1 IMAD.WIDE R4, R9, 0x4, R4 ;  /* 0x0000000409049825 */ /* 0x001fcc00078e0204 */
[----:B------:R-:W2:Y:S01]  /*179c0*/  @!P1 LDG.E R4, desc[UR36][R4.64] ;  /* 0x0000002404049981 */ /* 0x000ea2000c1e1900 */
[----:B-1----:R-:W-:-:S06]  /*179d0*/  @!P1 IMAD.WIDE R2, R9, 0x4, R2 ;  /* 0x0000000409029825 */ /* 0x002fcc00078e0202 */
[----:B------:R-:W3:Y:S01]  /*179e0*/  @!P1 LDG.E R2, desc[UR36][R2.64] ;  /* 0x0000002402029981 */ /* 0x000ee2000c1e1900 */
[----:B------:R-:W-:Y:S01]  /*179f0*/  IMAD.MOV.U32 R8, RZ, RZ, RZ ;  /* 0x000000ffff087224 */ /* 0x000fe200078e00ff */
[C---:B------:R-:W-:Y:S01]  /*17a00*/  ISETP.GE.U32.AND P2, PT, R10.reuse, 0x2, PT ;  /* 0x000000020a00780c */ /* 0x040fe20003f46070 */
[----:B------:R-:W-:Y:S01]  /*17a10*/  IMAD.MOV.U32 R11, RZ, RZ, RZ ;  /* 0x000000ffff0b7224 */ /* 0x000fe200078e00ff */
        /* <DEDUP_REMOVED lines=10> */
.L_x_2859:
[----:B------:R-:W-:Y:S02]  /*17ac0*/  MOV R12, 0x2 ;  /* 0x00000002000c7802 */ /* 0x000fe40000000f00 */
[----:B------:R-:W-:-:S05]  /*17ad0*/  SEL R6, R14, RZ, P1 ;  /* 0x000000ff0e067207 */ /* 0x000fca0000800000 */
[----:B------:R-:W-:-:S04]  /*17ae0*/  IMAD.IADD R6, R13, 0x1, R6 ;  /* 0x000000010d067824 */ /* 0x000fc800078e0206 */
[----:B------:R-:W-:-:S07]  /*17af0*/  IMAD.MOV.U32 R13, RZ, RZ, R6 ;  /* 0x000000ffff0d7224 */ /* 0x000fce00078e0006 */
[----:B------:R-:W-:Y:S05]  /*17b00*/  WARPSYNC.COLLECTIVE R15, `(.L_x_2860) ;  /* 0x000000000f087348 */ /* 0x000fea0003c00000 */
[----:B------:R0:W1:Y:S02]  /*17b10*/  SHFL.UP P6, R14, R13, R12, R11 ;  /* 0x0400000c0d0e7389 */ /* 0x00006400000c000b */
[----:B01----:R-:W-:Y:S01]  /*17b20*/  ENDCOLLECTIVE ;  /* 0x000000000000791b */ /* 0x003fe20003800000 */
.L_x_2860:
        /* <DEDUP_REMOVED lines=8> */
.L_x_2861:
[----:B------:R-:W-:Y:S01]  /*17bb0*/  IMAD.MOV.U32 R12, RZ, RZ, 0x8 ;  /* 0x00000008ff0c7424 */ /* 0x000fe200078e00ff */
[----:B------:R-:W-:-:S05]  /*17bc0*/  SEL R3, R14, RZ, P3 ;  /* 0x000000ff0e037207 */ /* 0x000fca0001800000 */
[----:B------:R-:W-:-:S04]  /*17bd0*/  IMAD.IADD R3, R2, 0x1, R3 ;  /* 0x0000000102037824 */ /* 0x000fc800078e0203 */
[----:B------:R-:W-:-:S07]  /*17be0*/  IMAD.MOV.U32 R13, RZ, RZ, R3 ;  /* 0x000000ffff0d7224 */ /* 0x000fce00078e0003 */
[----:B------:R-:W-:Y:S05]  /*17bf0*/  WARPSYNC.COLLECTIVE R15, `(.L_x_2862) ;  /* 0x000000000f087348 */ /* 0x000fea0003c00000 */
[----:B------:R0:W1:Y:S02]  /*17c00*/  SHFL.UP P6, R14, R13, R12, R11 ;  /* 0x0400000c0d0e7389 */ /* 0x00006400000c000b */
[----:B01----:R-:W-:Y:S01]  /*17c10*/  ENDCOLLECTIVE ;  /* 0x000000000000791b */ /* 0x003fe20003800000 */
.L_x_2862:
[----:B------:R-:W-:Y:S02]  /*17c20*/  MOV R12, 0x10 ;  /* 0x00000010000c7802 */ /* 0x000fe40000000f00 */
[----:B------:R-:W-:-:S05]  /*17c30*/  SEL R4, R14, RZ, P4 ;  /* 0x000000ff0e047207 */ /* 0x000fca0002000000 */
[----:B------:R-:W-:-:S04]  /*17c40*/  IMAD.IADD R4, R3, 0x1, R4 ;  /* 0x0000000103047824 */ /* 0x000fc800078e0204 */
[----:B------:R-:W-:-:S07]  /*17c50*/  IMAD.MOV.U32 R13, RZ, RZ, R4 ;  /* 0x000000ffff0d7224 */ /* 0x000fce00078e0004 */
[----:B------:R-:W-:Y:S05]  /*17c60*/  WARPSYNC.COLLECTIVE R15, `(.L_x_2863) ;  /* 0x000000000f087348 */ /* 0x000fea0003c00000 */
[----:B------:R0:W1:Y:S02]  /*17c70*/  SHFL.UP P6, R14, R13, R12, R11 ;  /* 0x0400000c0d0e7389 */ /* 0x00006400000c000b */
[----:B01----:R-:W-:Y:S01]  /*17c80*/  ENDCOLLECTIVE ;  /* 0x000000000000791b */ /* 0x003fe20003800000 */
.L_x_2863:
        /* <DEDUP_REMOVED lines=8> */
.L_x_2864:
[----:B------:R-:W-:Y:S05]  /*17d10*/  BRA `(.L_x_2865) ;  /* 0xffffffb000c47947 */ /* 0x000fea000383ffff */
.L_x_2736:
[----:B------:R-:W-:Y:S01]  /*17d20*/  BSSY B0, `(.L_x_2866) ;  /* 0x0000007000007945 */ /* 0x000fe20003800000 */
[----:B------:R-:W-:Y:S02]  /*17d30*/  IMAD.MOV.U32 R12, RZ, RZ, 0x1 ;  /* 0x00000001ff0c7424 */ /* 0x000fe400078e00ff */
[----:B------:R-:W-:Y:S02]  /*17d40*/  IMAD.MOV.U32 R11, RZ, RZ, RZ ;  /* 0x000000ffff0b7224 */ /* 0x000fe400078e00ff */
[----:B------:R-:W-:-:S07]  /*17d50*/  IMAD.MOV.U32 R15, RZ, RZ, -0x1 ;  /* 0xffffffffff0f7424 */ /* 0x000fce00078e00ff */
[----:B------:R-:W-:Y:S05]  /*17d60*/  WARPSYNC.COLLECTIVE R15, `(.L_x_2867) ;  /* 0x000000000f087348 */ /* 0x000fea0003c00000 */
[----:B------:R0:W1:Y:S02]  /*17d70*/  SHFL.UP P6, R14, R13, R12, R11 ;  /* 0x0400000c0d0e7389 */ /* 0x00006400000c000b */
[----:B01----:R-:W-:Y:S01]  /*17d80*/  ENDCOLLECTIVE ;  /* 0x000000000000791b */ /* 0x003fe20003800000 */
.L_x_2867:
[----:B------:R-:W-:Y:S05]  /*17d90*/  BSYNC B0 ;  /* 0x0000000000007941 */ /* 0x000fea0003800000 */
.L_x_2866:
        /* <DEDUP_REMOVED lines=8> */
.L_x_2868:
[----:B------:R-:W-:Y:S01]  /*17e20*/  IMAD.MOV.U32 R12, RZ, RZ, 0x4 ;  /* 0x00000004ff0c7424 */ /* 0x000fe200078e00ff */
[----:B------:R-:W-:-:S05]  /*17e30*/  SEL R2, R14, RZ, P2 ;  /* 0x000000ff0e027207 */ /* 0x000fca0001000000 */
[----:B------:R-:W-:-:S04]  /*17e40*/  IMAD.IADD R2, R13, 0x1, R2 ;  /* 0x000000010d027824 */ /* 0x000fc800078e0202 */
[----:B------:R-:W-:-:S07]  /*17e50*/  IMAD.MOV.U32 R13, RZ, RZ, R2 ;  /* 0x000000ffff0d7224 */ /* 0x000fce00078e0002 */
[----:B------:R-:W-:Y:S05]  /*17e60*/  WARPSYNC.COLLECTIVE R15, `(.L_x_2869) ;  /* 0x000000000f087348 */ /* 0x000fea0003c00000 */
[----:B------:R0:W1:Y:S02]  /*17e70*/  SHFL.UP P6, R14, R13, R12, R11 ;  /* 0x0400000c0d0e7389 */ /* 0x00006400000c000b */
[----:B01----:R-:W-:Y:S01]  /*17e80*/  ENDCOLLECTIVE ;  /* 0x000000000000791b */ /* 0x003fe20003800000 */
.L_x_2869:
[----:B------:R-:W-:Y:S02]  /*17e90*/  MOV R12, 0x8 ;  /* 0x00000008000c7802 */ /* 0x000fe40000000f00 */
[----:B------:R-:W-:-:S05]  /*17ea0*/  SEL R3, R14, RZ, P3 ;  /* 0x000000ff0e037207 */ /* 0x000fca0001800000 */
[----:B------:R-:W-:-:S04]  /*17eb0*/  IMAD.IADD R3, R2, 0x1, R3 ;  /* 0x0000000102037824 */ /* 0x000fc800078e0203 */
[----:B------:R-:W-:-:S07]  /*17ec0*/  IMAD.MOV.U32 R13, RZ, RZ, R3 ;  /* 0x000000ffff0d7224 */ /* 0x000fce00078e0003 */
[----:B------:R-:W-:Y:S05]  /*17ed0*/  WARPSYNC.COLLECTIVE R15, `(.L_x_2870) ;  /* 0x000000000f087348 */ /* 0x000fea0003c00000 */
[----:B------:R0:W1:Y:S02]  /*17ee0*/  SHFL.UP P6, R14, R13, R12, R11 ;  /* 0x0400000c0d0e7389 */ /* 0x00006400000c000b */
[----:B01----:R-:W-:Y:S01]  /*17ef0*/  ENDCOLLECTIVE ;  /* 0x000000000000791b */ /* 0x003fe20003800000 */
.L_x_2870:
[----:B------:R-:W-:Y:S01]  /*17f00*/  IMAD.MOV.U32 R12, RZ, RZ, 0x10 ;  /* 0x00000010ff0c7424 */ /* 0x000fe200078e00ff */
[----:B------:R-:W-:-:S05]  /*17f10*/  SEL R4, R14, RZ, P4 ;  /* 0x000000ff0e047207 */ /* 0x000fca0002000000 */
[----:B------:R-:W-:-:S04]  /*17f20*/  IMAD.IADD R4, R3, 0x1, R4 ;  /* 0x0000000103047824 */ /* 0x000fc800078e0204 */
[----:B------:R-:W-:-:S07]  /*17f30*/  IMAD.MOV.U32 R13, RZ, RZ, R4 ;  /* 0x000000ffff0d7224 */ /* 0x000fce00078e0004 */
[----:B------:R-:W-:Y:S05]  /*17f40*/  WARPSYNC.COLLECTIVE R15, `(.L_x_2871) ;  /* 0x000000000f087348 */ /* 0x000fea0003c00000 */
[----:B------:R0:W1:Y:S02]  /*17f50*/  SHFL.UP P6, R14, R13, R12, R11 ;  /* 0x0400000c0d0e7389 */ /* 0x00006400000c000b */
[----:B01----:R-:W-:Y:S01]  /*17f60*/  ENDCOLLECTIVE ;  /* 0x000000000000791b */ /* 0x003fe20003800000 */
.L_x_2871:
        /* <DEDUP_REMOVED lines=8> */
.L_x_2872:
[----:B------:R-:W-:Y:S05]  /*17ff0*/  BRA `(.L_x_2873) ;  /* 0xffffffb000b07947 */ /* 0x000fea000383ffff */
.L_x_2738:
[----:B------:R-:W-:Y:S01]  /*18000*/  BSSY B0, `(.L_x_2874) ;  /* 0x0000006000007945 */ /* 0x000fe20003800000 */
[----:B------:R-:W-:Y:S01]  /*18010*/  PLOP3.LUT P6, PT, P6, PT, PT, 0x8, 0x0 ;  /* 0x000000000000781c */ /* 0x000fe200037ce170 */
[----:B------:R-:W-:-:S12]  /*18020*/  IMAD.MOV.U32 R15, RZ, RZ, -0x1 ;  /* 0xffffffffff0f7424 */ /* 0x000fd800078e00ff */
[----:B0-----:R-:W-:Y:S05]  /*18030*/  WARPSYNC.COLLECTIVE R15, `(.L_x_2875) ;  /* 0x000000000f087348 */ /* 0x001fea0003c00000 */
[----:B------:R-:W-:Y:S01]  /*18040*/  VOTE.ANY R14, PT, P6 ;  /* 0x00000000000e7806 */ /* 0x000fe200030e0100 */
[----:B0-----:R-:W-:Y:S06]  /*18050*/  ENDCOLLECTIVE ;  /* 0x000000000000791b */ /* 0x001fec0003800000 */
.L_x_2875:
[----:B------:R-:W-:Y:S05]  /*18060*/  BSYNC B0 ;  /* 0x0000000000007941 */ /* 0x000fea0003800000 */
.L_x_2874:
[----:B------:R-:W-:Y:S01]  /*18070*/  MOV R3, R14 ;  /* 0x0000000e00037202 */ /* 0x000fe20000000f00 */
[----:B------:R-:W-:Y:S02]  /*18080*/  IMAD.MOV.U32 R13, RZ, RZ, R17 ;  /* 0x000000ffff0d7224 */ /* 0x000fe400078e0011 */
[----:B------:R-:W-:Y:S01]  /*18090*/  IMAD.MOV.U32 R11, RZ, RZ, 0x1f ;  /* 0x0000001fff0b7424 */ /* 0x000fe200078e00ff */
[----:B------:R0:W1:Y:S01]  /*180a0*/  POPC R12, R3 ;  /* 0x00000003000c7309 */ /* 0x0000620000000000 */
[----:B------:R-:W-:-:S07]  /*180b0*/  IMAD.MOV.U32 R15, RZ, RZ, -0x1 ;  /* 0xffffffffff0f7424 */ /* 0x000fce00078e00ff */
[----:B01----:R-:W-:Y:S05]  /*180c0*/  WARPSYNC.COLLECTIVE R15, `(.L_x_2876) ;  /* 0x000000000f087348 */ /* 0x003fea0003c00000 */
[----:B-1----:R1:W2:Y:S02]  /*180d0*/  SHFL.IDX P6, R14, R13, R12, R11 ;  /* 0x0000000c0d0e7389 */ /* 0x0022a400000c000b */
[----:B012---:R-:W-:Y:S01]  /*180e0*/  ENDCOLLECTIVE ;  /* 0x000000000000791b */ /* 0x007fe20003800000 */
.L_x_2876:
[----:B------:R-:W-:Y:S02]  /*180f0*/  IMAD.IADD R19, R12, 0x1, R19 ;  /* 0x000000010c137824 */ /* 0x000fe400078e0213 */
[----:B------:R-:W-:Y:S02]  /*18100*/  IMAD.MOV.U32 R13, RZ, RZ, R8 ;  /* 0x000000ffff0d7224 */ /* 0x000fe400078e0008 */
[----:B------:R-:W-:-:S07]  /*18110*/  IMAD.MOV.U32 R17, RZ, RZ, R14 ;  /* 0x000000ffff117224 */ /* 0x000fce00078e000e */
[----:B------:R-:W-:Y:S05]  /*18120*/  WARPSYNC.COLLECTIVE R15, `(.L_x_2877) ;  /* 0x000000000f087348 */ /* 0x000fea0003c00000 */
[----:B------:R0:W1:Y:S02]  /*18130*/  SHFL.IDX P6, R14, R13, R12, R11 ;  /* 0x0000000c0d0e7389 */ /* 0x00006400000c000b */
[----:B01----:R-:W-:Y:S01]  /*18140*/  ENDCOLLECTIVE ;  /* 0x000000000000791b */ /* 0x003fe20003800000 */
.L_x_2877:
[----:B------:R-:W-:Y:S01]  /*18150*/  IMAD.MOV.U32 R8, RZ, RZ, R14 ;  /* 0x000000ffff087224 */ /* 0x000fe200078e000e */
[----:B------:R-:W-:Y:S06]  /*18160*/  BRA `(.L_x_2878) ;  /* 0xffffffb000947947 */ /* 0x000fec000383ffff */
.L_x_2740:
[----:B------:R-:W-:Y:S01]  /*18170*/  BSSY B0, `(.L_x_2879) ;  /* 0x0000007000007945 */ /* 0x000fe20003800000 */
[----:B------:R-:W-:Y:S01]  /*18180*/  IMAD.MOV.U32 R13, RZ, RZ, R2 ;  /* 0x000000ffff0d7224 */ /* 0x000fe200078e0002 */
[----:B------:R-:W-:Y:S01]  /*18190*/  MOV R11, 0x1f ;  /* 0x0000001f000b7802 */ /* 0x000fe20000000f00 */
[----:B------:R-:W-:-:S07]  /*181a0*/  IMAD.MOV.U32 R15, RZ, RZ, -0x1 ;  /* 0xffffffffff0f7424 */ /* 0x000fce00078e00ff */
[----:B0-23--:R-:W-:Y:S05]  /*181b0*/  WARPSYNC.COLLECTIVE R15, `(.L_x_2880) ;  /* 0x000000000f087348 */ /* 0x00dfea0003c00000 */
[----:B------:R1:W4:Y:S02]  /*181c0*/  SHFL.IDX P6, R14, R13, R12, R11 ;  /* 0x0000000c0d0e7389 */ /* 0x00032400000c000b */
[----:B01234-:R-:W-:Y:S01]  /*181d0*/  ENDCOLLECTIVE ;  /* 0x000000000000791b */ /* 0x01ffe20003800000 */
.L_x_2880:
[----:B------:R-:W-:Y:S05]  /*181e0*/  BSYNC B0 ;  /* 0x0000000000007941 */ /* 0x000fea0003800000 */
.L_x_2879:
[----:B------:R-:W-:Y:S01]  /*181f0*/  IMAD.MOV.U32 R6, RZ, RZ, R14 ;  /* 0x000000ffff067224 */ /* 0x000fe200078e000e */
[----:B------:R-:W-:Y:S06]  /*18200*/  BRA `(.L_x_2739) ;  /* 0xffffffb000847947 */ /* 0x000fec000383ffff */
.L_x_2746:
[----:B0-----:R0:W1:Y:S02]  /*18210*/  SYNCS.PHASECHK.TRANS64.TRYWAIT P0, [R7+URZ+0x28820], R0 ;  /* 0x02882000070075a7 */ /* 0x001064000800017f */
[----:B-1----:R-:W-:Y:S05]  /*18220*/  @!P0 NANOSLEEP.SYNCS 0x989680 ;  /* 0x009896800000895d */ /* 0x002fea0003900000 */
[----:B------:R-:W1:Y:S02]  /*18230*/  @!P0 SYNCS.PHASECHK.TRANS64 P0, [R7+URZ+0x28820], R0 ;  /* 0x02882000070085a7 */ /* 0x000e64000800007f */
[----:B-1----:R-:W-:Y:S05]  /*18240*/  @!P0 BRA `(.L_x_2746) ;  /* 0xfffffffc00f08947 */ /* 0x002fea000383ffff */
[----:B------:R-:W-:Y:S05]  /*18250*/  BRA `(.L_x_2881) ;  /* 0xffffffb800dc7947 */ /* 0x000fea000383ffff */
.L_x_2747:
[----:B------:R-:W1:Y:S01]  /*18260*/  S2R R2, SR_TID.X ;  /* 0x0000000000027919 */ /* 0x000e620000002100 */
[----:B------:R-:W-:Y:S01]  /*18270*/  BSSY B0, `(.L_x_2882) ;  /* 0x000000a000007945 */ /* 0x000fe20003800000 */
[----:B------:R-:W-:Y:S02]  /*18280*/  IMAD.MOV.U32 R12, RZ, RZ, RZ ;  /* 0x000000ffff0c7224 */ /* 0x000fe400078e00ff */
[----:B------:R-:W-:Y:S02]  /*18290*/  IMAD.MOV.U32 R11, RZ, RZ, 0x1f ;  /* 0x0000001fff0b7424 */ /* 0x000fe400078e00ff */
[----:B------:R-:W-:Y:S01]  /*182a0*/  IMAD.MOV.U32 R15, RZ, RZ, -0x1 ;  /* 0xffffffffff0f7424 */ /* 0x000fe200078e00ff */
[----:B-1----:R-:W-:-:S04]  /*182b0*/  SHF.R.U32.HI R2, RZ, 0x5, R2 ;  /* 0x00000005ff027819 */ /* 0x002fc80000011602 */
[----:B------:R-:W-:-:S05]  /*182c0*/  LOP3.LUT R2, R2, 0x3, RZ, 0xc0, !PT ;  /* 0x0000000302027812 */ /* 0x000fca00078ec0ff */
[----:B------:R-:W-:-:S07]  /*182d0*/  IMAD.MOV.U32 R13, RZ, RZ, R2 ;  /* 0x000000ffff0d7224 */ /* 0x000fce00078e0002 */
[----:B0-2---:R-:W-:Y:S05]  /*182e0*/  WARPSYNC.COLLECTIVE R15, `(.L_x_2883) ;  /* 0x000000000f087348 */ /* 0x005fea0003c00000 */
[----:B------:R1:W3:Y:S02]  /*182f0*/  SHFL.IDX P6, R14, R13, R12, R11 ;  /* 0x0000000c0d0e7389 */ /* 0x0002e400000c000b */
[----:B0123--:R-:W-:Y:S01]  /*18300*/  ENDCOLLECTIVE ;  /* 0x000000000000791b */ /* 0x00ffe20003800000 */
.L_x_2883:
[----:B------:R-:W-:Y:S05]  /*18310*/  BSYNC B0 ;  /* 0x0000000000007941 */ /* 0x000fea0003800000 */
.L_x_2882:
[----:B------:R-:W-:Y:S05]  /*18320*/  BRA `(.L_x_2884) ;  /* 0xffffffb800c47947 */ /* 0x000fea000383ffff */
.L_x_2750:
[----:B------:R-:W-:Y:S01]  /*18330*/  BSSY B1, `(.L_x_2885) ;  /* 0x0000006000017945 */ /* 0x000fe20003800000 */
[----:B------:R-:W-:-:S07]  /*18340*/  IMAD.MOV.U32 R15, RZ, RZ, -0x1 ;  /* 0xffffffffff0f7424 */ /* 0x000fce00078e00ff */
[----:B0-2---:R-:W-:Y:S05]  /*18350*/  WARPSYNC.COLLECTIVE R15, `(.L_x_2886) ;  /* 0x000000000f0c7348 */ /* 0x005fea0003c00000 */
[----:B------:R-:W-:Y:S02]  /*18360*/  ELECT P6, UR62, PT ;  /* 0x00000000003e782f */ /* 0x000fe400038c0000 */
[----:B------:R-:W-:Y:S01]  /*18370*/  MOV R14, UR62 ;  /* 0x0000003e000e7c02 */ /* 0x000fe20008000f00 */
[----:B0-2---:R-:W-:Y:S10]  /*18380*/  ENDCOLLECTIVE ;  /* 0x000000000000791b */ /* 0x005ff40003800000 */
.L_x_2886:
[----:B------:R-:W-:Y:S05]  /*18390*/  BSYNC B1 ;  /* 0x0000000000017941 */ /* 0x000fea0003800000 */
.L_x_2885:
[----:B------:R-:W-:Y:S05]  /*183a0*/  BRA `(.L_x_2887) ;  /* 0xffffffb800bc7947 */ /* 0x000fea000383ffff */
.L_x_2752:
[----:B0-----:R0:W1:Y:S02]  /*183b0*/  SYNCS.PHASECHK.TRANS64.TRYWAIT P1, [R5+URZ+0x28840], R0 ;  /* 0x02884000050075a7 */ /* 0x001064000802017f */
[----:B-1----:R-:W-:Y:S05]  /*183c0*/  @!P1 NANOSLEEP.SYNCS 0x989680 ;  /* 0x009896800000995d */ /* 0x002fea0003900000 */
[----:B------:R-:W1:Y:S02]  /*183d0*/  @!P1 SYNCS.PHASECHK.TRANS64 P1, [R5+URZ+0x28840], R0 ;  /* 0x02884000050095a7 */ /* 0x000e64000802007f */
[----:B-1----:R-:W-:Y:S05]  /*183e0*/  @!P1 BRA `(.L_x_2752) ;  /* 0xfffffffc00f09947 */ /* 0x002fea000383ffff */
[----:B------:R-:W-:Y:S05]  /*183f0*/  BRA `(.L_x_2888) ;  /* 0xffffffb800e47947 */ /* 0x000fea000383ffff */
.L_x_2754:
[----:B-1----:R1:W3:Y:S02]  /*18400*/  SYNCS.PHASECHK.TRANS64.TRYWAIT P1, [R3+URZ+0x28840], R2 ;  /* 0x02884002030075a7 */ /* 0x0022e4000802017f */
[----:B---3--:R-:W-:Y:S05]  /*18410*/  @!P1 NANOSLEEP.SYNCS 0x989680 ;  /* 0x009896800000995d */ /* 0x008fea0003900000 */
[----:B------:R-:W3:Y:S02]  /*18420*/  @!P1 SYNCS.PHASECHK.TRANS64 P1, [R3+URZ+0x28840], R2 ;  /* 0x02884002030095a7 */ /* 0x000ee4000802007f */
[----:B---3--:R-:W-:Y:S05]  /*18430*/  @!P1 BRA `(.L_x_2754) ;  /* 0xfffffffc00f09947 */ /* 0x008fea000383ffff */
[----:B------:R-:W-:Y:S05]  /*18440*/  BRA `(.L_x_2889) ;  /* 0xffffffb800f07947 */ /* 0x000fea000383ffff */
.L_x_2756:
[----:B---3--:R3:W4:Y:S02]  /*18450*/  SYNCS.PHASECHK.TRANS64.TRYWAIT P1, [R5+URZ+0x28860], R0 ;  /* 0x02886000050075a7 */ /* 0x008724000802017f */
[----:B----4-:R-:W-:Y:S05]  /*18460*/  @!P1 NANOSLEEP.SYNCS 0x989680 ;  /* 0x009896800000995d */ /* 0x010fea0003900000 */
[----:B------:R-:W4:Y:S02]  /*18470*/  @!P1 SYNCS.PHASECHK.TRANS64 P1, [R5+URZ+0x28860], R0 ;  /* 0x02886000050095a7 */ /* 0x000f24000802007f */
[----:B----4-:R-:W-:Y:S05]  /*18480*/  @!P1 BRA `(.L_x_2756) ;  /* 0xfffffffc00f09947 */ /* 0x010fea000383ffff */
[----:B------:R-:W-:Y:S05]  /*18490*/  BRA `(.L_x_2890) ;  /* 0xffffffb800ec7947 */ /* 0x000fea000383ffff */
.L_x_2891:
        /* <DEDUP_REMOVED lines=14> */
.L_x_3549:


//--------------------- .text._ZN7cutlass13device_kernelIN5flash11enable_sm90INS1_16FlashAttnFwdSm90INS1_25CollectiveMainloopFwdSm90ILi2EN4cute5tupleIJNS5_1CILi1EEES8_S8_EEENS6_IJNS7_ILi128EEESA_SA_EEELi128ENS_6half_tEfNS_4arch4Sm90ELb1ELb0ELb1ELb1ELb1ELb1ELb0ELb1ELb1ELb1ELb1ELb0EEENS1_21CollectiveEpilogueFwdISB_S9_SC_SE_Li256ELb1ELb1ELb1ELb0EEENS1_36VarlenDynamicPersistentTileSchedulerILi128ELi128ELi256ELi128ELb1ELb1ELb1ELb1ELb1ELb1EEEEEEEEEvNT_6ParamsE --------------------------
	.section	.text._ZN7cutlass13device_kernelIN5flash11enable_sm90INS1_16FlashAttnFwdSm90INS1_25CollectiveMainloopFwdSm90ILi2EN4cute5tupleIJNS5_1CILi1EEES8_S8_EEENS6_IJNS7_ILi128EEESA_SA_EEELi128ENS_6half_tEfNS_4arch4Sm90ELb1ELb0ELb1ELb1ELb1ELb1ELb0ELb1ELb1ELb1ELb1ELb0EEENS1_21CollectiveEpilogueFwdISB_S9_SC_SE_Li256ELb1ELb1ELb1ELb0EEENS1_36VarlenDynamicPersistentTileSchedulerILi128ELi128ELi256ELi128ELb1ELb1ELb1ELb1ELb1ELb1EEEEEEEEEvNT_6ParamsE,"ax",@progbits
	.align	128
.text._ZN7cutlass13device_kernelIN5flash11enable_sm90INS1_16FlashAttnFwdSm90INS1_25CollectiveMainloopFwdSm90ILi2EN4cute5tupleIJNS5_1CILi1EEES8_S8_EEENS6_IJNS7_ILi128EEESA_SA_EEELi128ENS_6half_tEfNS_4arch4Sm90ELb1ELb0ELb1ELb1ELb1ELb1ELb0ELb1ELb1ELb1ELb1ELb0EEENS1_21CollectiveEpilogueFwdISB_S9_SC_SE_Li256ELb1ELb1ELb1ELb0EEENS1_36VarlenDynamicPersistentTileSchedulerILi128ELi128ELi256ELi128ELb1ELb1ELb1ELb1ELb1ELb1EEEEEEEEEvNT_6ParamsE:
        .type           _ZN7cutlass13device_kernelIN5flash11enable_sm90INS1_16FlashAttnFwdSm90INS1_25CollectiveMainloopFwdSm90ILi2EN4cute5tupleIJNS5_1CILi1EEES8_S8_EEENS6_IJNS7_ILi128EEESA_SA_EEELi128ENS_6half_tEfNS_4arch4Sm90ELb1ELb0ELb1ELb1ELb1ELb1ELb0ELb1ELb1ELb1ELb1ELb0EEENS1_21CollectiveEpilogueFwdISB_S9_SC_SE_Li256ELb1ELb1ELb1ELb0EEENS1_36VarlenDynamicPersistentTileSchedulerILi128ELi128ELi256ELi128ELb1ELb1ELb1ELb1ELb1ELb1EEEEEEEEEvNT_6ParamsE,@function
        .size           _ZN7cutlass13device_kernelIN5flash11enable_sm90INS1_16FlashAttnFwdSm90INS1_25CollectiveMainloopFwdSm90ILi2EN4cute5tupleIJNS5_1CILi1EEES8_S8_EEENS6_IJNS7_ILi128EEESA_SA_EEELi128ENS_6half_tEfNS_4arch4Sm90ELb1ELb0ELb1ELb1ELb1ELb1ELb0ELb1ELb1ELb1ELb1ELb0EEENS1_21CollectiveEpilogueFwdISB_S9_SC_SE_Li256ELb1ELb1ELb1ELb0EEENS1_36VarlenDynamicPersistentTileSchedulerILi128ELi128ELi256ELi128ELb1ELb1ELb1ELb1ELb1ELb1EEEEEEEEEvNT_6ParamsE,(.L_x_3550 - _ZN7cutlass13device_kernelIN5flash11enable_sm90INS1_16FlashAttnFwdSm90INS1_25CollectiveMainloopFwdSm90ILi2EN4cute5tupleIJNS5_1CILi1EEES8_S8_EEENS6_IJNS7_ILi128EEESA_SA_EEELi128ENS_6half_tEfNS_4arch4Sm90ELb1ELb0ELb1ELb1ELb1ELb1ELb0ELb1ELb1ELb1ELb1ELb0EEENS1_21CollectiveEpilogueFwdISB_S9_SC_SE_Li256ELb1ELb1ELb1ELb0EEENS1_36VarlenDynamicPersistentTileSchedulerILi128ELi128ELi256ELi128ELb1ELb1ELb1ELb1ELb1ELb1EEEEEEEEEvNT_6ParamsE)
        .other          _ZN7cutlass13device_kernelIN5flash11enable_sm90INS1_16FlashAttnFwdSm90INS1_25CollectiveMainloopFwdSm90ILi2EN4cute5tupleIJNS5_1CILi1EEES8_S8_EEENS6_IJNS7_ILi128EEESA_SA_EEELi128ENS_6half_tEfNS_4arch4Sm90ELb1ELb0ELb1ELb1ELb1ELb1ELb0ELb1ELb1ELb1ELb1ELb0EEENS1_21CollectiveEpilogueFwdISB_S9_SC_SE_Li256ELb1ELb1ELb1ELb0EEENS1_36VarlenDynamicPersistentTileSchedulerILi128ELi128ELi256ELi128ELb1ELb1ELb1ELb1ELb1ELb1EEEEEEEEEvNT_6ParamsE,@"STO_CUDA_ENTRY STV_DEFAULT"
_ZN7cutlass13device_kernelIN5flash11enable_sm90INS1_16FlashAttnFwdSm90INS1_25CollectiveMainloopFwdSm90ILi2EN4cute5tupleIJNS5_1CILi1EEES8_S8_EEENS6_IJNS7_ILi128EEESA_SA_EEELi128ENS_6half_tEfNS_4arch4Sm90ELb1ELb0ELb1ELb1ELb1ELb1ELb0ELb1ELb1ELb1ELb1ELb0EEENS1_21CollectiveEpilogueFwdISB_S9_SC_SE_Li256ELb1ELb1ELb1ELb0EEENS1_36VarlenDynamicPersistentTileSchedulerILi128ELi128ELi256ELi128ELb1ELb1ELb1ELb1ELb1ELb1EEEEEEEEEvNT_6ParamsE:
        /* <DEDUP_REMOVED lines=18> */
.L_x_2893:
[----:B------:R-:W-:Y:S05]  /*0120*/  BSYNC B0 ;  /* 0x0000000000007941 */ /* 0x000fea0003800000 */
.L_x_2892:
        /* <DEDUP_REMOVED lines=41> */
.L_x_2894:
        /* <DEDUP_REMOVED lines=22> */
.L_x_2895:
        /* <DEDUP_REMOVED lines=18> */
.L_x_2896:
        /* <DEDUP_REMOVED lines=22> */
.L_x_2897:
        /* <DEDUP_REMOVED lines=22> */
.L_x_2898:
        /* <DEDUP_REMOVED lines=8> */
.L_x_2901:
        /* <DEDUP_REMOVED lines=19> */
[----:B------:R-:W-:Y:S01]  /*0ab0*/  R2UR UR40, R18 ;  /* 0x00000000122872ca */ /* 0x000fe200000e0000 */
[----:B------:R-:W-:Y:S01]  /*0ac0*/  IMAD.MOV.U32 R19, RZ, RZ, RZ ;  /* 0x000000ffff137224 */ /* 0x000fe200078e00ff */
[----:B------:R-:W-:Y:S01]  /*0ad0*/  MOV R190, RZ ;  /* 0x000000ff00be7202 */ /* 0x000fe20000000f00 */
[----:B------:R-:W-:Y:S01]  /*0ae0*/  IMAD.MOV.U32 R189, RZ, RZ, RZ ;  /* 0x000000ffffbd7224 */ /* 0x000fe200078e00ff */
[----:B------:R-:W-:Y:S01]  /*0af0*/  SHF.R.S32.HI R0, RZ, 0x1f, R12 ;  /* 0x0000001fff007819 */ /* 0x000fe2000001140c */
[----:B------:R-:W-:Y:S01]  /*0b00*/  IMAD.MOV.U32 R186, RZ, RZ, RZ ;  /* 0x000000ffffba7224 */ /* 0x000fe200078e00ff */
[----:B------:R-:W-:Y:S02]  /*0b10*/  ULOP3.LUT UR41, UR36, 0x1, URZ, 0xfc, !UPT ;  /* 0x0000000124297892 */ /* 0x000fe4000f8efc3f */
[CC--:B------:R-:W-:Y:S01]  /*0b20*/  LEA.HI R2, R0.reuse, R12.reuse, RZ, 0x7 ;  /* 0x0000000c00027211 */ /* 0x0c0fe200078f38ff */
[----:B------:R-:W-:Y:S01]  /*0b30*/  UMOV UR39, URZ ;  /* 0x0000003f00277c82 */ /* 0x000fe20008000000 */
[----:B------:R-:W-:-:S02]  /*0b40*/  LEA.HI R4, R0, R12, RZ, 0x5 ;  /* 0x0000000c00047211 */ /* 0x000fc400078f28ff */
[----:B------:R-:W-:Y:S01]  /*0b50*/  LOP3.LUT R220, R2, 0xffffff80, RZ, 0xc0, !PT ;  /* 0xffffff8002dc7812 */ /* 0x000fe200078ec0ff */
[----:B------:R-:W-:Y:S01]  /*0b60*/  UIADD3 UR40, UR40, 0x10400, URZ ;  /* 0x0001040028287890 */ /* 0x000fe2000fffe03f */
[----:B------:R-:W-:Y:S01]  /*0b70*/  LEA.HI R3, R0, R12, RZ, 0x4 ;  /* 0x0000000c00037211 */ /* 0x000fe200078f20ff */
[----:B------:R-:W-:Y:S01]  /*0b80*/  IMAD.SHL.U32 R5, R4, 0x20, RZ ;  /* 0x0000002004057824 */ /* 0x000fe200078e00ff */
[C---:B------:R-:W-:Y:S02]  /*0b90*/  IADD3 R220, R12.reuse, -R220, RZ ;  /* 0x800000dc0cdc7210 */ /* 0x040fe40007ffe0ff */
[----:B------:R-:W-:Y:S02]  /*0ba0*/  LOP3.LUT R4, R3, 0x3fffff0, RZ, 0xc0, !PT ;  /* 0x03fffff003047812 */ /* 0x000fe400078ec0ff */
[----:B------:R-:W-:Y:S02]  /*0bb0*/  SHF.R.S32.HI R7, RZ, 0x1f, R220 ;  /* 0x0000001fff077819 */ /* 0x000fe400000114dc */
[----:B------:R-:W-:Y:S01]  /*0bc0*/  LOP3.LUT R5, R5, 0xfffffc00, RZ, 0xc0, !PT ;  /* 0xfffffc0005057812 */ /* 0x000fe200078ec0ff */
[----:B------:R-:W-:Y:S01]  /*0bd0*/  IMAD.IADD R4, R12, 0x1, -R4 ;  /* 0x000000010c047824 */ /* 0x000fe200078e0a04 */
[----:B------:R-:W-:-:S02]  /*0be0*/  LEA.HI R8, R7, R220, RZ, 0x2 ;  /* 0x000000dc07087211 */ /* 0x000fc400078f10ff */
[----:B------:R-:W-:Y:S02]  /*0bf0*/  LEA.HI R11, R0, R12, RZ, 0x2 ;  /* 0x0000000c000b7211 */ /* 0x000fe400078f10ff */
[--C-:B------:R-:W-:Y:S02]  /*0c00*/  SHF.R.S32.HI R9, RZ, 0x2, R8.reuse ;  /* 0x00000002ff097819 */ /* 0x100fe40000011408 */
[----:B------:R-:W-:Y:S02]  /*0c10*/  SHF.R.S32.HI R6, RZ, 0x1f, R8 ;  /* 0x0000001fff067819 */ /* 0x000fe40000011408 */
[----:B------:R-:W-:Y:S02]  /*0c20*/  SHF.R.S32.HI R16, RZ, 0x7, R2 ;  /* 0x00000007ff107819 */ /* 0x000fe40000011402 */
[----:B------:R-:W-:Y:S02]  /*0c30*/  LEA.HI R6, R6, R9, RZ, 0x3 ;  /* 0x0000000906067211 */ /* 0x000fe400078f18ff */
[----:B------:R-:W-:-:S02]  /*0c40*/  LOP3.LUT R11, R11, 0xfffffffc, RZ, 0xc0, !PT ;  /* 0xfffffffc0b0b7812 */ /* 0x000fc400078ec0ff */
[----:B------:R-:W-:Y:S01]  /*0c50*/  LOP3.LUT R10, R6, 0xfffffff8, RZ, 0xc0, !PT ;  /* 0xfffffff8060a7812 */ /* 0x000fe200078ec0ff */
[----:B------:R-:W-:Y:S01]  /*0c60*/  IMAD R6, R4, 0x40, R5 ;  /* 0x0000004004067824 */ /* 0x000fe200078e0205 */
[----:B------:R-:W-:Y:S01]  /*0c70*/  SHF.R.S32.HI R4, RZ, 0x4, R3 ;  /* 0x00000004ff047819 */ /* 0x000fe20000011403 */
[----:B------:R-:W-:Y:S01]  /*0c80*/  IMAD.IADD R11, R12, 0x1, -R11 ;  /* 0x000000010c0b7824 */ /* 0x000fe200078e0a0b */
[----:B------:R-:W-:Y:S02]  /*0c90*/  LEA.HI R7, R7, R220, RZ, 0x5 ;  /* 0x000000dc07077211 */ /* 0x000fe400078f28ff */
[----:B------:R-:W-:Y:S02]  /*0ca0*/  LEA.HI R3, R3, R4, RZ, 0x1 ;  /* 0x0000000403037211 */ /* 0x000fe400078f08ff */
[----:B------:R-:W-:Y:S02]  /*0cb0*/  LEA.HI R2, R2, R16, RZ, 0x1 ;  /* 0x0000001002027211 */ /* 0x000fe400078f08ff */
[----:B------:R-:W-:-:S02]  /*0cc0*/  IADD3 R10, R9, -R10, RZ ;  /* 0x8000000a090a7210 */ /* 0x000fc40007ffe0ff */
[----:B------:R-:W-:Y:S02]  /*0cd0*/  LOP3.LUT R3, R3, 0x1ffffffe, RZ, 0xc0, !PT ;  /* 0x1ffffffe03037812 */ /* 0x000fe400078ec0ff */
[----:B------:R-:W-:Y:S02]  /*0ce0*/  SHF.R.S32.HI R7, RZ, 0x5, R7 ;  /* 0x00000005ff077819 */ /* 0x000fe40000011407 */
[----:B------:R-:W-:Y:S01]  /*0cf0*/  LOP3.LUT R2, R2, 0x3fffffe, RZ, 0xc0, !PT ;  /* 0x03fffffe02027812 */ /* 0x000fe200078ec0ff */
[----:B------:R-:W-:Y:S01]  /*0d00*/  IMAD.IADD R3, R4, 0x1, -R3 ;  /* 0x0000000104037824 */ /* 0x000fe200078e0a03 */
[----:B------:R-:W-:Y:S01]  /*0d10*/  LEA.HI R187, R0, R12, RZ, 0x3 ;  /* 0x0000000c00bb7211 */ /* 0x000fe200078f18ff */
[----:B------:R-:W-:Y:S01]  /*0d20*/  IMAD R7, R7, 0x10, R10 ;  /* 0x0000001007077824 */ /* 0x000fe200078e020a */
[----:B------:R-:W-:Y:S01]  /*0d30*/  LEA.HI R5, R11, R11, RZ, 0x1 ;  /* 0x0000000b0b057211 */ /* 0x000fe200078f08ff */
[----:B------:R-:W-:Y:S01]  /*0d40*/  IMAD R3, R3, 0x8, R6 ;  /* 0x0000000803037824 */ /* 0x000fe200078e0206 */
[----:B------:R-:W-:Y:S01]  /*0d50*/  IADD3 R2, R16, -R2, RZ ;  /* 0x8000000210027210 */ /* 0x000fe20007ffe0ff */
[----:B------:R-:W-:Y:S01]  /*0d60*/  IMAD.MOV.U32 R6, RZ, RZ, R14 ;  /* 0x000000ffff067224 */ /* 0x000fe200078e000e */
[----:B------:R-:W-:-:S02]  /*0d70*/  LOP3.LUT R207, R187, 0xfffffff8, RZ, 0xc0, !PT ;  /* 0xfffffff8bbcf7812 */ /* 0x000fc400078ec0ff */
[----:B------:R-:W-:Y:S01]  /*0d80*/  SHF.R.S32.HI R187, RZ, 0x3, R187 ;  /* 0x00000003ffbb7819 */ /* 0x000fe200000114bb */
[----:B------:R-:W-:Y:S01]  /*0d90*/  IMAD R20, R2, 0x40, R7 ;  /* 0x0000004002147824 */ /* 0x000fe200078e0207 */
[----:B------:R-:W-:Y:S01]  /*0da0*/  LOP3.LUT R4, R5, 0x1ffffffe, RZ, 0xc0, !PT ;  /* 0x1ffffffe05047812 */ /* 0x000fe200078ec0ff */
[----:B------:R0:W-:Y:S01]  /*0db0*/  STL [R1+0x18], R3 ;  /* 0x0000180301007387 */ /* 0x0001e20000100800 */
[----:B------:R-:W-:Y:S01]  /*0dc0*/  LEA.HI R0, R0, R12, RZ, 0x6 ;  /* 0x0000000c00007211 */ /* 0x000fe200078f30ff */
[----:B------:R-:W-:Y:S01]  /*0dd0*/  IMAD.SHL.U32 R2, R187, 0x40, RZ ;  /* 0x00000040bb027824 */ /* 0x000fe200078e00ff */
[----:B------:R-:W-:Y:S01]  /*0de0*/  IADD3 R207, R12, -R207, RZ ;  /* 0x800000cf0ccf7210 */ /* 0x000fe20007ffe0ff */
[----:B------:R-:W-:Y:S01]  /*0df0*/  IMAD.IADD R4, R11, 0x1, -R4 ;  /* 0x000000010b047824 */ /* 0x000fe200078e0a04 */
[C---:B------:R-:W-:Y:S01]  /*0e00*/  IADD3 R11, R187.reuse, 0x60, RZ ;  /* 0x00000060bb0b7810 */ /* 0x040fe20007ffe0ff */
[----:B------:R-:W-:Y:S01]  /*0e10*/  VIADD R9, R187, 0x40 ;  /* 0x00000040bb097836 */ /* 0x000fe20000000000 */
[----:B------:R1:W-:Y:S01]  /*0e20*/  STL [R1+0x14], R20 ;  /* 0x0000141401007387 */ /* 0x0003e20000100800 */
[----:B------:R-:W-:Y:S01]  /*0e30*/  IMAD.SHL.U32 R0, R0, 0x8, RZ ;  /* 0x0000000800007824 */ /* 0x000fe200078e00ff */
[----:B------:R-:W-:Y:S01]  /*0e40*/  SHF.R.S32.HI R10, RZ, 0x1f, R11 ;  /* 0x0000001fff0a7819 */ /* 0x000fe2000001140b */
[----:B------:R-:W-:Y:S01]  /*0e50*/  IMAD.SHL.U32 R16, R207, 0x8, RZ ;  /* 0x00000008cf107824 */ /* 0x000fe200078e00ff */
[----:B0-----:R-:W-:Y:S01]  /*0e60*/  LOP3.LUT R3, R2, 0x1c0, RZ, 0xc0, !PT ;  /* 0x000001c002037812 */ /* 0x001fe200078ec0ff */
[----:B------:R-:W-:Y:S01]  /*0e70*/  VIADD R12, R187, 0x20 ;  /* 0x00000020bb0c7836 */ /* 0x000fe20000000000 */
[----:B------:R-:W-:Y:S01]  /*0e80*/  SHF.R.S32.HI R2, RZ, 0x1f, R9 ;  /* 0x0000001fff027819 */ /* 0x000fe20000011409 */
[----:B------:R-:W-:Y:S01]  /*0e90*/  IMAD.SHL.U32 R197, R9, 0x40, RZ ;  /* 0x0000004009c57824 */ /* 0x000fe200078e00ff */
[----:B------:R-:W-:Y:S01]  /*0ea0*/  LOP3.LUT R205, R0, 0xfffffe00, RZ, 0xc0, !PT ;  /* 0xfffffe0000cd7812 */ /* 0x000fe200078ec0ff */
[----:B------:R-:W-:Y:S01]  /*0eb0*/  IMAD.SHL.U32 R198, R12, 0x40, RZ ;  /* 0x000000400cc67824 */ /* 0x000fe200078e00ff */
[----:B------:R-:W-:Y:S01]  /*0ec0*/  SHF.R.U32.HI R204, RZ, 0x3, R3 ;  /* 0x00000003ffcc7819 */ /* 0x000fe20000011603 */
[----:B------:R-:W-:Y:S01]  /*0ed0*/  IMAD.MOV.U32 R7, RZ, RZ, R15 ;  /* 0x000000ffff077224 */ /* 0x000fe200078e000f */
[----:B------:R-:W-:Y:S01]  /*0ee0*/  LOP3.LUT R200, R3, 0x38, R16, 0xf8, !PT ;  /* 0x0000003803c87812 */ /* 0x000fe200078ef810 */
[----:B------:R-:W-:Y:S01]  /*0ef0*/  IMAD.SHL.U32 R22, R207, 0x4, RZ ;  /* 0x00000004cf167824 */ /* 0x000fe200078e00ff */
[----:B------:R-:W-:Y:S01]  /*0f00*/  SHF.R.S32.HI R0, RZ, 0x1f, R12 ;  /* 0x0000001fff007819 */ /* 0x000fe2000001140c */
[----:B------:R-:W-:Y:S01]  /*0f10*/  IMAD R206, R4, 0x8, R20 ;  /* 0x0000000804ce7824 */ /* 0x000fe200078e0214 */
[----:B------:R-:W-:Y:S01]  /*0f20*/  LOP3.LUT R3, R8, 0x7ffffffc, RZ, 0xc0, !PT ;  /* 0x7ffffffc08037812 */ /* 0x000fe200078ec0ff */
[----:B------:R-:W-:Y:S01]  /*0f30*/  VIADD R185, R22, 0x20 ;  /* 0x0000002016b97836 */ /* 0x000fe20000000000 */
[----:B------:R-:W-:Y:S01]  /*0f40*/  LEA.HI R9, R2, R9, RZ, 0x3 ;  /* 0x0000000902097211 */ /* 0x000fe200078f18ff */
[----:B------:R-:W-:Y:S01]  /*0f50*/  VIADD R2, R16, 0x40 ;  /* 0x0000004010027836 */ /* 0x000fe20000000000 */
[----:B------:R-:W-:Y:S01]  /*0f60*/  LEA.HI R10, R10, R11, RZ, 0x3 ;  /* 0x0000000b0a0a7211 */ /* 0x000fe200078f18ff */
[----:B------:R-:W-:Y:S01]  /*0f70*/  IMAD.IADD R3, R220, 0x1, -R3 ;  /* 0x00000001dc037824 */ /* 0x000fe200078e0a03 */
[----:B------:R-:W-:Y:S01]  /*0f80*/  SHF.L.U32 R196, R11, 0x6, RZ ;  /* 0x000000060bc47819 */ /* 0x000fe200000006ff */
[----:B------:R-:W-:Y:S01]  /*0f90*/  IMAD.SHL.U32 R9, R9, 0x40, RZ ;  /* 0x0000004009097824 */ /* 0x000fe200078e00ff */
[----:B------:R-:W-:Y:S01]  /*0fa0*/  LEA.HI R0, R0, R12, RZ, 0x3 ;  /* 0x0000000c00007211 */ /* 0x000fe200078f18ff */
[----:B------:R-:W-:Y:S01]  /*0fb0*/  IMAD.SHL.U32 R10, R10, 0x40, RZ ;  /* 0x000000400a0a7824 */ /* 0x000fe200078e00ff */
[----:B------:R-:W-:-:S02]  /*0fc0*/  LOP3.LUT R198, R198, 0x1c0, RZ, 0xc0, !PT ;  /* 0x000001c0c6c67812 */ /* 0x000fc400078ec0ff */
[----:B------:R-:W-:Y:S02]  /*0fd0*/  LOP3.LUT R197, R197, 0x1c0, RZ, 0xc0, !PT ;  /* 0x000001c0c5c57812 */ /* 0x000fe400078ec0ff */
[----:B------:R-:W-:Y:S02]  /*0fe0*/  LOP3.LUT R196, R196, 0x1c0, RZ, 0xc0, !PT ;  /* 0x000001c0c4c47812 */ /* 0x000fe400078ec0ff */
[----:B------:R-:W-:Y:S02]  /*0ff0*/  SHF.L.U32 R0, R0, 0x6, RZ ;  /* 0x0000000600007819 */ /* 0x000fe400000006ff */
[----:B------:R-:W-:Y:S02]  /*1000*/  SHF.L.U32 R193, R3, 0x1, RZ ;  /* 0x0000000103c17819 */ /* 0x000fe400000006ff */
[----:B------:R-:W-:Y:S02]  /*1010*/  MOV R5, R13 ;  /* 0x0000000d00057202 */ /* 0x000fe40000000f00 */
[----:B------:R-:W-:Y:S01]  /*1020*/  SHF.R.U32.HI R15, RZ, 0x3, R198 ;  /* 0x00000003ff0f7819 */ /* 0x000fe200000116c6 */
[C---:B------:R-:W-:Y:S01]  /*1030*/  VIADD R218, R193.reuse, 0x50 ;  /* 0x00000050c1da7836 */ /* 0x040fe20000000000 */
[--C-:B------:R-:W-:Y:S01]  /*1040*/  LOP3.LUT R8, R198, 0x38, R16.reuse, 0xf8, !PT ;  /* 0x00000038c6087812 */ /* 0x100fe200078ef810 */
[C---:B------:R-:W-:Y:S01]  /*1050*/  VIADD R217, R193.reuse, 0x58 ;  /* 0x00000058c1d97836 */ /* 0x040fe20000000000 */
[----:B------:R-:W-:Y:S01]  /*1060*/  SHF.R.U32.HI R14, RZ, 0x3, R197 ;  /* 0x00000003ff0e7819 */ /* 0x000fe200000116c5 */
[----:B------:R-:W-:Y:S01]  /*1070*/  VIADD R216, R193, 0x60 ;  /* 0x00000060c1d87836 */ /* 0x000fe20000000000 */
[----:B------:R-:W-:Y:S01]  /*1080*/  LOP3.LUT R11, R197, 0x38, R16, 0xf8, !PT ;  /* 0x00000038c50b7812 */ /* 0x000fe200078ef810 */
[C---:B------:R-:W-:Y:S01]  /*1090*/  VIADD R214, R193.reuse, 0x70 ;  /* 0x00000070c1d67836 */ /* 0x040fe20000000000 */
[----:B------:R-:W-:Y:S01]  /*10a0*/  SHF.R.U32.HI R13, RZ, 0x3, R196 ;  /* 0x00000003ff0d7819 */ /* 0x000fe200000116c4 */
[----:B------:R-:W-:Y:S01]  /*10b0*/  VIADD R213, R193, 0x78 ;  /* 0x00000078c1d57836 */ /* 0x000fe20000000000 */
[----:B------:R-:W-:-:S02]  /*10c0*/  LOP3.LUT R12, R196, 0x38, R16, 0xf8, !PT ;  /* 0x00000038c40c7812 */ /* 0x000fc400078ef810 */
[----:B------:R-:W-:Y:S02]  /*10d0*/  LOP3.LUT R203, R0, 0xfffffe00, RZ, 0xc0, !PT ;  /* 0xfffffe0000cb7812 */ /* 0x000fe400078ec0ff */
[----:B------:R-:W-:Y:S02]  /*10e0*/  LOP3.LUT R202, R9, 0xfffffe00, RZ, 0xc0, !PT ;  /* 0xfffffe0009ca7812 */ /* 0x000fe400078ec0ff */
[----:B------:R-:W-:Y:S02]  /*10f0*/  LOP3.LUT R201, R10, 0xfffffe00, RZ, 0xc0, !PT ;  /* 0xfffffe000ac97812 */ /* 0x000fe400078ec0ff */
[----:B------:R-:W-:Y:S02]  /*1100*/  LOP3.LUT R8, R203, R8, R15, 0xf6, !PT ;  /* 0x00000008cb087212 */ /* 0x000fe400078ef60f */
[----:B------:R-:W-:Y:S02]  /*1110*/  LOP3.LUT R11, R202, R11, R14, 0xf6, !PT ;  /* 0x0000000bca0b7212 */ /* 0x000fe400078ef60e */
[----:B------:R-:W-:-:S02]  /*1120*/  LOP3.LUT R12, R201, R12, R13, 0xf6, !PT ;  /* 0x0000000cc90c7212 */ /* 0x000fc400078ef60d */
[----:B------:R-:W-:Y:S02]  /*1130*/  IADD3 R215, R193, 0x68, RZ ;  /* 0x00000068c1d77810 */ /* 0x000fe40007ffe0ff */
[----:B------:R-:W-:Y:S02]  /*1140*/  SHF.R.S32.HI R23, RZ, 0x1f, R22 ;  /* 0x0000001fff177819 */ /* 0x000fe40000011416 */
[----:B------:R-:W-:Y:S02]  /*1150*/  SHF.R.S32.HI R17, RZ, 0x1f, R16 ;  /* 0x0000001fff117819 */ /* 0x000fe40000011410 */
[----:B------:R-:W-:Y:S02]  /*1160*/  LOP3.LUT R200, R205, R200, R204, 0xf6, !PT ;  /* 0x000000c8cdc87212 */ /* 0x000fe400078ef6cc */
[----:B------:R-:W-:Y:S02]  /*1170*/  SHF.R.S32.HI R184, RZ, 0x1f, R2 ;  /* 0x0000001fffb87819 */ /* 0x000fe40000011402 */
[----:B------:R-:W-:-:S02]  /*1180*/  LEA R229, R8, UR40, 0x1 ;  /* 0x0000002808e57c11 */ /* 0x000fc4000f8e08ff */
[----:B------:R-:W-:Y:S02]  /*1190*/  LEA R228, R11, UR40, 0x1 ;  /* 0x000000280be47c11 */ /* 0x000fe4000f8e08ff */
[----:B------:R-:W-:Y:S02]  /*11a0*/  LEA R227, R12, UR40, 0x1 ;  /* 0x000000280ce37c11 */ /* 0x000fe4000f8e08ff */
[----:B------:R-:W-:Y:S02]  /*11b0*/  SHF.R.S32.HI R226, RZ, 0x1f, R218 ;  /* 0x0000001fffe27819 */ /* 0x000fe400000114da */
[----:B------:R-:W-:Y:S02]  /*11c0*/  SHF.R.S32.HI R225, RZ, 0x1f, R217 ;  /* 0x0000001fffe17819 */ /* 0x000fe400000114d9 */
[----:B------:R-:W-:Y:S02]  /*11d0*/  SHF.R.S32.HI R224, RZ, 0x1f, R216 ;  /* 0x0000001fffe07819 */ /* 0x000fe400000114d8 */
[----:B------:R-:W-:-:S02]  /*11e0*/  SHF.R.S32.HI R223, RZ, 0x1f, R215 ;  /* 0x0000001fffdf7819 */ /* 0x000fc400000114d7 */
[----:B------:R-:W-:Y:S02]  /*11f0*/  SHF.R.S32.HI R222, RZ, 0x1f, R214 ;  /* 0x0000001fffde7819 */ /* 0x000fe400000114d6 */
[----:B-1----:R-:W-:-:S07]  /*1200*/  SHF.R.S32.HI R221, RZ, 0x1f, R213 ;  /* 0x0000001fffdd7819 */ /* 0x002fce00000114d5 */
.L_x_3136:
[----:B012---:R-:W0:Y:S02]  /*1210*/  LDC.64 R8, c[0x0][0xc88] ;  /* 0x00032200ff087b82 */ /* 0x007e240000000a00 */
[----:B0-----:R-:W-:-:S05]  /*1220*/  IMAD.WIDE R8, R7, 0x4, R8 ;  /* 0x0000000407087825 */ /* 0x001fca00078e0208 */
[----:B------:R-:W2:Y:S01]  /*1230*/  LDG.E R209, desc[UR42][R8.64] ;  /* 0x0000002a08d17981 */ /* 0x000ea2000c1e1900 */
[----:B------:R-:W-:Y:S05]  /*1240*/  YIELD ;  /* 0x0000000000007946 */ /* 0x000fea0003800000 */
[----:B------:R-:W-:Y:S01]  /*1250*/  ULDC.64 UR4, c[0x0][0xa28] ;  /* 0x00028a0000047ab9 */ /* 0x000fe20000000a00 */
[----:B------:R-:W-:Y:S01]  /*1260*/  ULDC.64 UR8, c[0x0][0xa18] ;  /* 0x0002860000087ab9 */ /* 0x000fe20000000a00 */
[----:B------:R-:W-:Y:S01]  /*1270*/  ISETP.NE.U32.AND P1, PT, RZ, UR4, PT ;  /* 0x00000004ff007c0c */ /* 0x000fe2000bf25070 */
[----:B------:R-:W-:Y:S01]  /*1280*/  ULDC.64 UR6, c[0x0][0xa08] ;  /* 0x0002820000067ab9 */ /* 0x000fe20000000a00 */
[----:B------:R-:W-:Y:S01]  /*1290*/  IMAD.MOV.U32 R15, RZ, RZ, RZ ;  /* 0x000000ffff0f7224 */ /* 0x000fe200078e00ff */
[----:B------:R-:W-:Y:S01]  /*12a0*/  ISETP.NE.U32.AND P0, PT, RZ, UR6, PT ;  /* 0x00000006ff007c0c */ /* 0x000fe2000bf05070 */
[----:B-----5:R-:W-:Y:S01]  /*12b0*/  IMAD.MOV.U32 R31, RZ, RZ, RZ ;  /* 0x000000ffff1f7224 */ /* 0x020fe200078e00ff */
[----:B------:R-:W-:-:S02]  /*12c0*/  ISETP.NE.AND.EX P1, PT, RZ, UR5, PT, P1 ;  /* 0x00000005ff007c0c */ /* 0x000fc4000bf25310 */
[----:B------:R-:W-:Y:S02]  /*12d0*/  ISETP.NE.AND.EX P0, PT, RZ, UR7, PT, P0 ;  /* 0x00000007ff007c0c */ /* 0x000fe4000bf05300 */
[----:B--2---:R-:W-:-:S09]  /*12e0*/  SHF.R.S32.HI R219, RZ, 0x1f, R209 ;  /* 0x0000001fffdb7819 */ /* 0x004fd200000114d1 */
[C---:B------:R-:W-:Y:S02]  /*12f0*/  @P1 LEA R10, P2, R209.reuse, UR4, 0x2 ;  /* 0x00000004d10a1c11 */ /* 0x040fe4000f8410ff */
[C---:B------:R-:W-:Y:S02]  /*1300*/  SHF.L.U32 R210, R209.reuse, 0x2, RZ ;  /* 0x00000002d1d27819 */ /* 0x040fe400000006ff */
[C-C-:B------:R-:W-:Y:S02]  /*1310*/  @P1 LEA.HI.X R11, R209.reuse, UR5, R219.reuse, 0x2, P2 ;  /* 0x00000005d10b1c11 */ /* 0x140fe400090f14db */
[----:B------:R-:W-:Y:S01]  /*1320*/  ISETP.NE.U32.AND P2, PT, RZ, UR8, PT ;  /* 0x00000008ff007c0c */ /* 0x000fe2000bf45070 */
[----:B------:R-:W-:Y:S01]  /*1330*/  ULDC UR4, c[0x0][0x288] ;  /* 0x0000a20000047ab9 */ /* 0x000fe20000000800 */
[----:B------:R-:W-:Y:S01]  /*1340*/  SHF.L.U64.HI R211, R209, 0x2, R219 ;  /* 0x00000002d1d37819 */ /* 0x000fe200000102db */
[----:B------:R0:W5:Y:S01]  /*1350*/  @P1 LDG.E R15, desc[UR42][R10.64] ;  /* 0x0000002a0a0f1981 */ /* 0x000162000c1e1900 */
[----:B------:R-:W-:-:S02]  /*1360*/  ISETP.NE.AND.EX P2, PT, RZ, UR9, PT, P2 ;  /* 0x00000009ff007c0c */ /* 0x000fc4000bf45320 */
[----:B------:R-:W-:Y:S01]  /*1370*/  IADD3 R12, P3, R210, UR6, RZ ;  /* 0x00000006d20c7c10 */ /* 0x000fe2000ff7e0ff */
[----:B------:R-:W-:Y:S01]  /*1380*/  IMAD.U32 R194, RZ, RZ, UR4 ;  /* 0x00000004ffc27e24 */ /* 0x000fe2000f8e00ff */
[----:B------:R-:W-:Y:S02]  /*1390*/  ULDC.64 UR4, c[0x0][0x418] ;  /* 0x0001060000047ab9 */ /* 0x000fe40000000a00 */
[----:B------:R-:W-:-:S05]  /*13a0*/  IADD3.X R13, R211, UR7, RZ, P3, !PT ;  /* 0x00000007d30d7c10 */ /* 0x000fca0009ffe4ff */
[----:B------:R0:W5:Y:S02]  /*13b0*/  @P0 LDG.E R31, desc[UR42][R12.64] ;  /* 0x0000002a0c1f0981 */ /* 0x000164000c1e1900 */
        /* <DEDUP_REMOVED lines=12> */
[----:B0---4-:R-:W-:Y:S06]  /*1480*/  @P2 BRA `(.L_x_2903) ;  /* 0x0000000000242947 */ /* 0x011fec0003800000 */
        /* <DEDUP_REMOVED lines=9> */
.L_x_2903:
[----:B------:R-:W-:Y:S01]  /*1520*/  ULDC.64 UR4, c[0x0][0xa20] ;  /* 0x0002880000047ab9 */ /* 0x000fe20000000a00 */
[C---:B------:R-:W-:Y:S02]  /*1530*/  LOP3.LUT R3, R6.reuse, 0xff000000, RZ, 0xc0, !PT ;  /* 0xff00000006037812 */ /* 0x040fe400078ec0ff */
[----:B------:R-:W-:Y:S02]  /*1540*/  ISETP.NE.U32.AND P1, PT, RZ, UR4, PT ;  /* 0x00000004ff007c0c */ /* 0x000fe4000bf25070 */
[C---:B------:R-:W-:Y:S02]  /*1550*/  LOP3.LUT R0, R6.reuse, 0xff0000, RZ, 0xc0, !PT ;  /* 0x00ff000006007812 */ /* 0x040fe400078ec0ff */
[----:B------:R-:W-:Y:S02]  /*1560*/  ISETP.NE.AND.EX P1, PT, RZ, UR5, PT, P1 ;  /* 0x00000005ff007c0c */ /* 0x000fe4000bf25310 */
[----:B------:R-:W-:Y:S02]  /*1570*/  SHF.R.U32.HI R3, RZ, 0x8, R3 ;  /* 0x00000008ff037819 */ /* 0x000fe40000011603 */
[----:B------:R-:W-:-:S02]  /*1580*/  LOP3.LUT R188, R6, 0xffff, RZ, 0xc0, !PT ;  /* 0x0000ffff06bc7812 */ /* 0x000fc400078ec0ff */
[----:B------:R-:W-:-:S07]  /*1590*/  LEA.HI R208, R0, R3, RZ, 0x10 ;  /* 0x0000000300d07211 */ /* 0x000fce00078f80ff */
[----:B------:R-:W-:Y:S05]  /*15a0*/  @!P1 BRA `(.L_x_2904) ;  /* 0x0000000000109947 */ /* 0x000fea0003800000 */
[----:B------:R-:W-:-:S04]  /*15b0*/  IADD3 R6, P0, R210, UR4, RZ ;  /* 0x00000004d2067c10 */ /* 0x000fc8000ff1e0ff */
[----:B------:R-:W-:-:S05]  /*15c0*/  IADD3.X R7, R211, UR5, RZ, P0, !PT ;  /* 0x00000005d3077c10 */ /* 0x000fca00087fe4ff */
[----:B------:R0:W5:Y:S01]  /*15d0*/  LDG.E R30, desc[UR42][R6.64] ;  /* 0x0000002a061e7981 */ /* 0x000162000c1e1900 */
[----:B------:R-:W-:Y:S05]  /*15e0*/  BRA `(.L_x_2905) ;  /* 0x0000000000107947 */ /* 0x000fea0003800000 */
.L_x_2904:
[----:B------:R-:W-:Y:S05]  /*15f0*/  @!P0 BRA `(.L_x_2905) ;  /* 0x00000000000c8947 */ /* 0x000fea0003800000 */
[----:B------:R-:W2:Y:S04]  /*1600*/  LDG.E R3, desc[UR42][R12.64] ;  /* 0x0000002a0c037981 */ /* 0x000ea8000c1e1900 */
[----:B------:R-:W2:Y:S02]  /*1610*/  LDG.E R30, desc[UR42][R12.64+0x4] ;  /* 0x0000042a0c1e7981 */ /* 0x000ea4000c1e1900 */
[----:B--2---:R-:W-:-:S07]  /*1620*/  IMAD.IADD R30, R30, 0x1, -R3 ;  /* 0x000000011e1e7824 */ /* 0x004fce00078e0a03 */
.L_x_2905:
[----:B------:R-:W-:Y:S01]  /*1630*/  ULDC.64 UR4, c[0x0][0xa10] ;  /* 0x0002840000047ab9 */ /* 0x000fe20000000a00 */
[----:B------:R-:W1:Y:S01]  /*1640*/  LDC R4, c[0x0][0x448] ;  /* 0x00011200ff047b82 */ /* 0x000e620000000800 */
[----:B------:R-:W-:-:S04]  /*1650*/  ISETP.NE.U32.AND P0, PT, RZ, UR4, PT ;  /* 0x00000004ff007c0c */ /* 0x000fc8000bf05070 */
[----:B------:R-:W-:Y:S01]  /*1660*/  ISETP.NE.AND.EX P0, PT, RZ, UR5, PT, P0 ;  /* 0x00000005ff007c0c */ /* 0x000fe2000bf05300 */
[----:B------:R-:W-:-:S12]  /*1670*/  ULDC.64 UR4, c[0x0][0xa30] ;  /* 0x00028c0000047ab9 */ /* 0x000fd80000000a00 */
[----:B0-----:R-:W0:Y:S02]  /*1680*/  @P0 LDC.64 R6, c[0x0][0xa10] ;  /* 0x00028400ff060b82 */ /* 0x001e240000000a00 */
[----:B0-----:R-:W-:-:S05]  /*1690*/  @P0 IMAD.WIDE R6, R209, 0x4, R6 ;  /* 0x00000004d1060825 */ /* 0x001fca00078e0206 */
[----:B------:R-:W2:Y:S04]  /*16a0*/  @P0 LDG.E R0, desc[UR42][R6.64] ;  /* 0x0000002a06000981 */ /* 0x000ea8000c1e1900 */
[----:B------:R0:W2:Y:S01]  /*16b0*/  @P0 LDG.E R3, desc[UR42][R6.64+0x4] ;  /* 0x0000042a06030981 */ /* 0x0000a2000c1e1900 */
[----:B------:R-:W-:Y:S02]  /*16c0*/  ISETP.NE.U32.AND P1, PT, RZ, UR4, PT ;  /* 0x00000004ff007c0c */ /* 0x000fe4000bf25070 */
[----:B-----5:R-:W-:Y:S02]  /*16d0*/  MOV R24, R30 ;  /* 0x0000001e00187202 */ /* 0x020fe40000000f00 */
[----:B------:R-:W-:-:S13]  /*16e0*/  ISETP.NE.AND.EX P1, PT, RZ, UR5, PT, P1 ;  /* 0x00000005ff007c0c */ /* 0x000fda000bf25310 */
[----:B------:R-:W-:-:S04]  /*16f0*/  @P1 IADD3 R8, P2, R210, UR4, RZ ;  /* 0x00000004d2081c10 */ /* 0x000fc8000ff5e0ff */
[----:B------:R-:W-:-:S05]  /*1700*/  @P1 IADD3.X R9, R211, UR5, RZ, P2, !PT ;  /* 0x00000005d3091c10 */ /* 0x000fca00097fe4ff */
[----:B------:R3:W5:Y:S01]  /*1710*/  @P1 LDG.E R24, desc[UR42][R8.64] ;  /* 0x0000002a08181981 */ /* 0x000762000c1e1900 */
[----:B-1----:R-:W-:Y:S01]  /*1720*/  ISETP.NE.AND P1, PT, R4, 0x1, PT ;  /* 0x000000010400780c */ /* 0x002fe20003f25270 */
[----:B------:R-:W-:Y:S01]  /*1730*/  IMAD.SHL.U32 R192, R5, 0x80, RZ ;  /* 0x0000008005c07824 */ /* 0x000fe200078e00ff */
[----:B------:R-:W-:Y:S01]  /*1740*/  IADD3 R10, -R15, R30, RZ ;  /* 0x0000001e0f0a7210 */ /* 0x000fe20007ffe1ff */
[----:B------:R-:W-:Y:S01]  /*1750*/  BSSY B0, `(.L_x_2906) ;  /* 0x0000034000007945 */ /* 0x000fe20003800000 */
[----:B------:R-:W-:Y:S01]  /*1760*/  LOP3.LUT R212, R208, 0xff, RZ, 0xc0, !PT ;  /* 0x000000ffd0d47812 */ /* 0x000fe200078ec0ff */
[----:B------:R-:W-:Y:S01]  /*1770*/  VIADD R4, R192, 0x7f ;  /* 0x0000007fc0047836 */ /* 0x000fe20000000000 */
[----:B------:R-:W-:-:S07]  /*1780*/  SHF.R.U32.HI R208, RZ, 0x10, R208 ;  /* 0x00000010ffd07819 */ /* 0x000fce00000116d0 */
[----:B------:R-:W1:Y:S08]  /*1790*/  @P1 LDC R11, c[0x0][0x44c] ;  /* 0x00011300ff0b1b82 */ /* 0x000e700000000800 */
[----:B0-----:R-:W0:Y:S01]  /*17a0*/  @P1 LDC R7, c[0x0][0x450] ;  /* 0x00011400ff071b82 */ /* 0x001e220000000800 */
[----:B--2---:R-:W-:Y:S02]  /*17b0*/  @P0 IMAD.IADD R25, R3, 0x1, -R0 ;  /* 0x0000000103190824 */ /* 0x004fe400078e0a00 */
[----:B-1----:R-:W-:-:S04]  /*17c0*/  @P1 IMAD.HI.U32 R0, R4, R11, RZ ;  /* 0x0000000b04001227 */ /* 0x002fc800078e00ff */
[----:B------:R-:W-:Y:S01]  /*17d0*/  IMAD.IADD R195, R10, 0x1, R25 ;  /* 0x000000010ac37824 */ /* 0x000fe200078e0219 */
[----:B0-----:R-:W-:-:S03]  /*17e0*/  @P1 SHF.R.U32.HI R4, RZ, R7, R0 ;  /* 0x00000007ff041219 */ /* 0x001fc60000011600 */
[C---:B------:R-:W-:Y:S01]  /*17f0*/  VIADD R0, R195.reuse, 0x7f ;  /* 0x0000007fc3007836 */ /* 0x040fe20000000000 */
[----:B------:R-:W-:-:S04]  /*1800*/  IADD3 R93, R195, 0x80, -R194 ;  /* 0x00000080c35d7810 */ /* 0x000fc80007ffe8c2 */
[----:B------:R-:W-:Y:S01]  /*1810*/  SHF.R.S32.HI R3, RZ, 0x1f, R0 ;  /* 0x0000001fff037819 */ /* 0x000fe20000011400 */
[----:B------:R-:W-:-:S03]  /*1820*/  IMAD.IADD R4, R93, 0x1, R4 ;  /* 0x000000015d047824 */ /* 0x000fc600078e0204 */
[----:B------:R-:W-:Y:S02]  /*1830*/  LEA.HI R3, R3, R0, RZ, 0x7 ;  /* 0x0000000003037211 */ /* 0x000fe400078f38ff */
[----:B------:R-:W-:Y:S02]  /*1840*/  SHF.R.S32.HI R5, RZ, 0x1f, R4 ;  /* 0x0000001fff057819 */ /* 0x000fe40000011404 */
[----:B------:R-:W-:Y:S02]  /*1850*/  SHF.R.S32.HI R94, RZ, 0x7, R3 ;  /* 0x00000007ff5e7819 */ /* 0x000fe40000011403 */
[----:B------:R-:W-:Y:S02]  /*1860*/  LEA.HI R5, R5, R4, RZ, 0x7 ;  /* 0x0000000405057211 */ /* 0x000fe400078f38ff */
[----:B------:R-:W-:Y:S02]  /*1870*/  MOV R3, RZ ;  /* 0x000000ff00037202 */ /* 0x000fe40000000f00 */
[----:B------:R-:W-:-:S04]  /*1880*/  SHF.R.S32.HI R5, RZ, 0x7, R5 ;  /* 0x00000007ff057819 */ /* 0x000fc80000011405 */
[----:B---3--:R-:W-:-:S04]  /*1890*/  VIMNMX R9, R94, R5, PT ;  /* 0x000000055e097248 */ /* 0x008fc80003fe0100 */
[----:B------:R-:W-:-:S13]  /*18a0*/  ISETP.GE.AND P0, PT, R9, 0x1, PT ;  /* 0x000000010900780c */ /* 0x000fda0003f06270 */
        /* <DEDUP_REMOVED lines=12> */
[----:B0-----:R-:W-:Y:S02]  /*1970*/  VIADD R4, R3, 0xffffffe ;  /* 0x0ffffffe03047836 */ /* 0x001fe40000000000 */
[----:B------:R-:W-:-:S04]  /*1980*/  IMAD.MOV R3, RZ, RZ, -R12 ;  /* 0x000000ffff037224 */ /* 0x000fc800078e0a0c */
[----:B------:R0:W1:Y:S02]  /*1990*/  F2I.FTZ.U32.TRUNC.NTZ R5, R4 ;  /* 0x0000000400057305 */ /* 0x000064000021f000 */
[----:B0-----:R-:W-:Y:S01]  /*19a0*/  MOV R4, RZ ;  /* 0x000000ff00047202 */ /* 0x001fe20000000f00 */
[----:B-1----:R-:W-:-:S04]  /*19b0*/  IMAD.MOV R7, RZ, RZ, -R5 ;  /* 0x000000ffff077224 */ /* 0x002fc800078e0a05 */
[----:B------:R-:W-:-:S04]  /*19c0*/  IMAD R7, R7, R6, RZ ;  /* 0x0000000607077224 */ /* 0x000fc800078e02ff */
[----:B------:R-:W-:-:S06]  /*19d0*/  IMAD.HI.U32 R5, R5, R7, R4 ;  /* 0x0000000705057227 */ /* 0x000fcc00078e0004 */
[----:B------:R-:W-:-:S04]  /*19e0*/  IMAD.HI.U32 R5, R5, R8, RZ ;  /* 0x0000000805057227 */ /* 0x000fc800078e00ff */
        /* <DEDUP_REMOVED lines=10> */
.L_x_2907:
[----:B------:R-:W-:Y:S05]  /*1a90*/  BSYNC B0 ;  /* 0x0000000000007941 */ /* 0x000fea0003800000 */
.L_x_2906:
[----:B------:R-:W-:-:S05]  /*1aa0*/  IMAD R0, R212, R3, RZ ;  /* 0x00000003d4007224 */ /* 0x000fca00078e02ff */
        /* <DEDUP_REMOVED lines=24> */
[----:B------:R-:W-:Y:S01]  /*1c30*/  MOV R5, UR5 ;  /* 0x0000000500057c02 */ /* 0x000fe20008000f00 */
        /* <DEDUP_REMOVED lines=10> */
.L_x_2910:
[----:B------:R-:W-:Y:S05]  /*1ce0*/  BSYNC B6 ;  /* 0x0000000000067941 */ /* 0x000fea0003800000 */
.L_x_2909:
        /* <DEDUP_REMOVED lines=20> */
.L_x_2912:
[----:B------:R-:W-:Y:S05]  /*1e30*/  BSYNC B6 ;  /* 0x0000000000067941 */ /* 0x000fea0003800000 */
.L_x_2911:
        /* <DEDUP_REMOVED lines=10> */
[----:B------:R-:W-:Y:S01]  /*1ee0*/  SHF.R.S32.HI R11, RZ, 0x1f, R187 ;  /* 0x0000001fff0b7819 */ /* 0x000fe200000114bb */
[----:B------:R-:W-:Y:S01]  /*1ef0*/  IMAD.IADD R3, R31, 0x1, R30 ;  /* 0x000000011f037824 */ /* 0x000fe200078e021e */
[C---:B0-----:R-:W-:Y:S01]  /*1f00*/  ISETP.GE.AND P0, PT, R16.reuse, R37, PT ;  /* 0x000000251000720c */ /* 0x041fe20003f06270 */
[----:B------:R-:W0:Y:S01]  /*1f10*/  S2R R36, SR_TID.X ;  /* 0x0000000000247919 */ /* 0x000e220000002100 */
[----:B-----5:R-:W-:Y:S01]  /*1f20*/  SHF.R.S32.HI R13, RZ, 0x1f, R24 ;  /* 0x0000001fff0d7819 */ /* 0x020fe20000011418 */
[-C--:B-1----:R-:W-:Y:S01]  /*1f30*/  IMAD R8, R11, R28.reuse, RZ ;  /* 0x0000001c0b087224 */ /* 0x082fe200078e02ff */
[C---:B------:R-:W-:Y:S01]  /*1f40*/  SHF.L.U32 R33, R187.reuse, 0x6, RZ ;  /* 0x00000006bb217819 */ /* 0x040fe200000006ff */
[----:B------:R-:W-:Y:S01]  /*1f50*/  IMAD.WIDE.U32 R6, R187, R28, R22 ;  /* 0x0000001cbb067225 */ /* 0x000fe200078e0016 */
[----:B---3--:R-:W-:Y:S02]  /*1f60*/  SEL R5, R37, RZ, P0 ;  /* 0x000000ff25057207 */ /* 0x008fe40000000000 */
[----:B------:R-:W-:Y:S01]  /*1f70*/  SHF.R.U32.HI R32, RZ, 0x3, R198 ;  /* 0x00000003ff207819 */ /* 0x000fe200000116c6 */
[----:B------:R-:W-:Y:S01]  /*1f80*/  IMAD R83, R187, R29, R8 ;  /* 0x0000001dbb537224 */ /* 0x000fe200078e0208 */
[----:B------:R-:W-:Y:S01]  /*1f90*/  SHF.R.U32.HI R21, RZ, 0x3, R197 ;  /* 0x00000003ff157819 */ /* 0x000fe200000116c5 */
[----:B------:R-:W-:Y:S01]  /*1fa0*/  IMAD.IADD R5, R16, 0x1, R5 ;  /* 0x0000000110057824 */ /* 0x000fe200078e0205 */
[----:B------:R-:W-:Y:S01]  /*1fb0*/  SHF.R.U32.HI R20, RZ, 0x3, R196 ;  /* 0x00000003ff147819 */ /* 0x000fe200000116c4 */
[-C--:B--2---:R-:W-:Y:S01]  /*1fc0*/  IMAD R4, R11, R34.reuse, RZ ;  /* 0x000000220b047224 */ /* 0x084fe200078e02ff */
[----:B------:R-:W-:Y:S01]  /*1fd0*/  IADD3 R81, R7, R83, RZ ;  /* 0x0000005307517210 */ /* 0x000fe20007ffe0ff */
[----:B------:R-:W-:Y:S01]  /*1fe0*/  IMAD.MOV.U32 R80, RZ, RZ, R6 ;  /* 0x000000ffff507224 */ /* 0x000fe200078e0006 */
[C---:B------:R-:W-:Y:S01]  /*1ff0*/  SHF.L.U64.HI R30, R34.reuse, 0x6, R35 ;  /* 0x00000006221e7819 */ /* 0x040fe20000010223 */
[C---:B------:R-:W-:Y:S01]  /*2000*/  IMAD R7, R187.reuse, R35, R4 ;  /* 0x00000023bb077224 */ /* 0x040fe200078e0204 */
[----:B------:R-:W-:Y:S01]  /*2010*/  SHF.R.S32.HI R4, RZ, 0x1f, R5 ;  /* 0x0000001fff047819 */ /* 0x000fe20000011405 */
[----:B------:R-:W-:Y:S01]  /*2020*/  IMAD.WIDE.U32 R84, R187, R34, R22 ;  /* 0x00000022bb547225 */ /* 0x000fe200078e0016 */
[----:B------:R-:W-:-:S02]  /*2030*/  SHF.L.U64.HI R31, R34, 0x7, R35 ;  /* 0x00000007221f7819 */ /* 0x000fc40000010223 */
[CC--:B------:R-:W-:Y:S01]  /*2040*/  LEA.HI R11, R4.reuse, R5.reuse, RZ, 0x3 ;  /* 0x00000005040b7211 */ /* 0x0c0fe200078f18ff */
[--C-:B------:R-:W-:Y:S01]  /*2050*/  IMAD.WIDE.U32 R86, R187, R34, R16.reuse ;  /* 0x00000022bb567225 */ /* 0x100fe200078e0010 */
[----:B------:R-:W-:Y:S02]  /*2060*/  LEA.HI R6, R4, R5, RZ, 0x6 ;  /* 0x0000000504067211 */ /* 0x000fe400078f30ff */
[----:B------:R-:W-:Y:S01]  /*2070*/  LOP3.LUT R4, R11, 0x38, RZ, 0xc0, !PT ;  /* 0x000000380b047812 */ /* 0x000fe200078ec0ff */
[-C--:B------:R-:W-:Y:S01]  /*2080*/  IMAD.WIDE.U32 R8, R187, R28.reuse, R16 ;  /* 0x0000001cbb087225 */ /* 0x080fe200078e0010 */
[----:B------:R-:W-:Y:S02]  /*2090*/  IADD3 R85, R85, R7, RZ ;  /* 0x0000000755557210 */ /* 0x000fe40007ffe0ff */
[----:B------:R-:W-:Y:S01]  /*20a0*/  LOP3.LUT R10, R196, 0x38, R11, 0xf8, !PT ;  /* 0x00000038c40a7812 */ /* 0x000fe200078ef80b */
[----:B------:R-:W-:Y:S01]  /*20b0*/  IMAD.IADD R87, R7, 0x1, R87 ;  /* 0x0000000107577824 */ /* 0x000fe200078e0257 */
[----:B0-----:R-:W-:Y:S01]  /*20c0*/  SHF.R.U32.HI R36, RZ, 0x7, R36 ;  /* 0x00000007ff247819 */ /* 0x001fe20000011624 */
[----:B------:R-:W-:Y:S01]  /*20d0*/  IMAD.SHL.U32 R6, R6, 0x80, RZ ;  /* 0x0000008006067824 */ /* 0x000fe200078e00ff */
[----:B------:R-:W-:Y:S01]  /*20e0*/  LOP3.LUT R7, R198, 0x38, R11, 0xf8, !PT ;  /* 0x00000038c6077812 */ /* 0x000fe200078ef80b */
[----:B------:R-:W-:Y:S01]  /*20f0*/  IMAD.IADD R83, R83, 0x1, R9 ;  /* 0x0000000153537824 */ /* 0x000fe200078e0209 */
[----:B------:R-:W-:Y:S01]  /*2100*/  ISETP.NE.AND P6, PT, R36, 0x1, PT ;  /* 0x000000012400780c */ /* 0x000fe20003fc5270 */
[----:B------:R-:W-:Y:S01]  /*2110*/  IMAD R12, R13, R28, RZ ;  /* 0x0000001c0d0c7224 */ /* 0x000fe200078e02ff */
[----:B------:R-:W-:Y:S01]  /*2120*/  LOP3.LUT R9, R197, 0x38, R11, 0xf8, !PT ;  /* 0x00000038c5097812 */ /* 0x000fe200078ef80b */
[----:B------:R-:W-:Y:S01]  /*2130*/  IMAD.MOV.U32 R82, RZ, RZ, R8 ;  /* 0x000000ffff527224 */ /* 0x000fe200078e0008 */
[----:B------:R-:W-:Y:S01]  /*2140*/  LOP3.LUT R5, R4, 0x1c0, R33, 0xf8, !PT ;  /* 0x000001c004057812 */ /* 0x000fe200078ef821 */
[-C--:B------:R-:W-:Y:S01]  /*2150*/  IMAD R13, R13, R34.reuse, RZ ;  /* 0x000000220d0d7224 */ /* 0x080fe200078e02ff */
[----:B------:R-:W-:Y:S01]  /*2160*/  LOP3.LUT R8, R6, 0xffffe000, RZ, 0xc0, !PT ;  /* 0xffffe00006087812 */ /* 0x000fe200078ec0ff */
[----:B------:R-:W-:Y:S01]  /*2170*/  IMAD.WIDE.U32 R84, R24, R34, R84 ;  /* 0x0000002218547225 */ /* 0x000fe200078e0054 */
[----:B------:R-:W-:-:S02]  /*2180*/  LOP3.LUT R4, R7, R32, RZ, 0x3c, !PT ;  /* 0x0000002007047212 */ /* 0x000fc400078e3cff */
[----:B------:R-:W-:Y:S01]  /*2190*/  LOP3.LUT R9, R9, R21, RZ, 0x3c, !PT ;  /* 0x0000001509097212 */ /* 0x000fe200078e3cff */
[----:B------:R-:W-:Y:S01]  /*21a0*/  IMAD R13, R24, R35, R13 ;  /* 0x00000023180d7224 */ /* 0x000fe200078e020d */
[----:B------:R-:W-:Y:S01]  /*21b0*/  LOP3.LUT R6, R10, R20, RZ, 0x3c, !PT ;  /* 0x000000140a067212 */ /* 0x000fe200078e3cff */
[----:B------:R-:W-:Y:S05]  /*21c0*/  @!P6 WARPSYNC.ALL ;  /* 0x000000000000e948 */ /* 0x000fea0003800000 */
[----:B------:R-:W-:Y:S01]  /*21d0*/  LOP3.LUT R7, R5, R204, RZ, 0x3c, !PT ;  /* 0x000000cc05077212 */ /* 0x000fe200078e3cff */
[C---:B------:R-:W-:Y:S01]  /*21e0*/  IMAD R15, R24.reuse, R29, R12 ;  /* 0x0000001d180f7224 */ /* 0x040fe200078e020c */
[----:B------:R-:W-:Y:S01]  /*21f0*/  LOP3.LUT R76, R11, 0xfffffff8, RZ, 0xc0, !PT ;  /* 0xfffffff80b4c7812 */ /* 0x000fe200078ec0ff */
[----:B------:R-:W-:Y:S01]  /*2200*/  IMAD.WIDE.U32 R80, R24, R28, R80 ;  /* 0x0000001c18507225 */ /* 0x000fe200078e0050 */
[-C--:B------:R-:W-:Y:S01]  /*2210*/  IADD3 R4, R4, R8.reuse, R203 ;  /* 0x0000000804047210 */ /* 0x080fe20007ffe0cb */
[----:B------:R-:W-:Y:S01]  /*2220*/  ULDC UR4, c[0x0][0x2f4] ;  /* 0x0000bd0000047ab9 */ /* 0x000fe20000000800 */
[----:B------:R-:W-:Y:S01]  /*2230*/  IADD3 R5, R9, R8, R202 ;  /* 0x0000000809057210 */ /* 0x000fe20007ffe0ca */
[----:B------:R-:W-:Y:S01]  /*2240*/  IMAD.WIDE.U32 R82, R24, R28, R82 ;  /* 0x0000001c18527225 */ /* 0x000fe200078e0052 */
[----:B------:R-:W-:-:S02]  /*2250*/  IADD3 R6, R6, R8, R201 ;  /* 0x0000000806067210 */ /* 0x000fc40007ffe0c9 */
[----:B------:R-:W-:Y:S01]  /*2260*/  IADD3 R7, R7, R8, R205 ;  /* 0x0000000807077210 */ /* 0x000fe20007ffe0cd */
[----:B------:R-:W-:Y:S01]  /*2270*/  IMAD.WIDE.U32 R86, R24, R34, R86 ;  /* 0x0000002218567225 */ /* 0x000fe200078e0056 */
[C-C-:B------:R-:W-:Y:S02]  /*2280*/  SHF.L.U64.HI R8, R28.reuse, 0x5, R29.reuse ;  /* 0x000000051c087819 */ /* 0x140fe4000001021d */
[C-C-:B------:R-:W-:Y:S01]  /*2290*/  SHF.L.U64.HI R9, R28.reuse, 0x6, R29.reuse ;  /* 0x000000061c097819 */ /* 0x140fe2000001021d */
[C---:B------:R-:W-:Y:S01]  /*22a0*/  IMAD.SHL.U32 R20, R28.reuse, 0x20, RZ ;  /* 0x000000201c147824 */ /* 0x040fe200078e00ff */
[C---:B------:R-:W-:Y:S01]  /*22b0*/  SHF.L.U64.HI R10, R28.reuse, 0x7, R29 ;  /* 0x000000071c0a7819 */ /* 0x040fe2000001021d */
[----:B------:R-:W-:Y:S01]  /*22c0*/  IMAD.SHL.U32 R21, R28, 0x40, RZ ;  /* 0x000000401c157824 */ /* 0x000fe200078e00ff */
[----:B------:R-:W-:Y:S01]  /*22d0*/  IADD3 R92, R36, 0x8, RZ ;  /* 0x00000008245c7810 */ /* 0x000fe20007ffe0ff */
[C---:B------:R-:W-:Y:S01]  /*22e0*/  IMAD.SHL.U32 R33, R34.reuse, 0x40, RZ ;  /* 0x0000004022217824 */ /* 0x040fe200078e00ff */
[C---:B------:R-:W-:Y:S01]  /*22f0*/  SHF.L.U64.HI R29, R34.reuse, 0x5, R35 ;  /* 0x00000005221d7819 */ /* 0x040fe20000010223 */
[----:B------:R-:W-:Y:S01]  /*2300*/  IMAD.SHL.U32 R36, R37, 0x2, RZ ;  /* 0x0000000225247824 */ /* 0x000fe200078e00ff */
[----:B------:R-:W-:Y:S01]  /*2310*/  SHF.L.U32 R32, R34, 0x5, RZ ;  /* 0x0000000522207819 */ /* 0x000fe200000006ff */
[----:B------:R-:W-:Y:S01]  /*2320*/  IMAD.SHL.U32 R28, R28, 0x80, RZ ;  /* 0x000000801c1c7824 */ /* 0x000fe200078e00ff */
[----:B------:R-:W-:Y:S01]  /*2330*/  ISETP.GE.AND P1, PT, R16, UR4, PT ;  /* 0x0000000410007c0c */ /* 0x000fe2000bf26270 */
[----:B------:R-:W-:Y:S01]  /*2340*/  IMAD.SHL.U32 R34, R34, 0x80, RZ ;  /* 0x0000008022227824 */ /* 0x000fe200078e00ff */
[----:B------:R-:W-:Y:S01]  /*2350*/  ISETP.GE.AND P2, PT, R2, UR4, PT ;  /* 0x0000000402007c0c */ /* 0x000fe2000bf46270 */
[----:B------:R-:W-:Y:S01]  /*2360*/  IMAD R35, R207, 0x20, R187 ;  /* 0x00000020cf237824 */ /* 0x000fe200078e02bb */
[----:B------:R-:W-:Y:S01]  /*2370*/  IADD3 R39, R85, R13, RZ ;  /* 0x0000000d55277210 */ /* 0x000fe20007ffe0ff */
[----:B------:R-:W-:Y:S01]  /*2380*/  IMAD.IADD R37, R81, 0x1, R15 ;  /* 0x0000000151257824 */ /* 0x000fe200078e020f */
[----:B------:R-:W-:Y:S01]  /*2390*/  SHF.R.S32.HI R78, RZ, 0x3, R11 ;  /* 0x00000003ff4e7819 */ /* 0x000fe2000001140b */
[----:B------:R-:W-:Y:S01]  /*23a0*/  IMAD.IADD R38, R15, 0x1, R83 ;  /* 0x000000010f267824 */ /* 0x000fe200078e0253 */
[----:B------:R-:W-:Y:S01]  /*23b0*/  SHF.R.S32.HI R88, RZ, 0x1f, R76 ;  /* 0x0000001fff587819 */ /* 0x000fe2000001144c */
[----:B------:R-:W-:Y:S01]  /*23c0*/  IMAD.IADD R77, R13, 0x1, R87 ;  /* 0x000000010d4d7824 */ /* 0x000fe200078e0257 */
[----:B------:R-:W-:Y:S01]  /*23d0*/  @!P6 BAR.SYNC.DEFER_BLOCKING 0x9, 0x100 ;  /* 0x024400000000eb1d */ /* 0x000fe20000010000 */
[----:B----4-:R-:W-:-:S07]  /*23e0*/  SHF.R.S32.HI R79, RZ, 0x1f, R0 ;  /* 0x0000001fff4f7819 */ /* 0x010fce0000011400 */
.L_x_3010:
[----:B0-----:R-:W0:Y:S01]  /*23f0*/  LDC R98, c[0x0][0x430] ;  /* 0x00010c00ff627b82 */ /* 0x001e220000000800 */
[----:B------:R-:W-:Y:S01]  /*2400*/  VIADD R42, R27, 0xffffffff ;  /* 0xffffffff1b2a7836 */ /* 0x000fe20000000000 */
[----:B------:R-:W-:-:S03]  /*2410*/  MOV R99, RZ ;  /* 0x000000ff00637202 */ /* 0x000fc60000000f00 */
[----:B------:R-:W-:-:S03]  /*2420*/  IMAD R12, R42, 0x80, R35 ;  /* 0x000000802a0c7824 */ /* 0x000fc600078e0223 */
[----:B-1----:R-:W1:Y:S02]  /*2430*/  LDC R102, c[0x0][0x3f4] ;  /* 0x0000fd00ff667b82 */ /* 0x002e640000000800 */
[----:B------:R-:W-:Y:S02]  /*2440*/  ISETP.GE.AND P3, PT, R12, R25, PT ;  /* 0x000000190c00720c */ /* 0x000fe40003f66270 */
[----:B------:R-:W-:Y:S02]  /*2450*/  IADD3 R43, R3, R12, RZ ;  /* 0x0000000c032b7210 */ /* 0x000fe40007ffe0ff */
[----:B------:R-:W-:-:S03]  /*2460*/  ISETP.GT.OR P3, PT, R35, 0x7f, P3 ;  /* 0x0000007f2300780c */ /* 0x000fc60001f64670 */
[----:B------:R-:W-:Y:S01]  /*2470*/  IMAD.MOV.U32 R11, RZ, RZ, R43 ;  /* 0x000000ffff0b7224 */ /* 0x000fe200078e002b */
[----:B0-----:R-:W-:-:S09]  /*2480*/  ISETP.NE.AND P4, PT, R98, 0x1, PT ;  /* 0x000000016200780c */ /* 0x001fd20003f85270 */
        /* <DEDUP_REMOVED lines=16> */
[----:B------:R-:W-:Y:S01]  /*2590*/  IMAD.MOV R11, RZ, RZ, -R11 ;  /* 0x000000ffff0b7224 */ /* 0x000fe200078e0a0b */
[----:B------:R-:W-:Y:S01]  /*25a0*/  ISETP.GT.AND P4, PT, R42, R26, PT ;  /* 0x0000001a2a00720c */ /* 0x000fe20003f84270 */
[----:B------:R-:W-:Y:S01]  /*25b0*/  IMAD R91, R19, 0x4000, R200 ;  /* 0x00004000135b7824 */ /* 0x000fe200078e02c8 */
[----:B------:R-:W-:Y:S05]  /*25c0*/  YIELD ;  /* 0x0000000000007946 */ /* 0x000fea0003800000 */
[----:B------:R-:W-:Y:S01]  /*25d0*/  BSSY B0, `(.L_x_2913) ;  /* 0x000057f000007945 */ /* 0x000fe20003800000 */
[----:B------:R-:W-:Y:S01]  /*25e0*/  IMAD R98, R98, R11, R43 ;  /* 0x0000000b62627224 */ /* 0x000fe200078e022b */
[----:B------:R-:W-:Y:S01]  /*25f0*/  P2R R90, PR, RZ, 0x10 ;  /* 0x00000010ff5a7803 */ /* 0x000fe20000000000 */
[----:B------:R-:W-:Y:S01]  /*2600*/  IMAD R91, R91, 0x2, R18 ;  /* 0x000000025b5b7824 */ /* 0x000fe200078e0212 */
[----:B------:R-:W-:Y:S01]  /*2610*/  MOV R27, R42 ;  /* 0x0000002a001b7202 */ /* 0x000fe20000000f00 */
[----:B0-----:R-:W-:Y:S06]  /*2620*/  @!P3 BRA `(.L_x_2914) ;  /* 0x000000500040b947 */ /* 0x001fec0003800000 */
        /* <DEDUP_REMOVED lines=61> */
.L_x_2917:
[----:B------:R-:W-:Y:S05]  /*2a00*/  BSYNC B1 ;  /* 0x0000000000017941 */ /* 0x000fea0003800000 */
.L_x_2916:
        /* <DEDUP_REMOVED lines=15> */
[----:B------:R-:W-:Y:S02]  /*2b00*/  P2R R117, PR, RZ, 0x8 ;  /* 0x00000008ff757803 */ /* 0x000fe40000000000 */
[----:B------:R-:W-:Y:S02]  /*2b10*/  CS2R R58, SRZ ;  /* 0x00000000003a7805 */ /* 0x000fe4000001ff00 */
[----:B------:R-:W-:Y:S02]  /*2b20*/  PRMT R113, R40, 0x5410, R41 ;  /* 0x0000541028717816 */ /* 0x000fe40000000029 */
[----:B------:R-:W-:Y:S02]  /*2b30*/  CS2R R62, SRZ ;  /* 0x00000000003e7805 */ /* 0x000fe4000001ff00 */
[----:B------:R-:W-:-:S02]  /*2b40*/  PRMT R120, R42, 0x7610, R120 ;  /* 0x000076102a787816 */ /* 0x000fc40000000078 */
[----:B------:R-:W-:Y:S01]  /*2b50*/  PRMT R119, R119, 0x5410, R43 ;  /* 0x0000541077777816 */ /* 0x000fe2000000002b */
        /* <DEDUP_REMOVED lines=21> */
.L_x_2919:
[----:B------:R-:W-:Y:S05]  /*2cb0*/  BSYNC B1 ;  /* 0x0000000000017941 */ /* 0x000fea0003800000 */
.L_x_2918:
        /* <DEDUP_REMOVED lines=44> */
.L_x_2921:
[----:B------:R-:W-:Y:S05]  /*2f80*/  BSYNC B1 ;  /* 0x0000000000017941 */ /* 0x000fea0003800000 */
.L_x_2920:
[----:B0-----:R-:W-:Y:S01]  /*2f90*/  VIADD R72, R187, 0x60 ;  /* 0x00000060bb487836 */ /* 0x001fe20000000000 */
[----:B------:R-:W-:Y:S04]  /*2fa0*/  BSSY B1, `(.L_x_2922) ;  /* 0x000001f000017945 */ /* 0x000fe80003800000 */
[----:B------:R-:W-:-:S13]  /*2fb0*/  ISETP.GE.AND P4, PT, R72, R95, PT ;  /* 0x0000005f4800720c */ /* 0x000fda0003f86270 */
[----:B------:R-:W-:Y:S05]  /*2fc0*/  @P4 BRA `(.L_x_2923) ;  /* 0x0000000000704947 */ /* 0x000fea0003800000 */
[----:B------:R-:W0:Y:S01]  /*2fd0*/  LDC.64 R40, c[0x0][0x3f8] ;  /* 0x0000fe00ff287b82 */ /* 0x000e220000000a00 */
[----:B------:R-:W-:Y:S01]  /*2fe0*/  IMAD.MOV.U32 R15, RZ, RZ, R89 ;  /* 0x000000ffff0f7224 */ /* 0x000fe200078e0059 */
[----:B------:R-:W-:Y:S01]  /*2ff0*/  ULDC.64 UR4, c[0x0][0x3e8] ;  /* 0x0000fa0000047ab9 */ /* 0x000fe20000000a00 */
[----:B------:R-:W-:Y:S01]  /*3000*/  IMAD.MOV.U32 R13, RZ, RZ, R11 ;  /* 0x000000ffff0d7224 */ /* 0x000fe200078e000b */
[----:B------:R-:W-:Y:S02]  /*3010*/  CS2R R44, SRZ ;  /* 0x00000000002c7805 */ /* 0x000fe4000001ff00 */
[----:B------:R-:W-:Y:S01]  /*3020*/  CS2R R46, SRZ ;  /* 0x00000000002e7805 */ /* 0x000fe2000001ff00 */
        /* <DEDUP_REMOVED lines=22> */
.L_x_2923:
[----:B------:R-:W-:Y:S05]  /*3190*/  BSYNC B1 ;  /* 0x0000000000017941 */ /* 0x000fea0003800000 */
.L_x_2922:
        /* <DEDUP_REMOVED lines=30> */
.L_x_2924:
[----:B------:R-:W-:Y:S01]  /*3380*/  LEA R89, R19, R18, 0x3 ;  /* 0x0000001213597211 */ /* 0x000fe200078e18ff */
[----:B------:R-:W-:Y:S01]  /*3390*/  BSSY B1, `(.L_x_2925) ;  /* 0x0000004000017945 */ /* 0x000fe20003800000 */
[----:B------:R-:W-:-:S04]  /*33a0*/  SHF.L.U32 R100, R190, 0x1f, RZ ;  /* 0x0000001fbe647819 */ /* 0x000fc800000006ff */
[----:B------:R-:W0:Y:S02]  /*33b0*/  SYNCS.PHASECHK.TRANS64.TRYWAIT P6, [R89+URZ+0x28890], R100 ;  /* 0x02889064590075a7 */ /* 0x000e2400080c017f */
[----:B0-----:R-:W-:Y:S05]  /*33c0*/  @!P6 BRA `(.L_x_2926) ;  /* 0x000001e80018e947 */ /* 0x001fea0003800000 */
.L_x_3261:
[----:B------:R-:W-:Y:S05]  /*33d0*/  BSYNC B1 ;  /* 0x0000000000017941 */ /* 0x000fea0003800000 */
.L_x_2925:
[----:B------:R-:W-:-:S03]  /*33e0*/  UMOV UR4, 0xffffffff ;  /* 0xffffffff00047882 */ /* 0x000fc60000000000 */
[----:B------:R-:W-:Y:S05]  /*33f0*/  BRA.DIV UR4, `(.L_x_2927) ;  /* 0x000001ea04207947 */ /* 0x000fea000b800000 */
[----:B------:R1:W2:Y:S04]  /*3400*/  SHFL.IDX PT, R75, R101, RZ, 0x181f ;  /* 0x00181fff654b7589 */ /* 0x0002a800000e0000 */
[----:B------:R1:W3:Y:S02]  /*3410*/  SHFL.IDX PT, R103, R106, RZ, 0x181f ;  /* 0x00181fff6a677589 */ /* 0x0002e400000e0000 */
.L_x_3265:
        /* <DEDUP_REMOVED lines=25> */
[----:B------:R-:W-:Y:S01]  /*35b0*/  FMUL.FTZ R71, R15, R71 ;  /* 0x000000470f477220 */ /* 0x000fe20000410000 */
[----:B------:R-:W-:Y:S01]  /*35c0*/  FMUL.FTZ R122, R13, R122 ;  /* 0x0000007a0d7a7220 */ /* 0x000fe20000410000 */
[----:B------:R-:W-:Y:S01]  /*35d0*/  FFMA.FTZ R126, R15, R69, -R126 ;  /* 0x000000450f7e7223 */ /* 0x000fe2000001087e */
[-C--:B------:R-:W-:Y:S02]  /*35e0*/  FFMA.FTZ R124, R13, R70.reuse, -R124 ;  /* 0x000000460d7c7223 */ /* 0x080fe4000001087c */
[----:B------:R-:W-:Y:S01]  /*35f0*/  FFMA.FTZ R121, R11, R70, R122 ;  /* 0x000000460b797223 */ /* 0x000fe2000001007a */
[----:B------:R-:W-:-:S02]  /*3600*/  HADD2.F32 R15, -RZ, R120.H1_H1 ;  /* 0x30000078ff0f7230 */ /* 0x000fc40000004100 */
[----:B------:R-:W-:Y:S01]  /*3610*/  FFMA.FTZ R125, R68, R69, R71 ;  /* 0x00000045447d7223 */ /* 0x000fe20000010047 */
[----:B------:R-:W-:Y:S02]  /*3620*/  HADD2.F32 R120, -RZ, R120.H0_H0 ;  /* 0x20000078ff787230 */ /* 0x000fe40000004100 */
[----:B------:R-:W-:Y:S02]  /*3630*/  HADD2.F32 R11, -RZ, R12.H1_H1 ;  /* 0x3000000cff0b7230 */ /* 0x000fe40000004100 */
[----:B------:R-:W-:Y:S02]  /*3640*/  HADD2.F32 R13, -RZ, R14.H1_H1 ;  /* 0x3000000eff0d7230 */ /* 0x000fe40000004100 */
[----:B------:R-:W-:Y:S02]  /*3650*/  HADD2.F32 R69, -RZ, R119.H1_H1 ;  /* 0x30000077ff457230 */ /* 0x000fe40000004100 */
[----:B------:R-:W-:Y:S01]  /*3660*/  FMUL.FTZ R71, R11, R120 ;  /* 0x000000780b477220 */ /* 0x000fe20000410000 */
[----:B------:R-:W-:-:S02]  /*3670*/  HADD2.F32 R12, -RZ, R12.H0_H0 ;  /* 0x2000000cff0c7230 */ /* 0x000fc40000004100 */
[----:B------:R-:W-:Y:S02]  /*3680*/  HADD2.F32 R14, -RZ, R14.H0_H0 ;  /* 0x2000000eff0e7230 */ /* 0x000fe40000004100 */
[----:B------:R-:W-:Y:S01]  /*3690*/  FMUL.FTZ R123, R13, R69 ;  /* 0x000000450d7b7220 */ /* 0x000fe20000410000 */
[----:B------:R-:W-:Y:S02]  /*36a0*/  HADD2.F32 R68, -RZ, R116.H0_H0 ;  /* 0x20000074ff447230 */ /* 0x000fe40000004100 */
[C---:B------:R-:W-:Y:S01]  /*36b0*/  FMUL.FTZ R120, R12.reuse, R120 ;  /* 0x000000780c787220 */ /* 0x040fe20000410000 */
[----:B------:R-:W-:Y:S01]  /*36c0*/  FFMA.FTZ R71, R12, R15, -R71 ;  /* 0x0000000f0c477223 */ /* 0x000fe20000010847 */
        /* <DEDUP_REMOVED lines=8> */
.L_x_2933:
[----:B------:R-:W-:Y:S05]  /*3750*/  BSYNC B3 ;  /* 0x0000000000037941 */ /* 0x000fea0003800000 */
.L_x_2932:
[----:B0-----:R4:W-:Y:S02]  /*3760*/  ST.E.128 desc[UR42][R72.64], R12 ;  /* 0x0000000c48007985 */ /* 0x0019e4000c101d2a */
.L_x_2931:
[----:B------:R-:W-:Y:S05]  /*3770*/  BSYNC B2 ;  /* 0x0000000000027941 */ /* 0x000fea0003800000 */
.L_x_2930:
        /* <DEDUP_REMOVED lines=47> */
.L_x_2935:
[----:B------:R-:W-:Y:S05]  /*3a70*/  BSYNC B2 ;  /* 0x0000000000027941 */ /* 0x000fea0003800000 */
.L_x_2934:
[----:B0-----:R0:W-:Y:S02]  /*3a80*/  ST.E.128 desc[UR42][R68.64], R12 ;  /* 0x0000000c44007985 */ /* 0x0011e4000c101d2a */
.L_x_2929:
[----:B------:R-:W-:Y:S05]  /*3a90*/  BSYNC B1 ;  /* 0x0000000000017941 */ /* 0x000fea0003800000 */
.L_x_2928:
[----:B------:R-:W-:-:S03]  /*3aa0*/  UMOV UR4, 0xffffffff ;  /* 0xffffffff00047882 */ /* 0x000fc60000000000 */
[----:B------:R-:W-:Y:S05]  /*3ab0*/  BRA.DIV UR4, `(.L_x_2936) ;  /* 0x000001e204bc7947 */ /* 0x000fea000b800000 */
[----:B------:R1:W1:Y:S04]  /*3ac0*/  SHFL.IDX PT, R67, R101, 0x1, 0x181f ;  /* 0x00381f0065437f89 */ /* 0x00026800000e0000 */
[----:B0-----:R0:W0:Y:S02]  /*3ad0*/  SHFL.IDX PT, R69, R106, 0x1, 0x181f ;  /* 0x00381f006a457f89 */ /* 0x00102400000e0000 */
.L_x_3269:
        /* <DEDUP_REMOVED lines=51> */
.L_x_2942:
[----:B------:R-:W-:Y:S05]  /*3e10*/  BSYNC B3 ;  /* 0x0000000000037941 */ /* 0x000fea0003800000 */
.L_x_2941:
[----:B--2---:R0:W-:Y:S02]  /*3e20*/  ST.E.128 desc[UR42][R64.64], R12 ;  /* 0x0000000c40007985 */ /* 0x0041e4000c101d2a */
.L_x_2940:
[----:B------:R-:W-:Y:S05]  /*3e30*/  BSYNC B2 ;  /* 0x0000000000027941 */ /* 0x000fea0003800000 */
.L_x_2939:
        /* <DEDUP_REMOVED lines=47> */
.L_x_2944:
[----:B------:R-:W-:Y:S05]  /*4130*/  BSYNC B2 ;  /* 0x0000000000027941 */ /* 0x000fea0003800000 */
.L_x_2943:
[----:B----4-:R0:W-:Y:S02]  /*4140*/  ST.E.128 desc[UR42][R60.64], R12 ;  /* 0x0000000c3c007985 */ /* 0x0101e4000c101d2a */
.L_x_2938:
[----:B------:R-:W-:Y:S05]  /*4150*/  BSYNC B1 ;  /* 0x0000000000017941 */ /* 0x000fea0003800000 */
.L_x_2937:
[----:B------:R-:W-:-:S03]  /*4160*/  UMOV UR4, 0xffffffff ;  /* 0xffffffff00047882 */ /* 0x000fc60000000000 */
[----:B------:R-:W-:Y:S05]  /*4170*/  BRA.DIV UR4, `(.L_x_2945) ;  /* 0x000001de04587947 */ /* 0x000fea000b800000 */
[----:B------:R1:W1:Y:S04]  /*4180*/  SHFL.IDX PT, R59, R101, 0x2, 0x181f ;  /* 0x00581f00653b7f89 */ /* 0x00026800000e0000 */
[----:B0-----:R0:W0:Y:S02]  /*4190*/  SHFL.IDX PT, R61, R106, 0x2, 0x181f ;  /* 0x00581f006a3d7f89 */ /* 0x00102400000e0000 */
.L_x_3273:
        /* <DEDUP_REMOVED lines=27> */
[-C--:B------:R-:W-:Y:S01]  /*4350*/  FFMA.FTZ R55, R11, R54.reuse, R58 ;  /* 0x000000360b377223 */ /* 0x080fe2000001003a */
[----:B------:R-:W-:Y:S01]  /*4360*/  FFMA.FTZ R60, R13, R54, -R60 ;  /* 0x000000360d3c7223 */ /* 0x000fe2000001083c */
[----:B------:R-:W-:Y:S01]  /*4370*/  FFMA.FTZ R62, R15, R53, -R62 ;  /* 0x000000350f3e7223 */ /* 0x000fe2000001083e */
[----:B------:R-:W-:-:S02]  /*4380*/  HADD2.F32 R11, -RZ, R12.H1_H1 ;  /* 0x3000000cff0b7230 */ /* 0x000fc40000004100 */
[----:B------:R-:W-:Y:S01]  /*4390*/  FFMA.FTZ R63, R52, R53, R63 ;  /* 0x00000035343f7223 */ /* 0x000fe2000001003f */
[----:B------:R-:W-:Y:S02]  /*43a0*/  HADD2.F32 R15, -RZ, R118.H1_H1 ;  /* 0x30000076ff0f7230 */ /* 0x000fe40000004100 */
[----:B------:R-:W-:Y:S02]  /*43b0*/  HADD2.F32 R12, -RZ, R12.H0_H0 ;  /* 0x2000000cff0c7230 */ /* 0x000fe40000004100 */
[--C-:B------:R-:W-:Y:S02]  /*43c0*/  HADD2.F32 R13, -RZ, R14.reuse.H1_H1 ;  /* 0x3000000eff0d7230 */ /* 0x100fe40000004100 */
[-C--:B------:R-:W-:Y:S01]  /*43d0*/  FMUL.FTZ R53, R11, R15.reuse ;  /* 0x0000000f0b357220 */ /* 0x080fe20000410000 */
[----:B------:R-:W-:Y:S02]  /*43e0*/  HADD2.F32 R14, -RZ, R14.H0_H0 ;  /* 0x2000000eff0e7230 */ /* 0x000fe40000004100 */
[----:B------:R-:W-:Y:S01]  /*43f0*/  FMUL.FTZ R52, R12, R15 ;  /* 0x0000000f0c347220 */ /* 0x000fe20000410000 */
[----:B------:R-:W-:-:S02]  /*4400*/  HADD2.F32 R118, -RZ, R118.H0_H0 ;  /* 0x20000076ff767230 */ /* 0x000fc40000004100 */
        /* <DEDUP_REMOVED lines=12> */
.L_x_2951:
[----:B------:R-:W-:Y:S05]  /*44d0*/  BSYNC B3 ;  /* 0x0000000000037941 */ /* 0x000fea0003800000 */
.L_x_2950:
[----:B--2---:R0:W-:Y:S02]  /*44e0*/  ST.E.128 desc[UR42][R56.64], R12 ;  /* 0x0000000c38007985 */ /* 0x0041e4000c101d2a */
.L_x_2949:
[----:B------:R-:W-:Y:S05]  /*44f0*/  BSYNC B2 ;  /* 0x0000000000027941 */ /* 0x000fea0003800000 */
.L_x_2948:
        /* <DEDUP_REMOVED lines=47> */
.L_x_2953:
[----:B------:R-:W-:Y:S05]  /*47f0*/  BSYNC B2 ;  /* 0x0000000000027941 */ /* 0x000fea0003800000 */
.L_x_2952:
[----:B----4-:R0:W-:Y:S02]  /*4800*/  ST.E.128 desc[UR42][R52.64], R12 ;  /* 0x0000000c34007985 */ /* 0x0101e4000c101d2a */
.L_x_2947:
[----:B------:R-:W-:Y:S05]  /*4810*/  BSYNC B1 ;  /* 0x0000000000017941 */ /* 0x000fea0003800000 */
.L_x_2946:
[----:B------:R-:W-:-:S03]  /*4820*/  UMOV UR4, 0xffffffff ;  /* 0xffffffff00047882 */ /* 0x000fc60000000000 */
[----:B------:R-:W-:Y:S05]  /*4830*/  BRA.DIV UR4, `(.L_x_2954) ;  /* 0x000001d604f47947 */ /* 0x000fea000b800000 */
[----:B-1----:R-:W1:Y:S04]  /*4840*/  SHFL.IDX PT, R101, R101, 0x3, 0x181f ;  /* 0x00781f0065657f89 */ /* 0x002e6800000e0000 */
[----:B------:R0:W0:Y:S02]  /*4850*/  SHFL.IDX PT, R51, R106, 0x3, 0x181f ;  /* 0x00781f006a337f89 */ /* 0x00002400000e0000 */
.L_x_3277:
        /* <DEDUP_REMOVED lines=49> */
.L_x_2959:
[----:B------:R-:W-:Y:S05]  /*4b70*/  BSYNC B2 ;  /* 0x0000000000027941 */ /* 0x000fea0003800000 */
.L_x_2958:
[----:B----4-:R0:W-:Y:S02]  /*4b80*/  ST.E.128 desc[UR42][R48.64], R12 ;  /* 0x0000000c30007985 */ /* 0x0101e4000c101d2a */
.L_x_2957:
[----:B------:R-:W-:Y:S05]  /*4b90*/  BSYNC B1 ;  /* 0x0000000000017941 */ /* 0x000fea0003800000 */
.L_x_2956:
        /* <DEDUP_REMOVED lines=47> */
.L_x_2961:
[----:B------:R-:W-:Y:S05]  /*4e90*/  BSYNC B1 ;  /* 0x0000000000017941 */ /* 0x000fea0003800000 */
.L_x_2960:
[----:B----4-:R0:W-:Y:S01]  /*4ea0*/  ST.E.128 desc[UR42][R44.64], R12 ;  /* 0x0000000c2c007985 */ /* 0x0101e2000c101d2a */
[----:B------:R-:W-:Y:S05]  /*4eb0*/  BRA `(.L_x_2955) ;  /* 0x0000002c00c07947 */ /* 0x000fea0003800000 */
.L_x_2915:
[C---:B------:R-:W-:Y:S01]  /*4ec0*/  VIADD R40, R187.reuse, 0x20 ;  /* 0x00000020bb287836 */ /* 0x040fe20000000000 */
[----:B------:R-:W-:Y:S01]  /*4ed0*/  CS2R R46, SRZ ;  /* 0x00000000002e7805 */ /* 0x000fe2000001ff00 */
[----:B------:R-:W-:-:S03]  /*4ee0*/  VIADD R44, R187, 0x40 ;  /* 0x00000040bb2c7836 */ /* 0x000fc60000000000 */
        /* <DEDUP_REMOVED lines=20> */
[----:B------:R-:W-:-:S03]  /*5030*/  @!P5 IADD3.X R45, R89, R38, RZ, P6, !PT ;  /* 0x00000026592dd210 */ /* 0x000fc600037fe4ff */
        /* <DEDUP_REMOVED lines=62> */
.L_x_2963:
[----:B------:R-:W-:Y:S05]  /*5420*/  BSYNC B1 ;  /* 0x0000000000017941 */ /* 0x000fea0003800000 */
.L_x_2962:
        /* <DEDUP_REMOVED lines=58> */
.L_x_2964:
[----:B------:R-:W-:Y:S01]  /*57d0*/  IMAD R89, R19, 0x8, R18 ;  /* 0x0000000813597824 */ /* 0x000fe200078e0212 */
[----:B------:R-:W-:Y:S01]  /*57e0*/  SHF.L.U32 R100, R190, 0x1f, RZ ;  /* 0x0000001fbe647819 */ /* 0x000fe200000006ff */
[----:B------:R-:W0:Y:S01]  /*57f0*/  LDC R107, c[0x0][0x2f4] ;  /* 0x0000bd00ff6b7b82 */ /* 0x000e220000000800 */
[----:B------:R-:W-:Y:S02]  /*5800*/  BSSY B1, `(.L_x_2965) ;  /* 0x0000003000017945 */ /* 0x000fe40003800000 */
[----:B------:R-:W1:Y:S02]  /*5810*/  SYNCS.PHASECHK.TRANS64.TRYWAIT P4, [R89+URZ+0x28890], R100 ;  /* 0x02889064590075a7 */ /* 0x000e64000808017f */
[----:B-1----:R-:W-:Y:S05]  /*5820*/  @!P4 BRA `(.L_x_2966) ;  /* 0x000001c80044c947 */ /* 0x002fea0003800000 */
.L_x_3278:
[----:B------:R-:W-:Y:S05]  /*5830*/  BSYNC B1 ;  /* 0x0000000000017941 */ /* 0x000fea0003800000 */
.L_x_2965:
[----:B------:R-:W-:Y:S01]  /*5840*/  UMOV UR4, 0xffffffff ;  /* 0xffffffff00047882 */ /* 0x000fe20000000000 */
[----:B0-----:R-:W-:Y:S02]  /*5850*/  IMAD.IADD R109, R107, 0x1, -R36 ;  /* 0x000000016b6d7824 */ /* 0x001fe400078e0a24 */
[----:B------:R-:W-:Y:S05]  /*5860*/  BRA.DIV UR4, `(.L_x_2967) ;  /* 0x000001ca04487947 */ /* 0x000fea000b800000 */
[----:B------:R0:W2:Y:S04]  /*5870*/  SHFL.IDX PT, R105, R101, RZ, 0x181f ;  /* 0x00181fff65697589 */ /* 0x0000a800000e0000 */
[----:B------:R0:W3:Y:S02]  /*5880*/  SHFL.IDX PT, R104, R106, RZ, 0x181f ;  /* 0x00181fff6a687589 */ /* 0x0000e400000e0000 */
.L_x_3282:
[----:B------:R-:W-:Y:S01]  /*5890*/  ISETP.GE.OR P4, PT, R187, R95, P1 ;  /* 0x0000005fbb00720c */ /* 0x000fe20000f86670 */
[----:B------:R-:W-:-:S12]  /*58a0*/  BSSY B1, `(.L_x_2968) ;  /* 0x0000074000017945 */ /* 0x000fd80003800000 */
[----:B------:R-:W-:Y:S05]  /*58b0*/  @P4 BRA `(.L_x_2969) ;  /* 0x0000000400c84947 */ /* 0x000fea0003800000 */
[----:B------:R-:W-:Y:S01]  /*58c0*/  SEL R11, R36, R109, !P0 ;  /* 0x0000006d240b7207 */ /* 0x000fe20004000000 */
[----:B------:R-:W-:Y:S01]  /*58d0*/  BSSY B2, `(.L_x_2970) ;  /* 0x000006c000027945 */ /* 0x000fe20003800000 */
[----:B------:R-:W-:Y:S02]  /*58e0*/  SHF.L.U32 R15, R187, 0x6, RZ ;  /* 0x00000006bb0f7819 */ /* 0x000fe400000006ff */
        /* <DEDUP_REMOVED lines=8> */
[----:B------:R-:W-:-:S03]  /*5970*/  LOP3.LUT R12, R11, 0x38, RZ, 0xc0, !PT ;  /* 0x000000380b0c7812 */ /* 0x000fc600078ec0ff */
[----:B------:R-:W-:Y:S01]  /*5980*/  IMAD.SHL.U32 R14, R13, 0x400, RZ ;  /* 0x000004000d0e7824 */ /* 0x000fe200078e00ff */
[----:B------:R-:W-:-:S04]  /*5990*/  LOP3.LUT R13, R12, 0x1c0, R15, 0xf8, !PT ;  /* 0x000001c00c0d7812 */ /* 0x000fc800078ef80f */
[----:B------:R-:W-:Y:S02]  /*59a0*/  LOP3.LUT R14, R14, 0x7fffe000, RZ, 0xc0, !PT ;  /* 0x7fffe0000e0e7812 */ /* 0x000fe400078ec0ff */
[----:B------:R-:W-:-:S04]  /*59b0*/  LOP3.LUT R13, R13, R204, RZ, 0x3c, !PT ;  /* 0x000000cc0d0d7212 */ /* 0x000fc800078e3cff */
[----:B------:R-:W-:Y:S01]  /*59c0*/  IADD3 R14, R13, R14, R205 ;  /* 0x0000000e0d0e7210 */ /* 0x000fe20007ffe0cd */
[----:B------:R-:W-:-:S04]  /*59d0*/  IMAD R13, R19, 0x4000, R7 ;  /* 0x00004000130d7824 */ /* 0x000fc800078e0207 */
[----:B------:R-:W-:Y:S01]  /*59e0*/  IMAD R15, R19, 0x4000, R14 ;  /* 0x00004000130f7824 */ /* 0x000fe200078e020e */
[----:B------:R-:W-:-:S03]  /*59f0*/  LEA R13, R13, R18, 0x1 ;  /* 0x000000120d0d7211 */ /* 0x000fc600078e08ff */
[----:B------:R-:W-:-:S03]  /*5a00*/  IMAD R72, R15, 0x2, R18 ;  /* 0x000000020f487824 */ /* 0x000fc600078e0212 */
[----:B------:R-:W2:Y:S04]  /*5a10*/  LDS.128 R12, [R13+0x18400] ;  /* 0x018400000d0c7984 */ /* 0x000ea80000000c00 */
[----:B------:R-:W3:Y:S01]  /*5a20*/  LDS.128 R72, [R72+0x18400] ;  /* 0x0184000048487984 */ /* 0x000ee20000000c00 */
[----:B------:R-:W-:Y:S05]  /*5a30*/  @P3 BRA `(.L_x_2971) ;  /* 0x0000000400543947 */ /* 0x000fea0003800000 */
[--C-:B------:R-:W-:Y:S01]  /*5a40*/  SHF.R.U64 R123, R40, 0x10, R41.reuse ;  /* 0x00000010287b7819 */ /* 0x100fe20000001229 */
[----:B------:R-:W-:Y:S01]  /*5a50*/  HADD2.F32 R127, -RZ, R124.H0_H0 ;  /* 0x2000007cff7f7230 */ /* 0x000fe20000004100 */
[----:B------:R-:W-:Y:S02]  /*5a60*/  SHF.R.U32.HI R126, RZ, 0x10, R41 ;  /* 0x00000010ff7e7819 */ /* 0x000fe40000011629 */
[----:B------:R-:W-:Y:S01]  /*5a70*/  SHF.R.U32.HI R128, RZ, 0x10, R45 ;  /* 0x00000010ff807819 */ /* 0x000fe2000001162d */
[----:B------:R-:W-:Y:S01]  /*5a80*/  HADD2.F32 R123, -RZ, R123.H0_H0 ;  /* 0x2000007bff7b7230 */ /* 0x000fe20000004100 */
[--C-:B------:R-:W-:Y:S01]  /*5a90*/  SHF.R.U64 R41, R46, 0x10, R47.reuse ;  /* 0x000000102e297819 */ /* 0x100fe2000000122f */
[----:B---3--:R-:W-:Y:S01]  /*5aa0*/  HADD2.F32 R46, -RZ, R73.H0_H0 ;  /* 0x20000049ff2e7230 */ /* 0x008fe20000004100 */
[----:B------:R-:W-:Y:S01]  /*5ab0*/  SHF.R.U32.HI R129, RZ, 0x10, R47 ;  /* 0x00000010ff817819 */ /* 0x000fe2000001162f */
[--C-:B------:R-:W-:Y:S01]  /*5ac0*/  HADD2.F32 R47, -RZ, R125.reuse.H0_H0 ;  /* 0x2000007dff2f7230 */ /* 0x100fe20000004100 */
[----:B------:R-:W-:Y:S01]  /*5ad0*/  SHF.R.U64 R40, R42, 0x10, R43 ;  /* 0x000000102a287819 */ /* 0x000fe2000000122b */
[----:B--2---:R-:W-:Y:S01]  /*5ae0*/  IMAD.MOV.U32 R42, RZ, RZ, R12 ;  /* 0x000000ffff2a7224 */ /* 0x004fe200078e000c */
[----:B------:R-:W-:Y:S01]  /*5af0*/  SHF.R.U64 R44, R44, 0x10, R45 ;  /* 0x000000102c2c7819 */ /* 0x000fe2000000122d */
[----:B------:R-:W-:Y:S01]  /*5b00*/  HADD2.F32 R125, -RZ, R125.H1_H1 ;  /* 0x3000007dff7d7230 */ /* 0x000fe20000004100 */
[----:B------:R-:W-:Y:S01]  /*5b10*/  SHF.R.U32.HI R43, RZ, 0x10, R43 ;  /* 0x00000010ff2b7819 */ /* 0x000fe2000001162b */
[----:B------:R-:W-:-:S02]  /*5b20*/  HADD2.F32 R12, -RZ, R13.H0_H0 ;  /* 0x2000000dff0c7230 */ /* 0x000fc40000004100 */
[----:B------:R-:W-:Y:S02]  /*5b30*/  IMAD.MOV.U32 R45, RZ, RZ, R15 ;  /* 0x000000ffff2d7224 */ /* 0x000fe400078e000f */
[----:B------:R-:W-:Y:S02]  /*5b40*/  HADD2.F32 R73, -RZ, R73.H1_H1 ;  /* 0x30000049ff497230 */ /* 0x000fe40000004100 */
[----:B------:R-:W-:Y:S02]  /*5b50*/  HADD2.F32 R128, -RZ, R128.H0_H0 ;  /* 0x20000080ff807230 */ /* 0x000fe40000004100 */
[----:B------:R-:W-:Y:S02]  /*5b60*/  HADD2.F32 R15, -RZ, R13.H1_H1 ;  /* 0x3000000dff0f7230 */ /* 0x000fe40000004100 */
[-C--:B------:R-:W-:Y:S01]  /*5b70*/  FMUL.FTZ R13, R46, R125.reuse ;  /* 0x0000007d2e0d7220 */ /* 0x080fe20000410000 */
[----:B------:R-:W-:Y:S01]  /*5b80*/  FMUL.FTZ R125, R12, R125 ;  /* 0x0000007d0c7d7220 */ /* 0x000fe20000410000 */
[----:B------:R-:W-:-:S02]  /*5b90*/  HADD2.F32 R126, -RZ, R126.H0_H0 ;  /* 0x2000007eff7e7230 */ /* 0x000fc40000004100 */
[-C--:B------:R-:W-:Y:S01]  /*5ba0*/  FMUL.FTZ R130, R73, R128.reuse ;  /* 0x0000008049827220 */ /* 0x080fe20000410000 */
[----:B------:R-:W-:Y:S01]  /*5bb0*/  FMUL.FTZ R128, R15, R128 ;  /* 0x000000800f807220 */ /* 0x000fe20000410000 */
[-C--:B------:R-:W-:Y:S01]  /*5bc0*/  FFMA.FTZ R12, R12, R47.reuse, -R13 ;  /* 0x0000002f0c0c7223 */ /* 0x080fe2000001080d */
[----:B------:R-:W-:Y:S01]  /*5bd0*/  FFMA.FTZ R13, R46, R47, R125 ;  /* 0x0000002f2e0d7223 */ /* 0x000fe2000001007d */
[----:B------:R-:W-:Y:S02]  /*5be0*/  HADD2.F32 R125, -RZ, R124.H1_H1 ;  /* 0x3000007cff7d7230 */ /* 0x000fe40000004100 */
[-C--:B------:R-:W-:Y:S01]  /*5bf0*/  FFMA.FTZ R46, R73, R126.reuse, R128 ;  /* 0x0000007e492e7223 */ /* 0x080fe20000010080 */
[--C-:B------:R-:W-:Y:S02]  /*5c00*/  HADD2.F32 R124, -RZ, R75.reuse.H0_H0 ;  /* 0x2000004bff7c7230 */ /* 0x100fe40000004100 */
[----:B------:R-:W-:Y:S01]  /*5c10*/  FFMA.FTZ R15, R15, R126, -R130 ;  /* 0x0000007e0f0f7223 */ /* 0x000fe20000010882 */
[----:B------:R-:W-:-:S02]  /*5c20*/  HADD2.F32 R75, -RZ, R75.H1_H1 ;  /* 0x3000004bff4b7230 */ /* 0x000fc40000004100 */
[----:B------:R-:W-:Y:S02]  /*5c30*/  HADD2.F32 R128, -RZ, R129.H0_H0 ;  /* 0x20000081ff807230 */ /* 0x000fe40000004100 */
[----:B------:R-:W-:Y:S01]  /*5c40*/  FMUL.FTZ R130, R124, R127 ;  /* 0x0000007f7c827220 */ /* 0x000fe20000410000 */
[----:B------:R-:W-:Y:S01]  /*5c50*/  HADD2.F32 R73, -RZ, R45.H1_H1 ;  /* 0x3000002dff497230 */ /* 0x000fe20000004100 */
[----:B------:R-:W-:Y:S01]  /*5c60*/  F2FP.F16.F32.PACK_AB R15, R15, R12 ;  /* 0x0000000c0f0f723e */ /* 0x000fe200000000ff */
[----:B------:R-:W-:Y:S02]  /*5c70*/  HADD2.F32 R126, -RZ, R43.H0_H0 ;  /* 0x2000002bff7e7230 */ /* 0x000fe40000004100 */
[-C--:B------:R-:W-:Y:S01]  /*5c80*/  FMUL.FTZ R132, R75, R128.reuse ;  /* 0x000000804b847220 */ /* 0x080fe20000410000 */
[----:B------:R-:W-:Y:S02]  /*5c90*/  HADD2.F32 R47, -RZ, R45.H0_H0 ;  /* 0x2000002dff2f7230 */ /* 0x000fe40000004100 */
[C---:B------:R-:W-:Y:S01]  /*5ca0*/  FMUL.FTZ R128, R73.reuse, R128 ;  /* 0x0000008049807220 */ /* 0x040fe20000410000 */
[----:B------:R-:W-:Y:S01]  /*5cb0*/  FFMA.FTZ R132, R73, R126, -R132 ;  /* 0x0000007e49847223 */ /* 0x000fe20000010884 */
[----:B------:R-:W-:-:S02]  /*5cc0*/  HADD2.F32 R73, -RZ, R122.H0_H0 ;  /* 0x2000007aff497230 */ /* 0x000fc40000004100 */
[C---:B------:R-:W-:Y:S01]  /*5cd0*/  FMUL.FTZ R45, R47.reuse, R127 ;  /* 0x0000007f2f2d7220 */ /* 0x040fe20000410000 */
[-C--:B------:R-:W-:Y:S01]  /*5ce0*/  FFMA.FTZ R43, R47, R125.reuse, -R130 ;  /* 0x0000007d2f2b7223 */ /* 0x080fe20000010882 */
[----:B------:R-:W-:Y:S01]  /*5cf0*/  FFMA.FTZ R128, R75, R126, R128 ;  /* 0x0000007e4b807223 */ /* 0x000fe20000010080 */
[----:B------:R-:W-:Y:S02]  /*5d00*/  HADD2.F32 R122, -RZ, R122.H1_H1 ;  /* 0x3000007aff7a7230 */ /* 0x000fe40000004100 */
[----:B------:R-:W-:Y:S01]  /*5d10*/  FFMA.FTZ R45, R124, R125, R45 ;  /* 0x0000007d7c2d7223 */ /* 0x000fe2000001002d */
[----:B------:R-:W-:Y:S01]  /*5d20*/  HADD2.F32 R75, -RZ, R44.H0_H0 ;  /* 0x2000002cff4b7230 */ /* 0x000fe20000004100 */
[----:B------:R-:W-:Y:S01]  /*5d30*/  F2FP.F16.F32.PACK_AB R43, R132, R43 ;  /* 0x0000002b842b723e */ /* 0x000fe200000000ff */
[----:B------:R-:W-:Y:S02]  /*5d40*/  HADD2.F32 R47, -RZ, R72.H0_H0 ;  /* 0x20000048ff2f7230 */ /* 0x000fe40000004100 */
[----:B------:R-:W-:Y:S01]  /*5d50*/  HADD2.F32 R44, -RZ, R42.H0_H0 ;  /* 0x2000002aff2c7230 */ /* 0x000fe20000004100 */
[----:B------:R-:W-:Y:S01]  /*5d60*/  F2FP.F16.F32.PACK_AB R45, R128, R45 ;  /* 0x0000002d802d723e */ /* 0x000fe200000000ff */
[----:B------:R-:W-:-:S02]  /*5d70*/  HADD2.F32 R72, -RZ, R72.H1_H1 ;  /* 0x30000048ff487230 */ /* 0x000fc40000004100 */
[CC--:B------:R-:W-:Y:S01]  /*5d80*/  FMUL.FTZ R125, R47.reuse, R122.reuse ;  /* 0x0000007a2f7d7220 */ /* 0x0c0fe20000410000 */
[----:B------:R-:W-:Y:S02]  /*5d90*/  HADD2.F32 R42, -RZ, R42.H1_H1 ;  /* 0x3000002aff2a7230 */ /* 0x000fe40000004100 */
[----:B------:R-:W-:Y:S01]  /*5da0*/  FMUL.FTZ R122, R44, R122 ;  /* 0x0000007a2c7a7220 */ /* 0x000fe20000410000 */
[----:B------:R-:W-:Y:S01]  /*5db0*/  FMUL.FTZ R127, R72, R75 ;  /* 0x0000004b487f7220 */ /* 0x000fe20000410000 */
[----:B------:R-:W-:Y:S01]  /*5dc0*/  FFMA.FTZ R125, R44, R73, -R125 ;  /* 0x000000492c7d7223 */ /* 0x000fe2000001087d */
[C---:B------:R-:W-:Y:S01]  /*5dd0*/  FMUL.FTZ R75, R42.reuse, R75 ;  /* 0x0000004b2a4b7220 */ /* 0x040fe20000410000 */
[----:B------:R-:W-:Y:S01]  /*5de0*/  FFMA.FTZ R122, R47, R73, R122 ;  /* 0x000000492f7a7223 */ /* 0x000fe2000001007a */
[-C--:B------:R-:W-:Y:S01]  /*5df0*/  FFMA.FTZ R124, R42, R123.reuse, -R127 ;  /* 0x0000007b2a7c7223 */ /* 0x080fe2000001087f */
[----:B------:R-:W-:Y:S02]  /*5e00*/  HADD2.F32 R44, -RZ, R121.H0_H0 ;  /* 0x20000079ff2c7230 */ /* 0x000fe40000004100 */
[----:B------:R-:W-:Y:S01]  /*5e10*/  FFMA.FTZ R75, R72, R123, R75 ;  /* 0x0000007b484b7223 */ /* 0x000fe2000001004b */
[----:B------:R-:W-:-:S02]  /*5e20*/  HADD2.F32 R73, -RZ, R41.H0_H0 ;  /* 0x20000029ff497230 */ /* 0x000fc40000004100 */
[----:B------:R-:W-:Y:S01]  /*5e30*/  HADD2.F32 R42, -RZ, R74.H0_H0 ;  /* 0x2000004aff2a7230 */ /* 0x000fe20000004100 */
[----:B------:R-:W-:Y:S01]  /*5e40*/  F2FP.F16.F32.PACK_AB R12, R124, R125 ;  /* 0x0000007d7c0c723e */ /* 0x000fe200000000ff */
[----:B------:R-:W-:Y:S01]  /*5e50*/  HADD2.F32 R121, -RZ, R121.H1_H1 ;  /* 0x30000079ff797230 */ /* 0x000fe20000004100 */
[----:B------:R-:W-:Y:S01]  /*5e60*/  F2FP.F16.F32.PACK_AB R72, R75, R122 ;  /* 0x0000007a4b48723e */ /* 0x000fe200000000ff */
[----:B------:R-:W-:Y:S02]  /*5e70*/  HADD2.F32 R41, -RZ, R14.H0_H0 ;  /* 0x2000000eff297230 */ /* 0x000fe40000004100 */
[----:B------:R-:W-:Y:S02]  /*5e80*/  HADD2.F32 R74, -RZ, R74.H1_H1 ;  /* 0x3000004aff4a7230 */ /* 0x000fe40000004100 */
[----:B------:R-:W-:Y:S02]  /*5e90*/  HADD2.F32 R14, -RZ, R14.H1_H1 ;  /* 0x3000000eff0e7230 */ /* 0x000fe40000004100 */
[----:B------:R-:W-:-:S02]  /*5ea0*/  HADD2.F32 R47, -RZ, R40.H0_H0 ;  /* 0x20000028ff2f7230 */ /* 0x000fc40000004100 */
[----:B------:R-:W-:Y:S01]  /*5eb0*/  FMUL.FTZ R40, R42, R121 ;  /* 0x000000792a287220 */ /* 0x000fe20000410000 */
[----:B------:R-:W-:Y:S01]  /*5ec0*/  FMUL.FTZ R123, R74, R73 ;  /* 0x000000494a7b7220 */ /* 0x000fe20000410000 */
[C---:B------:R-:W-:Y:S01]  /*5ed0*/  FMUL.FTZ R121, R41.reuse, R121 ;  /* 0x0000007929797220 */ /* 0x040fe20000410000 */
[C---:B------:R-:W-:Y:S01]  /*5ee0*/  FMUL.FTZ R73, R14.reuse, R73 ;  /* 0x000000490e497220 */ /* 0x040fe20000410000 */
[-C--:B------:R-:W-:Y:S01]  /*5ef0*/  FFMA.FTZ R40, R41, R44.reuse, -R40 ;  /* 0x0000002c29287223 */ /* 0x080fe20000010828 */
[-C--:B------:R-:W-:Y:S01]  /*5f00*/  FFMA.FTZ R123, R14, R47.reuse, -R123 ;  /* 0x0000002f0e7b7223 */ /* 0x080fe2000001087b */
[----:B------:R-:W-:Y:S01]  /*5f10*/  FFMA.FTZ R121, R42, R44, R121 ;  /* 0x0000002c2a797223 */ /* 0x000fe20000010079 */
[----:B------:R-:W-:Y:S01]  /*5f20*/  FFMA.FTZ R74, R74, R47, R73 ;  /* 0x0000002f4a4a7223 */ /* 0x000fe20000010049 */
[----:B------:R-:W-:Y:S01]  /*5f30*/  F2FP.F16.F32.PACK_AB R73, R46, R13 ;  /* 0x0000000d2e49723e */ /* 0x000fe200000000ff */
[----:B------:R-:W-:Y:S01]  /*5f40*/  IMAD.MOV.U32 R75, RZ, RZ, R45 ;  /* 0x000000ffff4b7224 */ /* 0x000fe200078e002d */
[----:B------:R-:W-:Y:S01]  /*5f50*/  MOV R13, R15 ;  /* 0x0000000f000d7202 */ /* 0x000fe20000000f00 */
[----:B------:R-:W-:Y:S01]  /*5f60*/  IMAD.MOV.U32 R15, RZ, RZ, R43 ;  /* 0x000000ffff0f7224 */ /* 0x000fe200078e002b */
[----:B------:R-:W-:-:S02]  /*5f70*/  F2FP.F16.F32.PACK_AB R14, R123, R40 ;  /* 0x000000287b0e723e */ /* 0x000fc400000000ff */
[----:B------:R-:W-:-:S07]  /*5f80*/  F2FP.F16.F32.PACK_AB R74, R74, R121 ;  /* 0x000000794a4a723e */ /* 0x000fce00000000ff */
.L_x_2971:
[----:B------:R-:W-:Y:S05]  /*5f90*/  BSYNC B2 ;  /* 0x0000000000027941 */ /* 0x000fea0003800000 */
.L_x_2970:
[----:B------:R-:W-:Y:S01]  /*5fa0*/  ISETP.GE.AND P4, PT, R11, R107, PT ;  /* 0x0000006b0b00720c */ /* 0x000fe20003f86270 */
[----:B--2---:R4:W-:-:S12]  /*5fb0*/  ST.E.128 desc[UR42][R102.64], R12 ;  /* 0x0000000c66007985 */ /* 0x0049d8000c101d2a */
[----:B------:R-:W-:-:S05]  /*5fc0*/  @!P4 IMAD.WIDE R104, R11, 0x2, R104 ;  /* 0x000000020b68c825 */ /* 0x000fca00078e0268 */
[----:B---3--:R4:W-:Y:S02]  /*5fd0*/  @!P4 ST.E.128 desc[UR42][R104.64], R72 ;  /* 0x000000486800c985 */ /* 0x0089e4000c101d2a */
.L_x_2969:
[----:B------:R-:W-:Y:S05]  /*5fe0*/  BSYNC B1 ;  /* 0x0000000000017941 */ /* 0x000fea0003800000 */
.L_x_2968:
[----:B------:R-:W-:-:S03]  /*5ff0*/  UMOV UR4, 0xffffffff ;  /* 0xffffffff00047882 */ /* 0x000fc60000000000 */
[----:B------:R-:W-:Y:S05]  /*6000*/  BRA.DIV UR4, `(.L_x_2972) ;  /* 0x000001c204ac7947 */ /* 0x000fea000b800000 */
[----:B------:R0:W0:Y:S04]  /*6010*/  SHFL.IDX PT, R47, R101, 0x1, 0x181f ;  /* 0x00381f00652f7f89 */ /* 0x00002800000e0000 */
[----:B------:R0:W0:Y:S02]  /*6020*/  SHFL.IDX PT, R46, R106, 0x1, 0x181f ;  /* 0x00381f006a2e7f89 */ /* 0x00002400000e0000 */
.L_x_3286:
        /* <DEDUP_REMOVED lines=27> */
[----:B------:R-:W-:Y:S02]  /*61e0*/  SHF.R.U32.HI R74, RZ, 0x10, R53 ;  /* 0x00000010ff4a7819 */ /* 0x000fe40000011635 */
[----:B------:R-:W-:Y:S02]  /*61f0*/  SHF.R.U64 R72, R48, 0x10, R49 ;  /* 0x0000001030487819 */ /* 0x000fe40000001231 */
[----:B--2---:R-:W-:Y:S01]  /*6200*/  SHF.R.U64 R105, R52, 0x10, R53 ;  /* 0x0000001034697819 */ /* 0x004fe20000001235 */
[----:B----4-:R-:W-:Y:S01]  /*6210*/  IMAD.MOV.U32 R52, RZ, RZ, R43 ;  /* 0x000000ffff347224 */ /* 0x010fe200078e002b */
[--C-:B------:R-:W-:Y:S01]  /*6220*/  SHF.R.U64 R48, R50, 0x10, R51.reuse ;  /* 0x0000001032307819 */ /* 0x100fe20000001233 */
[--C-:B------:R-:W-:Y:S01]  /*6230*/  HADD2.F32 R53, -RZ, R120.reuse.H0_H0 ;  /* 0x20000078ff357230 */ /* 0x100fe20000004100 */
[----:B------:R-:W-:Y:S01]  /*6240*/  SHF.R.U32.HI R73, RZ, 0x10, R51 ;  /* 0x00000010ff497819 */ /* 0x000fe20000011633 */
[----:B0-----:R-:W-:Y:S01]  /*6250*/  IMAD.MOV.U32 R50, RZ, RZ, R12 ;  /* 0x000000ffff327224 */ /* 0x001fe200078e000c */
[----:B------:R-:W-:Y:S01]  /*6260*/  SHF.R.U32.HI R75, RZ, 0x10, R49 ;  /* 0x00000010ff4b7819 */ /* 0x000fe20000011631 */
[----:B------:R-:W-:Y:S01]  /*6270*/  HADD2.F32 R120, -RZ, R120.H1_H1 ;  /* 0x30000078ff787230 */ /* 0x000fe20000004100 */
[--C-:B------:R-:W-:Y:S01]  /*6280*/  SHF.R.U64 R49, R54, 0x10, R55.reuse ;  /* 0x0000001036317819 */ /* 0x100fe20000001237 */
[----:B------:R-:W-:Y:S01]  /*6290*/  HADD2.F32 R43, -RZ, R41.H0_H0 ;  /* 0x20000029ff2b7230 */ /* 0x000fe20000004100 */
[----:B------:R-:W-:Y:S01]  /*62a0*/  SHF.R.U32.HI R55, RZ, 0x10, R55 ;  /* 0x00000010ff377819 */ /* 0x000fe20000011637 */
[----:B------:R-:W-:Y:S01]  /*62b0*/  IMAD.MOV.U32 R51, RZ, RZ, R40 ;  /* 0x000000ffff337224 */ /* 0x000fe200078e0028 */
[----:B------:R-:W-:Y:S01]  /*62c0*/  MOV R40, R15 ;  /* 0x0000000f00287202 */ /* 0x000fe20000000f00 */
[----:B------:R-:W-:-:S02]  /*62d0*/  HADD2.F32 R12, -RZ, R13.H0_H0 ;  /* 0x2000000dff0c7230 */ /* 0x000fc40000004100 */
[----:B------:R-:W-:Y:S02]  /*62e0*/  HADD2.F32 R41, -RZ, R41.H1_H1 ;  /* 0x30000029ff297230 */ /* 0x000fe40000004100 */
[----:B------:R-:W-:Y:S02]  /*62f0*/  HADD2.F32 R74, -RZ, R74.H0_H0 ;  /* 0x2000004aff4a7230 */ /* 0x000fe40000004100 */
[----:B------:R-:W-:Y:S02]  /*6300*/  HADD2.F32 R15, -RZ, R13.H1_H1 ;  /* 0x3000000dff0f7230 */ /* 0x000fe40000004100 */
[-C--:B------:R-:W-:Y:S01]  /*6310*/  FMUL.FTZ R13, R43, R120.reuse ;  /* 0x000000782b0d7220 */ /* 0x080fe20000410000 */
[----:B------:R-:W-:Y:S02]  /*6320*/  HADD2.F32 R54, -RZ, R75.H0_H0 ;  /* 0x2000004bff367230 */ /* 0x000fe40000004100 */
[C---:B------:R-:W-:Y:S01]  /*6330*/  FMUL.FTZ R120, R12.reuse, R120 ;  /* 0x000000780c787220 */ /* 0x040fe20000410000 */
[-C--:B------:R-:W-:Y:S01]  /*6340*/  FMUL.FTZ R102, R41, R74.reuse ;  /* 0x0000004a29667220 */ /* 0x080fe20000410000 */
[----:B------:R-:W-:Y:S01]  /*6350*/  FMUL.FTZ R74, R15, R74 ;  /* 0x0000004a0f4a7220 */ /* 0x000fe20000410000 */
[-C--:B------:R-:W-:Y:S01]  /*6360*/  FFMA.FTZ R12, R12, R53.reuse, -R13 ;  /* 0x000000350c0c7223 */ /* 0x080fe2000001080d */
[----:B------:R-:W-:Y:S01]  /*6370*/  FFMA.FTZ R13, R43, R53, R120 ;  /* 0x000000352b0d7223 */ /* 0x000fe20000010078 */
[----:B------:R-:W-:Y:S01]  /*6380*/  FFMA.FTZ R15, R15, R54, -R102 ;  /* 0x000000360f0f7223 */ /* 0x000fe20000010866 */
[----:B------:R-:W-:-:S02]  /*6390*/  HADD2.F32 R43, -RZ, R52.H0_H0 ;  /* 0x20000034ff2b7230 */ /* 0x000fc40000004100 */
[----:B------:R-:W-:Y:S01]  /*63a0*/  FFMA.FTZ R102, R41, R54, R74 ;  /* 0x0000003629667223 */ /* 0x000fe2000001004a */
[----:B------:R-:W-:Y:S02]  /*63b0*/  HADD2.F32 R52, -RZ, R52.H1_H1 ;  /* 0x30000034ff347230 */ /* 0x000fe40000004100 */
[----:B------:R-:W-:Y:S01]  /*63c0*/  HADD2.F32 R55, -RZ, R55.H0_H0 ;  /* 0x20000037ff377230 */ /* 0x000fe20000004100 */
[----:B------:R-:W-:Y:S01]  /*63d0*/  F2FP.F16.F32.PACK_AB R15, R15, R12 ;  /* 0x0000000c0f0f723e */ /* 0x000fe200000000ff */
[----:B------:R-:W-:Y:S02]  /*63e0*/  HADD2.F32 R74, -RZ, R119.H0_H0 ;  /* 0x20000077ff4a7230 */ /* 0x000fe40000004100 */
[--C-:B------:R-:W-:Y:S02]  /*63f0*/  HADD2.F32 R41, -RZ, R40.reuse.H0_H0 ;  /* 0x20000028ff297230 */ /* 0x100fe40000004100 */
[----:B------:R-:W-:Y:S02]  /*6400*/  HADD2.F32 R40, -RZ, R40.H1_H1 ;  /* 0x30000028ff287230 */ /* 0x000fe40000004100 */
[----:B---3--:R-:W-:Y:S01]  /*6410*/  FMUL.FTZ R104, R43, R74 ;  /* 0x0000004a2b687220 */ /* 0x008fe20000410000 */
[----:B------:R-:W-:-:S02]  /*6420*/  HADD2.F32 R53, -RZ, R73.H0_H0 ;  /* 0x20000049ff357230 */ /* 0x000fc40000004100 */
[-C--:B------:R-:W-:Y:S01]  /*6430*/  FMUL.FTZ R73, R52, R55.reuse ;  /* 0x0000003734497220 */ /* 0x080fe20000410000 */
[----:B------:R-:W-:Y:S02]  /*6440*/  HADD2.F32 R54, -RZ, R117.H1_H1 ;  /* 0x30000075ff367230 */ /* 0x000fe40000004100 */
[C---:B------:R-:W-:Y:S01]  /*6450*/  FMUL.FTZ R74, R41.reuse, R74 ;  /* 0x0000004a294a7220 */ /* 0x040fe20000410000 */
[C---:B------:R-:W-:Y:S01]  /*6460*/  FMUL.FTZ R55, R40.reuse, R55 ;  /* 0x0000003728377220 */ /* 0x040fe20000410000 */
[----:B------:R-:W-:Y:S01]  /*6470*/  FFMA.FTZ R75, R40, R53, -R73 ;  /* 0x00000035284b7223 */ /* 0x000fe20000010849 */
[----:B------:R-:W-:Y:S02]  /*6480*/  HADD2.F32 R119, -RZ, R119.H1_H1 ;  /* 0x30000077ff777230 */ /* 0x000fe40000004100 */
[-C--:B------:R-:W-:Y:S01]  /*6490*/  FFMA.FTZ R104, R41, R54.reuse, -R104 ;  /* 0x0000003629687223 */ /* 0x080fe20000010868 */
[----:B------:R-:W-:Y:S02]  /*64a0*/  HADD2.F32 R40, -RZ, R50.H0_H0 ;  /* 0x20000032ff287230 */ /* 0x000fe40000004100 */
[----:B------:R-:W-:Y:S01]  /*64b0*/  FFMA.FTZ R74, R43, R54, R74 ;  /* 0x000000362b4a7223 */ /* 0x000fe2000001004a */
[----:B------:R-:W-:-:S02]  /*64c0*/  HADD2.F32 R41, -RZ, R51.H0_H0 ;  /* 0x20000033ff297230 */ /* 0x000fc40000004100 */
[----:B------:R-:W-:Y:S01]  /*64d0*/  FFMA.FTZ R103, R52, R53, R55 ;  /* 0x0000003534677223 */ /* 0x000fe20000010037 */
[----:B------:R-:W-:Y:S02]  /*64e0*/  HADD2.F32 R43, -RZ, R118.H0_H0 ;  /* 0x20000076ff2b7230 */ /* 0x000fe40000004100 */
[-C--:B------:R-:W-:Y:S01]  /*64f0*/  FMUL.FTZ R54, R40, R119.reuse ;  /* 0x0000007728367220 */ /* 0x080fe20000410000 */
[----:B------:R-:W-:Y:S02]  /*6500*/  HADD2.F32 R52, -RZ, R105.H0_H0 ;  /* 0x20000069ff347230 */ /* 0x000fe40000004100 */
[C---:B------:R-:W-:Y:S01]  /*6510*/  FMUL.FTZ R53, R41.reuse, R119 ;  /* 0x0000007729357220 */ /* 0x040fe20000410000 */
[----:B------:R-:W-:Y:S02]  /*6520*/  HADD2.F32 R51, -RZ, R51.H1_H1 ;  /* 0x30000033ff337230 */ /* 0x000fe40000004100 */
[----:B------:R-:W-:Y:S01]  /*6530*/  FFMA.FTZ R54, R41, R43, R54 ;  /* 0x0000002b29367223 */ /* 0x000fe20000010036 */
[----:B------:R-:W-:-:S02]  /*6540*/  HADD2.F32 R50, -RZ, R50.H1_H1 ;  /* 0x30000032ff327230 */ /* 0x000fc40000004100 */
[----:B------:R-:W-:Y:S01]  /*6550*/  FFMA.FTZ R53, R40, R43, -R53 ;  /* 0x0000002b28357223 */ /* 0x000fe20000010835 */
[----:B------:R-:W-:Y:S02]  /*6560*/  HADD2.F32 R72, -RZ, R72.H0_H0 ;  /* 0x20000048ff487230 */ /* 0x000fe40000004100 */
[-C--:B------:R-:W-:Y:S01]  /*6570*/  FMUL.FTZ R55, R51, R52.reuse ;  /* 0x0000003433377220 */ /* 0x080fe20000410000 */
[----:B------:R-:W-:Y:S02]  /*6580*/  HADD2.F32 R41, -RZ, R42.H0_H0 ;  /* 0x2000002aff297230 */ /* 0x000fe40000004100 */
[C---:B------:R-:W-:Y:S01]  /*6590*/  FMUL.FTZ R52, R50.reuse, R52 ;  /* 0x0000003432347220 */ /* 0x040fe20000410000 */
[----:B------:R-:W-:Y:S02]  /*65a0*/  HADD2.F32 R118, -RZ, R118.H1_H1 ;  /* 0x30000076ff767230 */ /* 0x000fe40000004100 */
[----:B------:R-:W-:Y:S01]  /*65b0*/  FFMA.FTZ R50, R50, R72, -R55 ;  /* 0x0000004832327223 */ /* 0x000fe20000010837 */
[----:B------:R-:W-:-:S02]  /*65c0*/  HADD2.F32 R49, -RZ, R49.H0_H0 ;  /* 0x20000031ff317230 */ /* 0x000fc40000004100 */
[----:B------:R-:W-:Y:S01]  /*65d0*/  FFMA.FTZ R51, R51, R72, R52 ;  /* 0x0000004833337223 */ /* 0x000fe20000010034 */
[----:B------:R-:W-:Y:S02]  /*65e0*/  HADD2.F32 R40, -RZ, R14.H0_H0 ;  /* 0x2000000eff287230 */ /* 0x000fe40000004100 */
[----:B------:R-:W-:Y:S01]  /*65f0*/  FMUL.FTZ R55, R41, R118 ;  /* 0x0000007629377220 */ /* 0x000fe20000410000 */
[----:B------:R-:W-:Y:S01]  /*6600*/  HADD2.F32 R42, -RZ, R42.H1_H1 ;  /* 0x3000002aff2a7230 */ /* 0x000fe20000004100 */
[----:B------:R-:W-:Y:S01]  /*6610*/  F2FP.F16.F32.PACK_AB R75, R75, R104 ;  /* 0x000000684b4b723e */ /* 0x000fe200000000ff */
[----:B------:R-:W-:Y:S02]  /*6620*/  HADD2.F32 R14, -RZ, R14.H1_H1 ;  /* 0x3000000eff0e7230 */ /* 0x000fe40000004100 */
[----:B------:R-:W-:Y:S01]  /*6630*/  FMUL.FTZ R118, R40, R118 ;  /* 0x0000007628767220 */ /* 0x000fe20000410000 */
[----:B------:R-:W-:Y:S02]  /*6640*/  HADD2.F32 R117, -RZ, R117.H0_H0 ;  /* 0x20000075ff757230 */ /* 0x000fe40000004100 */
        /* <DEDUP_REMOVED lines=10> */
[----:B------:R-:W-:Y:S01]  /*66f0*/  F2FP.F16.F32.PACK_AB R43, R103, R74 ;  /* 0x0000004a672b723e */ /* 0x000fe200000000ff */
[----:B------:R-:W-:Y:S01]  /*6700*/  IMAD.MOV.U32 R15, RZ, RZ, R75 ;  /* 0x000000ffff0f7224 */ /* 0x000fe200078e004b */
[----:B------:R-:W-:-:S02]  /*6710*/  F2FP.F16.F32.PACK_AB R40, R51, R54 ;  /* 0x000000363328723e */ /* 0x000fc400000000ff */
[----:B------:R-:W-:Y:S02]  /*6720*/  F2FP.F16.F32.PACK_AB R14, R14, R55 ;  /* 0x000000370e0e723e */ /* 0x000fe400000000ff */
[----:B------:R-:W-:-:S07]  /*6730*/  F2FP.F16.F32.PACK_AB R42, R49, R118 ;  /* 0x00000076312a723e */ /* 0x000fce00000000ff */
.L_x_2976:
[----:B------:R-:W-:Y:S05]  /*6740*/  BSYNC B2 ;  /* 0x0000000000027941 */ /* 0x000fea0003800000 */
.L_x_2975:
[----:B------:R-:W-:Y:S01]  /*6750*/  ISETP.GE.AND P4, PT, R11, R107, PT ;  /* 0x0000006b0b00720c */ /* 0x000fe20003f86270 */
[----:B0-----:R0:W-:-:S12]  /*6760*/  ST.E.128 desc[UR42][R44.64], R12 ;  /* 0x0000000c2c007985 */ /* 0x0011d8000c101d2a */
[----:B------:R-:W-:-:S05]  /*6770*/  @!P4 IMAD.WIDE R46, R11, 0x2, R46 ;  /* 0x000000020b2ec825 */ /* 0x000fca00078e022e */
[----:B----4-:R0:W-:Y:S02]  /*6780*/  @!P4 ST.E.128 desc[UR42][R46.64], R40 ;  /* 0x000000282e00c985 */ /* 0x0101e4000c101d2a */
.L_x_2974:
[----:B------:R-:W-:Y:S05]  /*6790*/  BSYNC B1 ;  /* 0x0000000000017941 */ /* 0x000fea0003800000 */
.L_x_2973:
[----:B------:R-:W-:-:S03]  /*67a0*/  UMOV UR4, 0xffffffff ;  /* 0xffffffff00047882 */ /* 0x000fc60000000000 */
[----:B------:R-:W-:Y:S05]  /*67b0*/  BRA.DIV UR4, `(.L_x_2977) ;  /* 0x000001be040c7947 */ /* 0x000fea000b800000 */
[----:B0-----:R0:W0:Y:S04]  /*67c0*/  SHFL.IDX PT, R47, R101, 0x2, 0x181f ;  /* 0x00581f00652f7f89 */ /* 0x00102800000e0000 */
[----:B------:R0:W0:Y:S02]  /*67d0*/  SHFL.IDX PT, R46, R106, 0x2, 0x181f ;  /* 0x00581f006a2e7f89 */ /* 0x00002400000e0000 */
.L_x_3290:
[----:B------:R-:W-:Y:S01]  /*67e0*/  IADD3 R11, R187, 0x40, RZ ;  /* 0x00000040bb0b7810 */ /* 0x000fe20007ffe0ff */
[----:B------:R-:W-:Y:S03]  /*67f0*/  BSSY B1, `(.L_x_2978) ;  /* 0x0000077000017945 */ /* 0x000fe60003800000 */
        /* <DEDUP_REMOVED lines=22> */
[----:B------:R0:W4:Y:S04]  /*6960*/  LDS.128 R12, [R11+0x18400] ;  /* 0x018400000b0c7984 */ /* 0x0001280000000c00 */
[----:B------:R-:W0:Y:S01]  /*6970*/  LDS.128 R40, [R40+0x18400] ;  /* 0x0184000028287984 */ /* 0x000e220000000c00 */
[----:B------:R-:W-:Y:S05]  /*6980*/  @P3 BRA `(.L_x_2981) ;  /* 0x0000000400603947 */ /* 0x000fea0003800000 */
[----:B------:R-:W-:Y:S01]  /*6990*/  SHF.R.U32.HI R54, RZ, 0x10, R61 ;  /* 0x00000010ff367819 */ /* 0x000fe2000001163d */
[----:B0-----:R-:W-:Y:S01]  /*69a0*/  IMAD.MOV.U32 R49, RZ, RZ, R40 ;  /* 0x000000ffff317224 */ /* 0x001fe200078e0028 */
[----:B----4-:R-:W-:Y:S01]  /*69b0*/  MOV R40, R14 ;  /* 0x0000000e00287202 */ /* 0x010fe20000000f00 */
        /* <DEDUP_REMOVED lines=41> */
[----:B------:R-:W-:-:S02]  /*6c50*/  HADD2.F32 R13, -RZ, R12.H0_H0 ;  /* 0x2000000cff0d7230 */ /* 0x000fc40000004100 */
[-C--:B------:R-:W-:Y:S01]  /*6c60*/  FFMA.FTZ R59, R15, R42.reuse, -R60 ;  /* 0x0000002a0f3b7223 */ /* 0x080fe2000001083c */
[----:B------:R-:W-:Y:S02]  /*6c70*/  HADD2.F32 R41, -RZ, R72.H0_H0 ;  /* 0x20000048ff297230 */ /* 0x000fe40000004100 */
[----:B------:R-:W-:Y:S01]  /*6c80*/  FFMA.FTZ R60, R43, R42, R52 ;  /* 0x0000002a2b3c7223 */ /* 0x000fe20000010034 */
[----:B------:R-:W-:Y:S02]  /*6c90*/  HADD2.F32 R49, -RZ, R49.H1_H1 ;  /* 0x30000031ff317230 */ /* 0x000fe40000004100 */
[-C--:B------:R-:W-:Y:S01]  /*6ca0*/  FMUL.FTZ R42, R14, R116.reuse ;  /* 0x000000740e2a7220 */ /* 0x080fe20000410000 */
[----:B------:R-:W-:Y:S02]  /*6cb0*/  HADD2.F32 R12, -RZ, R12.H1_H1 ;  /* 0x3000000cff0c7230 */ /* 0x000fe40000004100 */
[----:B------:R-:W-:Y:S01]  /*6cc0*/  FMUL.FTZ R43, R13, R116 ;  /* 0x000000740d2b7220 */ /* 0x000fe20000410000 */
[----:B------:R-:W-:-:S02]  /*6cd0*/  HADD2.F32 R114, -RZ, R114.H0_H0 ;  /* 0x20000072ff727230 */ /* 0x000fc40000004100 */
[-C--:B------:R-:W-:Y:S01]  /*6ce0*/  FMUL.FTZ R51, R49, R41.reuse ;  /* 0x0000002931337220 */ /* 0x080fe20000410000 */
[----:B------:R-:W-:Y:S02]  /*6cf0*/  HADD2.F32 R15, -RZ, R73.H0_H0 ;  /* 0x20000049ff0f7230 */ /* 0x000fe40000004100 */
[C---:B------:R-:W-:Y:S01]  /*6d00*/  FMUL.FTZ R52, R12.reuse, R41 ;  /* 0x000000290c347220 */ /* 0x040fe20000410000 */
[----:B------:R-:W-:Y:S02]  /*6d10*/  HADD2.F32 R115, -RZ, R115.H0_H0 ;  /* 0x20000073ff737230 */ /* 0x000fe40000004100 */
[----:B------:R-:W-:Y:S01]  /*6d20*/  FFMA.FTZ R42, R13, R114, -R42 ;  /* 0x000000720d2a7223 */ /* 0x000fe2000001082a */
[----:B------:R-:W-:Y:S02]  /*6d30*/  HADD2.F32 R13, -RZ, R50.H0_H0 ;  /* 0x20000032ff0d7230 */ /* 0x000fe40000004100 */
[-C--:B------:R-:W-:Y:S01]  /*6d40*/  FFMA.FTZ R51, R12, R15.reuse, -R51 ;  /* 0x0000000f0c337223 */ /* 0x080fe20000010833 */
[----:B------:R-:W-:Y:S01]  /*6d50*/  FFMA.FTZ R52, R49, R15, R52 ;  /* 0x0000000f31347223 */ /* 0x000fe20000010034 */
[----:B------:R-:W-:-:S02]  /*6d60*/  HADD2.F32 R15, -RZ, R61.H0_H0 ;  /* 0x2000003dff0f7230 */ /* 0x000fc40000004100 */
[----:B------:R-:W-:Y:S01]  /*6d70*/  FFMA.FTZ R43, R14, R114, R43 ;  /* 0x000000720e2b7223 */ /* 0x000fe2000001002b */
[----:B------:R-:W-:Y:S02]  /*6d80*/  HADD2.F32 R50, -RZ, R50.H1_H1 ;  /* 0x30000032ff327230 */ /* 0x000fe40000004100 */
[----:B------:R-:W-:Y:S01]  /*6d90*/  FMUL.FTZ R41, R13, R115 ;  /* 0x000000730d297220 */ /* 0x000fe20000410000 */
[--C-:B------:R-:W-:Y:S01]  /*6da0*/  HADD2.F32 R12, -RZ, R40.reuse.H0_H0 ;  /* 0x20000028ff0c7230 */ /* 0x100fe20000004100 */
        /* <DEDUP_REMOVED lines=14> */
[----:B------:R-:W-:Y:S02]  /*6e90*/  F2FP.F16.F32.PACK_AB R12, R51, R42 ;  /* 0x0000002a330c723e */ /* 0x000fe400000000ff */
[----:B------:R-:W-:Y:S01]  /*6ea0*/  F2FP.F16.F32.PACK_AB R11, R40, R41 ;  /* 0x00000029280b723e */ /* 0x000fe200000000ff */
[----:B------:R-:W-:Y:S01]  /*6eb0*/  IMAD.MOV.U32 R40, RZ, RZ, R52 ;  /* 0x000000ffff287224 */ /* 0x000fe200078e0034 */
[----:B------:R-:W-:Y:S01]  /*6ec0*/  F2FP.F16.F32.PACK_AB R42, R15, R14 ;  /* 0x0000000e0f2a723e */ /* 0x000fe200000000ff */
[----:B------:R-:W-:Y:S01]  /*6ed0*/  IMAD.MOV.U32 R41, RZ, RZ, R53 ;  /* 0x000000ffff297224 */ /* 0x000fe200078e0035 */
[----:B------:R-:W-:Y:S01]  /*6ee0*/  F2FP.F16.F32.PACK_AB R13, R56, R55 ;  /* 0x00000037380d723e */ /* 0x000fe200000000ff */
[----:B------:R-:W-:Y:S01]  /*6ef0*/  IMAD.MOV.U32 R15, RZ, RZ, R58 ;  /* 0x000000ffff0f7224 */ /* 0x000fe200078e003a */
[----:B------:R-:W-:-:S07]  /*6f00*/  MOV R14, R11 ;  /* 0x0000000b000e7202 */ /* 0x000fce0000000f00 */
.L_x_2981:
[----:B------:R-:W-:Y:S05]  /*6f10*/  BSYNC B2 ;  /* 0x0000000000027941 */ /* 0x000fea0003800000 */
.L_x_2980:
[----:B------:R-:W-:Y:S01]  /*6f20*/  ISETP.GE.AND P4, PT, R48, R107, PT ;  /* 0x0000006b3000720c */ /* 0x000fe20003f86270 */
[----:B----4-:R4:W-:-:S12]  /*6f30*/  ST.E.128 desc[UR42][R44.64], R12 ;  /* 0x0000000c2c007985 */ /* 0x0109d8000c101d2a */
[----:B------:R-:W-:-:S05]  /*6f40*/  @!P4 IMAD.WIDE R46, R48, 0x2, R46 ;  /* 0x00000002302ec825 */ /* 0x000fca00078e022e */
[----:B0-----:R4:W-:Y:S02]  /*6f50*/  @!P4 ST.E.128 desc[UR42][R46.64], R40 ;  /* 0x000000282e00c985 */ /* 0x0019e4000c101d2a */
.L_x_2979:
[----:B------:R-:W-:Y:S05]  /*6f60*/  BSYNC B1 ;  /* 0x0000000000017941 */ /* 0x000fea0003800000 */
.L_x_2978:
[----:B------:R-:W-:-:S03]  /*6f70*/  UMOV UR4, 0xffffffff ;  /* 0xffffffff00047882 */ /* 0x000fc60000000000 */
[----:B------:R-:W-:Y:S05]  /*6f80*/  BRA.DIV UR4, `(.L_x_2982) ;  /* 0x000001b604647947 */ /* 0x000fea000b800000 */
[----:B0-----:R-:W0:Y:S04]  /*6f90*/  SHFL.IDX PT, R101, R101, 0x3, 0x181f ;  /* 0x00781f0065657f89 */ /* 0x001e2800000e0000 */
[----:B------:R-:W0:Y:S02]  /*6fa0*/  SHFL.IDX PT, R106, R106, 0x3, 0x181f ;  /* 0x00781f006a6a7f89 */ /* 0x000e2400000e0000 */
.L_x_3294:
        /* <DEDUP_REMOVED lines=16> */
[----:B------:R-:W-:Y:S01]  /*70b0*/  LOP3.LUT R12, R12, R13, RZ, 0x3c, !PT ;  /* 0x0000000d0c0c7212 */ /* 0x000fe200078e3cff */
[----:B------:R-:W-:-:S03]  /*70c0*/  IMAD R13, R19, 0x4000, R6 ;  /* 0x00004000130d7824 */ /* 0x000fc600078e0206 */
[----:B------:R-:W-:Y:S02]  /*70d0*/  LOP3.LUT R109, R109, 0x7fffe000, RZ, 0xc0, !PT ;  /* 0x7fffe0006d6d7812 */ /* 0x000fe400078ec0ff */
[----:B------:R-:W-:Y:S02]  /*70e0*/  LEA R13, R13, R18, 0x1 ;  /* 0x000000120d0d7211 */ /* 0x000fe400078e08ff */
[----:B------:R-:W-:-:S05]  /*70f0*/  IADD3 R12, R12, R109, R201 ;  /* 0x0000006d0c0c7210 */ /* 0x000fca0007ffe0c9 */
        /* <DEDUP_REMOVED lines=34> */
[--C-:B------:R-:W-:Y:S02]  /*7320*/  HADD2.F32 R14, -RZ, R43.reuse.H0_H0 ;  /* 0x2000002bff0e7230 */ /* 0x100fe40000004100 */
[----:B------:R-:W-:Y:S02]  /*7330*/  HADD2.F32 R43, -RZ, R43.H1_H1 ;  /* 0x3000002bff2b7230 */ /* 0x000fe40000004100 */
[-C--:B------:R-:W-:Y:S01]  /*7340*/  FMUL.FTZ R49, R13, R48.reuse ;  /* 0x000000300d317220 */ /* 0x080fe20000410000 */
[----:B------:R-:W-:Y:S02]  /*7350*/  HADD2.F32 R50, -RZ, R70.H0_H0 ;  /* 0x20000046ff327230 */ /* 0x000fe40000004100 */
[----:B------:R-:W-:Y:S01]  /*7360*/  FMUL.FTZ R56, R14, R48 ;  /* 0x000000300e387220 */ /* 0x000fe20000410000 */
[----:B------:R-:W-:Y:S01]  /*7370*/  HADD2.F32 R15, -RZ, R15.H1_H1 ;  /* 0x3000000fff0f7230 */ /* 0x000fe20000004100 */
[----:B------:R-:W-:Y:S01]  /*7380*/  F2FP.F16.F32.PACK_AB R51, R54, R51 ;  /* 0x000000333633723e */ /* 0x000fe200000000ff */
[----:B------:R-:W-:-:S02]  /*7390*/  HADD2.F32 R41, -RZ, R112.H0_H0 ;  /* 0x20000070ff297230 */ /* 0x000fc40000004100 */
[-C--:B------:R-:W-:Y:S01]  /*73a0*/  FMUL.FTZ R48, R43, R50.reuse ;  /* 0x000000322b307220 */ /* 0x080fe20000410000 */
[----:B------:R-:W-:Y:S02]  /*73b0*/  HADD2.F32 R42, -RZ, R66.H0_H0 ;  /* 0x20000042ff2a7230 */ /* 0x000fe40000004100 */
[----:B------:R-:W-:Y:S01]  /*73c0*/  FMUL.FTZ R58, R15, R50 ;  /* 0x000000320f3a7220 */ /* 0x000fe20000410000 */
[----:B------:R-:W-:Y:S02]  /*73d0*/  HADD2.F32 R108, -RZ, R108.H1_H1 ;  /* 0x3000006cff6c7230 */ /* 0x000fe40000004100 */
[-C--:B------:R-:W-:Y:S01]  /*73e0*/  FFMA.FTZ R50, R14, R41.reuse, R49 ;  /* 0x000000290e327223 */ /* 0x080fe20000010031 */
[----:B------:R-:W-:Y:S01]  /*73f0*/  FFMA.FTZ R56, R13, R41, -R56 ;  /* 0x000000290d387223 */ /* 0x000fe20000010838 */
[----:B------:R-:W-:Y:S02]  /*7400*/  HADD2.F32 R14, -RZ, R46.H0_H0 ;  /* 0x2000002eff0e7230 */ /* 0x000fe40000004100 */
[----:B------:R-:W-:Y:S01]  /*7410*/  FFMA.FTZ R57, R15, R42, -R48 ;  /* 0x0000002a0f397223 */ /* 0x000fe20000010830 */
[----:B------:R-:W-:-:S02]  /*7420*/  HADD2.F32 R41, -RZ, R60.H0_H0 ;  /* 0x2000003cff297230 */ /* 0x000fc40000004100 */
[----:B------:R-:W-:Y:S01]  /*7430*/  FFMA.FTZ R59, R43, R42, R58 ;  /* 0x0000002a2b3b7223 */ /* 0x000fe2000001003a */
[----:B------:R-:W-:Y:S02]  /*7440*/  HADD2.F32 R13, -RZ, R12.H0_H0 ;  /* 0x2000000cff0d7230 */ /* 0x000fe40000004100 */
[-C--:B------:R-:W-:Y:S01]  /*7450*/  FMUL.FTZ R42, R14, R108.reuse ;  /* 0x0000006c0e2a7220 */ /* 0x080fe20000410000 */
        /* <DEDUP_REMOVED lines=8> */
[----:B------:R-:W-:Y:S01]  /*74e0*/  FFMA.FTZ R42, R13, R111, -R42 ;  /* 0x0000006f0d2a7223 */ /* 0x000fe2000001082a */
[----:B------:R-:W-:Y:S02]  /*74f0*/  HADD2.F32 R13, -RZ, R47.H0_H0 ;  /* 0x2000002fff0d7230 */ /* 0x000fe40000004100 */
[-C--:B------:R-:W-:Y:S01]  /*7500*/  FFMA.FTZ R49, R12, R15.reuse, -R49 ;  /* 0x0000000f0c317223 */ /* 0x080fe20000010831 */
[----:B------:R-:W-:Y:S01]  /*7510*/  FFMA.FTZ R46, R46, R15, R41 ;  /* 0x0000000f2e2e7223 */ /* 0x000fe20000010029 */
[----:B------:R-:W-:Y:S02]  /*7520*/  HADD2.F32 R15, -RZ, R55.H0_H0 ;  /* 0x20000037ff0f7230 */ /* 0x000fe40000004100 */
[----:B------:R-:W-:Y:S01]  /*7530*/  FFMA.FTZ R43, R14, R111, R43 ;  /* 0x0000006f0e2b7223 */ /* 0x000fe2000001002b */
[----:B------:R-:W-:-:S02]  /*7540*/  HADD2.F32 R12, -RZ, R40.H0_H0 ;  /* 0x20000028ff0c7230 */ /* 0x000fc40000004100 */
[----:B------:R-:W-:Y:S01]  /*7550*/  FMUL.FTZ R41, R13, R110 ;  /* 0x0000006e0d297220 */ /* 0x000fe20000410000 */
[----:B------:R-:W-:Y:S01]  /*7560*/  HADD2.F32 R47, -RZ, R47.H1_H1 ;  /* 0x3000002fff2f7230 */ /* 0x000fe20000004100 */
[----:B------:R-:W-:Y:S01]  /*7570*/  F2FP.F16.F32.PACK_AB R59, R59, R50 ;  /* 0x000000323b3b723e */ /* 0x000fe200000000ff */
        /* <DEDUP_REMOVED lines=19> */
.L_x_2984:
[----:B------:R-:W-:Y:S05]  /*76b0*/  BSYNC B1 ;  /* 0x0000000000017941 */ /* 0x000fea0003800000 */
.L_x_2983:
[----:B0-----:R0:W-:Y:S01]  /*76c0*/  ST.E.128 desc[UR42][R44.64], R12 ;  /* 0x0000000c2c007985 */ /* 0x0011e2000c101d2a */
[----:B------:R-:W-:Y:S02]  /*76d0*/  ISETP.GE.AND P3, PT, R11, R107, PT ;  /* 0x0000006b0b00720c */ /* 0x000fe40003f66270 */
[----:B------:R-:W-:-:S11]  /*76e0*/  MOV R107, R101 ;  /* 0x00000065006b7202 */ /* 0x000fd60000000f00 */
[----:B------:R-:W-:Y:S05]  /*76f0*/  @P3 BRA `(.L_x_2955) ;  /* 0x0000000400b03947 */ /* 0x000fea0003800000 */
[----:B0-----:R-:W-:-:S05]  /*7700*/  IMAD.WIDE R12, R11, 0x2, R106 ;  /* 0x000000020b0c7825 */ /* 0x001fca00078e026a */
[----:B----4-:R0:W-:Y:S01]  /*7710*/  ST.E.128 desc[UR42][R12.64], R40 ;  /* 0x000000280c007985 */ /* 0x0101e2000c101d2a */
[----:B------:R-:W-:Y:S05]  /*7720*/  BRA `(.L_x_2955) ;  /* 0x0000000400a47947 */ /* 0x000fea0003800000 */
.L_x_2914:
[----:B------:R-:W-:-:S06]  /*7730*/  UISETP.NE.AND UP0, UPT, UR41, 0x3, UPT ;  /* 0x000000032900788c */ /* 0x000fcc000bf05270 */
[----:B------:R-:W-:-:S13]  /*7740*/  PLOP3.LUT P5, PT, PT, PT, UP0, 0x80, 0x0 ;  /* 0x000000000000781c */ /* 0x000fda0003faf008 */
[----:B------:R-:W-:Y:S05]  /*7750*/  @!P5 BRA `(.L_x_2985) ;  /* 0x000000000004d947 */ /* 0x000fea0003800000 */
[----:B------:R-:W-:Y:S01]  /*7760*/  BPT.TRAP 0x1 ;  /* 0x000000040000795c */ /* 0x000fe20000300000 */
.L_x_2985:
[----:B------:R-:W-:Y:S01]  /*7770*/  IMAD R89, R19, 0x8, R18 ;  /* 0x0000000813597824 */ /* 0x000fe200078e0212 */
[----:B------:R-:W-:Y:S01]  /*7780*/  SHF.L.U32 R100, R190, 0x1f, RZ ;  /* 0x0000001fbe647819 */ /* 0x000fe200000006ff */
[----:B------:R-:W-:Y:S01]  /*7790*/  BSSY B1, `(.L_x_2986) ;  /* 0x0000004000017945 */ /* 0x000fe20003800000 */
[----:B------:R-:W-:Y:S02]  /*77a0*/  SHF.R.S32.HI R97, RZ, 0x1f, R98 ;  /* 0x0000001fff617819 */ /* 0x000fe40000011462 */
[----:B------:R-:W0:Y:S02]  /*77b0*/  SYNCS.PHASECHK.TRANS64.TRYWAIT P3, [R89+URZ+0x28890], R100 ;  /* 0x02889064590075a7 */ /* 0x000e24000806017f */
[----:B0-----:R-:W-:Y:S05]  /*77c0*/  @!P3 BRA `(.L_x_2987) ;  /* 0x000001ac00a0b947 */ /* 0x001fea0003800000 */
.L_x_3295:
[----:B------:R-:W-:Y:S05]  /*77d0*/  BSYNC B1 ;  /* 0x0000000000017941 */ /* 0x000fea0003800000 */
.L_x_2986:
        /* <DEDUP_REMOVED lines=13> */
[----:B------:R-:W-:Y:S01]  /*78b0*/  ULDC.64 UR4, c[0x0][0x308] ;  /* 0x0000c20000047ab9 */ /* 0x000fe20000000a00 */
[----:B------:R-:W-:-:S02]  /*78c0*/  IADD3 R46, -R187, R95, RZ ;  /* 0x0000005fbb2e7210 */ /* 0x000fc40007ffe1ff */
[----:B------:R-:W-:Y:S02]  /*78d0*/  IMAD.IADD R13, R13, 0x1, R11 ;  /* 0x000000010d0d7824 */ /* 0x000fe400078e020b */
        /* <DEDUP_REMOVED lines=9> */
.L_x_3299:
        /* <DEDUP_REMOVED lines=13> */
.L_x_2990:
[----:B------:R-:W-:Y:S05]  /*7a40*/  BSYNC B1 ;  /* 0x0000000000017941 */ /* 0x000fea0003800000 */
.L_x_2989:
[----:B------:R-:W-:-:S03]  /*7a50*/  UMOV UR4, 0xffffffff ;  /* 0xffffffff00047882 */ /* 0x000fc60000000000 */
[----:B------:R-:W-:Y:S05]  /*7a60*/  BRA.DIV UR4, `(.L_x_2991) ;  /* 0x000001ae04547947 */ /* 0x000fea000b800000 */
[----:B--2-4-:R2:W4:Y:S04]  /*7a70*/  SHFL.IDX PT, R41, R45, 0x1, 0x181f ;  /* 0x00381f002d297f89 */ /* 0x01452800000e0000 */
[----:B---3--:R2:W3:Y:S02]  /*7a80*/  SHFL.IDX PT, R14, R44, 0x1, 0x181f ;  /* 0x00381f002c0e7f89 */ /* 0x0084e400000e0000 */
.L_x_3303:
        /* <DEDUP_REMOVED lines=14> */
.L_x_2993:
[----:B------:R-:W-:Y:S05]  /*7b70*/  BSYNC B1 ;  /* 0x0000000000017941 */ /* 0x000fea0003800000 */
.L_x_2992:
[----:B------:R-:W-:-:S03]  /*7b80*/  UMOV UR4, 0xffffffff ;  /* 0xffffffff00047882 */ /* 0x000fc60000000000 */
[----:B------:R-:W-:Y:S05]  /*7b90*/  BRA.DIV UR4, `(.L_x_2994) ;  /* 0x000001ae04507947 */ /* 0x000fea000b800000 */
[----:B---34-:R3:W4:Y:S04]  /*7ba0*/  SHFL.IDX PT, R41, R45, 0x2, 0x181f ;  /* 0x00581f002d297f89 */ /* 0x01872800000e0000 */
[----:B------:R3:W0:Y:S02]  /*7bb0*/  SHFL.IDX PT, R14, R44, 0x2, 0x181f ;  /* 0x00581f002c0e7f89 */ /* 0x00062400000e0000 */
.L_x_3307:
        /* <DEDUP_REMOVED lines=14> */
.L_x_2996:
[----:B------:R-:W-:Y:S05]  /*7ca0*/  BSYNC B1 ;  /* 0x0000000000017941 */ /* 0x000fea0003800000 */
.L_x_2995:
[----:B------:R-:W-:-:S03]  /*7cb0*/  UMOV UR4, 0xffffffff ;  /* 0xffffffff00047882 */ /* 0x000fc60000000000 */
[----:B------:R-:W-:Y:S05]  /*7cc0*/  BRA.DIV UR4, `(.L_x_2997) ;  /* 0x000001ae044c7947 */ /* 0x000fea000b800000 */
[----:B0---4-:R0:W4:Y:S04]  /*7cd0*/  SHFL.IDX PT, R41, R45, 0x3, 0x181f ;  /* 0x00781f002d297f89 */ /* 0x01112800000e0000 */
[----:B------:R0:W0:Y:S02]  /*7ce0*/  SHFL.IDX PT, R14, R44, 0x3, 0x181f ;  /* 0x00781f002c0e7f89 */ /* 0x00002400000e0000 */
.L_x_3311:
        /* <DEDUP_REMOVED lines=13> */
.L_x_2955:
[----:B------:R-:W-:Y:S05]  /*7dc0*/  BSYNC B0 ;  /* 0x0000000000007941 */ /* 0x000fea0003800000 */
.L_x_2913:
[----:B------:R-:W5:Y:S01]  /*7dd0*/  S2R R11, SR_TID.X ;  /* 0x00000000000b7919 */ /* 0x000f620000002100 */
[----:B------:R-:W-:Y:S01]  /*7de0*/  @!PT LDS RZ, [RZ] ;  /* 0x00000000fffff984 */ /* 0x000fe20000000800 */
[----:B------:R-:W-:Y:S01]  /*7df0*/  @!PT LDS RZ, [RZ] ;  /* 0x00000000fffff984 */ /* 0x000fe20000000800 */
[----:B------:R-:W-:Y:S01]  /*7e00*/  @!PT LDS RZ, [RZ] ;  /* 0x00000000fffff984 */ /* 0x000fe20000000800 */
[----:B------:R-:W-:Y:S01]  /*7e10*/  @!PT LDS RZ, [RZ] ;  /* 0x00000000fffff984 */ /* 0x000fe20000000800 */
[----:B------:R2:W-:Y:S06]  /*7e20*/  MEMBAR.ALL.CTA ;  /* 0x0000000000007992 */ /* 0x0005ec0000008000 */
[----:B--2---:R-:W2:Y:S01]  /*7e30*/  FENCE.VIEW.ASYNC.S ;  /* 0x00000000000073c6 */ /* 0x004ea20000000000 */
[----:B------:R-:W-:Y:S05]  /*7e40*/  WARPSYNC.ALL ;  /* 0x0000000000007948 */ /* 0x000fea0003800000 */
[----:B------:R-:W-:Y:S01]  /*7e50*/  BSSY B0, `(.L_x_2998) ;  /* 0x0000009000007945 */ /* 0x000fe20003800000 */
[----:B-----5:R-:W-:Y:S01]  /*7e60*/  LOP3.LUT R11, R11, 0x7f, RZ, 0xc0, !PT ;  /* 0x0000007f0b0b7812 */ /* 0x020fe200078ec0ff */
[----:B--2---:R2:W-:Y:S03]  /*7e70*/  BAR.SYNC.DEFER_BLOCKING R92, 0x80 ;  /* 0x0002005c0000751d */ /* 0x0045e60000010000 */
[----:B------:R-:W-:-:S13]  /*7e80*/  ISETP.NE.AND P3, PT, R11, RZ, PT ;  /* 0x000000ff0b00720c */ /* 0x000fda0003f65270 */
[----:B------:R-:W-:-:S05]  /*7e90*/  @!P3 VIADD R11, R89, 0x288a0 ;  /* 0x000288a0590bb836 */ /* 0x000fca0000000000 */
[----:B------:R-:W-:-:S04]  /*7ea0*/  @!P3 PRMT R11, RZ, 0x654, R11 ;  /* 0x00000654ff0bb816 */ /* 0x000fc8000000000b */
[----:B------:R2:W-:Y:S01]  /*7eb0*/  @!P3 SYNCS.ARRIVE.TRANS64.RED.A1T0 RZ, [R11+URZ], RZ ;  /* 0x000000ff0bffb9a7 */ /* 0x0005e2000810043f */
[----:B------:R-:W-:Y:S05]  /*7ec0*/  @!P5 BRA `(.L_x_2999) ;  /* 0x000000000004d947 */ /* 0x000fea0003800000 */
[----:B------:R-:W-:Y:S01]  /*7ed0*/  BPT.TRAP 0x1 ;  /* 0x000000040000795c */ /* 0x000fe20000300000 */
.L_x_2999:
[----:B------:R-:W-:Y:S05]  /*7ee0*/  BSYNC B0 ;  /* 0x0000000000007941 */ /* 0x000fea0003800000 */
.L_x_2998:
[----:B------:R-:W5:Y:S01]  /*7ef0*/  SYNCS.PHASECHK.TRANS64.TRYWAIT P4, [R89+URZ+0x288b0], R100 ;  /* 0x0288b064590075a7 */ /* 0x000f62000808017f */
[----:B------:R-:W-:Y:S01]  /*7f00*/  ULDC UR37, c[0x0][0x2f4] ;  /* 0x0000bd0000257ab9 */ /* 0x000fe20000000800 */
[----:B------:R-:W-:Y:S04]  /*7f10*/  BSSY B0, `(.L_x_3000) ;  /* 0x0000002000007945 */ /* 0x000fe80003800000 */
[----:B-----5:R-:W-:Y:S05]  /*7f20*/  @!P4 BRA `(.L_x_3001) ;  /* 0x000001a800fcc947 */ /* 0x020fea0003800000 */
.L_x_3312:
[----:B------:R-:W-:Y:S05]  /*7f30*/  BSYNC B0 ;  /* 0x0000000000007941 */ /* 0x000fea0003800000 */
.L_x_3000:
[----:B------:R-:W-:Y:S01]  /*7f40*/  ULDC.64 UR4, c[0x0][0x328] ;  /* 0x0000ca0000047ab9 */ /* 0x000fe20000000a00 */
[----:B------:R-:W-:Y:S01]  /*7f50*/  ULDC.64 UR6, c[0x0][0x318] ;  /* 0x0000c60000067ab9 */ /* 0x000fe20000000a00 */
[----:B------:R-:W-:Y:S01]  /*7f60*/  IMAD R97, R97, UR4, RZ ;  /* 0x0000000461617c24 */ /* 0x000fe2000f8e02ff */
[----:B------:R-:W-:Y:S01]  /*7f70*/  IADD3 R95, -R187, R95, RZ ;  /* 0x0000005fbb5f7210 */ /* 0x000fe20007ffe1ff */
[C---:B0---4-:R-:W-:Y:S01]  /*7f80*/  IMAD.WIDE.U32 R12, R98.reuse, UR4, RZ ;  /* 0x00000004620c7c25 */ /* 0x051fe2000f8e00ff */
[----:B------:R-:W-:Y:S03]  /*7f90*/  BSSY B0, `(.L_x_3002) ;  /* 0x000001b000007945 */ /* 0x000fe60003800000 */
[----:B------:R-:W-:Y:S01]  /*7fa0*/  IMAD R97, R98, UR5, R97 ;  /* 0x0000000562617c24 */ /* 0x000fe2000f8e0261 */
[----:B------:R-:W-:Y:S02]  /*7fb0*/  ULDC.64 UR4, c[0x0][0x338] ;  /* 0x0000ce0000047ab9 */ /* 0x000fe40000000a00 */
[----:B------:R-:W-:-:S02]  /*7fc0*/  IMAD R96, R96, UR4, RZ ;  /* 0x0000000460607c24 */ /* 0x000fc4000f8e02ff */
[----:B------:R-:W-:Y:S02]  /*7fd0*/  IMAD.IADD R13, R13, 0x1, R97 ;  /* 0x000000010d0d7824 */ /* 0x000fe400078e0261 */
[C---:B--2---:R-:W-:Y:S02]  /*7fe0*/  IMAD R11, R99.reuse, UR5, R96 ;  /* 0x00000005630b7c24 */ /* 0x044fe4000f8e0260 */
[----:B------:R-:W-:Y:S01]  /*7ff0*/  IMAD.WIDE.U32 R12, R99, UR4, R12 ;  /* 0x00000004630c7c25 */ /* 0x000fe2000f8e000c */
[----:B------:R-:W-:-:S03]  /*8000*/  ULDC.64 UR4, c[0x0][0x330] ;  /* 0x0000cc0000047ab9 */ /* 0x000fc60000000a00 */
[----:B------:R-:W-:Y:S02]  /*8010*/  IMAD.IADD R13, R13, 0x1, R11 ;  /* 0x000000010d0d7824 */ /* 0x000fe400078e020b */
[----:B------:R-:W-:-:S04]  /*8020*/  IMAD.WIDE.U32 R12, R188, UR4, R12 ;  /* 0x00000004bc0c7c25 */ /* 0x000fc8000f8e000c */
[----:B------:R-:W-:Y:S01]  /*8030*/  IMAD R11, R188, UR5, R13 ;  /* 0x00000005bc0b7c24 */ /* 0x000fe2000f8e020d */
[----:B-1-3--:R-:W-:-:S04]  /*8040*/  LEA R44, P4, R12, UR6, 0x1 ;  /* 0x000000060c2c7c11 */ /* 0x00afc8000f8808ff */
        /* <DEDUP_REMOVED lines=15> */
.L_x_3003:
[----:B------:R-:W-:Y:S05]  /*8140*/  BSYNC B0 ;  /* 0x0000000000007941 */ /* 0x000fea0003800000 */
.L_x_3002:
        /* <DEDUP_REMOVED lines=15> */
.L_x_3005:
[----:B------:R-:W-:Y:S05]  /*8240*/  BSYNC B0 ;  /* 0x0000000000007941 */ /* 0x000fea0003800000 */
.L_x_3004:
        /* <DEDUP_REMOVED lines=15> */
.L_x_3007:
[----:B------:R-:W-:Y:S05]  /*8340*/  BSYNC B0 ;  /* 0x0000000000007941 */ /* 0x000fea0003800000 */
.L_x_3006:
        /* <DEDUP_REMOVED lines=15> */
.L_x_3009:
[----:B------:R-:W-:Y:S05]  /*8440*/  BSYNC B0 ;  /* 0x0000000000007941 */ /* 0x000fea0003800000 */
.L_x_3008:
        /* <DEDUP_REMOVED lines=22> */
.L_x_2908:
[----:B------:R-:W0:Y:S01]  /*85b0*/  LDC R0, c[0x0][0x448] ;  /* 0x00011200ff007b82 */ /* 0x000e220000000800 */
[----:B------:R-:W-:Y:S01]  /*85c0*/  IMAD.MOV.U32 R88, RZ, RZ, RZ ;  /* 0x000000ffff587224 */ /* 0x000fe200078e00ff */
[----:B0-----:R-:W-:Y:S01]  /*85d0*/  ISETP.NE.AND P1, PT, R0, 0x1, PT ;  /* 0x000000010000780c */ /* 0x001fe20003f25270 */
[----:B------:R-:W-:-:S12]  /*85e0*/  VIADD R0, R192, 0x7f ;  /* 0x0000007fc0007836 */ /* 0x000fd80000000000 */
[----:B------:R-:W0:Y:S08]  /*85f0*/  @P1 LDC R3, c[0x0][0x44c] ;  /* 0x00011300ff031b82 */ /* 0x000e300000000800 */
[----:B------:R-:W3:Y:S01]  /*8600*/  @P1 LDC R4, c[0x0][0x450] ;  /* 0x00011400ff041b82 */ /* 0x000ee20000000800 */
[----:B0-----:R-:W-:-:S05]  /*8610*/  @P1 IMAD.HI.U32 R3, R0, R3, RZ ;  /* 0x0000000300031227 */ /* 0x001fca00078e00ff */
[----:B---3--:R-:W-:-:S04]  /*8620*/  @P1 SHF.R.U32.HI R0, RZ, R4, R3 ;  /* 0x00000004ff001219 */ /* 0x008fc80000011603 */
[----:B------:R-:W-:-:S04]  /*8630*/  IADD3 R0, R93, R0, RZ ;  /* 0x000000005d007210 */ /* 0x000fc80007ffe0ff */
[----:B------:R-:W-:-:S04]  /*8640*/  SHF.R.S32.HI R3, RZ, 0x1f, R0 ;  /* 0x0000001fff037819 */ /* 0x000fc80000011400 */
[----:B------:R-:W-:-:S04]  /*8650*/  LEA.HI R3, R3, R0, RZ, 0x7 ;  /* 0x0000000003037211 */ /* 0x000fc800078f38ff */
[----:B------:R-:W-:-:S04]  /*8660*/  SHF.R.S32.HI R3, RZ, 0x7, R3 ;  /* 0x00000007ff037819 */ /* 0x000fc80000011403 */
[----:B------:R-:W-:-:S04]  /*8670*/  VIMNMX R94, R94, R3, PT ;  /* 0x000000035e5e7248 */ /* 0x000fc80003fe0100 */
[----:B------:R-:W-:Y:S01]  /*8680*/  ISETP.GE.AND P1, PT, R94, 0x1, PT ;  /* 0x000000015e00780c */ /* 0x000fe20003f26270 */
[----:B------:R-:W-:-:S12]  /*8690*/  @P0 BRA `(.L_x_3011) ;  /* 0x00000000000c0947 */ /* 0x000fd80003800000 */
[----:B------:R-:W0:Y:S01]  /*86a0*/  FENCE.VIEW.ASYNC.G ;  /* 0x00000000000073c6 */ /* 0x000e220000000100 */
[----:B------:R-:W-:Y:S05]  /*86b0*/  WARPSYNC.ALL ;  /* 0x0000000000007948 */ /* 0x000fea0003800000 */
[----:B0-----:R-:W-:Y:S06]  /*86c0*/  BAR.ARV 0xc, 0x180 ;  /* 0x0306000000007b1d */ /* 0x001fec0000002000 */
.L_x_3011:
[----:B------:R-:W-:Y:S04]  /*86d0*/  BSSY B0, `(.L_x_3012) ;  /* 0x000001f000007945 */ /* 0x000fe80003800000 */
        /* <DEDUP_REMOVED lines=28> */
[----:B------:R-:W-:-:S05]  /*88a0*/  @!P1 LOP3.LUT R5, RZ, R9, RZ, 0x33, !PT ;  /* 0x00000009ff059212 */ /* 0x000fca00078e33ff */
[----:B------:R-:W-:-:S07]  /*88b0*/  IMAD.MOV.U32 R88, RZ, RZ, R5 ;  /* 0x000000ffff587224 */ /* 0x000fce00078e0005 */
.L_x_3013:
[----:B------:R-:W-:Y:S05]  /*88c0*/  BSYNC B0 ;  /* 0x0000000000007941 */ /* 0x000fea0003800000 */
.L_x_3012:
[-C--:B------:R-:W-:Y:S01]  /*88d0*/  IMAD R199, R212, R88.reuse, RZ ;  /* 0x00000058d4c77224 */ /* 0x080fe200078e02ff */
[----:B------:R-:W-:Y:S01]  /*88e0*/  PLOP3.LUT P0, PT, PT, PT, PT, 0x80, 0x0 ;  /* 0x000000000000781c */ /* 0x000fe20003f0f070 */
[----:B------:R-:W-:Y:S01]  /*88f0*/  IMAD.MOV.U32 R0, RZ, RZ, RZ ;  /* 0x000000ffff007224 */ /* 0x000fe200078e00ff */
[----:B------:R-:W-:Y:S02]  /*8900*/  MOV R3, RZ ;  /* 0x000000ff00037202 */ /* 0x000fe40000000f00 */
[----:B------:R-:W-:Y:S02]  /*8910*/  CS2R R150, SRZ ;  /* 0x0000000000967805 */ /* 0x000fe4000001ff00 */
[----:B------:R-:W-:Y:S02]  /*8920*/  VIADDMNMX R88, R199, R88, R94, PT ;  /* 0x00000058c7587246 */ /* 0x000fe4000380015e */
[----:B------:R-:W-:Y:S02]  /*8930*/  CS2R R148, SRZ ;  /* 0x0000000000947805 */ /* 0x000fe4000001ff00 */
[----:B------:R-:W-:-:S02]  /*8940*/  CS2R R146, SRZ ;  /* 0x0000000000927805 */ /* 0x000fc4000001ff00 */
[----:B------:R-:W-:Y:S02]  /*8950*/  CS2R R144, SRZ ;  /* 0x0000000000907805 */ /* 0x000fe4000001ff00 */
[----:B------:R-:W-:Y:S02]  /*8960*/  ISETP.GT.AND P1, PT, R88, R199, PT ;  /* 0x000000c75800720c */ /* 0x000fe40003f24270 */
        /* <DEDUP_REMOVED lines=25> */
[----:B----4-:R-:W-:Y:S02]  /*8b00*/  CS2R R92, SRZ ;  /* 0x00000000005c7805 */ /* 0x010fe4000001ff00 */
[----:B------:R-:W-:Y:S02]  /*8b10*/  CS2R R90, SRZ ;  /* 0x00000000005a7805 */ /* 0x000fe4000001ff00 */
[----:B------:R-:W-:Y:S01]  /*8b20*/  CS2R R20, SRZ ;  /* 0x0000000000147805 */ /* 0x000fe2000001ff00 */
[----:B------:R-:W-:Y:S06]  /*8b30*/  @!P1 BRA `(.L_x_3014) ;  /* 0x000000e800089947 */ /* 0x000fec0003800000 */
[----:B------:R-:W-:-:S03]  /*8b40*/  UMOV UR4, 0xffffffff ;  /* 0xffffffff00047882 */ /* 0x000fc60000000000 */
[----:B------:R-:W-:Y:S05]  /*8b50*/  BRA.DIV UR4, `(.L_x_3015) ;  /* 0x000001a204047947 */ /* 0x000fea000b800000 */
[----:B------:R-:W0:Y:S02]  /*8b60*/  S2R R3, SR_TID.X ;  /* 0x0000000000037919 */ /* 0x000e240000002100 */
[----:B0-----:R-:W-:-:S05]  /*8b70*/  VIADD R3, R3, 0xffffff80 ;  /* 0xffffff8003037836 */ /* 0x001fca0000000000 */
[----:B------:R-:W-:-:S04]  /*8b80*/  SHF.R.S32.HI R0, RZ, 0x1f, R3 ;  /* 0x0000001fff007819 */ /* 0x000fc80000011403 */
[----:B------:R-:W-:-:S04]  /*8b90*/  LEA.HI R0, R0, R3, RZ, 0x7 ;  /* 0x0000000300007211 */ /* 0x000fc800078f38ff */
[----:B------:R-:W-:-:S05]  /*8ba0*/  SHF.R.S32.HI R0, RZ, 0x7, R0 ;  /* 0x00000007ff007819 */ /* 0x000fca0000011400 */
[----:B------:R0:W3:Y:S02]  /*8bb0*/  SHFL.IDX PT, R191, R0, RZ, 0x1f ;  /* 0x00001fff00bf7589 */ /* 0x0000e400000e0000 */
.L_x_3315:
[----:B0--3--:R-:W-:Y:S01]  /*8bc0*/  LEA.HI R0, R191, R191, RZ, 0x1 ;  /* 0x000000bfbf007211 */ /* 0x009fe200078f08ff */
        /* <DEDUP_REMOVED lines=17> */
[----:B------:R-:W-:Y:S01]  /*8ce0*/  MOV R10, UR4 ;  /* 0x00000004000a7c02 */ /* 0x000fe20008000f00 */
[----:B------:R-:W-:Y:S01]  /*8cf0*/  IMAD.U32 R7, RZ, RZ, UR7 ;  /* 0x00000007ff077e24 */ /* 0x000fe2000f8e00ff */
[----:B--2---:R-:W-:Y:S01]  /*8d00*/  MOV R13, RZ ;  /* 0x000000ff000d7202 */ /* 0x004fe20000000f00 */
[----:B------:R-:W-:-:S02]  /*8d10*/  IMAD.U32 R11, RZ, RZ, UR5 ;  /* 0x00000005ff0b7e24 */ /* 0x000fc4000f8e00ff */
[----:B------:R-:W-:Y:S02]  /*8d20*/  IMAD.MOV.U32 R8, RZ, RZ, 0x70 ;  /* 0x00000070ff087424 */ /* 0x000fe400078e00ff */
[----:B0-----:R-:W-:-:S07]  /*8d30*/  IMAD.MOV.U32 R12, RZ, RZ, 0x1 ;  /* 0x00000001ff0c7424 */ /* 0x001fce00078e00ff */
[----:B------:R-:W-:-:S07]  /*8d40*/  LEPC R20, `(.L_x_3016) ;  /* 0x000000001014794e */ /* 0x000fce0000000000 */
[----:B-1-3-5:R-:W-:Y:S05]  /*8d50*/  CALL.ABS.NOINC R14 ;  /* 0x000000000e007343 */ /* 0x02afea0003c00000 */
.L_x_3016:
        /* <DEDUP_REMOVED lines=13> */
.L_x_3020:
[----:B---3--:R3:W4:Y:S02]  /*8e30*/  SYNCS.PHASECHK.TRANS64.TRYWAIT P0, [R18+URZ+0x28800], R3 ;  /* 0x02880003120075a7 */ /* 0x008724000800017f */
[----:B----4-:R-:W-:Y:S05]  /*8e40*/  @!P0 NANOSLEEP.SYNCS 0x989680 ;  /* 0x009896800000895d */ /* 0x010fea0003900000 */
[----:B------:R-:W4:Y:S02]  /*8e50*/  @!P0 SYNCS.PHASECHK.TRANS64 P0, [R18+URZ+0x28800], R3 ;  /* 0x02880003120085a7 */ /* 0x000f24000800007f */
[----:B----4-:R-:W-:Y:S05]  /*8e60*/  @!P0 BRA `(.L_x_3020) ;  /* 0xfffffffc00f08947 */ /* 0x010fea000383ffff */
.L_x_3019:
[----:B------:R-:W-:Y:S05]  /*8e70*/  BSYNC B0 ;  /* 0x0000000000007941 */ /* 0x000fea0003800000 */
.L_x_3018:
[----:B------:R-:W-:Y:S05]  /*8e80*/  BRA `(.L_x_3021) ;  /* 0x0000004c00c07947 */ /* 0x000fea0003800000 */
.L_x_3017:
[----:B------:R-:W-:Y:S01]  /*8e90*/  ISETP.NE.AND P0, PT, R25, RZ, PT ;  /* 0x000000ff1900720c */ /* 0x000fe20003f05270 */
[----:B------:R-:W-:Y:S01]  /*8ea0*/  ULDC.64 UR4, c[0x0][0x3f8] ;  /* 0x0000fe0000047ab9 */ /* 0x000fe20000000a00 */
[----:B-----5:R-:W-:Y:S01]  /*8eb0*/  SHF.R.S32.HI R0, RZ, 0x1f, R24 ;  /* 0x0000001fff007819 */ /* 0x020fe20000011418 */
[----:B------:R-:W-:Y:S01]  /*8ec0*/  ULDC.64 UR6, c[0x0][0x408] ;  /* 0x0001020000067ab9 */ /* 0x000fe20000000a00 */
[----:B------:R-:W-:-:S04]  /*8ed0*/  IMAD.WIDE.U32 R26, R24, UR4, RZ ;  /* 0x00000004181a7c25 */ /* 0x000fc8000f8e00ff */
[C---:B------:R-:W-:Y:S02]  /*8ee0*/  IMAD R3, R0.reuse, UR4, RZ ;  /* 0x0000000400037c24 */ /* 0x040fe4000f8e02ff */
[----:B------:R-:W-:Y:S02]  /*8ef0*/  IMAD R5, R0, UR6, RZ ;  /* 0x0000000600057c24 */ /* 0x000fe4000f8e02ff */
        /* <DEDUP_REMOVED lines=13> */
[----:B------:R-:W-:Y:S01]  /*8fd0*/  MOV R10, UR6 ;  /* 0x00000006000a7c02 */ /* 0x000fe20008000f00 */
[----:B------:R-:W-:Y:S01]  /*8fe0*/  IMAD.U32 R6, RZ, RZ, UR4 ;  /* 0x00000004ff067e24 */ /* 0x000fe2000f8e00ff */
[----:B--2---:R-:W-:Y:S01]  /*8ff0*/  MOV R13, RZ ;  /* 0x000000ff000d7202 */ /* 0x004fe20000000f00 */
[----:B------:R-:W-:-:S02]  /*9000*/  IMAD.U32 R7, RZ, RZ, UR5 ;  /* 0x00000005ff077e24 */ /* 0x000fc4000f8e00ff */
[----:B------:R-:W-:Y:S02]  /*9010*/  IMAD.U32 R11, RZ, RZ, UR7 ;  /* 0x00000007ff0b7e24 */ /* 0x000fe4000f8e00ff */
[----:B------:R-:W-:Y:S02]  /*9020*/  IMAD.MOV.U32 R8, RZ, RZ, 0x70 ;  /* 0x00000070ff087424 */ /* 0x000fe400078e00ff */
[----:B0-----:R-:W-:-:S07]  /*9030*/  IMAD.MOV.U32 R12, RZ, RZ, 0x1 ;  /* 0x00000001ff0c7424 */ /* 0x001fce00078e00ff */
[----:B------:R-:W-:-:S07]  /*9040*/  LEPC R20, `(.L_x_3022) ;  /* 0x000000001014794e */ /* 0x000fce0000000000 */
[----:B-1-3--:R-:W-:Y:S05]  /*9050*/  CALL.ABS.NOINC R14 ;  /* 0x000000000e007343 */ /* 0x00afea0003c00000 */
.L_x_3022:
[----:B------:R-:W-:Y:S01]  /*9060*/  ULDC.U8 UR4, c[0x0][0x410] ;  /* 0x0001040000047ab9 */ /* 0x000fe20000000000 */
[----:B------:R-:W-:Y:S01]  /*9070*/  IMAD.IADD R54, R187, 0x1, R192 ;  /* 0x00000001bb367824 */ /* 0x000fe200078e02c0 */
[----:B------:R-:W-:Y:S01]  /*9080*/  ISETP.NE.AND P0, PT, RZ, UR4, PT ;  /* 0x00000004ff007c0c */ /* 0x000fe2000bf05270 */
[----:B------:R-:W-:Y:S01]  /*9090*/  BSSY B0, `(.L_x_3023) ;  /* 0x00004c7000007945 */ /* 0x000fe20003800000 */
[----:B------:R-:W-:Y:S01]  /*90a0*/  LEA R37, R200, UR40, 0x1 ;  /* 0x00000028c8257c11 */ /* 0x000fe2000f8e08ff */
        /* <DEDUP_REMOVED lines=27> */
[----:B------:R-:W-:-:S02]  /*9260*/  LEA R7, P1, R10, UR6, 0x1 ;  /* 0x000000060a077c11 */ /* 0x000fc4000f8208ff */
[----:B------:R-:W-:Y:S02]  /*9270*/  IADD3 R3, R11, R3, RZ ;  /* 0x000000030b037210 */ /* 0x000fe40007ffe0ff */
[----:B------:R-:W-:Y:S02]  /*9280*/  LEA.HI.X R6, R8, UR5, R9, 0x1, P0 ;  /* 0x0000000508067c11 */ /* 0x000fe400080f0c09 */
[----:B------:R-:W-:Y:S01]  /*9290*/  LEA.HI.X R8, R10, UR7, R3, 0x1, P1 ;  /* 0x000000070a087c11 */ /* 0x000fe200088f0c03 */
[----:B------:R-:W-:Y:S06]  /*92a0*/  BRA.DIV UR4, `(.L_x_3025) ;  /* 0x0000019a04707947 */ /* 0x000fec000b800000 */
[----:B------:R0:W2:Y:S04]  /*92b0*/  SHFL.IDX PT, R0, R6, RZ, 0x181f ;  /* 0x00181fff06007589 */ /* 0x0000a800000e0000 */
[----:B------:R0:W3:Y:S04]  /*92c0*/  SHFL.IDX PT, R3, R5, RZ, 0x181f ;  /* 0x00181fff05037589 */ /* 0x0000e800000e0000 */
[----:B------:R0:W4:Y:S04]  /*92d0*/  SHFL.IDX PT, R4, R8, RZ, 0x181f ;  /* 0x00181fff08047589 */ /* 0x00012800000e0000 */
[----:B------:R0:W0:Y:S02]  /*92e0*/  SHFL.IDX PT, R14, R7, RZ, 0x181f ;  /* 0x00181fff070e7589 */ /* 0x00002400000e0000 */
.L_x_3321:
[----:B------:R-:W-:Y:S01]  /*92f0*/  IMAD R67, R194, R67, RZ ;  /* 0x00000043c2437224 */ /* 0x000fe200078e02ff */
        /* <DEDUP_REMOVED lines=17> */
[C---:B0-----:R-:W-:Y:S02]  /*9410*/  @!P4 IADD3 R12, P1, R14.reuse, R12, RZ ;  /* 0x0000000c0e0cc210 */ /* 0x041fe40007f3e0ff */
[-C--:B------:R-:W-:Y:S02]  /*9420*/  @!P5 IADD3 R20, P2, R3, R15.reuse, RZ ;  /* 0x0000000f0314d210 */ /* 0x080fe40007f5e0ff */
[----:B------:R-:W-:Y:S02]  /*9430*/  @!P5 IADD3 R14, P3, R14, R15, RZ ;  /* 0x0000000f0e0ed210 */ /* 0x000fe40007f7e0ff */
[----:B------:R-:W-:-:S02]  /*9440*/  CS2R R46, SRZ ;  /* 0x00000000002e7805 */ /* 0x000fc4000001ff00 */
[C---:B--2---:R-:W-:Y:S02]  /*9450*/  @!P4 IADD3.X R11, R0.reuse, R13, RZ, P0, !PT ;  /* 0x0000000d000bc210 */ /* 0x044fe400007fe4ff */
[----:B------:R-:W-:Y:S01]  /*9460*/  CS2R R48, SRZ ;  /* 0x0000000000307805 */ /* 0x000fe2000001ff00 */
[----:B------:R-:W-:Y:S02]  /*9470*/  @!P5 IMAD.X R21, R0, 0x1, R9, P2 ;  /* 0x000000010015d824 */ /* 0x000fe400010e0609 */
[C---:B----4-:R-:W-:Y:S01]  /*9480*/  @!P4 IMAD.X R13, R4.reuse, 0x1, R13, P1 ;  /* 0x00000001040dc824 */ /* 0x050fe200008e060d */
[----:B------:R0:W5:Y:S01]  /*9490*/  @!P4 LD.E.64 R46, desc[UR42][R10.64] ;  /* 0x0000002a0a2ec980 */ /* 0x000162000c101b00 */
[----:B------:R-:W-:-:S03]  /*94a0*/  @!P5 IMAD.X R15, R4, 0x1, R9, P3 ;  /* 0x00000001040fd824 */ /* 0x000fc600018e0609 */
[----:B------:R0:W5:Y:S04]  /*94b0*/  @!P5 LD.E.64 R40, desc[UR42][R20.64] ;  /* 0x0000002a1428d980 */ /* 0x000168000c101b00 */
[----:B------:R0:W5:Y:S04]  /*94c0*/  @!P5 LD.E.64 R38, desc[UR42][R14.64] ;  /* 0x0000002a0e26d980 */ /* 0x000168000c101b00 */
[----:B------:R0:W5:Y:S02]  /*94d0*/  @!P4 LD.E.64 R48, desc[UR42][R12.64] ;  /* 0x0000002a0c30c980 */ /* 0x000164000c101b00 */
.L_x_3027:
[----:B------:R-:W-:Y:S05]  /*94e0*/  BSYNC B1 ;  /* 0x0000000000017941 */ /* 0x000fea0003800000 */
.L_x_3026:
[----:B--2--5:R-:W-:Y:S01]  /*94f0*/  IMAD.MOV.U32 R0, RZ, RZ, R48 ;  /* 0x000000ffff007224 */ /* 0x024fe200078e0030 */
[----:B---3--:R-:W-:Y:S01]  /*9500*/  MOV R3, R49 ;  /* 0x0000003100037202 */ /* 0x008fe20000000f00 */
[----:B----4-:R-:W-:Y:S01]  /*9510*/  IMAD.MOV.U32 R4, RZ, RZ, R38 ;  /* 0x000000ffff047224 */ /* 0x010fe200078e0026 */
        /* <DEDUP_REMOVED lines=9> */
[----:B-1----:R-:W-:Y:S02]  /*95b0*/  CS2R R42, SRZ ;  /* 0x00000000002a7805 */ /* 0x002fe4000001ff00 */
        /* <DEDUP_REMOVED lines=8> */
[----:B------:R1:W4:Y:S04]  /*9640*/  SHFL.IDX PT, R4, R8, 0x1, 0x181f ;  /* 0x00381f0008047f89 */ /* 0x00032800000e0000 */
[----:B0-----:R1:W0:Y:S02]  /*9650*/  SHFL.IDX PT, R14, R7, 0x1, 0x181f ;  /* 0x00381f00070e7f89 */ /* 0x00122400000e0000 */
.L_x_3327:
        /* <DEDUP_REMOVED lines=11> */
[----:B------:R-:W-:Y:S02]  /*9710*/  ISETP.GE.AND P5, PT, R185, UR4, PT ;  /* 0x00000004b9007c0c */ /* 0x000fe4000bfa6270 */
[----:B------:R-:W-:-:S07]  /*9720*/  CS2R R44, SRZ ;  /* 0x00000000002c7805 */ /* 0x000fce000001ff00 */
[----:B------:R-:W-:-:S04]  /*9730*/  @!P4 SHF.L.U32 R12, R22, 0x1, RZ ;  /* 0x00000001160cc819 */ /* 0x000fc800000006ff */
[C---:B------:R-:W-:Y:S01]  /*9740*/  @!P5 IMAD.SHL.U32 R11, R185.reuse, 0x2, RZ ;  /* 0x00000002b90bd824 */ /* 0x040fe200078e00ff */
[----:B------:R-:W-:Y:S02]  /*9750*/  @!P5 SHF.L.U64.HI R15, R185, 0x1, R64 ;  /* 0x00000001b90fd819 */ /* 0x000fe40000010240 */
[CC--:B---3--:R-:W-:Y:S02]  /*9760*/  @!P4 IADD3 R10, P0, R3.reuse, R12.reuse, RZ ;  /* 0x0000000c030ac210 */ /* 0x0c8fe40007f1e0ff */
[-C--:B------:R-:W-:Y:S02]  /*9770*/  @!P5 IADD3 R20, P2, R3, R11.reuse, RZ ;  /* 0x0000000b0314d210 */ /* 0x080fe40007f5e0ff */
[----:B0-----:R-:W-:Y:S02]  /*9780*/  @!P4 IADD3 R12, P1, R14, R12, RZ ;  /* 0x0000000c0e0cc210 */ /* 0x001fe40007f3e0ff */
[----:B------:R-:W-:Y:S01]  /*9790*/  @!P4 SHF.L.U64.HI R9, R22, 0x1, R23 ;  /* 0x000000011609c819 */ /* 0x000fe20000010217 */
[----:B--2---:R-:W-:Y:S01]  /*97a0*/  @!P5 IMAD.X R21, R0, 0x1, R15, P2 ;  /* 0x000000010015d824 */ /* 0x004fe200010e060f */
[----:B------:R-:W-:-:S02]  /*97b0*/  @!P5 IADD3 R14, P3, R14, R11, RZ ;  /* 0x0000000b0e0ed210 */ /* 0x000fc40007f7e0ff */
[----:B------:R-:W-:Y:S02]  /*97c0*/  CS2R R42, SRZ ;  /* 0x00000000002a7805 */ /* 0x000fe4000001ff00 */
[----:B----4-:R-:W-:Y:S01]  /*97d0*/  @!P4 IADD3.X R13, R4, R9, RZ, P1, !PT ;  /* 0x00000009040dc210 */ /* 0x010fe20000ffe4ff */
[----:B------:R-:W-:Y:S01]  /*97e0*/  @!P4 IMAD.X R11, R0, 0x1, R9, P0 ;  /* 0x00000001000bc824 */ /* 0x000fe200000e0609 */
[----:B------:R0:W5:Y:S01]  /*97f0*/  @!P5 LD.E.64 R30, desc[UR42][R20.64] ;  /* 0x0000002a141ed980 */ /* 0x000162000c101b00 */
[----:B------:R-:W-:-:S03]  /*9800*/  @!P5 IMAD.X R15, R4, 0x1, R15, P3 ;  /* 0x00000001040fd824 */ /* 0x000fc600018e060f */
[----:B------:R0:W5:Y:S04]  /*9810*/  @!P4 LD.E.64 R44, desc[UR42][R10.64] ;  /* 0x0000002a0a2cc980 */ /* 0x000168000c101b00 */
[----:B------:R0:W5:Y:S04]  /*9820*/  @!P5 LD.E.64 R28, desc[UR42][R14.64] ;  /* 0x0000002a0e1cd980 */ /* 0x000168000c101b00 */
[----:B------:R0:W5:Y:S02]  /*9830*/  @!P4 LD.E.64 R42, desc[UR42][R12.64] ;  /* 0x0000002a0c2ac980 */ /* 0x000164000c101b00 */
.L_x_3030:
[----:B------:R-:W-:Y:S05]  /*9840*/  BSYNC B1 ;  /* 0x0000000000017941 */ /* 0x000fea0003800000 */
.L_x_3029:
[----:B--2--5:R-:W-:Y:S01]  /*9850*/  IMAD.MOV.U32 R0, RZ, RZ, R42 ;  /* 0x000000ffff007224 */ /* 0x024fe200078e002a */
[----:B----4-:R-:W-:Y:S01]  /*9860*/  MOV R4, R28 ;  /* 0x0000001c00047202 */ /* 0x010fe20000000f00 */
[----:B---3--:R-:W-:Y:S01]  /*9870*/  IMAD.MOV.U32 R3, RZ, RZ, R43 ;  /* 0x000000ffff037224 */ /* 0x008fe200078e002b */
[----:B------:R-:W-:Y:S01]  /*9880*/  UMOV UR4, 0xffffffff ;  /* 0xffffffff00047882 */ /* 0x000fe20000000000 */
[----:B------:R-:W-:-:S03]  /*9890*/  IMAD.MOV.U32 R9, RZ, RZ, R29 ;  /* 0x000000ffff097224 */ /* 0x000fc600078e001d */
        /* <DEDUP_REMOVED lines=8> */
[----:B------:R-:W-:Y:S06]  /*9920*/  BRA.DIV UR4, `(.L_x_3031) ;  /* 0x0000019604b07947 */ /* 0x000fec000b800000 */
[----:B------:R2:W3:Y:S04]  /*9930*/  SHFL.IDX PT, R0, R6, 0x2, 0x181f ;  /* 0x00581f0006007f89 */ /* 0x0004e800000e0000 */
[----:B------:R2:W4:Y:S04]  /*9940*/  SHFL.IDX PT, R3, R5, 0x2, 0x181f ;  /* 0x00581f0005037f89 */ /* 0x00052800000e0000 */
[----:B------:R2:W1:Y:S04]  /*9950*/  SHFL.IDX PT, R4, R8, 0x2, 0x181f ;  /* 0x00581f0008047f89 */ /* 0x00046800000e0000 */
[----:B0-----:R2:W0:Y:S02]  /*9960*/  SHFL.IDX PT, R14, R7, 0x2, 0x181f ;  /* 0x00581f00070e7f89 */ /* 0x00142400000e0000 */
.L_x_3333:
        /* <DEDUP_REMOVED lines=12> */
[----:B------:R-:W-:Y:S02]  /*9a30*/  ISETP.GE.AND P5, PT, R185, UR4, PT ;  /* 0x00000004b9007c0c */ /* 0x000fe4000bfa6270 */
[----:B------:R-:W-:-:S07]  /*9a40*/  CS2R R34, SRZ ;  /* 0x0000000000227805 */ /* 0x000fce000001ff00 */
[C---:B------:R-:W-:Y:S01]  /*9a50*/  @!P4 IMAD.SHL.U32 R12, R22.reuse, 0x2, RZ ;  /* 0x00000002160cc824 */ /* 0x040fe200078e00ff */
[----:B------:R-:W-:-:S03]  /*9a60*/  @!P4 SHF.L.U64.HI R9, R22, 0x1, R23 ;  /* 0x000000011609c819 */ /* 0x000fc60000010217 */
[C---:B------:R-:W-:Y:S02]  /*9a70*/  @!P5 SHF.L.U32 R11, R185.reuse, 0x1, RZ ;  /* 0x00000001b90bd819 */ /* 0x040fe400000006ff */
[----:B------:R-:W-:Y:S02]  /*9a80*/  @!P5 SHF.L.U64.HI R15, R185, 0x1, R64 ;  /* 0x00000001b90fd819 */ /* 0x000fe40000010240 */
[CC--:B----4-:R-:W-:Y:S02]  /*9a90*/  @!P4 IADD3 R10, P0, R3.reuse, R12.reuse, RZ ;  /* 0x0000000c030ac210 */ /* 0x0d0fe40007f1e0ff */
[-C--:B------:R-:W-:Y:S02]  /*9aa0*/  @!P5 IADD3 R20, P2, R3, R11.reuse, RZ ;  /* 0x0000000b0314d210 */ /* 0x080fe40007f5e0ff */
[C---:B0-----:R-:W-:Y:S02]  /*9ab0*/  @!P4 IADD3 R12, P1, R14.reuse, R12, RZ ;  /* 0x0000000c0e0cc210 */ /* 0x041fe40007f3e0ff */
[----:B------:R-:W-:Y:S01]  /*9ac0*/  @!P5 IADD3 R14, P3, R14, R11, RZ ;  /* 0x0000000b0e0ed210 */ /* 0x000fe20007f7e0ff */
[C---:B---3--:R-:W-:Y:S01]  /*9ad0*/  @!P5 IMAD.X R21, R0.reuse, 0x1, R15, P2 ;  /* 0x000000010015d824 */ /* 0x048fe200010e060f */
[----:B------:R-:W-:Y:S01]  /*9ae0*/  CS2R R32, SRZ ;  /* 0x0000000000207805 */ /* 0x000fe2000001ff00 */
[--C-:B------:R-:W-:Y:S01]  /*9af0*/  @!P4 IMAD.X R11, R0, 0x1, R9.reuse, P0 ;  /* 0x00000001000bc824 */ /* 0x100fe200000e0609 */
[C---:B-1----:R-:W-:Y:S01]  /*9b00*/  @!P5 IADD3.X R15, R4.reuse, R15, RZ, P3, !PT ;  /* 0x0000000f040fd210 */ /* 0x042fe20001ffe4ff */
[----:B------:R-:W-:Y:S01]  /*9b10*/  @!P4 IMAD.X R13, R4, 0x1, R9, P1 ;  /* 0x00000001040dc824 */ /* 0x000fe200008e0609 */
[----:B------:R0:W5:Y:S04]  /*9b20*/  @!P5 LD.E.64 R24, desc[UR42][R20.64] ;  /* 0x0000002a1418d980 */ /* 0x000168000c101b00 */
[----:B------:R0:W5:Y:S04]  /*9b30*/  @!P5 LD.E.64 R26, desc[UR42][R14.64] ;  /* 0x0000002a0e1ad980 */ /* 0x000168000c101b00 */
[----:B------:R0:W5:Y:S04]  /*9b40*/  @!P4 LD.E.64 R34, desc[UR42][R10.64] ;  /* 0x0000002a0a22c980 */ /* 0x000168000c101b00 */
[----:B------:R0:W5:Y:S02]  /*9b50*/  @!P4 LD.E.64 R32, desc[UR42][R12.64] ;  /* 0x0000002a0c20c980 */ /* 0x000164000c101b00 */
.L_x_3033:
[----:B------:R-:W-:Y:S05]  /*9b60*/  BSYNC B1 ;  /* 0x0000000000017941 */ /* 0x000fea0003800000 */
.L_x_3032:
[----:B---3-5:R-:W-:Y:S01]  /*9b70*/  IMAD.MOV.U32 R0, RZ, RZ, R32 ;  /* 0x000000ffff007224 */ /* 0x028fe200078e0020 */
[----:B------:R-:W-:Y:S01]  /*9b80*/  MOV R9, R27 ;  /* 0x0000001b00097202 */ /* 0x000fe20000000f00 */
[----:B----4-:R-:W-:Y:S01]  /*9b90*/  IMAD.MOV.U32 R3, RZ, RZ, R33 ;  /* 0x000000ffff037224 */ /* 0x010fe200078e0021 */
[----:B------:R-:W-:Y:S01]  /*9ba0*/  UMOV UR4, 0xffffffff ;  /* 0xffffffff00047882 */ /* 0x000fe20000000000 */
[----:B-1----:R-:W-:Y:S01]  /*9bb0*/  IMAD.MOV.U32 R4, RZ, RZ, R26 ;  /* 0x000000ffff047224 */ /* 0x002fe200078e001a */
[----:B0-----:R-:W-:Y:S02]  /*9bc0*/  CS2R R20, SRZ ;  /* 0x0000000000147805 */ /* 0x001fe4000001ff00 */
        /* <DEDUP_REMOVED lines=9> */
[----:B------:R0:W1:Y:S04]  /*9c60*/  SHFL.IDX PT, R0, R6, 0x3, 0x181f ;  /* 0x00781f0006007f89 */ /* 0x00006800000e0000 */
[----:B------:R0:W3:Y:S04]  /*9c70*/  SHFL.IDX PT, R3, R5, 0x3, 0x181f ;  /* 0x00781f0005037f89 */ /* 0x0000e800000e0000 */
[----:B------:R0:W4:Y:S04]  /*9c80*/  SHFL.IDX PT, R4, R8, 0x3, 0x181f ;  /* 0x00781f0008047f89 */ /* 0x00012800000e0000 */
[----:B------:R0:W0:Y:S02]  /*9c90*/  SHFL.IDX PT, R14, R7, 0x3, 0x181f ;  /* 0x00781f00070e7f89 */ /* 0x00002400000e0000 */
.L_x_3339:
[----:B------:R-:W-:Y:S01]  /*9ca0*/  VIADD R54, R54, 0x60 ;  /* 0x0000006036367836 */ /* 0x000fe20000000000 */
[----:B------:R-:W-:Y:S01]  /*9cb0*/  BSSY B1, `(.L_x_3035) ;  /* 0x000001d000017945 */ /* 0x000fe20003800000 */
[----:B0-2---:R-:W-:Y:S02]  /*9cc0*/  CS2R R8, SRZ ;  /* 0x0000000000087805 */ /* 0x005fe4000001ff00 */
        /* <DEDUP_REMOVED lines=12> */
[-C--:B---3--:R-:W-:Y:S02]  /*9d90*/  @!P4 IADD3 R6, P0, R3, R62.reuse, RZ ;  /* 0x0000003e0306c210 */ /* 0x088fe40007f1e0ff */
[C---:B------:R-:W-:Y:S02]  /*9da0*/  @!P4 IADD3 R62, P1, R14.reuse, R62, RZ ;  /* 0x0000003e0e3ec210 */ /* 0x040fe40007f3e0ff */
[----:B------:R-:W-:Y:S02]  /*9db0*/  @!P5 IADD3 R14, P3, R14, R15, RZ ;  /* 0x0000000f0e0ed210 */ /* 0x000fe40007f7e0ff */
[----:B------:R-:W-:-:S02]  /*9dc0*/  CS2R R12, SRZ ;  /* 0x00000000000c7805 */ /* 0x000fc4000001ff00 */
[----:B------:R-:W-:Y:S02]  /*9dd0*/  @!P5 IADD3 R64, P2, R3, R15, RZ ;  /* 0x0000000f0340d210 */ /* 0x000fe40007f5e0ff */
[----:B------:R-:W-:Y:S01]  /*9de0*/  CS2R R20, SRZ ;  /* 0x0000000000147805 */ /* 0x000fe2000001ff00 */
[C---:B-1----:R-:W-:Y:S01]  /*9df0*/  @!P4 IMAD.X R7, R0.reuse, 0x1, R5, P0 ;  /* 0x000000010007c824 */ /* 0x042fe200000e0605 */
[----:B------:R-:W-:Y:S01]  /*9e00*/  @!P5 IADD3.X R65, R0, R9, RZ, P2, !PT ;  /* 0x000000090041d210 */ /* 0x000fe200017fe4ff */
[C---:B----4-:R-:W-:Y:S01]  /*9e10*/  @!P5 IMAD.X R15, R4.reuse, 0x1, R9, P3 ;  /* 0x00000001040fd824 */ /* 0x050fe200018e0609 */
[----:B------:R-:W-:Y:S01]  /*9e20*/  CS2R R8, SRZ ;  /* 0x0000000000087805 */ /* 0x000fe2000001ff00 */
[----:B------:R-:W-:Y:S01]  /*9e30*/  @!P4 IMAD.X R63, R4, 0x1, R5, P1 ;  /* 0x00000001043fc824 */ /* 0x000fe200008e0605 */
[----:B------:R0:W5:Y:S04]  /*9e40*/  @!P4 LD.E.64 R12, desc[UR42][R6.64] ;  /* 0x0000002a060cc980 */ /* 0x000168000c101b00 */
[----:B------:R0:W5:Y:S04]  /*9e50*/  @!P5 LD.E.64 R10, desc[UR42][R64.64] ;  /* 0x0000002a400ad980 */ /* 0x000168000c101b00 */
[----:B------:R0:W5:Y:S04]  /*9e60*/  @!P5 LD.E.64 R8, desc[UR42][R14.64] ;  /* 0x0000002a0e08d980 */ /* 0x000168000c101b00 */
[----:B------:R0:W5:Y:S02]  /*9e70*/  @!P4 LD.E.64 R20, desc[UR42][R62.64] ;  /* 0x0000002a3e14c980 */ /* 0x000164000c101b00 */
.L_x_3036:
[----:B------:R-:W-:Y:S05]  /*9e80*/  BSYNC B1 ;  /* 0x0000000000017941 */ /* 0x000fea0003800000 */
.L_x_3035:
[----:B------:R-:W-:Y:S01]  /*9e90*/  ULEA.HI UR4, UR39, UR39, URZ, 0x1 ;  /* 0x0000002727047291 */ /* 0x000fe2000f8f083f */
[----:B---3-5:R-:W-:Y:S01]  /*9ea0*/  IMAD.MOV.U32 R3, RZ, RZ, R20 ;  /* 0x000000ffff037224 */ /* 0x028fe200078e0014 */
[----:B-1----:R-:W-:Y:S01]  /*9eb0*/  VIADDMNMX R0, R67, -R192, 0x80, PT ;  /* 0x0000008043007446 */ /* 0x002fe200038009c0 */
[----:B----4-:R-:W-:Y:S01]  /*9ec0*/  IMAD.MOV.U32 R4, RZ, RZ, R21 ;  /* 0x000000ffff047224 */ /* 0x010fe200078e0015 */
[----:B------:R-:W-:Y:S01]  /*9ed0*/  ULOP3.LUT UR4, UR4, 0xfffffffe, URZ, 0xc0, !UPT ;  /* 0xfffffffe04047892 */ /* 0x000fe2000f8ec03f */
[----:B0-----:R-:W-:Y:S01]  /*9ee0*/  IMAD.MOV.U32 R6, RZ, RZ, R12 ;  /* 0x000000ffff067224 */ /* 0x001fe200078e000c */
[----:B------:R-:W-:Y:S01]  /*9ef0*/  BSSY B1, `(.L_x_3037) ;  /* 0x000000f000017945 */ /* 0x000fe20003800000 */
[----:B------:R-:W-:Y:S01]  /*9f00*/  IMAD.MOV.U32 R7, RZ, RZ, R13 ;  /* 0x000000ffff077224 */ /* 0x000fe200078e000d */
[----:B------:R-:W-:Y:S01]  /*9f10*/  UIADD3 UR4, UR39, -UR4, URZ ;  /* 0x8000000427047290 */ /* 0x000fe2000fffe03f */
[----:B------:R-:W-:Y:S01]  /*9f20*/  PRMT R15, R3, 0x5410, R4 ;  /* 0x00005410030f7816 */ /* 0x000fe20000000004 */
[----:B------:R-:W-:Y:S01]  /*9f30*/  IMAD.MOV.U32 R3, RZ, RZ, R8 ;  /* 0x000000ffff037224 */ /* 0x000fe200078e0008 */
[----:B------:R-:W-:-:S02]  /*9f40*/  MOV R4, R9 ;  /* 0x0000000900047202 */ /* 0x000fc40000000f00 */
[----:B------:R-:W-:Y:S02]  /*9f50*/  PRMT R54, R6, 0x5410, R7 ;  /* 0x0000541006367816 */ /* 0x000fe40000000007 */
[----:B------:R-:W-:Y:S02]  /*9f60*/  MOV R5, UR4 ;  /* 0x0000000400057c02 */ /* 0x000fe40008000f00 */
[----:B------:R-:W-:Y:S01]  /*9f70*/  PRMT R3, R3, 0x5410, R4 ;  /* 0x0000541003037816 */ /* 0x000fe20000000004 */
[----:B------:R-:W-:Y:S01]  /*9f80*/  IMAD.MOV.U32 R4, RZ, RZ, R10 ;  /* 0x000000ffff047224 */ /* 0x000fe200078e000a */
[----:B------:R-:W-:Y:S02]  /*9f90*/  SHF.L.U32 R5, R5, 0x1f, RZ ;  /* 0x0000001f05057819 */ /* 0x000fe400000006ff */
[----:B------:R-:W-:Y:S02]  /*9fa0*/  ISETP.GE.AND P1, PT, R187, R0, PT ;  /* 0x00000000bb00720c */ /* 0x000fe40003f26270 */
[----:B------:R-:W0:Y:S01]  /*9fb0*/  SYNCS.PHASECHK.TRANS64.TRYWAIT P0, [R18+URZ+0x28800], R5 ;  /* 0x02880005120075a7 */ /* 0x000e22000800017f */
[----:B------:R-:W-:Y:S01]  /*9fc0*/  MOV R6, R11 ;  /* 0x0000000b00067202 */ /* 0x000fe20000000f00 */
[----:B0-----:R-:W-:Y:S09]  /*9fd0*/  @!P0 BRA `(.L_x_3038) ;  /* 0x0000019000e48947 */ /* 0x001ff20003800000 */
.L_x_3340:
[----:B------:R-:W-:Y:S05]  /*9fe0*/  BSYNC B1 ;  /* 0x0000000000017941 */ /* 0x000fea0003800000 */
.L_x_3037:
[----:B------:R-:W-:Y:S01]  /*9ff0*/  BSSY B1, `(.L_x_3039) ;  /* 0x000005e000017945 */ /* 0x000fe20003800000 */
[----:B------:R-:W-:-:S03]  /*a000*/  PRMT R14, R4, 0x5410, R6 ;  /* 0x00005410040e7816 */ /* 0x000fc60000000006 */
[----:B------:R-:W-:Y:S05]  /*a010*/  @P1 BRA `(.L_x_3040) ;  /* 0x00000004006c1947 */ /* 0x000fea0003800000 */
[----:B------:R-:W1:Y:S01]  /*a020*/  LDC R4, c[0x0][0x3f4] ;  /* 0x0000fd00ff047b82 */ /* 0x000e620000000800 */
[----:B------:R-:W-:Y:S01]  /*a030*/  BSSY B2, `(.L_x_3041) ;  /* 0x000002e000027945 */ /* 0x000fe20003800000 */
[-C--:B-1----:R-:W-:Y:S02]  /*a040*/  ISETP.GE.AND P0, PT, R22, R4.reuse, PT ;  /* 0x000000041600720c */ /* 0x082fe40003f06270 */
[----:B------:R-:W-:-:S11]  /*a050*/  ISETP.GE.AND P1, PT, R185, R4, PT ;  /* 0x00000004b900720c */ /* 0x000fd60003f26270 */
[----:B------:R-:W-:Y:S05]  /*a060*/  @P0 BRA `(.L_x_3042) ;  /* 0x0000000000a80947 */ /* 0x000fea0003800000 */
[----:B0-----:R-:W0:Y:S01]  /*a070*/  LDS.128 R4, [R37] ;  /* 0x0000000025047984 */ /* 0x001e220000000c00 */
        /* <DEDUP_REMOVED lines=18> */
[----:B------:R-:W-:Y:S02]  /*a1a0*/  HADD2.F32 R49, -RZ, R61.H0_H0 ;  /* 0x2000003dff317230 */ /* 0x000fe40000004100 */
[----:B------:R-:W-:Y:S01]  /*a1b0*/  FFMA.FTZ R67, R48, R63, -R67 ;  /* 0x0000003f30437223 */ /* 0x000fe20000010843 */
[----:B------:R-:W-:Y:S02]  /*a1c0*/  HADD2.F32 R6, -RZ, R5.H0_H0 ;  /* 0x20000005ff067230 */ /* 0x000fe40000004100 */
[-C--:B------:R-:W-:Y:S01]  /*a1d0*/  FMUL.FTZ R68, R4, R62.reuse ;  /* 0x0000003e04447220 */ /* 0x080fe20000410000 */
[----:B------:R-:W-:Y:S02]  /*a1e0*/  HADD2.F32 R61, -RZ, R61.H1_H1 ;  /* 0x3000003dff3d7230 */ /* 0x000fe40000004100 */
[----:B------:R-:W-:Y:S01]  /*a1f0*/  FFMA.FTZ R66, R7, R62, -R66 ;  /* 0x0000003e07427223 */ /* 0x000fe20000010842 */
[----:B------:R-:W-:-:S02]  /*a200*/  HADD2.F32 R5, -RZ, R5.H1_H1 ;  /* 0x30000005ff057230 */ /* 0x000fc40000004100 */
[----:B------:R-:W-:Y:S01]  /*a210*/  FFMA.FTZ R63, R7, R64, R68 ;  /* 0x00000040073f7223 */ /* 0x000fe20000010044 */
[----:B------:R-:W-:Y:S02]  /*a220*/  HADD2.F32 R48, -RZ, R69.H0_H0 ;  /* 0x20000045ff307230 */ /* 0x000fe40000004100 */
[C---:B------:R-:W-:Y:S01]  /*a230*/  FMUL.FTZ R65, R47.reuse, R49 ;  /* 0x000000312f417220 */ /* 0x040fe20000410000 */
[----:B------:R-:W-:Y:S02]  /*a240*/  HADD2.F32 R4, -RZ, R71.H0_H0 ;  /* 0x20000047ff047230 */ /* 0x000fe40000004100 */
[-C--:B------:R-:W-:Y:S01]  /*a250*/  FMUL.FTZ R62, R47, R61.reuse ;  /* 0x0000003d2f3e7220 */ /* 0x080fe20000410000 */
        /* <DEDUP_REMOVED lines=11> */
.L_x_3042:
[----:B------:R-:W-:Y:S05]  /*a310*/  BSYNC B2 ;  /* 0x0000000000027941 */ /* 0x000fea0003800000 */
.L_x_3041:
[----:B------:R-:W-:Y:S05]  /*a320*/  @P1 BRA `(.L_x_3040) ;  /* 0x0000000000a81947 */ /* 0x000fea0003800000 */
[----:B01----:R-:W0:Y:S01]  /*a330*/  LDS.128 R4, [R37+0x4000] ;  /* 0x0040000025047984 */ /* 0x003e220000000c00 */
        /* <DEDUP_REMOVED lines=18> */
[----:B------:R-:W-:Y:S02]  /*a460*/  HADD2.F32 R41, -RZ, R59.H1_H1 ;  /* 0x3000003bff297230 */ /* 0x000fe40000004100 */
[----:B------:R-:W-:Y:S01]  /*a470*/  FFMA.FTZ R61, R40, R47, -R49 ;  /* 0x0000002f283d7223 */ /* 0x000fe20000010831 */
[----:B------:R-:W-:Y:S02]  /*a480*/  HADD2.F32 R6, -RZ, R5.H0_H0 ;  /* 0x20000005ff067230 */ /* 0x000fe40000004100 */
[-C--:B------:R-:W-:Y:S01]  /*a490*/  FMUL.FTZ R48, R4, R46.reuse ;  /* 0x0000002e04307220 */ /* 0x080fe20000410000 */
[----:B------:R-:W-:Y:S02]  /*a4a0*/  HADD2.F32 R59, -RZ, R59.H0_H0 ;  /* 0x2000003bff3b7230 */ /* 0x000fe40000004100 */
        /* <DEDUP_REMOVED lines=18> */
.L_x_3040:
[----:B------:R-:W-:Y:S05]  /*a5d0*/  BSYNC B1 ;  /* 0x0000000000017941 */ /* 0x000fea0003800000 */
.L_x_3039:
[----:B-12---:R-:W-:Y:S01]  /*a5e0*/  VIADD R4, R187, 0x20 ;  /* 0x00000020bb047836 */ /* 0x006fe20000000000 */
[----:B------:R-:W-:Y:S04]  /*a5f0*/  BSSY B1, `(.L_x_3043) ;  /* 0x000005e000017945 */ /* 0x000fe80003800000 */
[----:B------:R-:W-:-:S13]  /*a600*/  ISETP.GE.AND P0, PT, R4, R0, PT ;  /* 0x000000000400720c */ /* 0x000fda0003f06270 */
[----:B------:R-:W-:Y:S05]  /*a610*/  @P0 BRA `(.L_x_3044) ;  /* 0x00000004006c0947 */ /* 0x000fea0003800000 */
[----:B------:R-:W1:Y:S01]  /*a620*/  LDC R4, c[0x0][0x3f4] ;  /* 0x0000fd00ff047b82 */ /* 0x000e620000000800 */
[----:B------:R-:W-:Y:S01]  /*a630*/  BSSY B2, `(.L_x_3045) ;  /* 0x000002e000027945 */ /* 0x000fe20003800000 */
[-C--:B-1----:R-:W-:Y:S02]  /*a640*/  ISETP.GE.AND P0, PT, R22, R4.reuse, PT ;  /* 0x000000041600720c */ /* 0x082fe40003f06270 */
[----:B------:R-:W-:-:S11]  /*a650*/  ISETP.GE.AND P1, PT, R185, R4, PT ;  /* 0x00000004b900720c */ /* 0x000fd60003f26270 */
[----:B------:R-:W-:Y:S05]  /*a660*/  @P0 BRA `(.L_x_3046) ;  /* 0x0000000000a80947 */ /* 0x000fea0003800000 */
[----:B0-----:R-:W0:Y:S01]  /*a670*/  LDS.128 R4, [R37+0x1000] ;  /* 0x0010000025047984 */ /* 0x001e220000000c00 */
[--C-:B------:R-:W-:Y:S01]  /*a680*/  SHF.R.U64 R59, R44, 0x10, R45.reuse ;  /* 0x000000102c3b7819 */ /* 0x100fe2000000122d */
[--C-:B------:R-:W-:Y:S01]  /*a690*/  HADD2.F32 R44, -RZ, R57.reuse.H0_H0 ;  /* 0x20000039ff2c7230 */ /* 0x100fe20000004100 */
[----:B------:R-:W-:Y:S01]  /*a6a0*/  SHF.R.U32.HI R38, RZ, 0x10, R45 ;  /* 0x00000010ff267819 */ /* 0x000fe2000001162d */
[----:B------:R-:W-:Y:S01]  /*a6b0*/  HADD2.F32 R57, -RZ, R57.H1_H1 ;  /* 0x30000039ff397230 */ /* 0x000fe20000004100 */
[--C-:B------:R-:W-:Y:S02]  /*a6c0*/  SHF.R.U32.HI R45, RZ, 0x10, R43.reuse ;  /* 0x00000010ff2d7819 */ /* 0x100fe4000001162b */
[----:B------:R-:W-:Y:S01]  /*a6d0*/  SHF.R.U64 R49, R42, 0x10, R43 ;  /* 0x000000102a317819 */ /* 0x000fe2000000122b */
[----:B------:R-:W-:Y:S02]  /*a6e0*/  HADD2.F32 R43, -RZ, R38.H0_H0 ;  /* 0x20000026ff2b7230 */ /* 0x000fe40000004100 */
[----:B------:R-:W-:-:S02]  /*a6f0*/  HADD2.F32 R45, -RZ, R45.H0_H0 ;  /* 0x2000002dff2d7230 */ /* 0x000fc40000004100 */
[--C-:B------:R-:W-:Y:S02]  /*a700*/  HADD2.F32 R42, -RZ, R58.reuse.H0_H0 ;  /* 0x2000003aff2a7230 */ /* 0x100fe40000004100 */
[----:B------:R-:W-:Y:S02]  /*a710*/  HADD2.F32 R58, -RZ, R58.H1_H1 ;  /* 0x3000003aff3a7230 */ /* 0x000fe40000004100 */
[--C-:B0-----:R-:W-:Y:S02]  /*a720*/  HADD2.F32 R41, -RZ, R7.reuse.H1_H1 ;  /* 0x30000007ff297230 */ /* 0x101fe40000004100 */
[----:B------:R-:W-:Y:S02]  /*a730*/  HADD2.F32 R40, -RZ, R7.H0_H0 ;  /* 0x20000007ff287230 */ /* 0x000fe40000004100 */
[--C-:B------:R-:W-:Y:S02]  /*a740*/  HADD2.F32 R7, -RZ, R4.reuse.H0_H0 ;  /* 0x20000004ff077230 */ /* 0x100fe40000004100 */
[----:B------:R-:W-:Y:S01]  /*a750*/  FMUL.FTZ R48, R41, R43 ;  /* 0x0000002b29307220 */ /* 0x000fe20000410000 */
[----:B------:R-:W-:-:S02]  /*a760*/  HADD2.F32 R4, -RZ, R4.H1_H1 ;  /* 0x30000004ff047230 */ /* 0x000fc40000004100 */
[-C--:B------:R-:W-:Y:S01]  /*a770*/  FMUL.FTZ R47, R41, R45.reuse ;  /* 0x0000002d292f7220 */ /* 0x080fe20000410000 */
[--C-:B------:R-:W-:Y:S02]  /*a780*/  HADD2.F32 R38, -RZ, R6.reuse.H0_H0 ;  /* 0x20000006ff267230 */ /* 0x100fe40000004100 */
[----:B------:R-:W-:Y:S01]  /*a790*/  FFMA.FTZ R60, R40, R45, R48 ;  /* 0x0000002d283c7223 */ /* 0x000fe20000010030 */
[----:B------:R-:W-:Y:S02]  /*a7a0*/  HADD2.F32 R39, -RZ, R6.H1_H1 ;  /* 0x30000006ff277230 */ /* 0x000fe40000004100 */
[----:B------:R-:W-:Y:S01]  /*a7b0*/  FMUL.FTZ R46, R4, R44 ;  /* 0x0000002c042e7220 */ /* 0x000fe20000410000 */
[--C-:B------:R-:W-:Y:S02]  /*a7c0*/  HADD2.F32 R6, -RZ, R5.reuse.H0_H0 ;  /* 0x20000005ff067230 */ /* 0x100fe40000004100 */
[----:B------:R-:W-:Y:S01]  /*a7d0*/  FFMA.FTZ R47, R40, R43, -R47 ;  /* 0x0000002b282f7223 */ /* 0x000fe2000001082f */
[----:B------:R-:W-:Y:S01]  /*a7e0*/  FMUL.FTZ R48, R4, R42 ;  /* 0x0000002a04307220 */ /* 0x000fe20000410000 */
[----:B------:R-:W-:-:S02]  /*a7f0*/  HADD2.F32 R5, -RZ, R5.H1_H1 ;  /* 0x30000005ff057230 */ /* 0x000fc40000004100 */
[C---:B------:R-:W-:Y:S01]  /*a800*/  FFMA.FTZ R46, R7.reuse, R42, -R46 ;  /* 0x0000002a072e7223 */ /* 0x040fe2000001082e */
[----:B------:R-:W-:Y:S02]  /*a810*/  HADD2.F32 R40, -RZ, R49.H0_H0 ;  /* 0x20000031ff287230 */ /* 0x000fe40000004100 */
        /* <DEDUP_REMOVED lines=15> */
.L_x_3046:
[----:B------:R-:W-:Y:S05]  /*a910*/  BSYNC B2 ;  /* 0x0000000000027941 */ /* 0x000fea0003800000 */
.L_x_3045:
[----:B------:R-:W-:Y:S05]  /*a920*/  @P1 BRA `(.L_x_3044) ;  /* 0x0000000000a81947 */ /* 0x000fea0003800000 */
[----:B01----:R-:W0:Y:S01]  /*a930*/  LDS.128 R4, [R37+0x5000] ;  /* 0x0050000025047984 */ /* 0x003e220000000c00 */
[----:B------:R-:W-:Y:S01]  /*a940*/  SHF.R.U32.HI R39, RZ, 0x10, R31 ;  /* 0x00000010ff277819 */ /* 0x000fe2000001161f */
[----:B------:R-:W-:Y:S01]  /*a950*/  HADD2.F32 R38, -RZ, R53.H0_H0 ;  /* 0x20000035ff267230 */ /* 0x000fe20000004100 */
[----:B------:R-:W-:Y:S01]  /*a960*/  SHF.R.U32.HI R41, RZ, 0x10, R29 ;  /* 0x00000010ff297819 */ /* 0x000fe2000001161d */
[--C-:B------:R-:W-:Y:S01]  /*a970*/  HADD2.F32 R40, -RZ, R52.reuse.H0_H0 ;  /* 0x20000034ff287230 */ /* 0x100fe20000004100 */
        /* <DEDUP_REMOVED lines=37> */
.L_x_3044:
[----:B------:R-:W-:Y:S05]  /*abd0*/  BSYNC B1 ;  /* 0x0000000000017941 */ /* 0x000fea0003800000 */
.L_x_3043:
        /* <DEDUP_REMOVED lines=51> */
.L_x_3050:
[----:B------:R-:W-:Y:S05]  /*af10*/  BSYNC B2 ;  /* 0x0000000000027941 */ /* 0x000fea0003800000 */
.L_x_3049:
[----:B------:R-:W-:Y:S05]  /*af20*/  @P1 BRA `(.L_x_3048) ;  /* 0x0000000000a81947 */ /* 0x000fea0003800000 */
[----:B01----:R-:W0:Y:S01]  /*af30*/  LDS.128 R4, [R37+0x6000] ;  /* 0x0060000025047984 */ /* 0x003e220000000c00 */
[----:B------:R-:W-:Y:S01]  /*af40*/  SHF.R.U32.HI R29, RZ, 0x10, R25 ;  /* 0x00000010ff1d7819 */ /* 0x000fe20000011619 */
[----:B------:R-:W-:Y:S01]  /*af50*/  HADD2.F32 R28, -RZ, R51.H0_H0 ;  /* 0x20000033ff1c7230 */ /* 0x000fe20000004100 */
[--C-:B------:R-:W-:Y:S01]  /*af60*/  SHF.R.U32.HI R31, RZ, 0x10, R27.reuse ;  /* 0x00000010ff1f7819 */ /* 0x100fe2000001161b */
        /* <DEDUP_REMOVED lines=38> */
.L_x_3048:
[----:B------:R-:W-:Y:S05]  /*b1d0*/  BSYNC B1 ;  /* 0x0000000000017941 */ /* 0x000fea0003800000 */
.L_x_3047:
[----:B-12---:R-:W-:-:S05]  /*b1e0*/  VIADD R4, R187, 0x60 ;  /* 0x00000060bb047836 */ /* 0x006fca0000000000 */
        /* <DEDUP_REMOVED lines=8> */
[----:B------:R-:W-:Y:S01]  /*b270*/  SHF.R.U32.HI R24, RZ, 0x10, R13 ;  /* 0x00000010ff187819 */ /* 0x000fe2000001160d */
[--C-:B------:R-:W-:Y:S01]  /*b280*/  HADD2.F32 R25, -RZ, R15.reuse.H0_H0 ;  /* 0x2000000fff197230 */ /* 0x100fe20000004100 */
[--C-:B------:R-:W-:Y:S01]  /*b290*/  SHF.R.U32.HI R26, RZ, 0x10, R21.reuse ;  /* 0x00000010ff1a7819 */ /* 0x100fe20000011615 */
[----:B------:R-:W-:Y:S01]  /*b2a0*/  HADD2.F32 R15, -RZ, R15.H1_H1 ;  /* 0x3000000fff0f7230 */ /* 0x000fe20000004100 */
        /* <DEDUP_REMOVED lines=13> */
[C---:B------:R-:W-:Y:S01]  /*b380*/  FFMA.FTZ R31, R13.reuse, R26, R29 ;  /* 0x0000001a0d1f7223 */ /* 0x040fe2000001001d */
[----:B------:R-:W-:Y:S02]  /*b390*/  HADD2.F32 R12, -RZ, R6.H1_H1 ;  /* 0x30000006ff0c7230 */ /* 0x000fe40000004100 */
[C---:B------:R-:W-:Y:S01]  /*b3a0*/  FMUL.FTZ R27, R4.reuse, R25 ;  /* 0x00000019041b7220 */ /* 0x040fe20000410000 */
[--C-:B------:R-:W-:Y:S02]  /*b3b0*/  HADD2.F32 R6, -RZ, R5.reuse.H0_H0 ;  /* 0x20000005ff067230 */ /* 0x100fe40000004100 */
[----:B------:R-:W-:Y:S01]  /*b3c0*/  FFMA.FTZ R28, R13, R24, -R28 ;  /* 0x000000180d1c7223 */ /* 0x000fe2000001081c */
[-C--:B------:R-:W-:Y:S01]  /*b3d0*/  FMUL.FTZ R29, R4, R21.reuse ;  /* 0x00000015041d7220 */ /* 0x080fe20000410000 */
[----:B------:R-:W-:Y:S02]  /*b3e0*/  HADD2.F32 R5, -RZ, R5.H1_H1 ;  /* 0x30000005ff057230 */ /* 0x000fe40000004100 */
[----:B------:R-:W-:Y:S01]  /*b3f0*/  FFMA.FTZ R27, R0, R21, -R27 ;  /* 0x00000015001b7223 */ /* 0x000fe2000001081b */
[----:B------:R-:W-:-:S02]  /*b400*/  HADD2.F32 R13, -RZ, R30.H0_H0 ;  /* 0x2000001eff0d7230 */ /* 0x000fc40000004100 */
[C---:B------:R-:W-:Y:S01]  /*b410*/  FMUL.FTZ R20, R12.reuse, R15 ;  /* 0x0000000f0c147220 */ /* 0x040fe20000410000 */
[----:B------:R-:W-:Y:S02]  /*b420*/  HADD2.F32 R4, -RZ, R32.H0_H0 ;  /* 0x20000020ff047230 */ /* 0x000fe40000004100 */
[-C--:B------:R-:W-:Y:S01]  /*b430*/  FMUL.FTZ R24, R12, R54.reuse ;  /* 0x000000360c187220 */ /* 0x080fe20000410000 */
[----:B------:R-:W-:Y:S01]  /*b440*/  FFMA.FTZ R0, R0, R25, R29 ;  /* 0x0000001900007223 */ /* 0x000fe2000001001d */
[----:B------:R-:W-:Y:S01]  /*b450*/  FMUL.FTZ R21, R5, R13 ;  /* 0x0000000d05157220 */ /* 0x000fe20000410000 */
[----:B------:R-:W-:Y:S01]  /*b460*/  FFMA.FTZ R20, R7, R54, -R20 ;  /* 0x0000003607147223 */ /* 0x000fe20000010814 */
[-C--:B------:R-:W-:Y:S01]  /*b470*/  FMUL.FTZ R12, R5, R4.reuse ;  /* 0x00000004050c7220 */ /* 0x080fe20000410000 */
[----:B------:R-:W-:Y:S01]  /*b480*/  FFMA.FTZ R15, R7, R15, R24 ;  /* 0x0000000f070f7223 */ /* 0x000fe20000010018 */
[C---:B------:R-:W-:Y:S01]  /*b490*/  FFMA.FTZ R5, R6.reuse, R4, -R21 ;  /* 0x0000000406057223 */ /* 0x040fe20000010815 */
[----:B------:R-:W-:Y:S01]  /*b4a0*/  F2FP.F16.F32.PACK_AB R7, R31, R28 ;  /* 0x0000001c1f07723e */ /* 0x000fe200000000ff */
[----:B------:R-:W-:Y:S01]  /*b4b0*/  FFMA.FTZ R12, R6, R13, R12 ;  /* 0x0000000d060c7223 */ /* 0x000fe2000001000c */
[----:B------:R-:W-:-:S02]  /*b4c0*/  F2FP.F16.F32.PACK_AB R4, R0, R27 ;  /* 0x0000001b0004723e */ /* 0x000fc400000000ff */
[----:B------:R-:W-:Y:S02]  /*b4d0*/  F2FP.F16.F32.PACK_AB R6, R15, R20 ;  /* 0x000000140f06723e */ /* 0x000fe400000000ff */
[----:B------:R-:W-:-:S05]  /*b4e0*/  F2FP.F16.F32.PACK_AB R5, R12, R5 ;  /* 0x000000050c05723e */ /* 0x000fca00000000ff */
[----:B------:R1:W-:Y:S02]  /*b4f0*/  STS.128 [R37+0x3000], R4 ;  /* 0x0030000425007388 */ /* 0x0003e40000000c00 */
.L_x_3053:
[----:B------:R-:W-:Y:S05]  /*b500*/  BSYNC B1 ;  /* 0x0000000000017941 */ /* 0x000fea0003800000 */
.L_x_3052:
[----:B------:R-:W-:Y:S05]  /*b510*/  @P1 BRA `(.L_x_3051) ;  /* 0x0000002400f81947 */ /* 0x000fea0003800000 */
[----:B01----:R-:W0:Y:S01]  /*b520*/  LDS.128 R4, [R37+0x7000] ;  /* 0x0070000025047984 */ /* 0x003e220000000c00 */
        /* <DEDUP_REMOVED lines=13> */
[----:B------:R-:W-:Y:S01]  /*b600*/  FMUL.FTZ R10, R10, R12 ;  /* 0x0000000c0a0a7220 */ /* 0x000fe20000410000 */
[----:B------:R-:W-:-:S02]  /*b610*/  HADD2.F32 R4, -RZ, R4.H1_H1 ;  /* 0x30000004ff047230 */ /* 0x000fc40000004100 */
[C---:B------:R-:W-:Y:S01]  /*b620*/  FFMA.FTZ R20, R9.reuse, R12, -R20 ;  /* 0x0000000c09147223 */ /* 0x040fe20000010814 */
[----:B------:R-:W-:Y:S01]  /*b630*/  FFMA.FTZ R25, R9, R15, R10 ;  /* 0x0000000f09197223 */ /* 0x000fe2000001000a */
[--C-:B------:R-:W-:Y:S02]  /*b640*/  HADD2.F32 R7, -RZ, R6.reuse.H0_H0 ;  /* 0x20000006ff077230 */ /* 0x100fe40000004100 */
[C---:B------:R-:W-:Y:S01]  /*b650*/  FMUL.FTZ R21, R4.reuse, R13 ;  /* 0x0000000d04157220 */ /* 0x040fe20000410000 */
[----:B------:R-:W-:Y:S02]  /*b660*/  HADD2.F32 R8, -RZ, R6.H1_H1 ;  /* 0x30000006ff087230 */ /* 0x000fe40000004100 */
[-C--:B------:R-:W-:Y:S01]  /*b670*/  FMUL.FTZ R15, R4, R11.reuse ;  /* 0x0000000b040f7220 */ /* 0x080fe20000410000 */
[----:B------:R-:W-:Y:S02]  /*b680*/  HADD2.F32 R9, -RZ, R3.H1_H1 ;  /* 0x30000003ff097230 */ /* 0x000fe40000004100 */
[----:B------:R-:W-:Y:S01]  /*b690*/  FFMA.FTZ R21, R0, R11, -R21 ;  /* 0x0000000b00157223 */ /* 0x000fe20000010815 */
[----:B------:R-:W-:-:S02]  /*b6a0*/  HADD2.F32 R6, -RZ, R5.H0_H0 ;  /* 0x20000005ff067230 */ /* 0x000fc40000004100 */
[----:B------:R-:W-:Y:S01]  /*b6b0*/  FFMA.FTZ R0, R0, R13, R15 ;  /* 0x0000000d00007223 */ /* 0x000fe2000001000f */
[----:B------:R-:W-:Y:S02]  /*b6c0*/  HADD2.F32 R5, -RZ, R5.H1_H1 ;  /* 0x30000005ff057230 */ /* 0x000fe40000004100 */
[CC--:B------:R-:W-:Y:S01]  /*b6d0*/  FMUL.FTZ R10, R8.reuse, R9.reuse ;  /* 0x00000009080a7220 */ /* 0x0c0fe20000410000 */
[----:B------:R-:W-:Y:S02]  /*b6e0*/  HADD2.F32 R4, -RZ, R24.H0_H0 ;  /* 0x20000018ff047230 */ /* 0x000fe40000004100 */
[-C--:B------:R-:W-:Y:S01]  /*b6f0*/  FMUL.FTZ R8, R8, R14.reuse ;  /* 0x0000000e08087220 */ /* 0x080fe20000410000 */
[----:B------:R-:W-:Y:S02]  /*b700*/  HADD2.F32 R3, -RZ, R26.H0_H0 ;  /* 0x2000001aff037230 */ /* 0x000fe40000004100 */
[----:B------:R-:W-:Y:S01]  /*b710*/  FFMA.FTZ R10, R7, R14, -R10 ;  /* 0x0000000e070a7223 */ /* 0x000fe2000001080a */
[----:B------:R-:W-:Y:S01]  /*b720*/  FMUL.FTZ R11, R5, R4 ;  /* 0x00000004050b7220 */ /* 0x000fe20000410000 */
[----:B------:R-:W-:Y:S01]  /*b730*/  FFMA.FTZ R9, R7, R9, R8 ;  /* 0x0000000907097223 */ /* 0x000fe20000010008 */
[-C--:B------:R-:W-:Y:S01]  /*b740*/  FMUL.FTZ R13, R5, R3.reuse ;  /* 0x00000003050d7220 */ /* 0x080fe20000410000 */
[----:B------:R-:W-:Y:S01]  /*b750*/  F2FP.F16.F32.PACK_AB R7, R25, R20 ;  /* 0x000000141907723e */ /* 0x000fe200000000ff */
[----:B------:R-:W-:-:S02]  /*b760*/  FFMA.FTZ R5, R6, R3, -R11 ;  /* 0x0000000306057223 */ /* 0x000fc4000001080b */
[----:B------:R-:W-:Y:S01]  /*b770*/  FFMA.FTZ R8, R6, R4, R13 ;  /* 0x0000000406087223 */ /* 0x000fe2000001000d */
[----:B------:R-:W-:Y:S02]  /*b780*/  F2FP.F16.F32.PACK_AB R6, R9, R10 ;  /* 0x0000000a0906723e */ /* 0x000fe400000000ff */
[----:B------:R-:W-:Y:S02]  /*b790*/  F2FP.F16.F32.PACK_AB R4, R0, R21 ;  /* 0x000000150004723e */ /* 0x000fe400000000ff */
[----:B------:R-:W-:-:S05]  /*b7a0*/  F2FP.F16.F32.PACK_AB R5, R8, R5 ;  /* 0x000000050805723e */ /* 0x000fca00000000ff */
[----:B------:R4:W-:Y:S01]  /*b7b0*/  STS.128 [R37+0x7000], R4 ;  /* 0x0070000425007388 */ /* 0x0009e20000000c00 */
[----:B------:R-:W-:Y:S05]  /*b7c0*/  BRA `(.L_x_3051) ;  /* 0x00000024004c7947 */ /* 0x000fea0003800000 */
.L_x_3024:
[----:B------:R-:W0:Y:S01]  /*b7d0*/  LDC R5, c[0x0][0x448] ;  /* 0x00011200ff057b82 */ /* 0x000e220000000800 */
[----:B------:R-:W-:Y:S01]  /*b7e0*/  ULDC.64 UR4, c[0x0][0x3f8] ;  /* 0x0000fe0000047ab9 */ /* 0x000fe20000000a00 */
[----:B------:R-:W-:Y:S01]  /*b7f0*/  MOV R27, R29 ;  /* 0x0000001d001b7202 */ /* 0x000fe20000000f00 */
[----:B------:R-:W-:Y:S01]  /*b800*/  ULDC.64 UR6, c[0x0][0x408] ;  /* 0x0001020000067ab9 */ /* 0x000fe20000000a00 */
        /* <DEDUP_REMOVED lines=26> */
[----:B------:R-:W4:Y:S04]  /*b9b0*/  SHFL.IDX PT, R0, R35, RZ, 0x181f ;  /* 0x00181fff23007589 */ /* 0x000f2800000e0000 */
[----:B------:R-:W5:Y:S04]  /*b9c0*/  SHFL.IDX PT, R14, R34, RZ, 0x181f ;  /* 0x00181fff220e7589 */ /* 0x000f6800000e0000 */
[----:B------:R-:W1:Y:S01]  /*b9d0*/  SHFL.IDX PT, R5, R33, RZ, 0x181f ;  /* 0x00181fff21057589 */ /* 0x000e6200000e0000 */
[----:B0-----:R-:W-:-:S04]  /*b9e0*/  ISETP.GE.AND P0, PT, R16, R56, PT ;  /* 0x000000381000720c */ /* 0x001fc80003f06270 */
[----:B------:R-:W-:-:S13]  /*b9f0*/  ISETP.GE.OR P1, PT, R54, R3, P0 ;  /* 0x000000033600720c */ /* 0x000fda0000726670 */
[C---:B------:R-:W-:Y:S02]  /*ba00*/  @!P1 SHF.L.U32 R21, R16.reuse, 0x1, RZ ;  /* 0x0000000110159819 */ /* 0x040fe400000006ff */
[----:B------:R-:W-:Y:S02]  /*ba10*/  @!P1 SHF.L.U64.HI R6, R16, 0x1, R17 ;  /* 0x0000000110069819 */ /* 0x000fe40000010211 */
[----:B---3--:R-:W-:-:S05]  /*ba20*/  @!P1 IADD3 R4, P2, R4, R21, RZ ;  /* 0x0000001504049210 */ /* 0x008fca0007f5e0ff */
[----:B----4-:R-:W-:Y:S02]  /*ba30*/  @!P1 IMAD.X R7, R0, 0x1, R6, P2 ;  /* 0x0000000100079824 */ /* 0x010fe400010e0606 */
[----:B------:R-:W-:Y:S02]  /*ba40*/  @!P1 IMAD.MOV.U32 R8, RZ, RZ, R4 ;  /* 0x000000ffff089224 */ /* 0x000fe400078e0004 */
[----:B------:R-:W-:-:S06]  /*ba50*/  @!P1 IMAD.MOV.U32 R9, RZ, RZ, R7 ;  /* 0x000000ffff099224 */ /* 0x000fcc00078e0007 */
[----:B------:R-:W3:Y:S01]  /*ba60*/  @!P1 LD.E.128 R8, desc[UR42][R8.64] ;  /* 0x0000002a08089980 */ /* 0x000ee2000c101d00 */
[----:B-----5:R-:W-:-:S04]  /*ba70*/  @!P1 IADD3 R14, P2, R14, R21, RZ ;  /* 0x000000150e0e9210 */ /* 0x020fc80007f5e0ff */
[----:B-1----:R-:W-:Y:S01]  /*ba80*/  @!P1 IADD3.X R5, R5, R6, RZ, P2, !PT ;  /* 0x0000000605059210 */ /* 0x002fe200017fe4ff */
[----:B------:R-:W-:-:S06]  /*ba90*/  @!P1 IMAD.MOV.U32 R4, RZ, RZ, R14 ;  /* 0x000000ffff049224 */ /* 0x000fcc00078e000e */
[----:B------:R-:W4:Y:S01]  /*baa0*/  @!P1 LD.E.128 R4, desc[UR42][R4.64] ;  /* 0x0000002a04049980 */ /* 0x000f22000c101d00 */
[----:B------:R-:W-:Y:S02]  /*bab0*/  CS2R R48, SRZ ;  /* 0x0000000000307805 */ /* 0x000fe4000001ff00 */
[----:B------:R-:W-:Y:S02]  /*bac0*/  CS2R R50, SRZ ;  /* 0x0000000000327805 */ /* 0x000fe4000001ff00 */
[----:B------:R-:W-:Y:S01]  /*bad0*/  CS2R R38, SRZ ;  /* 0x0000000000267805 */ /* 0x000fe2000001ff00 */
[----:B------:R0:W1:Y:S01]  /*bae0*/  SHFL.IDX PT, R14, R34, 0x1, 0x181f ;  /* 0x00381f00220e7f89 */ /* 0x00006200000e0000 */
[----:B------:R-:W-:Y:S02]  /*baf0*/  CS2R R20, SRZ ;  /* 0x0000000000147805 */ /* 0x000fe4000001ff00 */
[----:B------:R-:W-:Y:S01]  /*bb00*/  CS2R R24, SRZ ;  /* 0x0000000000187805 */ /* 0x000fe2000001ff00 */
[----:B---3--:R-:W-:-:S02]  /*bb10*/  @!P1 IMAD.MOV.U32 R48, RZ, RZ, R8 ;  /* 0x000000ffff309224 */ /* 0x008fc400078e0008 */
[----:B------:R-:W-:Y:S01]  /*bb20*/  @!P1 IMAD.MOV.U32 R49, RZ, RZ, R9 ;  /* 0x000000ffff319224 */ /* 0x000fe200078e0009 */
[----:B------:R0:W3:Y:S01]  /*bb30*/  SHFL.IDX PT, R8, R32, 0x1, 0x181f ;  /* 0x00381f0020087f89 */ /* 0x0000e200000e0000 */
[----:B------:R-:W-:Y:S01]  /*bb40*/  @!P1 IMAD.MOV.U32 R50, RZ, RZ, R10 ;  /* 0x000000ffff329224 */ /* 0x000fe200078e000a */
[----:B------:R-:W-:Y:S01]  /*bb50*/  MOV R0, R48 ;  /* 0x0000003000007202 */ /* 0x000fe20000000f00 */
[----:B------:R-:W-:Y:S01]  /*bb60*/  IMAD.MOV.U32 R12, RZ, RZ, R49 ;  /* 0x000000ffff0c7224 */ /* 0x000fe200078e0031 */
[----:B------:R0:W0:Y:S01]  /*bb70*/  SHFL.IDX PT, R9, R33, 0x1, 0x181f ;  /* 0x00381f0021097f89 */ /* 0x00002200000e0000 */
[----:B------:R-:W-:Y:S01]  /*bb80*/  @!P1 IMAD.MOV.U32 R51, RZ, RZ, R11 ;  /* 0x000000ffff339224 */ /* 0x000fe200078e000b */
[----:B------:R-:W-:Y:S02]  /*bb90*/  PRMT R65, R65, 0x5410, R0 ;  /* 0x0000541041417816 */ /* 0x000fe40000000000 */
[----:B------:R0:W0:Y:S01]  /*bba0*/  SHFL.IDX PT, R0, R35, 0x1, 0x181f ;  /* 0x00381f0023007f89 */ /* 0x00002200000e0000 */
[----:B----4-:R-:W-:Y:S01]  /*bbb0*/  @!P1 IMAD.MOV.U32 R38, RZ, RZ, R4 ;  /* 0x000000ffff269224 */ /* 0x010fe200078e0004 */
[----:B------:R-:W-:Y:S01]  /*bbc0*/  @!P1 MOV R20, R6 ;  /* 0x0000000600149202 */ /* 0x000fe20000000f00 */
[----:B------:R-:W-:Y:S01]  /*bbd0*/  @!P1 IMAD.MOV.U32 R39, RZ, RZ, R5 ;  /* 0x000000ffff279224 */ /* 0x000fe200078e0005 */
[----:B------:R-:W-:Y:S01]  /*bbe0*/  PRMT R67, R12, 0x7610, R67 ;  /* 0x000076100c437816 */ /* 0x000fe20000000043 */
[----:B------:R-:W-:Y:S01]  /*bbf0*/  @!P1 IMAD.MOV.U32 R21, RZ, RZ, R7 ;  /* 0x000000ffff159224 */ /* 0x000fe200078e0007 */
[----:B------:R-:W-:Y:S01]  /*bc00*/  MOV R10, R50 ;  /* 0x00000032000a7202 */ /* 0x000fe20000000f00 */
[----:B------:R-:W-:Y:S01]  /*bc10*/  IMAD.MOV.U32 R11, RZ, RZ, R51 ;  /* 0x000000ffff0b7224 */ /* 0x000fe200078e0033 */
[----:B------:R-:W-:Y:S01]  /*bc20*/  MOV R6, R20 ;  /* 0x0000001400067202 */ /* 0x000fe20000000f00 */
[----:B------:R-:W-:-:S02]  /*bc30*/  IMAD.MOV.U32 R4, RZ, RZ, R38 ;  /* 0x000000ffff047224 */ /* 0x000fc400078e0026 */
[----:B------:R-:W-:Y:S01]  /*bc40*/  IMAD.MOV.U32 R5, RZ, RZ, R39 ;  /* 0x000000ffff057224 */ /* 0x000fe200078e0027 */
[----:B------:R-:W-:Y:S01]  /*bc50*/  PRMT R52, R10, 0x5410, R11 ;  /* 0x000054100a347816 */ /* 0x000fe2000000000b */
[----:B------:R-:W-:Y:S01]  /*bc60*/  IMAD.MOV.U32 R7, RZ, RZ, R21 ;  /* 0x000000ffff077224 */ /* 0x000fe200078e0015 */
[----:B------:R-:W-:Y:S02]  /*bc70*/  PRMT R66, R6, 0x5410, R4 ;  /* 0x0000541006427816 */ /* 0x000fe40000000004 */
[----:B------:R-:W-:Y:S02]  /*bc80*/  PRMT R67, R67, 0x5410, R5 ;  /* 0x0000541043437816 */ /* 0x000fe40000000005 */
[----:B-1-3--:R-:W-:-:S07]  /*bc90*/  PRMT R65, R7, 0x7610, R65 ;  /* 0x0000761007417816 */ /* 0x00afce0000000041 */
.L_x_3350:
        /* <DEDUP_REMOVED lines=19> */
.L_x_3056:
[----:B------:R-:W-:Y:S05]  /*bdd0*/  BSYNC B1 ;  /* 0x0000000000017941 */ /* 0x000fea0003800000 */
.L_x_3055:
[----:B0----5:R-:W-:Y:S01]  /*bde0*/  IMAD.MOV.U32 R0, RZ, RZ, R24 ;  /* 0x000000ffff007224 */ /* 0x021fe200078e0018 */
[----:B------:R-:W-:Y:S01]  /*bdf0*/  MOV R9, R26 ;  /* 0x0000001a00097202 */ /* 0x000fe20000000f00 */
[----:B------:R-:W-:Y:S01]  /*be00*/  IMAD.MOV.U32 R8, RZ, RZ, R25 ;  /* 0x000000ffff087224 */ /* 0x000fe200078e0019 */
        /* <DEDUP_REMOVED lines=11> */
[----:B------:R-:W0:Y:S01]  /*bec0*/  SHFL.IDX PT, R8, R32, 0x2, 0x181f ;  /* 0x00581f0020087f89 */ /* 0x000e2200000e0000 */
[----:B------:R-:W-:-:S03]  /*bed0*/  VIADD R10, R54, 0x40 ;  /* 0x00000040360a7836 */ /* 0x000fc60000000000 */
[----:B------:R-:W3:Y:S02]  /*bee0*/  SHFL.IDX PT, R0, R35, 0x2, 0x181f ;  /* 0x00581f0023007f89 */ /* 0x000ee400000e0000 */
[----:B------:R-:W-:Y:S02]  /*bef0*/  ISETP.GE.OR P1, PT, R10, R3, P0 ;  /* 0x000000030a00720c */ /* 0x000fe40000726670 */
[----:B-1----:R-:W1:Y:S04]  /*bf00*/  SHFL.IDX PT, R14, R34, 0x2, 0x181f ;  /* 0x00581f00220e7f89 */ /* 0x002e6800000e0000 */
[----:B------:R-:W4:Y:S07]  /*bf10*/  SHFL.IDX PT, R28, R33, 0x2, 0x181f ;  /* 0x00581f00211c7f89 */ /* 0x000f2e00000e0000 */
[C---:B------:R-:W-:Y:S01]  /*bf20*/  @!P1 IMAD.SHL.U32 R31, R16.reuse, 0x2, RZ ;  /* 0x00000002101f9824 */ /* 0x040fe200078e00ff */
[----:B------:R-:W-:-:S04]  /*bf30*/  @!P1 SHF.L.U64.HI R29, R16, 0x1, R17 ;  /* 0x00000001101d9819 */ /* 0x000fc80000010211 */
[----:B0-----:R-:W-:-:S04]  /*bf40*/  @!P1 IADD3 R8, P2, R8, R31, RZ ;  /* 0x0000001f08089210 */ /* 0x001fc80007f5e0ff */
[----:B---3--:R-:W-:-:S06]  /*bf50*/  @!P1 IADD3.X R9, R0, R29, RZ, P2, !PT ;  /* 0x0000001d00099210 */ /* 0x008fcc00017fe4ff */
[----:B------:R-:W3:Y:S01]  /*bf60*/  @!P1 LD.E.128 R8, desc[UR42][R8.64] ;  /* 0x0000002a08089980 */ /* 0x000ee2000c101d00 */
[----:B-1----:R-:W-:-:S05]  /*bf70*/  @!P1 IADD3 R14, P2, R14, R31, RZ ;  /* 0x0000001f0e0e9210 */ /* 0x002fca0007f5e0ff */
[----:B----4-:R-:W-:-:S04]  /*bf80*/  @!P1 IMAD.X R29, R28, 0x1, R29, P2 ;  /* 0x000000011c1d9824 */ /* 0x010fc800010e061d */
[----:B------:R-:W-:-:S05]  /*bf90*/  @!P1 IMAD.MOV.U32 R15, RZ, RZ, R29 ;  /* 0x000000ffff0f9224 */ /* 0x000fca00078e001d */
[----:B------:R-:W4:Y:S01]  /*bfa0*/  @!P1 LD.E.128 R28, desc[UR42][R14.64] ;  /* 0x0000002a0e1c9980 */ /* 0x000f22000c101d00 */
[----:B------:R-:W-:Y:S02]  /*bfb0*/  CS2R R44, SRZ ;  /* 0x00000000002c7805 */ /* 0x000fe4000001ff00 */
[----:B------:R-:W-:Y:S02]  /*bfc0*/  CS2R R46, SRZ ;  /* 0x00000000002e7805 */ /* 0x000fe4000001ff00 */
[----:B------:R-:W-:Y:S01]  /*bfd0*/  CS2R R40, SRZ ;  /* 0x0000000000287805 */ /* 0x000fe2000001ff00 */
[----:B------:R-:W0:Y:S01]  /*bfe0*/  SHFL.IDX PT, R32, R32, 0x3, 0x181f ;  /* 0x00781f0020207f89 */ /* 0x000e2200000e0000 */
[----:B------:R-:W-:-:S03]  /*bff0*/  CS2R R42, SRZ ;  /* 0x00000000002a7805 */ /* 0x000fc6000001ff00 */
[----:B------:R-:W1:Y:S04]  /*c000*/  SHFL.IDX PT, R34, R34, 0x3, 0x181f ;  /* 0x00781f0022227f89 */ /* 0x000e6800000e0000 */
[----:B------:R-:W0:Y:S01]  /*c010*/  SHFL.IDX PT, R33, R33, 0x3, 0x181f ;  /* 0x00781f0021217f89 */ /* 0x000e2200000e0000 */
[----:B---3--:R-:W-:Y:S01]  /*c020*/  @!P1 MOV R45, R9 ;  /* 0x00000009002d9202 */ /* 0x008fe20000000f00 */
[----:B------:R-:W-:Y:S01]  /*c030*/  @!P1 IMAD.MOV.U32 R44, RZ, RZ, R8 ;  /* 0x000000ffff2c9224 */ /* 0x000fe200078e0008 */
[----:B------:R-:W-:Y:S01]  /*c040*/  @!P1 MOV R47, R11 ;  /* 0x0000000b002f9202 */ /* 0x000fe20000000f00 */
[----:B------:R-:W-:Y:S02]  /*c050*/  @!P1 IMAD.MOV.U32 R46, RZ, RZ, R10 ;  /* 0x000000ffff2e9224 */ /* 0x000fe400078e000a */
[----:B------:R-:W-:-:S02]  /*c060*/  IMAD.MOV.U32 R0, RZ, RZ, R44 ;  /* 0x000000ffff007224 */ /* 0x000fc400078e002c */
[----:B------:R-:W-:Y:S02]  /*c070*/  IMAD.MOV.U32 R12, RZ, RZ, R45 ;  /* 0x000000ffff0c7224 */ /* 0x000fe400078e002d */
[----:B------:R-:W-:Y:S02]  /*c080*/  IMAD.MOV.U32 R8, RZ, RZ, R46 ;  /* 0x000000ffff087224 */ /* 0x000fe400078e002e */
[----:B------:R-:W-:Y:S01]  /*c090*/  IMAD.MOV.U32 R9, RZ, RZ, R47 ;  /* 0x000000ffff097224 */ /* 0x000fe200078e002f */
        /* <DEDUP_REMOVED lines=8> */
[----:B------:R-:W-:-:S02]  /*c120*/  IMAD.MOV.U32 R8, RZ, RZ, R40 ;  /* 0x000000ffff087224 */ /* 0x000fc400078e0028 */
[----:B------:R-:W-:Y:S02]  /*c130*/  IMAD.MOV.U32 R10, RZ, RZ, R42 ;  /* 0x000000ffff0a7224 */ /* 0x000fe400078e002a */
[----:B------:R-:W-:Y:S01]  /*c140*/  IMAD.MOV.U32 R11, RZ, RZ, R43 ;  /* 0x000000ffff0b7224 */ /* 0x000fe200078e002b */
[----:B------:R-:W-:Y:S02]  /*c150*/  PRMT R63, R8, 0x5410, R9 ;  /* 0x00005410083f7816 */ /* 0x000fe40000000009 */
[----:B------:R-:W-:Y:S02]  /*c160*/  CS2R R8, SRZ ;  /* 0x0000000000087805 */ /* 0x000fe4000001ff00 */
[----:B-1-3--:R-:W-:-:S07]  /*c170*/  PRMT R64, R10, 0x5410, R11 ;  /* 0x000054100a407816 */ /* 0x00afce000000000b */
.L_x_3360:
[----:B------:R-:W-:Y:S01]  /*c180*/  VIADD R54, R54, 0x60 ;  /* 0x0000006036367836 */ /* 0x000fe20000000000 */
[----:B------:R-:W-:Y:S01]  /*c190*/  BSSY B1, `(.L_x_3058) ;  /* 0x0000012000017945 */ /* 0x000fe20003800000 */
[----:B------:R-:W-:Y:S02]  /*c1a0*/  CS2R R10, SRZ ;  /* 0x00000000000a7805 */ /* 0x000fe4000001ff00 */
[----:B--2---:R-:W-:Y:S02]  /*c1b0*/  CS2R R12, SRZ ;  /* 0x00000000000c7805 */ /* 0x004fe4000001ff00 */
[----:B------:R-:W-:Y:S02]  /*c1c0*/  CS2R R14, SRZ ;  /* 0x00000000000e7805 */ /* 0x000fe4000001ff00 */
[----:B------:R-:W-:-:S13]  /*c1d0*/  ISETP.GE.AND P1, PT, R54, R3, PT ;  /* 0x000000033600720c */ /* 0x000fda0003f26270 */
[----:B------:R-:W-:Y:S05]  /*c1e0*/  @P1 BRA `(.L_x_3059) ;  /* 0x0000000000301947 */ /* 0x000fea0003800000 */
[----:B------:R-:W-:Y:S02]  /*c1f0*/  CS2R R10, SRZ ;  /* 0x00000000000a7805 */ /* 0x000fe4000001ff00 */
[----:B------:R-:W-:Y:S02]  /*c200*/  CS2R R12, SRZ ;  /* 0x00000000000c7805 */ /* 0x000fe4000001ff00 */
[----:B------:R-:W-:Y:S01]  /*c210*/  CS2R R14, SRZ ;  /* 0x00000000000e7805 */ /* 0x000fe2000001ff00 */
[----:B------:R-:W-:Y:S06]  /*c220*/  @P0 BRA `(.L_x_3059) ;  /* 0x0000000000200947 */ /* 0x000fec0003800000 */
[C---:B------:R-:W-:Y:S02]  /*c230*/  SHF.L.U32 R11, R16.reuse, 0x1, RZ ;  /* 0x00000001100b7819 */ /* 0x040fe400000006ff */
[----:B------:R-:W-:Y:S02]  /*c240*/  SHF.L.U64.HI R9, R16, 0x1, R17 ;  /* 0x0000000110097819 */ /* 0x000fe40000010211 */
[-C--:B0-----:R-:W-:Y:S02]  /*c250*/  IADD3 R12, P1, R32, R11.reuse, RZ ;  /* 0x0000000b200c7210 */ /* 0x081fe40007f3e0ff */
[----:B------:R-:W-:-:S03]  /*c260*/  IADD3 R8, P2, R34, R11, RZ ;  /* 0x0000000b22087210 */ /* 0x000fc60007f5e0ff */
[--C-:B------:R-:W-:Y:S02]  /*c270*/  IMAD.X R13, R0, 0x1, R9.reuse, P1 ;  /* 0x00000001000d7824 */ /* 0x100fe400008e0609 */
[----:B------:R-:W-:-:S04]  /*c280*/  IMAD.X R9, R33, 0x1, R9, P2 ;  /* 0x0000000121097824 */ /* 0x000fc800010e0609 */
[----:B------:R-:W5:Y:S04]  /*c290*/  LD.E.128 R12, desc[UR42][R12.64] ;  /* 0x0000002a0c0c7980 */ /* 0x000f68000c101d00 */
[----:B------:R-:W5:Y:S02]  /*c2a0*/  LD.E.128 R8, desc[UR42][R8.64] ;  /* 0x0000002a08087980 */ /* 0x000f64000c101d00 */
.L_x_3059:
[----:B------:R-:W-:Y:S05]  /*c2b0*/  BSYNC B1 ;  /* 0x0000000000017941 */ /* 0x000fea0003800000 */
.L_x_3058:
[----:B------:R-:W-:Y:S01]  /*c2c0*/  ULEA.HI UR4, UR39, UR39, URZ, 0x1 ;  /* 0x0000002727047291 */ /* 0x000fe2000f8f083f */
[C---:B------:R-:W-:Y:S01]  /*c2d0*/  IADD3 R28, R187.reuse, 0x20, RZ ;  /* 0x00000020bb1c7810 */ /* 0x040fe20007ffe0ff */
[----:B------:R-:W-:Y:S01]  /*c2e0*/  VIADD R31, R187, 0x40 ;  /* 0x00000040bb1f7836 */ /* 0x000fe20000000000 */
[----:B0-----:R-:W-:Y:S01]  /*c2f0*/  VIADDMNMX R0, R3, -R192, 0x80, PT ;  /* 0x0000008003007446 */ /* 0x001fe200038009c0 */
[----:B------:R-:W-:Y:S01]  /*c300*/  ULOP3.LUT UR4, UR4, 0xfffffffe, URZ, 0xc0, !UPT ;  /* 0xfffffffe04047892 */ /* 0x000fe2000f8ec03f */
[----:B------:R-:W-:Y:S01]  /*c310*/  VIADD R30, R187, 0x60 ;  /* 0x00000060bb1e7836 */ /* 0x000fe20000000000 */
[----:B------:R-:W-:Y:S01]  /*c320*/  BSSY B1, `(.L_x_3060) ;  /* 0x0000015000017945 */ /* 0x000fe20003800000 */
[----:B------:R-:W-:Y:S01]  /*c330*/  ISETP.GE.OR P2, PT, R28, R0, P0 ;  /* 0x000000001c00720c */ /* 0x000fe20000746670 */
[----:B------:R-:W-:Y:S01]  /*c340*/  UIADD3 UR4, UR39, -UR4, URZ ;  /* 0x8000000427047290 */ /* 0x000fe2000fffe03f */
[----:B-----5:R-:W-:Y:S01]  /*c350*/  IMAD.MOV.U32 R3, RZ, RZ, R8 ;  /* 0x000000ffff037224 */ /* 0x020fe200078e0008 */
[----:B------:R-:W-:-:S02]  /*c360*/  MOV R28, R9 ;  /* 0x00000009001c7202 */ /* 0x000fc40000000f00 */
[-C--:B------:R-:W-:Y:S02]  /*c370*/  ISETP.GE.OR P3, PT, R187, R0.reuse, P0 ;  /* 0x00000000bb00720c */ /* 0x080fe40000766670 */
[----:B------:R-:W-:Y:S01]  /*c380*/  IMAD.U32 R29, RZ, RZ, UR4 ;  /* 0x00000004ff1d7e24 */ /* 0x000fe2000f8e00ff */
[-C--:B------:R-:W-:Y:S02]  /*c390*/  ISETP.GE.OR P1, PT, R31, R0.reuse, P0 ;  /* 0x000000001f00720c */ /* 0x080fe40000726670 */
[----:B------:R-:W-:Y:S01]  /*c3a0*/  ISETP.GE.OR P0, PT, R30, R0, P0 ;  /* 0x000000001e00720c */ /* 0x000fe20000706670 */
[----:B------:R-:W-:Y:S01]  /*c3b0*/  IMAD.MOV.U32 R0, RZ, RZ, R10 ;  /* 0x000000ffff007224 */ /* 0x000fe200078e000a */
[----:B------:R-:W-:Y:S02]  /*c3c0*/  SHF.L.U32 R29, R29, 0x1f, RZ ;  /* 0x0000001f1d1d7819 */ /* 0x000fe400000006ff */
[----:B------:R-:W-:Y:S01]  /*c3d0*/  PRMT R54, R3, 0x5410, R28 ;  /* 0x0000541003367816 */ /* 0x000fe2000000001c */
[----:B------:R-:W-:Y:S01]  /*c3e0*/  IMAD.MOV.U32 R3, RZ, RZ, R11 ;  /* 0x000000ffff037224 */ /* 0x000fe200078e000b */
[----:B------:R-:W0:Y:S01]  /*c3f0*/  SYNCS.PHASECHK.TRANS64.TRYWAIT P4, [R18+URZ+0x28800], R29 ;  /* 0x0288001d120075a7 */ /* 0x000e22000808017f */
[----:B------:R-:W-:Y:S01]  /*c400*/  IMAD.MOV.U32 R28, RZ, RZ, R12 ;  /* 0x000000ffff1c7224 */ /* 0x000fe200078e000c */
[----:B------:R-:W-:-:S02]  /*c410*/  MOV R30, R13 ;  /* 0x0000000d001e7202 */ /* 0x000fc40000000f00 */
[----:B------:R-:W-:Y:S01]  /*c420*/  PRMT R61, R0, 0x5410, R3 ;  /* 0x00005410003d7816 */ /* 0x000fe20000000003 */
[----:B------:R-:W-:Y:S01]  /*c430*/  IMAD.MOV.U32 R0, RZ, RZ, R14 ;  /* 0x000000ffff007224 */ /* 0x000fe200078e000e */
[----:B------:R-:W-:Y:S01]  /*c440*/  PRMT R62, R28, 0x5410, R30 ;  /* 0x000054101c3e7816 */ /* 0x000fe2000000001e */
[----:B------:R-:W-:Y:S01]  /*c450*/  IMAD.MOV.U32 R3, RZ, RZ, R15 ;  /* 0x000000ffff037224 */ /* 0x000fe200078e000f */
[----:B0-----:R-:W-:Y:S06]  /*c460*/  @!P4 BRA `(.L_x_3061) ;  /* 0x00000178009cc947 */ /* 0x001fec0003800000 */
.L_x_3361:
[----:B------:R-:W-:Y:S05]  /*c470*/  BSYNC B1 ;  /* 0x0000000000017941 */ /* 0x000fea0003800000 */
.L_x_3060:
[----:B------:R-:W-:Y:S04]  /*c480*/  BSSY B1, `(.L_x_3062) ;  /* 0x0000062000017945 */ /* 0x000fe80003800000 */
[----:B------:R-:W-:Y:S05]  /*c490*/  @P3 BRA `(.L_x_3063) ;  /* 0x0000000400803947 */ /* 0x000fea0003800000 */
[----:B------:R-:W-:Y:S01]  /*c4a0*/  LEA.HI R28, R56, R207, RZ, 0x1d ;  /* 0x000000cf381c7211 */ /* 0x000fe200078fe8ff */
[--C-:B------:R-:W-:Y:S01]  /*c4b0*/  HADD2.F32 R69, -RZ, R67.reuse.H0_H0 ;  /* 0x20000043ff457230 */ /* 0x100fe20000004100 */
[----:B------:R-:W-:Y:S01]  /*c4c0*/  SHF.L.U32 R30, R187, 0x6, RZ ;  /* 0x00000006bb1e7819 */ /* 0x000fe200000006ff */
[----:B------:R-:W-:Y:S01]  /*c4d0*/  HADD2.F32 R70, -RZ, R67.H1_H1 ;  /* 0x30000043ff467230 */ /* 0x000fe20000004100 */
[----:B------:R-:W-:Y:S01]  /*c4e0*/  SHF.R.S32.HI R31, RZ, 0x1f, R28 ;  /* 0x0000001fff1f7819 */ /* 0x000fe2000001141c */
[----:B0-----:R-:W-:Y:S01]  /*c4f0*/  IMAD.SHL.U32 R29, R28, 0x8, RZ ;  /* 0x000000081c1d7824 */ /* 0x001fe200078e00ff */
[----:B------:R-:W-:Y:S01]  /*c500*/  SHF.R.U64 R82, R48, 0x10, R49 ;  /* 0x0000001030527819 */ /* 0x000fe20000001231 */
[----:B------:R-:W-:Y:S01]  /*c510*/  HADD2.F32 R67, -RZ, R66.H1_H1 ;  /* 0x30000042ff437230 */ /* 0x000fe20000004100 */
[----:B------:R-:W-:Y:S02]  /*c520*/  LEA.HI R31, R31, R28, RZ, 0x3 ;  /* 0x0000001c1f1f7211 */ /* 0x000fe400078f18ff */
[----:B------:R-:W-:-:S02]  /*c530*/  LOP3.LUT R29, R29, 0x38, RZ, 0xc0, !PT ;  /* 0x000000381d1d7812 */ /* 0x000fc400078ec0ff */
[----:B------:R-:W-:Y:S01]  /*c540*/  SHF.R.U32.HI R72, RZ, 0x10, R39 ;  /* 0x00000010ff487819 */ /* 0x000fe20000011627 */
[----:B------:R-:W-:Y:S01]  /*c550*/  IMAD.SHL.U32 R31, R31, 0x400, RZ ;  /* 0x000004001f1f7824 */ /* 0x000fe200078e00ff */
[----:B------:R-:W-:Y:S02]  /*c560*/  LOP3.LUT R29, R29, 0x1c0, R30, 0xf8, !PT ;  /* 0x000001c01d1d7812 */ /* 0x000fe400078ef81e */
[--C-:B------:R-:W-:Y:S01]  /*c570*/  SHF.R.U64 R77, R20, 0x10, R21.reuse ;  /* 0x00000010144d7819 */ /* 0x100fe20000001215 */
[----:B------:R-:W-:Y:S01]  /*c580*/  HADD2.F32 R72, -RZ, R72.H0_H0 ;  /* 0x20000048ff487230 */ /* 0x000fe20000004100 */
[----:B------:R-:W-:Y:S02]  /*c590*/  LOP3.LUT R33, R29, R204, RZ, 0x3c, !PT ;  /* 0x000000cc1d217212 */ /* 0x000fe400078e3cff */
[----:B------:R-:W-:Y:S02]  /*c5a0*/  LOP3.LUT R32, R31, 0x7fffe000, RZ, 0xc0, !PT ;  /* 0x7fffe0001f207812 */ /* 0x000fe400078ec0ff */
[----:B------:R-:W0:Y:S01]  /*c5b0*/  LDS.128 R28, [R37] ;  /* 0x00000000251c7984 */ /* 0x000e220000000c00 */
[----:B------:R-:W-:-:S02]  /*c5c0*/  SHF.R.U32.HI R75, RZ, 0x10, R21 ;  /* 0x00000010ff4b7819 */ /* 0x000fc40000011615 */
[----:B------:R-:W-:Y:S02]  /*c5d0*/  IADD3 R33, R33, R32, R205 ;  /* 0x0000002021217210 */ /* 0x000fe40007ffe0cd */
[----:B------:R-:W-:Y:S02]  /*c5e0*/  SHF.R.U32.HI R71, RZ, 0x10, R49 ;  /* 0x00000010ff477819 */ /* 0x000fe40000011631 */
[--C-:B------:R-:W-:Y:S01]  /*c5f0*/  SHF.R.U64 R81, R50, 0x10, R51.reuse ;  /* 0x0000001032517819 */ /* 0x100fe20000001233 */
[----:B------:R-:W-:Y:S01]  /*c600*/  IMAD R68, R33, 0x2, R18 ;  /* 0x0000000221447824 */ /* 0x000fe200078e0212 */
[----:B------:R-:W-:Y:S02]  /*c610*/  SHF.R.U32.HI R80, RZ, 0x10, R51 ;  /* 0x00000010ff507819 */ /* 0x000fe40000011633 */
[----:B------:R-:W-:Y:S02]  /*c620*/  SHF.R.U64 R79, R38, 0x10, R39 ;  /* 0x00000010264f7819 */ /* 0x000fe40000001227 */
[----:B------:R-:W1:Y:S01]  /*c630*/  LDS.128 R32, [R68+0x10400] ;  /* 0x0104000044207984 */ /* 0x000e620000000c00 */
[----:B0-----:R-:W-:-:S02]  /*c640*/  HADD2.F32 R21, -RZ, R29.H0_H0 ;  /* 0x2000001dff157230 */ /* 0x001fc40000004100 */
[----:B------:R-:W-:Y:S02]  /*c650*/  HADD2.F32 R29, -RZ, R29.H1_H1 ;  /* 0x3000001dff1d7230 */ /* 0x000fe40000004100 */
[----:B------:R-:W-:Y:S02]  /*c660*/  HADD2.F32 R20, -RZ, R28.H0_H0 ;  /* 0x2000001cff147230 */ /* 0x000fe40000004100 */
        /* <DEDUP_REMOVED lines=8> */
[-C--:B------:R-:W-:Y:S01]  /*c6f0*/  FMUL.FTZ R76, R48, R69.reuse ;  /* 0x00000045304c7220 */ /* 0x080fe20000410000 */
[----:B------:R-:W-:Y:S02]  /*c700*/  HADD2.F32 R48, -RZ, R71.H0_H0 ;  /* 0x20000047ff307230 */ /* 0x000fe40000004100 */
[----:B------:R-:W-:Y:S01]  /*c710*/  FMUL.FTZ R78, R49, R72 ;  /* 0x00000048314e7220 */ /* 0x000fe20000410000 */
[C---:B------:R-:W-:Y:S01]  /*c720*/  FFMA.FTZ R74, R21.reuse, R69, -R74 ;  /* 0x00000045154a7223 */ /* 0x040fe2000001084a */
[----:B------:R-:W-:Y:S01]  /*c730*/  FFMA.FTZ R76, R21, R70, R76 ;  /* 0x00000046154c7223 */ /* 0x000fe2000001004c */
[----:B------:R-:W-:-:S02]  /*c740*/  HADD2.F32 R21, -RZ, R65.H1_H1 ;  /* 0x30000041ff157230 */ /* 0x000fc40000004100 */
[-C--:B------:R-:W-:Y:S01]  /*c750*/  FMUL.FTZ R70, R49, R48.reuse ;  /* 0x0000003031467220 */ /* 0x080fe20000410000 */
[----:B------:R-:W-:Y:S01]  /*c760*/  FFMA.FTZ R71, R29, R48, -R78 ;  /* 0x000000301d477223 */ /* 0x000fe2000001084e */
[C---:B------:R-:W-:Y:S01]  /*c770*/  FMUL.FTZ R69, R33.reuse, R67 ;  /* 0x0000004321457220 */ /* 0x040fe20000410000 */
[----:B------:R-:W-:Y:S02]  /*c780*/  HADD2.F32 R50, -RZ, R34.H0_H0 ;  /* 0x20000022ff327230 */ /* 0x000fe40000004100 */
[-C--:B------:R-:W-:Y:S01]  /*c790*/  FMUL.FTZ R48, R33, R21.reuse ;  /* 0x0000001521307220 */ /* 0x080fe20000410000 */
[----:B------:R-:W-:Y:S02]  /*c7a0*/  HADD2.F32 R51, -RZ, R35.H0_H0 ;  /* 0x20000023ff337230 */ /* 0x000fe40000004100 */
[C---:B------:R-:W-:Y:S01]  /*c7b0*/  FFMA.FTZ R69, R20.reuse, R21, -R69 ;  /* 0x0000001514457223 */ /* 0x040fe20000010845 */
[----:B------:R-:W-:Y:S02]  /*c7c0*/  HADD2.F32 R49, -RZ, R66.H0_H0 ;  /* 0x20000042ff317230 */ /* 0x000fe40000004100 */
[----:B------:R-:W-:Y:S01]  /*c7d0*/  FFMA.FTZ R67, R20, R67, R48 ;  /* 0x0000004314437223 */ /* 0x000fe20000010030 */
[----:B------:R-:W-:-:S02]  /*c7e0*/  HADD2.F32 R21, -RZ, R52.H0_H0 ;  /* 0x20000034ff157230 */ /* 0x000fc40000004100 */
[----:B------:R-:W-:Y:S01]  /*c7f0*/  FFMA.FTZ R73, R29, R72, R70 ;  /* 0x000000481d497223 */ /* 0x000fe20000010046 */
[----:B------:R-:W-:Y:S02]  /*c800*/  HADD2.F32 R48, -RZ, R65.H0_H0 ;  /* 0x20000041ff307230 */ /* 0x000fe40000004100 */
[C---:B------:R-:W-:Y:S01]  /*c810*/  FMUL.FTZ R29, R50.reuse, R49 ;  /* 0x00000031321d7220 */ /* 0x040fe20000410000 */
[----:B------:R-:W-:Y:S02]  /*c820*/  HADD2.F32 R52, -RZ, R52.H1_H1 ;  /* 0x30000034ff347230 */ /* 0x000fe40000004100 */
[----:B------:R-:W-:Y:S01]  /*c830*/  FMUL.FTZ R33, R50, R21 ;  /* 0x0000001532217220 */ /* 0x000fe20000410000 */
[----:B------:R-:W-:Y:S02]  /*c840*/  HADD2.F32 R35, -RZ, R35.H1_H1 ;  /* 0x30000023ff237230 */ /* 0x000fe40000004100 */
[----:B------:R-:W-:Y:S01]  /*c850*/  FMUL.FTZ R66, R51, R48 ;  /* 0x0000003033427220 */ /* 0x000fe20000410000 */
[----:B------:R-:W-:-:S02]  /*c860*/  HADD2.F32 R50, -RZ, R75.H0_H0 ;  /* 0x2000004bff327230 */ /* 0x000fc40000004100 */
[----:B------:R-:W-:Y:S01]  /*c870*/  FMUL.FTZ R51, R51, R52 ;  /* 0x0000003433337220 */ /* 0x000fe20000410000 */
[----:B------:R-:W-:Y:S02]  /*c880*/  HADD2.F32 R20, -RZ, R80.H0_H0 ;  /* 0x20000050ff147230 */ /* 0x000fe40000004100 */
[C---:B------:R-:W-:Y:S01]  /*c890*/  FFMA.FTZ R65, R38.reuse, R21, -R29 ;  /* 0x0000001526417223 */ /* 0x040fe2000001081d */
[----:B------:R-:W-:Y:S01]  /*c8a0*/  FFMA.FTZ R38, R38, R49, R33 ;  /* 0x0000003126267223 */ /* 0x000fe20000010021 */
[----:B------:R-:W-:Y:S01]  /*c8b0*/  FFMA.FTZ R51, R39, R48, R51 ;  /* 0x0000003027337223 */ /* 0x000fe20000010033 */
[C---:B------:R-:W-:Y:S01]  /*c8c0*/  FMUL.FTZ R70, R35.reuse, R50 ;  /* 0x0000003223467220 */ /* 0x040fe20000410000 */
[----:B------:R-:W-:Y:S01]  /*c8d0*/  FMUL.FTZ R48, R35, R20 ;  /* 0x0000001423307220 */ /* 0x000fe20000410000 */
[----:B------:R-:W-:Y:S02]  /*c8e0*/  HADD2.F32 R32, -RZ, R32.H1_H1 ;  /* 0x30000020ff207230 */ /* 0x000fe40000004100 */
[----:B------:R-:W-:Y:S01]  /*c8f0*/  FFMA.FTZ R66, R39, R52, -R66 ;  /* 0x0000003427427223 */ /* 0x000fe20000010842 */
[----:B------:R-:W-:-:S02]  /*c900*/  HADD2.F32 R34, -RZ, R34.H1_H1 ;  /* 0x30000022ff227230 */ /* 0x000fc40000004100 */
[C---:B------:R-:W-:Y:S01]  /*c910*/  FFMA.FTZ R49, R31.reuse, R20, -R70 ;  /* 0x000000141f317223 */ /* 0x040fe20000010846 */
[----:B------:R-:W-:Y:S02]  /*c920*/  HADD2.F32 R33, -RZ, R79.H0_H0 ;  /* 0x2000004fff217230 */ /* 0x000fe40000004100 */
[----:B------:R-:W-:Y:S01]  /*c930*/  FFMA.FTZ R50, R31, R50, R48 ;  /* 0x000000321f327223 */ /* 0x000fe20000010030 */
[----:B------:R-:W-:Y:S02]  /*c940*/  HADD2.F32 R35, -RZ, R77.H0_H0 ;  /* 0x2000004dff237230 */ /* 0x000fe40000004100 */
[----:B------:R-:W-:Y:S02]  /*c950*/  HADD2.F32 R21, -RZ, R82.H0_H0 ;  /* 0x20000052ff157230 */ /* 0x000fe40000004100 */
[----:B------:R-:W-:Y:S01]  /*c960*/  FMUL.FTZ R31, R32, R33 ;  /* 0x00000021201f7220 */ /* 0x000fe20000410000 */
[----:B------:R-:W-:Y:S02]  /*c970*/  HADD2.F32 R29, -RZ, R81.H0_H0 ;  /* 0x20000051ff1d7230 */ /* 0x000fe40000004100 */
[----:B------:R-:W-:Y:S01]  /*c980*/  FMUL.FTZ R39, R34, R35 ;  /* 0x0000002322277220 */ /* 0x000fe20000410000 */
[----:B------:R-:W-:-:S02]  /*c990*/  HADD2.F32 R30, -RZ, R30.H1_H1 ;  /* 0x3000001eff1e7230 */ /* 0x000fc40000004100 */
[-C--:B------:R-:W-:Y:S01]  /*c9a0*/  FMUL.FTZ R32, R32, R21.reuse ;  /* 0x0000001520207220 */ /* 0x080fe20000410000 */
[----:B------:R-:W-:Y:S01]  /*c9b0*/  FFMA.FTZ R20, R28, R21, -R31 ;  /* 0x000000151c147223 */ /* 0x000fe2000001081f */
[-C--:B------:R-:W-:Y:S01]  /*c9c0*/  FMUL.FTZ R48, R34, R29.reuse ;  /* 0x0000001d22307220 */ /* 0x080fe20000410000 */
[----:B------:R-:W-:Y:S01]  /*c9d0*/  F2FP.F16.F32.PACK_AB R31, R49, R66 ;  /* 0x00000042311f723e */ /* 0x000fe200000000ff */
[----:B------:R-:W-:Y:S01]  /*c9e0*/  FFMA.FTZ R34, R30, R29, -R39 ;  /* 0x0000001d1e227223 */ /* 0x000fe20000010827 */
[----:B------:R-:W-:Y:S01]  /*c9f0*/  FFMA.FTZ R32, R28, R33, R32 ;  /* 0x000000211c207223 */ /* 0x000fe20000010020 */
[----:B------:R-:W-:Y:S01]  /*ca00*/  FFMA.FTZ R21, R30, R35, R48 ;  /* 0x000000231e157223 */ /* 0x000fe20000010030 */
[----:B------:R-:W-:Y:S02]  /*ca10*/  F2FP.F16.F32.PACK_AB R29, R71, R74 ;  /* 0x0000004a471d723e */ /* 0x000fe400000000ff */
[----:B------:R-:W-:Y:S02]  /*ca20*/  F2FP.F16.F32.PACK_AB R28, R20, R69 ;  /* 0x00000045141c723e */ /* 0x000fe400000000ff */
[----:B------:R-:W-:-:S02]  /*ca30*/  F2FP.F16.F32.PACK_AB R30, R34, R65 ;  /* 0x00000041221e723e */ /* 0x000fc400000000ff */
[----:B------:R-:W-:Y:S02]  /*ca40*/  F2FP.F16.F32.PACK_AB R35, R50, R51 ;  /* 0x000000333223723e */ /* 0x000fe400000000ff */
[----:B------:R-:W-:Y:S01]  /*ca50*/  F2FP.F16.F32.PACK_AB R33, R73, R76 ;  /* 0x0000004c4921723e */ /* 0x000fe200000000ff */
[----:B------:R1:W-:Y:S01]  /*ca60*/  STS.128 [R37], R28 ;  /* 0x0000001c25007388 */ /* 0x0003e20000000c00 */
[----:B------:R-:W-:Y:S02]  /*ca70*/  F2FP.F16.F32.PACK_AB R32, R32, R67 ;  /* 0x000000432020723e */ /* 0x000fe400000000ff */
[----:B------:R-:W-:-:S05]  /*ca80*/  F2FP.F16.F32.PACK_AB R34, R21, R38 ;  /* 0x000000261522723e */ /* 0x000fca00000000ff */
[----:B------:R1:W-:Y:S02]  /*ca90*/  STS.128 [R68+0x10400], R32 ;  /* 0x0104002044007388 */ /* 0x0003e40000000c00 */
.L_x_3063:
[----:B------:R-:W-:Y:S05]  /*caa0*/  BSYNC B1 ;  /* 0x0000000000017941 */ /* 0x000fea0003800000 */
.L_x_3062:
[----:B------:R-:W-:Y:S04]  /*cab0*/  BSSY B1, `(.L_x_3064) ;  /* 0x0000061000017945 */ /* 0x000fe80003800000 */
[----:B------:R-:W-:Y:S05]  /*cac0*/  @P2 BRA `(.L_x_3065) ;  /* 0x00000004007c2947 */ /* 0x000fea0003800000 */
[----:B------:R-:W-:Y:S01]  /*cad0*/  LEA.HI R20, R56, R207, RZ, 0x1d ;  /* 0x000000cf38147211 */ /* 0x000fe200078fe8ff */
[--C-:B-1----:R-:W-:Y:S01]  /*cae0*/  HADD2.F32 R37, -RZ, R55.reuse.H1_H1 ;  /* 0x30000037ff257230 */ /* 0x102fe20000004100 */
        /* <DEDUP_REMOVED lines=13> */
[----:B------:R-:W-:Y:S01]  /*cbc0*/  SHF.R.U32.HI R39, RZ, 0x10, R27 ;  /* 0x00000010ff277819 */ /* 0x000fe2000001161b */
[----:B------:R-:W-:Y:S01]  /*cbd0*/  HADD2.F32 R27, -RZ, R58.H1_H1 ;  /* 0x3000003aff1b7230 */ /* 0x000fe20000004100 */
[----:B------:R-:W-:Y:S01]  /*cbe0*/  SHF.R.U32.HI R52, RZ, 0x10, R5 ;  /* 0x00000010ff347819 */ /* 0x000fe20000011605 */
[----:B------:R-:W-:Y:S01]  /*cbf0*/  IMAD R21, R21, 0x2, R18 ;  /* 0x0000000215157824 */ /* 0x000fe200078e0212 */
[----:B------:R-:W-:-:S02]  /*cc00*/  SHF.R.U32.HI R38, RZ, 0x10, R25 ;  /* 0x00000010ff267819 */ /* 0x000fc40000011619 */
[----:B------:R-:W-:Y:S02]  /*cc10*/  SHF.R.U64 R67, R4, 0x10, R5 ;  /* 0x0000001004437819 */ /* 0x000fe40000001205 */
[----:B------:R-:W1:Y:S01]  /*cc20*/  LDS.128 R32, [R21+0x10400] ;  /* 0x0104000015207984 */ /* 0x000e620000000c00 */
[----:B------:R-:W-:Y:S01]  /*cc30*/  HADD2.F32 R38, -RZ, R38.H0_H0 ;  /* 0x20000026ff267230 */ /* 0x000fe20000004100 */
[--C-:B------:R-:W-:Y:S02]  /*cc40*/  SHF.R.U32.HI R65, RZ, 0x10, R7.reuse ;  /* 0x00000010ff417819 */ /* 0x100fe40000011607 */
[----:B------:R-:W-:Y:S01]  /*cc50*/  SHF.R.U64 R66, R6, 0x10, R7 ;  /* 0x0000001006427819 */ /* 0x000fe20000001207 */
[--C-:B0-----:R-:W-:Y:S02]  /*cc60*/  HADD2.F32 R5, -RZ, R29.reuse.H0_H0 ;  /* 0x2000001dff057230 */ /* 0x101fe40000004100 */
[----:B------:R-:W-:Y:S02]  /*cc70*/  HADD2.F32 R29, -RZ, R29.H1_H1 ;  /* 0x3000001dff1d7230 */ /* 0x000fe40000004100 */
[----:B------:R-:W-:-:S02]  /*cc80*/  HADD2.F32 R4, -RZ, R28.H0_H0 ;  /* 0x2000001cff047230 */ /* 0x000fc40000004100 */
[----:B------:R-:W-:Y:S02]  /*cc90*/  HADD2.F32 R6, -RZ, R30.H0_H0 ;  /* 0x2000001eff067230 */ /* 0x000fe40000004100 */
[--C-:B------:R-:W-:Y:S02]  /*cca0*/  HADD2.F32 R7, -RZ, R31.reuse.H0_H0 ;  /* 0x2000001fff077230 */ /* 0x100fe40000004100 */
[----:B------:R-:W-:Y:S02]  /*ccb0*/  HADD2.F32 R31, -RZ, R31.H1_H1 ;  /* 0x3000001fff1f7230 */ /* 0x000fe40000004100 */
[----:B------:R-:W-:Y:S02]  /*ccc0*/  HADD2.F32 R28, -RZ, R28.H1_H1 ;  /* 0x3000001cff1c7230 */ /* 0x000fe40000004100 */
[--C-:B-1----:R-:W-:Y:S02]  /*ccd0*/  HADD2.F32 R24, -RZ, R33.reuse.H0_H0 ;  /* 0x20000021ff187230 */ /* 0x102fe40000004100 */
[----:B------:R-:W-:-:S02]  /*cce0*/  HADD2.F32 R33, -RZ, R33.H1_H1 ;  /* 0x30000021ff217230 */ /* 0x000fc40000004100 */
[----:B------:R-:W-:Y:S02]  /*ccf0*/  HADD2.F32 R20, -RZ, R32.H0_H0 ;  /* 0x20000020ff147230 */ /* 0x000fe40000004100 */
[C---:B------:R-:W-:Y:S01]  /*cd00*/  FMUL.FTZ R48, R24.reuse, R37 ;  /* 0x0000002518307220 */ /* 0x040fe20000410000 */
[-C--:B------:R-:W-:Y:S01]  /*cd10*/  FMUL.FTZ R50, R24, R27.reuse ;  /* 0x0000001b18327220 */ /* 0x080fe20000410000 */
[----:B------:R-:W-:Y:S02]  /*cd20*/  HADD2.F32 R24, -RZ, R52.H0_H0 ;  /* 0x20000034ff187230 */ /* 0x000fe40000004100 */
[----:B------:R-:W-:Y:S01]  /*cd30*/  FMUL.FTZ R52, R33, R38 ;  /* 0x0000002621347220 */ /* 0x000fe20000410000 */
[C---:B------:R-:W-:Y:S01]  /*cd40*/  FFMA.FTZ R48, R5.reuse, R27, -R48 ;  /* 0x0000001b05307223 */ /* 0x040fe20000010830 */
[----:B------:R-:W-:Y:S01]  /*cd50*/  FFMA.FTZ R50, R5, R37, R50 ;  /* 0x0000002505327223 */ /* 0x000fe20000010032 */
[----:B------:R-:W-:Y:S02]  /*cd60*/  HADD2.F32 R5, -RZ, R58.H0_H0 ;  /* 0x2000003aff057230 */ /* 0x000fe40000004100 */
[-C--:B------:R-:W-:Y:S01]  /*cd70*/  FMUL.FTZ R58, R33, R24.reuse ;  /* 0x00000018213a7220 */ /* 0x080fe20000410000 */
[----:B------:R-:W-:Y:S01]  /*cd80*/  FMUL.FTZ R27, R20, R55 ;  /* 0x00000037141b7220 */ /* 0x000fe20000410000 */
[----:B------:R-:W-:Y:S01]  /*cd90*/  FFMA.FTZ R33, R29, R24, -R52 ;  /* 0x000000181d217223 */ /* 0x000fe20000010834 */
[----:B------:R-:W-:-:S02]  /*cda0*/  HADD2.F32 R25, -RZ, R34.H0_H0 ;  /* 0x20000022ff197230 */ /* 0x000fc40000004100 */
[----:B------:R-:W-:Y:S01]  /*cdb0*/  FFMA.FTZ R37, R29, R38, R58 ;  /* 0x000000261d257223 */ /* 0x000fe2000001003a */
[----:B------:R-:W-:Y:S02]  /*cdc0*/  HADD2.F32 R24, -RZ, R57.H0_H0 ;  /* 0x20000039ff187230 */ /* 0x000fe40000004100 */
[-C--:B------:R-:W-:Y:S01]  /*cdd0*/  FMUL.FTZ R20, R20, R5.reuse ;  /* 0x0000000514147220 */ /* 0x080fe20000410000 */
[C---:B------:R-:W-:Y:S01]  /*cde0*/  FFMA.FTZ R29, R4.reuse, R5, -R27 ;  /* 0x00000005041d7223 */ /* 0x040fe2000001081b */
[----:B------:R-:W-:Y:S02]  /*cdf0*/  HADD2.F32 R5, -RZ, R59.H0_H0 ;  /* 0x2000003bff057230 */ /* 0x000fe40000004100 */
[----:B------:R-:W-:Y:S02]  /*ce00*/  HADD2.F32 R26, -RZ, R35.H0_H0 ;  /* 0x20000023ff1a7230 */ /* 0x000fe40000004100 */
[----:B------:R-:W-:Y:S01]  /*ce10*/  FFMA.FTZ R55, R4, R55, R20 ;  /* 0x0000003704377223 */ /* 0x000fe20000010014 */
[----:B------:R-:W-:-:S02]  /*ce20*/  HADD2.F32 R59, -RZ, R59.H1_H1 ;  /* 0x3000003bff3b7230 */ /* 0x000fc40000004100 */
[C---:B------:R-:W-:Y:S01]  /*ce30*/  FMUL.FTZ R27, R25.reuse, R24 ;  /* 0x00000018191b7220 */ /* 0x040fe20000410000 */
[----:B------:R-:W-:Y:S02]  /*ce40*/  HADD2.F32 R57, -RZ, R57.H1_H1 ;  /* 0x30000039ff397230 */ /* 0x000fe40000004100 */
[----:B------:R-:W-:Y:S01]  /*ce50*/  FMUL.FTZ R25, R25, R5 ;  /* 0x0000000519197220 */ /* 0x000fe20000410000 */
[----:B------:R-:W-:Y:S02]  /*ce60*/  HADD2.F32 R35, -RZ, R35.H1_H1 ;  /* 0x30000023ff237230 */ /* 0x000fe40000004100 */
[C---:B------:R-:W-:Y:S01]  /*ce70*/  FMUL.FTZ R58, R26.reuse, R59 ;  /* 0x0000003b1a3a7220 */ /* 0x040fe20000410000 */
[----:B------:R-:W-:Y:S02]  /*ce80*/  HADD2.F32 R20, -RZ, R39.H0_H0 ;  /* 0x20000027ff147230 */ /* 0x000fe40000004100 */
[----:B------:R-:W-:Y:S01]  /*ce90*/  FMUL.FTZ R52, R26, R57 ;  /* 0x000000391a347220 */ /* 0x000fe20000410000 */
[----:B------:R-:W-:-:S02]  /*cea0*/  HADD2.F32 R4, -RZ, R65.H0_H0 ;  /* 0x20000041ff047230 */ /* 0x000fc40000004100 */
[C---:B------:R-:W-:Y:S01]  /*ceb0*/  FFMA.FTZ R38, R6.reuse, R5, -R27 ;  /* 0x0000000506267223 */ /* 0x040fe2000001081b */
[----:B------:R-:W-:Y:S01]  /*cec0*/  FFMA.FTZ R26, R6, R24, R25 ;  /* 0x00000018061a7223 */ /* 0x000fe20000010019 */
[----:B------:R-:W-:Y:S02]  /*ced0*/  HADD2.F32 R32, -RZ, R32.H1_H1 ;  /* 0x30000020ff207230 */ /* 0x000fe40000004100 */
[----:B------:R-:W-:Y:S01]  /*cee0*/  FMUL.FTZ R6, R35, R20 ;  /* 0x0000001423067220 */ /* 0x000fe20000410000 */
[----:B------:R-:W-:Y:S02]  /*cef0*/  HADD2.F32 R34, -RZ, R34.H1_H1 ;  /* 0x30000022ff227230 */ /* 0x000fe40000004100 */
        /* <DEDUP_REMOVED lines=28> */
.L_x_3065:
[----:B------:R-:W-:Y:S05]  /*d0c0*/  BSYNC B1 ;  /* 0x0000000000017941 */ /* 0x000fea0003800000 */
.L_x_3064:
[----:B------:R-:W-:Y:S04]  /*d0d0*/  BSSY B1, `(.L_x_3066) ;  /* 0x0000061000017945 */ /* 0x000fe80003800000 */
[----:B------:R-:W-:Y:S05]  /*d0e0*/  @P1 BRA `(.L_x_3067) ;  /* 0x00000004007c1947 */ /* 0x000fea0003800000 */
[----:B--2---:R-:W-:Y:S01]  /*d0f0*/  LEA.HI R4, R56, R207, RZ, 0x1d ;  /* 0x000000cf38047211 */ /* 0x004fe200078fe8ff */
[--C-:B-1----:R-:W-:Y:S01]  /*d100*/  HADD2.F32 R35, -RZ, R60.reuse.H1_H1 ;  /* 0x3000003cff237230 */ /* 0x102fe20000004100 */
[----:B------:R-:W-:Y:S01]  /*d110*/  SHF.R.U32.HI R7, RZ, 0x3, R197 ;  /* 0x00000003ff077819 */ /* 0x000fe200000116c5 */
[--C-:B------:R-:W-:Y:S01]  /*d120*/  HADD2.F32 R37, -RZ, R63.reuse.H1_H1 ;  /* 0x3000003fff257230 */ /* 0x100fe20000004100 */
[----:B------:R-:W-:Y:S01]  /*d130*/  SHF.R.S32.HI R5, RZ, 0x1f, R4 ;  /* 0x0000001fff057819 */ /* 0x000fe20000011404 */
[----:B------:R-:W-:Y:S01]  /*d140*/  IMAD.SHL.U32 R6, R4, 0x8, RZ ;  /* 0x0000000804067824 */ /* 0x000fe200078e00ff */
[----:B------:R-:W-:Y:S01]  /*d150*/  SHF.R.U64 R50, R44, 0x10, R45 ;  /* 0x000000102c327819 */ /* 0x000fe2000000122d */
[----:B------:R-:W-:Y:S01]  /*d160*/  HADD2.F32 R38, -RZ, R63.H0_H0 ;  /* 0x2000003fff267230 */ /* 0x000fe20000004100 */
[----:B------:R-:W-:Y:S01]  /*d170*/  LEA.HI R5, R5, R4, RZ, 0x3 ;  /* 0x0000000405057211 */ /* 0x000fe200078f18ff */
[----:B------:R-:W-:Y:S01]  /*d180*/  HADD2.F32 R60, -RZ, R60.H0_H0 ;  /* 0x2000003cff3c7230 */ /* 0x000fe20000004100 */
[----:B------:R-:W-:-:S02]  /*d190*/  LOP3.LUT R4, R197, 0x38, R6, 0xf8, !PT ;  /* 0x00000038c5047812 */ /* 0x000fc400078ef806 */
[----:B------:R-:W-:Y:S01]  /*d1a0*/  SHF.R.U32.HI R44, RZ, 0x10, R45 ;  /* 0x00000010ff2c7819 */ /* 0x000fe2000001162d */
[----:B------:R-:W-:Y:S01]  /*d1b0*/  IMAD.SHL.U32 R5, R5, 0x400, RZ ;  /* 0x0000040005057824 */ /* 0x000fe200078e00ff */
[----:B------:R-:W-:Y:S02]  /*d1c0*/  LOP3.LUT R21, R4, R7, RZ, 0x3c, !PT ;  /* 0x0000000704157212 */ /* 0x000fe400078e3cff */
[----:B------:R-:W-:Y:S02]  /*d1d0*/  SHF.R.U32.HI R39, RZ, 0x10, R41 ;  /* 0x00000010ff277819 */ /* 0x000fe40000011629 */
[----:B------:R-:W-:Y:S02]  /*d1e0*/  LOP3.LUT R20, R5, 0x7fffe000, RZ, 0xc0, !PT ;  /* 0x7fffe00005147812 */ /* 0x000fe400078ec0ff */
[----:B------:R-:W1:Y:S01]  /*d1f0*/  LDS.128 R4, [R228] ;  /* 0x00000000e4047984 */ /* 0x000e620000000c00 */
[----:B------:R-:W-:Y:S01]  /*d200*/  SHF.R.U64 R49, R46, 0x10, R47 ;  /* 0x000000102e317819 */ /* 0x000fe2000000122f */
[----:B------:R-:W-:Y:S01]  /*d210*/  HADD2.F32 R39, -RZ, R39.H0_H0 ;  /* 0x20000027ff277230 */ /* 0x000fe20000004100 */
[----:B------:R-:W-:-:S02]  /*d220*/  IADD3 R21, R21, R20, R202 ;  /* 0x0000001415157210 */ /* 0x000fc40007ffe0ca */
[----:B------:R-:W-:Y:S02]  /*d230*/  SHF.R.U64 R48, R40, 0x10, R41 ;  /* 0x0000001028307819 */ /* 0x000fe40000001229 */
[----:B------:R-:W-:Y:S02]  /*d240*/  LEA R21, R21, R18, 0x1 ;  /* 0x0000001215157211 */ /* 0x000fe400078e08ff */
[--C-:B------:R-:W-:Y:S02]  /*d250*/  SHF.R.U64 R46, R42, 0x10, R43.reuse ;  /* 0x000000102a2e7819 */ /* 0x100fe4000000122b */
[----:B------:R-:W-:Y:S01]  /*d260*/  SHF.R.U32.HI R45, RZ, 0x10, R43 ;  /* 0x00000010ff2d7819 */ /* 0x000fe2000001162b */
[----:B------:R-:W2:Y:S01]  /*d270*/  LDS.128 R24, [R21+0x10400] ;  /* 0x0104000015187984 */ /* 0x000ea20000000c00 */
[----:B------:R-:W-:Y:S01]  /*d280*/  SHF.R.U32.HI R47, RZ, 0x10, R47 ;  /* 0x00000010ff2f7819 */ /* 0x000fe2000001162f */
[--C-:B-1----:R-:W-:Y:S02]  /*d290*/  HADD2.F32 R20, -RZ, R5.reuse.H0_H0 ;  /* 0x20000005ff147230 */ /* 0x102fe40000004100 */
[----:B------:R-:W-:-:S02]  /*d2a0*/  HADD2.F32 R28, -RZ, R5.H1_H1 ;  /* 0x30000005ff1c7230 */ /* 0x000fc40000004100 */
[----:B------:R-:W-:Y:S02]  /*d2b0*/  HADD2.F32 R5, -RZ, R4.H0_H0 ;  /* 0x20000004ff057230 */ /* 0x000fe40000004100 */
[----:B0-----:R-:W-:Y:S02]  /*d2c0*/  HADD2.F32 R29, -RZ, R6.H0_H0 ;  /* 0x20000006ff1d7230 */ /* 0x001fe40000004100 */
[--C-:B------:R-:W-:Y:S02]  /*d2d0*/  HADD2.F32 R30, -RZ, R7.reuse.H0_H0 ;  /* 0x20000007ff1e7230 */ /* 0x100fe40000004100 */
[----:B------:R-:W-:Y:S02]  /*d2e0*/  HADD2.F32 R7, -RZ, R7.H1_H1 ;  /* 0x30000007ff077230 */ /* 0x000fe40000004100 */
[--C-:B--2---:R-:W-:Y:S02]  /*d2f0*/  HADD2.F32 R31, -RZ, R25.reuse.H0_H0 ;  /* 0x20000019ff1f7230 */ /* 0x104fe40000004100 */
[----:B------:R-:W-:-:S02]  /*d300*/  HADD2.F32 R32, -RZ, R25.H1_H1 ;  /* 0x30000019ff207230 */ /* 0x000fc40000004100 */
[----:B------:R-:W-:Y:S02]  /*d310*/  HADD2.F32 R25, -RZ, R24.H0_H0 ;  /* 0x20000018ff197230 */ /* 0x000fe40000004100 */
[C---:B------:R-:W-:Y:S01]  /*d320*/  FMUL.FTZ R41, R31.reuse, R37 ;  /* 0x000000251f297220 */ /* 0x040fe20000410000 */
[-C--:B------:R-:W-:Y:S01]  /*d330*/  FMUL.FTZ R43, R31, R35.reuse ;  /* 0x000000231f2b7220 */ /* 0x080fe20000410000 */
[----:B------:R-:W-:Y:S02]  /*d340*/  HADD2.F32 R31, -RZ, R44.H0_H0 ;  /* 0x2000002cff1f7230 */ /* 0x000fe40000004100 */
[C---:B------:R-:W-:Y:S01]  /*d350*/  FFMA.FTZ R41, R20.reuse, R35, -R41 ;  /* 0x0000002314297223 */ /* 0x040fe20000010829 */
[----:B------:R-:W-:Y:S01]  /*d360*/  FFMA.FTZ R43, R20, R37, R43 ;  /* 0x00000025142b7223 */ /* 0x000fe2000001002b */
[C---:B------:R-:W-:Y:S01]  /*d370*/  FMUL.FTZ R20, R25.reuse, R38 ;  /* 0x0000002619147220 */ /* 0x040fe20000410000 */
[C---:B------:R-:W-:Y:S01]  /*d380*/  FMUL.FTZ R35, R32.reuse, R39 ;  /* 0x0000002720237220 */ /* 0x040fe20000410000 */
[----:B------:R-:W-:Y:S01]  /*d390*/  FMUL.FTZ R37, R32, R31 ;  /* 0x0000001f20257220 */ /* 0x000fe20000410000 */
[----:B------:R-:W-:Y:S01]  /*d3a0*/  FMUL.FTZ R25, R25, R60 ;  /* 0x0000003c19197220 */ /* 0x000fe20000410000 */
[----:B------:R-:W-:-:S02]  /*d3b0*/  HADD2.F32 R33, -RZ, R26.H0_H0 ;  /* 0x2000001aff217230 */ /* 0x000fc40000004100 */
[C---:B------:R-:W-:Y:S01]  /*d3c0*/  FFMA.FTZ R60, R5.reuse, R60, -R20 ;  /* 0x0000003c053c7223 */ /* 0x040fe20000010814 */
[--C-:B------:R-:W-:Y:S02]  /*d3d0*/  HADD2.F32 R32, -RZ, R64.reuse.H0_H0 ;  /* 0x20000040ff207230 */ /* 0x100fe40000004100 */
[----:B------:R-:W-:Y:S01]  /*d3e0*/  FFMA.FTZ R38, R5, R38, R25 ;  /* 0x0000002605267223 */ /* 0x000fe20000010019 */
[----:B------:R-:W-:Y:S02]  /*d3f0*/  HADD2.F32 R34, -RZ, R27.H0_H0 ;  /* 0x2000001bff227230 */ /* 0x000fe40000004100 */
[C---:B------:R-:W-:Y:S01]  /*d400*/  FFMA.FTZ R40, R28.reuse, R31, -R35 ;  /* 0x0000001f1c287223 */ /* 0x040fe20000010823 */
[----:B------:R-:W-:Y:S01]  /*d410*/  FFMA.FTZ R42, R28, R39, R37 ;  /* 0x000000271c2a7223 */ /* 0x000fe20000010025 */
[----:B------:R-:W-:Y:S02]  /*d420*/  HADD2.F32 R20, -RZ, R53.H0_H0 ;  /* 0x20000035ff147230 */ /* 0x000fe40000004100 */
[----:B------:R-:W-:Y:S01]  /*d430*/  FMUL.FTZ R28, R33, R32 ;  /* 0x00000020211c7220 */ /* 0x000fe20000410000 */
[----:B------:R-:W-:-:S02]  /*d440*/  HADD2.F32 R5, -RZ, R64.H1_H1 ;  /* 0x30000040ff057230 */ /* 0x000fc40000004100 */
[----:B------:R-:W-:Y:S02]  /*d450*/  HADD2.F32 R53, -RZ, R53.H1_H1 ;  /* 0x30000035ff357230 */ /* 0x000fe40000004100 */
[-C--:B------:R-:W-:Y:S01]  /*d460*/  FMUL.FTZ R44, R33, R20.reuse ;  /* 0x00000014212c7220 */ /* 0x080fe20000410000 */
[C---:B------:R-:W-:Y:S01]  /*d470*/  FFMA.FTZ R35, R29.reuse, R20, -R28 ;  /* 0x000000141d237223 */ /* 0x040fe2000001081c */
[C---:B------:R-:W-:Y:S01]  /*d480*/  FMUL.FTZ R25, R34.reuse, R5 ;  /* 0x0000000522197220 */ /* 0x040fe20000410000 */
[----:B------:R-:W-:Y:S02]  /*d490*/  HADD2.F32 R27, -RZ, R27.H1_H1 ;  /* 0x3000001bff1b7230 */ /* 0x000fe40000004100 */
[----:B------:R-:W-:Y:S01]  /*d4a0*/  FMUL.FTZ R34, R34, R53 ;  /* 0x0000003522227220 */ /* 0x000fe20000410000 */
[----:B------:R-:W-:Y:S02]  /*d4b0*/  HADD2.F32 R28, -RZ, R45.H0_H0 ;  /* 0x2000002dff1c7230 */ /* 0x000fe40000004100 */
[----:B------:R-:W-:Y:S01]  /*d4c0*/  FFMA.FTZ R44, R29, R32, R44 ;  /* 0x000000201d2c7223 */ /* 0x000fe2000001002c */
[----:B------:R-:W-:-:S02]  /*d4d0*/  HADD2.F32 R20, -RZ, R47.H0_H0 ;  /* 0x2000002fff147230 */ /* 0x000fc40000004100 */
[C---:B------:R-:W-:Y:S01]  /*d4e0*/  FFMA.FTZ R53, R30.reuse, R53, -R25 ;  /* 0x000000351e357223 */ /* 0x040fe20000010819 */
[----:B------:R-:W-:Y:S01]  /*d4f0*/  FFMA.FTZ R34, R30, R5, R34 ;  /* 0x000000051e227223 */ /* 0x000fe20000010022 */
[C---:B------:R-:W-:Y:S01]  /*d500*/  FMUL.FTZ R32, R27.reuse, R28 ;  /* 0x0000001c1b207220 */ /* 0x040fe20000410000 */
[----:B------:R-:W-:Y:S02]  /*d510*/  HADD2.F32 R24, -RZ, R24.H1_H1 ;  /* 0x30000018ff187230 */ /* 0x000fe40000004100 */
[-C--:B------:R-:W-:Y:S01]  /*d520*/  FMUL.FTZ R30, R27, R20.reuse ;  /* 0x000000141b1e7220 */ /* 0x080fe20000410000 */
[----:B------:R-:W-:Y:S02]  /*d530*/  HADD2.F32 R26, -RZ, R26.H1_H1 ;  /* 0x3000001aff1a7230 */ /* 0x000fe40000004100 */
[C---:B------:R-:W-:Y:S01]  /*d540*/  FFMA.FTZ R32, R7.reuse, R20, -R32 ;  /* 0x0000001407207223 */ /* 0x040fe20000010820 */
[----:B------:R-:W-:Y:S02]  /*d550*/  HADD2.F32 R27, -RZ, R48.H0_H0 ;  /* 0x20000030ff1b7230 */ /* 0x000fe40000004100 */
[----:B------:R-:W-:Y:S01]  /*d560*/  FFMA.FTZ R39, R7, R28, R30 ;  /* 0x0000001c07277223 */ /* 0x000fe2000001001e */
[----:B------:R-:W-:-:S02]  /*d570*/  HADD2.F32 R29, -RZ, R46.H0_H0 ;  /* 0x2000002eff1d7230 */ /* 0x000fc40000004100 */
[----:B------:R-:W-:Y:S02]  /*d580*/  HADD2.F32 R5, -RZ, R50.H0_H0 ;  /* 0x20000032ff057230 */ /* 0x000fe40000004100 */
[----:B------:R-:W-:Y:S01]  /*d590*/  FMUL.FTZ R7, R24, R27 ;  /* 0x0000001b18077220 */ /* 0x000fe20000410000 */
[----:B------:R-:W-:Y:S02]  /*d5a0*/  HADD2.F32 R25, -RZ, R49.H0_H0 ;  /* 0x20000031ff197230 */ /* 0x000fe40000004100 */
[----:B------:R-:W-:Y:S01]  /*d5b0*/  FMUL.FTZ R37, R26, R29 ;  /* 0x0000001d1a257220 */ /* 0x000fe20000410000 */
[----:B------:R-:W-:Y:S02]  /*d5c0*/  HADD2.F32 R4, -RZ, R4.H1_H1 ;  /* 0x30000004ff047230 */ /* 0x000fe40000004100 */
[----:B------:R-:W-:Y:S01]  /*d5d0*/  FMUL.FTZ R24, R24, R5 ;  /* 0x0000000518187220 */ /* 0x000fe20000410000 */
[----:B------:R-:W-:Y:S02]  /*d5e0*/  HADD2.F32 R6, -RZ, R6.H1_H1 ;  /* 0x30000006ff067230 */ /* 0x000fe40000004100 */
        /* <DEDUP_REMOVED lines=12> */
[----:B------:R-:W-:-:S02]  /*d6b0*/  F2FP.F16.F32.PACK_AB R24, R33, R38 ;  /* 0x000000262118723e */ /* 0x000fc400000000ff */
[----:B------:R-:W-:-:S05]  /*d6c0*/  F2FP.F16.F32.PACK_AB R26, R29, R44 ;  /* 0x0000002c1d1a723e */ /* 0x000fca00000000ff */
[----:B------:R3:W-:Y:S02]  /*d6d0*/  STS.128 [R21+0x10400], R24 ;  /* 0x0104001815007388 */ /* 0x0007e40000000c00 */
.L_x_3067:
[----:B------:R-:W-:Y:S05]  /*d6e0*/  BSYNC B1 ;  /* 0x0000000000017941 */ /* 0x000fea0003800000 */
.L_x_3066:
[----:B-1----:R-:W-:Y:S01]  /*d6f0*/  PRMT R30, R0, 0x5410, R3 ;  /* 0x00005410001e7816 */ /* 0x002fe20000000003 */
[----:B------:R-:W-:Y:S06]  /*d700*/  @P0 BRA `(.L_x_3051) ;  /* 0x00000004007c0947 */ /* 0x000fec0003800000 */
        /* <DEDUP_REMOVED lines=15> */
[----:B------:R-:W1:Y:S01]  /*d800*/  LDS.128 R4, [R227] ;  /* 0x00000000e3047984 */ /* 0x000e620000000c00 */
        /* <DEDUP_REMOVED lines=9> */
[----:B------:R-:W2:Y:S01]  /*d8a0*/  LDS.128 R24, [R3+0x10400] ;  /* 0x0104000003187984 */ /* 0x000ea20000000c00 */
[--C-:B-1----:R-:W-:Y:S02]  /*d8b0*/  HADD2.F32 R8, -RZ, R5.reuse.H0_H0 ;  /* 0x20000005ff087230 */ /* 0x102fe40000004100 */
[----:B------:R-:W-:Y:S02]  /*d8c0*/  HADD2.F32 R5, -RZ, R5.H1_H1 ;  /* 0x30000005ff057230 */ /* 0x000fe40000004100 */
[----:B------:R-:W-:Y:S02]  /*d8d0*/  HADD2.F32 R0, -RZ, R4.H0_H0 ;  /* 0x20000004ff007230 */ /* 0x000fe40000004100 */
[----:B------:R-:W-:Y:S02]  /*d8e0*/  HADD2.F32 R9, -RZ, R6.H0_H0 ;  /* 0x20000006ff097230 */ /* 0x000fe40000004100 */
[----:B------:R-:W-:-:S02]  /*d8f0*/  HADD2.F32 R10, -RZ, R7.H0_H0 ;  /* 0x20000007ff0a7230 */ /* 0x000fc40000004100 */
[----:B------:R-:W-:Y:S02]  /*d900*/  HADD2.F32 R7, -RZ, R7.H1_H1 ;  /* 0x30000007ff077230 */ /* 0x000fe40000004100 */
[----:B------:R-:W-:Y:S02]  /*d910*/  HADD2.F32 R4, -RZ, R4.H1_H1 ;  /* 0x30000004ff047230 */ /* 0x000fe40000004100 */
[--C-:B--2---:R-:W-:Y:S02]  /*d920*/  HADD2.F32 R12, -RZ, R25.reuse.H0_H0 ;  /* 0x20000019ff0c7230 */ /* 0x104fe40000004100 */
[----:B------:R-:W-:Y:S02]  /*d930*/  HADD2.F32 R25, -RZ, R25.H1_H1 ;  /* 0x30000019ff197230 */ /* 0x000fe40000004100 */
[----:B------:R-:W-:Y:S02]  /*d940*/  HADD2.F32 R11, -RZ, R24.H0_H0 ;  /* 0x20000018ff0b7230 */ /* 0x000fe40000004100 */
[C---:B0-----:R-:W-:Y:S01]  /*d950*/  FMUL.FTZ R29, R12.reuse, R21 ;  /* 0x000000150c1d7220 */ /* 0x041fe20000410000 */
[----:B------:R-:W-:Y:S01]  /*d960*/  FMUL.FTZ R31, R12, R15 ;  /* 0x0000000f0c1f7220 */ /* 0x000fe20000410000 */
[----:B------:R-:W-:-:S02]  /*d970*/  HADD2.F32 R12, -RZ, R28.H0_H0 ;  /* 0x2000001cff0c7230 */ /* 0x000fc40000004100 */
[----:B------:R-:W-:Y:S01]  /*d980*/  FMUL.FTZ R28, R25, R20 ;  /* 0x00000014191c7220 */ /* 0x000fe20000410000 */
[C---:B------:R-:W-:Y:S01]  /*d990*/  FFMA.FTZ R29, R8.reuse, R15, -R29 ;  /* 0x0000000f081d7223 */ /* 0x040fe2000001081d */
[----:B------:R-:W-:Y:S01]  /*d9a0*/  FFMA.FTZ R31, R8, R21, R31 ;  /* 0x00000015081f7223 */ /* 0x000fe2000001001f */
[----:B------:R-:W-:Y:S01]  /*d9b0*/  FMUL.FTZ R15, R11, R54 ;  /* 0x000000360b0f7220 */ /* 0x000fe20000410000 */
[-C--:B------:R-:W-:Y:S01]  /*d9c0*/  FMUL.FTZ R8, R25, R12.reuse ;  /* 0x0000000c19087220 */ /* 0x080fe20000410000 */
[----:B------:R-:W-:Y:S01]  /*d9d0*/  FFMA.FTZ R28, R5, R12, -R28 ;  /* 0x0000000c051c7223 */ /* 0x000fe2000001081c */
[----:B------:R-:W-:Y:S02]  /*d9e0*/  HADD2.F32 R13, -RZ, R26.H0_H0 ;  /* 0x2000001aff0d7230 */ /* 0x000fe40000004100 */
[----:B------:R-:W-:Y:S01]  /*d9f0*/  FMUL.FTZ R11, R11, R62 ;  /* 0x0000003e0b0b7220 */ /* 0x000fe20000410000 */
[----:B------:R-:W-:Y:S02]  /*da00*/  HADD2.F32 R12, -RZ, R61.H0_H0 ;  /* 0x2000003dff0c7230 */ /* 0x000fe40000004100 */
[----:B------:R-:W-:Y:S01]  /*da10*/  FFMA.FTZ R20, R5, R20, R8 ;  /* 0x0000001405147223 */ /* 0x000fe20000010008 */
[----:B------:R-:W-:-:S02]  /*da20*/  HADD2.F32 R14, -RZ, R27.H0_H0 ;  /* 0x2000001bff0e7230 */ /* 0x000fc40000004100 */
[C---:B------:R-:W-:Y:S01]  /*da30*/  FFMA.FTZ R15, R0.reuse, R62, -R15 ;  /* 0x0000003e000f7223 */ /* 0x040fe2000001080f */
[--C-:B------:R-:W-:Y:S02]  /*da40*/  HADD2.F32 R8, -RZ, R30.reuse.H0_H0 ;  /* 0x2000001eff087230 */ /* 0x100fe40000004100 */
[----:B------:R-:W-:Y:S01]  /*da50*/  FFMA.FTZ R54, R0, R54, R11 ;  /* 0x0000003600367223 */ /* 0x000fe2000001000b */
[----:B------:R-:W-:Y:S02]  /*da60*/  HADD2.F32 R61, -RZ, R61.H1_H1 ;  /* 0x3000003dff3d7230 */ /* 0x000fe40000004100 */
[C---:B------:R-:W-:Y:S01]  /*da70*/  FMUL.FTZ R0, R13.reuse, R12 ;  /* 0x0000000c0d007220 */ /* 0x040fe20000410000 */
[----:B------:R-:W-:Y:S02]  /*da80*/  HADD2.F32 R5, -RZ, R30.H1_H1 ;  /* 0x3000001eff057230 */ /* 0x000fe40000004100 */
[----:B------:R-:W-:Y:S01]  /*da90*/  FMUL.FTZ R30, R13, R8 ;  /* 0x000000080d1e7220 */ /* 0x000fe20000410000 */
[----:B------:R-:W-:-:S02]  /*daa0*/  HADD2.F32 R27, -RZ, R27.H1_H1 ;  /* 0x3000001bff1b7230 */ /* 0x000fc40000004100 */
        /* <DEDUP_REMOVED lines=10> */
[----:B------:R-:W-:Y:S02]  /*db50*/  HADD2.F32 R26, -RZ, R26.H1_H1 ;  /* 0x3000001aff1a7230 */ /* 0x000fe40000004100 */
[-C--:B------:R-:W-:Y:S01]  /*db60*/  FMUL.FTZ R10, R27, R0.reuse ;  /* 0x000000001b0a7220 */ /* 0x080fe20000410000 */
[----:B------:R-:W-:Y:S02]  /*db70*/  HADD2.F32 R11, -RZ, R35.H0_H0 ;  /* 0x20000023ff0b7230 */ /* 0x000fe40000004100 */
[C---:B------:R-:W-:Y:S01]  /*db80*/  FFMA.FTZ R33, R7.reuse, R0, -R32 ;  /* 0x0000000007217223 */ /* 0x040fe20000010820 */
[----:B------:R-:W-:Y:S02]  /*db90*/  HADD2.F32 R13, -RZ, R34.H0_H0 ;  /* 0x20000022ff0d7230 */ /* 0x000fe40000004100 */
[----:B------:R-:W-:Y:S01]  /*dba0*/  FFMA.FTZ R35, R7, R8, R10 ;  /* 0x0000000807237223 */ /* 0x000fe2000001000a */
[----:B------:R-:W-:-:S02]  /*dbb0*/  HADD2.F32 R5, -RZ, R38.H0_H0 ;  /* 0x20000026ff057230 */ /* 0x000fc40000004100 */
[----:B------:R-:W-:Y:S01]  /*dbc0*/  FMUL.FTZ R7, R24, R11 ;  /* 0x0000000b18077220 */ /* 0x000fe20000410000 */
[----:B------:R-:W-:Y:S02]  /*dbd0*/  HADD2.F32 R9, -RZ, R37.H0_H0 ;  /* 0x20000025ff097230 */ /* 0x000fe40000004100 */
        /* <DEDUP_REMOVED lines=18> */
.L_x_3051:
[----:B------:R-:W-:Y:S05]  /*dd00*/  BSYNC B0 ;  /* 0x0000000000007941 */ /* 0x000fea0003800000 */
.L_x_3023:
        /* <DEDUP_REMOVED lines=8> */
.L_x_3021:
[----:B------:R-:W-:-:S04]  /*dd90*/  MOV R0, UR41 ;  /* 0x0000002900007c02 */ /* 0x000fc80008000f00 */
[----:B------:R-:W-:-:S13]  /*dda0*/  ISETP.NE.AND P0, PT, R0, 0x3, PT ;  /* 0x000000030000780c */ /* 0x000fda0003f05270 */
[----:B------:R-:W-:Y:S05]  /*ddb0*/  @!P0 BRA `(.L_x_3068) ;  /* 0x0000000000048947 */ /* 0x000fea0003800000 */
[----:B------:R-:W-:Y:S01]  /*ddc0*/  BPT.TRAP 0x1 ;  /* 0x000000040000795c */ /* 0x000fe20000300000 */
.L_x_3068:
[----:B------:R-:W-:Y:S01]  /*ddd0*/  IMAD R0, R186, 0x8, R18 ;  /* 0x00000008ba007824 */ /* 0x000fe200078e0212 */
[----:B01-3--:R-:W-:-:S04]  /*dde0*/  SHF.L.U32 R3, R189, 0x1f, RZ ;  /* 0x0000001fbd037819 */ /* 0x00bfc800000006ff */
[----:B------:R0:W1:Y:S01]  /*ddf0*/  SYNCS.PHASECHK.TRANS64.TRYWAIT P1, [R0+URZ+0x28830], R3 ;  /* 0x02883003000075a7 */ /* 0x000062000802017f */
[----:B------:R-:W-:Y:S05]  /*de00*/  @!P0 BRA `(.L_x_3069) ;  /* 0x0000000000048947 */ /* 0x000fea0003800000 */
[----:B------:R-:W-:Y:S01]  /*de10*/  BPT.TRAP 0x1 ;  /* 0x000000040000795c */ /* 0x000fe20000300000 */
.L_x_3069:
[----:B-1----:R-:W-:Y:S05]  /*de20*/  @P1 BRA `(.L_x_3070) ;  /* 0x0000000000081947 */ /* 0x002fea0003800000 */
[----:B------:R-:W1:Y:S02]  /*de30*/  SYNCS.PHASECHK.TRANS64.TRYWAIT P1, [R0+URZ+0x28830], R3 ;  /* 0x02883003000075a7 */ /* 0x000e64000802017f */
[----:B-1----:R-:W-:Y:S05]  /*de40*/  @!P1 BRA `(.L_x_3071) ;  /* 0x0000016000389947 */ /* 0x002fea0003800000 */
.L_x_3070:
[----:B------:R-:W-:Y:S05]  /*de50*/  WARPSYNC.ALL ;  /* 0x0000000000007948 */ /* 0x000fea0003800000 */
[----:B01----:R-:W-:Y:S01]  /*de60*/  VIADD R3, R18, 0x18400 ;  /* 0x0001840012037836 */ /* 0x003fe20000000000 */
[----:B------:R-:W-:Y:S01]  /*de70*/  R2UR UR4, R36 ;  /* 0x00000000240472ca */ /* 0x000fe200000e0000 */
[----:B------:R-:W-:Y:S01]  /*de80*/  UMOV UR5, 0x40000040 ;  /* 0x4000004000057882 */ /* 0x000fe20000000000 */
[----:B--2-4-:R-:W-:Y:S01]  /*de90*/  MOV R7, 0x40000040 ;  /* 0x4000004000077802 */ /* 0x014fe20000000f00 */
        /* <DEDUP_REMOVED lines=8> */
[----:B------:R-:W-:Y:S01]  /*df20*/  UMOV UR17, 0x40000040 ;  /* 0x4000004000117882 */ /* 0x000fe20000000000 */
[----:B------:R-:W-:Y:S01]  /*df30*/  LOP3.LUT R4, R3, 0x10000, RZ, 0xfc, !PT ;  /* 0x0001000003047812 */ /* 0x000fe200078efcff */
[----:B------:R-:W-:Y:S01]  /*df40*/  ULOP3.LUT UR4, UR4, 0x10000, URZ, 0xfc, !UPT ;  /* 0x0001000004047892 */ /* 0x000fe2000f8efc3f */
[----:B------:R-:W-:Y:S01]  /*df50*/  MOV R9, 0x40000040 ;  /* 0x4000004000097802 */ /* 0x000fe20000000f00 */
[----:B------:R-:W-:Y:S01]  /*df60*/  UMOV UR21, 0x40000040 ;  /* 0x4000004000157882 */ /* 0x000fe20000000000 */
[----:B------:R-:W-:Y:S01]  /*df70*/  UMOV UR25, 0x40000040 ;  /* 0x4000004000197882 */ /* 0x000fe20000000000 */
[----:B------:R-:W-:Y:S01]  /*df80*/  IMAD R6, R186, 0x800, R4 ;  /* 0x00000800ba067824 */ /* 0x000fe200078e0204 */
[----:B------:R-:W-:Y:S01]  /*df90*/  UIADD3 UR8, UR4, 0x2, URZ ;  /* 0x0000000204087890 */ /* 0x000fe2000fffe03f */
[----:B------:R-:W-:Y:S01]  /*dfa0*/  R2UR UR15, R9 ;  /* 0x00000000090f72ca */ /* 0x000fe200000e0000 */
[----:B------:R-:W-:Y:S01]  /*dfb0*/  UIADD3 UR12, UR4, 0x4, URZ ;  /* 0x00000004040c7890 */ /* 0x000fe2000fffe03f */
[C---:B------:R-:W-:Y:S01]  /*dfc0*/  VIADD R8, R6.reuse, 0x2 ;  /* 0x0000000206087836 */ /* 0x040fe20000000000 */
[----:B------:R-:W-:Y:S01]  /*dfd0*/  R2UR UR6, R6 ;  /* 0x00000000060672ca */ /* 0x000fe200000e0000 */
[----:B------:R-:W-:Y:S01]  /*dfe0*/  IMAD.MOV.U32 R9, RZ, RZ, 0x40000040 ;  /* 0x40000040ff097424 */ /* 0x000fe200078e00ff */
[----:B------:R-:W-:Y:S01]  /*dff0*/  UIADD3 UR16, UR4, 0x6, URZ ;  /* 0x0000000604107890 */ /* 0x000fe2000fffe03f */
[----:B------:R-:W-:Y:S01]  /*e000*/  IMAD.MOV.U32 R7, RZ, RZ, 0x40000040 ;  /* 0x40000040ff077424 */ /* 0x000fe200078e00ff */
[----:B------:R-:W-:Y:S01]  /*e010*/  R2UR UR10, R8 ;  /* 0x00000000080a72ca */ /* 0x000fe200000e0000 */
[----:B------:R-:W-:Y:S01]  /*e020*/  VIADD R8, R6, 0x4 ;  /* 0x0000000406087836 */ /* 0x000fe20000000000 */
[----:B------:R-:W-:Y:S01]  /*e030*/  R2UR UR19, R9 ;  /* 0x00000000091372ca */ /* 0x000fe200000e0000 */
[----:B------:R-:W-:Y:S01]  /*e040*/  UIADD3 UR20, UR4, 0x400, URZ ;  /* 0x0000040004147890 */ /* 0x000fe2000fffe03f */
[----:B------:R-:W-:Y:S01]  /*e050*/  MOV R9, 0x40000040 ;  /* 0x4000004000097802 */ /* 0x000fe20000000f00 */
[----:B------:R-:W-:Y:S01]  /*e060*/  UIADD3 UR24, UR4, 0x402, URZ ;  /* 0x0000040204187890 */ /* 0x000fe2000fffe03f */
[----:B------:R-:W-:Y:S01]  /*e070*/  R2UR UR14, R8 ;  /* 0x00000000080e72ca */ /* 0x000fe200000e0000 */
[----:B------:R-:W-:Y:S01]  /*e080*/  VIADD R8, R6, 0x6 ;  /* 0x0000000606087836 */ /* 0x000fe20000000000 */
[----:B------:R-:W-:Y:S01]  /*e090*/  R2UR UR23, R9 ;  /* 0x00000000091772ca */ /* 0x000fe200000e0000 */
[----:B------:R-:W-:Y:S01]  /*e0a0*/  HGMMA.64x128x16.F32 R24, gdesc[UR4], RZ, !UPT, gsb0 ;  /* 0x01e00000041879f0 */ /* 0x000fe2000c0008ff */
[----:B------:R-:W-:Y:S01]  /*e0b0*/  IMAD.MOV.U32 R9, RZ, RZ, 0x40000040 ;  /* 0x40000040ff097424 */ /* 0x000fe200078e00ff */
[----:B------:R-:W-:Y:S01]  /*e0c0*/  UIADD3 UR28, UR4, 0x404, URZ ;  /* 0x00000404041c7890 */ /* 0x000fe2000fffe03f */
[----:B------:R-:W-:Y:S01]  /*e0d0*/  R2UR UR18, R8 ;  /* 0x00000000081272ca */ /* 0x000fe200000e0000 */
[----:B------:R-:W-:Y:S01]  /*e0e0*/  VIADD R8, R6, 0x400 ;  /* 0x0000040006087836 */ /* 0x000fe20000000000 */
[----:B------:R-:W-:Y:S01]  /*e0f0*/  UMOV UR29, 0x40000040 ;  /* 0x40000040001d7882 */ /* 0x000fe20000000000 */
[----:B------:R-:W-:Y:S01]  /*e100*/  R2UR UR27, R9 ;  /* 0x00000000091b72ca */ /* 0x000fe200000e0000 */
[----:B------:R-:W-:Y:S01]  /*e110*/  UIADD3 UR32, UR4, 0x406, URZ ;  /* 0x0000040604207890 */ /* 0x000fe2000fffe03f */
[----:B------:R-:W-:Y:S01]  /*e120*/  MOV R9, 0x40000040 ;  /* 0x4000004000097802 */ /* 0x000fe20000000f00 */
[----:B------:R-:W-:Y:S01]  /*e130*/  UMOV UR33, 0x40000040 ;  /* 0x4000004000217882 */ /* 0x000fe20000000000 */
[----:B------:R-:W-:Y:S01]  /*e140*/  R2UR UR22, R8 ;  /* 0x00000000081672ca */ /* 0x000fe200000e0000 */
[----:B------:R-:W-:Y:S01]  /*e150*/  VIADD R8, R6, 0x402 ;  /* 0x0000040206087836 */ /* 0x000fe20000000000 */
[----:B------:R-:W-:-:S02]  /*e160*/  R2UR UR31, R9 ;  /* 0x00000000091f72ca */ /* 0x000fc400000e0000 */
[----:B------:R-:W-:Y:S02]  /*e170*/  R2UR UR35, R7 ;  /* 0x00000000072372ca */ /* 0x000fe400000e0000 */
        /* <DEDUP_REMOVED lines=29> */
.L_x_3072:
[----:B------:R-:W0:Y:S01]  /*e350*/  LDC R7, c[0x0][0x448] ;  /* 0x00011200ff077b82 */ /* 0x000e220000000800 */
[----:B------:R-:W-:Y:S01]  /*e360*/  ULDC UR6, c[0x0][0x9d8] ;  /* 0x0002760000067ab9 */ /* 0x000fe20000000800 */
[----:B------:R-:W-:Y:S01]  /*e370*/  ULDC UR48, c[0x0][0x988] ;  /* 0x0002620000307ab9 */ /* 0x000fe20000000800 */
[----:B------:R-:W-:Y:S01]  /*e380*/  FMUL.FTZ R8, R28, UR6 ;  /* 0x000000061c087c20 */ /* 0x000fe20008410000 */
[----:B------:R-:W-:Y:S01]  /*e390*/  FMUL.FTZ R3, R24, UR6 ;  /* 0x0000000618037c20 */ /* 0x000fe20008410000 */
[----:B------:R-:W-:Y:S01]  /*e3a0*/  FMUL.FTZ R24, R48, UR6 ;  /* 0x0000000630187c20 */ /* 0x000fe20008410000 */
[----:B------:R-:W-:Y:S02]  /*e3b0*/  IMAD.IADD R48, R206, 0x1, R192 ;  /* 0x00000001ce307824 */ /* 0x000fe400078e02c0 */
[----:B------:R-:W-:Y:S01]  /*e3c0*/  FMUL.FTZ R6, R29, UR6 ;  /* 0x000000061d067c20 */ /* 0x000fe20008410000 */
[----:B------:R-:W-:Y:S01]  /*e3d0*/  FMUL.FTZ R50, R50, UR6 ;  /* 0x0000000632327c20 */ /* 0x000fe20008410000 */
[----:B------:R-:W-:Y:S01]  /*e3e0*/  MOV R29, 0xffffff80 ;  /* 0xffffff80001d7802 */ /* 0x000fe20000000f00 */
        /* <DEDUP_REMOVED lines=11> */
[----:B-1----:R-:W-:-:S02]  /*e4a0*/  IMAD R50, R88, R29, 0x80 ;  /* 0x0000008058327424 */ /* 0x002fc400078e021d */
[----:B------:R-:W-:Y:S01]  /*e4b0*/  FMUL.FTZ R42, R42, UR6 ;  /* 0x000000062a2a7c20 */ /* 0x000fe20008410000 */
[----:B------:R-:W-:Y:S01]  /*e4c0*/  FMUL.FTZ R43, R43, UR6 ;  /* 0x000000062b2b7c20 */ /* 0x000fe20008410000 */
[----:B0-----:R-:W-:Y:S01]  /*e4d0*/  ISETP.NE.AND P1, PT, R7, 0x1, PT ;  /* 0x000000010700780c */ /* 0x001fe20003f25270 */
[----:B------:R-:W-:Y:S01]  /*e4e0*/  FMUL.FTZ R46, R46, UR6 ;  /* 0x000000062e2e7c20 */ /* 0x000fe20008410000 */
[--C-:B------:R-:W-:Y:S01]  /*e4f0*/  IADD3 R97, -R193, 0x1, R50.reuse ;  /* 0x00000001c1617810 */ /* 0x100fe20007ffe132 */
[----:B------:R-:W-:Y:S01]  /*e500*/  FMUL.FTZ R47, R47, UR6 ;  /* 0x000000062f2f7c20 */ /* 0x000fe20008410000 */
[----:B------:R0:W1:Y:S01]  /*e510*/  MUFU.TANH R99, R27 ;  /* 0x0000001b00637308 */ /* 0x0000620000002400 */
[----:B------:R-:W-:Y:S01]  /*e520*/  IADD3 R50, -R193, R195, R50 ;  /* 0x000000c3c1327210 */ /* 0x000fe20007ffe132 */
[----:B------:R-:W-:Y:S01]  /*e530*/  FMUL.FTZ R63, R63, UR6 ;  /* 0x000000063f3f7c20 */ /* 0x000fe20008410000 */
[----:B------:R-:W-:Y:S01]  /*e540*/  IADD3 R97, -R194, R97, R195 ;  /* 0x00000061c2617210 */ /* 0x000fe20007ffe1c3 */
[----:B------:R-:W-:Y:S01]  /*e550*/  FMUL.FTZ R15, R44, UR6 ;  /* 0x000000062c0f7c20 */ /* 0x000fe20008410000 */
[----:B------:R-:W-:Y:S01]  /*e560*/  FMUL.FTZ R59, R59, UR6 ;  /* 0x000000063b3b7c20 */ /* 0x000fe20008410000 */
[----:B------:R-:W-:Y:S01]  /*e570*/  FMUL.FTZ R51, R51, UR6 ;  /* 0x0000000633337c20 */ /* 0x000fe20008410000 */
[----:B------:R-:W-:Y:S01]  /*e580*/  FMUL.FTZ R54, R54, UR6 ;  /* 0x0000000636367c20 */ /* 0x000fe20008410000 */
[----:B------:R-:W3:Y:S01]  /*e590*/  MUFU.TANH R30, R30 ;  /* 0x0000001e001e7308 */ /* 0x000ee20000002400 */
[----:B------:R-:W4:Y:S01]  /*e5a0*/  @P1 LDC R7, c[0x0][0x44c] ;  /* 0x00011300ff071b82 */ /* 0x000f220000000800 */
[----:B------:R-:W-:Y:S01]  /*e5b0*/  FMUL.FTZ R21, R49, UR6 ;  /* 0x0000000631157c20 */ /* 0x000fe20008410000 */
[----:B------:R-:W-:Y:S01]  /*e5c0*/  FMUL.FTZ R55, R55, UR6 ;  /* 0x0000000637377c20 */ /* 0x000fe20008410000 */
[----:B0-----:R-:W-:Y:S01]  /*e5d0*/  FMUL.FTZ R27, R57, UR6 ;  /* 0x00000006391b7c20 */ /* 0x001fe20008410000 */
[----:B------:R-:W-:Y:S01]  /*e5e0*/  FMUL.FTZ R20, R45, UR6 ;  /* 0x000000062d147c20 */ /* 0x000fe20008410000 */
[----:B------:R-:W-:Y:S01]  /*e5f0*/  FMUL.FTZ R26, R53, UR6 ;  /* 0x00000006351a7c20 */ /* 0x000fe20008410000 */
[----:B------:R-:W-:Y:S01]  /*e600*/  FMUL.FTZ R58, R58, UR6 ;  /* 0x000000063a3a7c20 */ /* 0x000fe20008410000 */
[----:B------:R0:W5:Y:S01]  /*e610*/  MUFU.TANH R93, R31 ;  /* 0x0000001f005d7308 */ /* 0x0001620000002400 */
[----:B------:R-:W2:Y:S01]  /*e620*/  @P1 LDC R28, c[0x0][0x450] ;  /* 0x00011400ff1c1b82 */ /* 0x000ea20000000800 */
        /* <DEDUP_REMOVED lines=15> */
[----:B----4-:R-:W-:-:S04]  /*e720*/  @P1 IMAD.HI.U32 R7, R48, R7, RZ ;  /* 0x0000000730071227 */ /* 0x010fc800078e00ff */
[----:B------:R-:W-:Y:S01]  /*e730*/  FMUL.FTZ R83, R83, UR6 ;  /* 0x0000000653537c20 */ /* 0x000fe20008410000 */
[----:B------:R-:W-:Y:S01]  /*e740*/  FMUL.FTZ R86, R86, UR6 ;  /* 0x0000000656567c20 */ /* 0x000fe20008410000 */
[----:B------:R-:W-:Y:S01]  /*e750*/  FMUL.FTZ R87, R87, UR6 ;  /* 0x0000000657577c20 */ /* 0x000fe20008410000 */
[----:B------:R-:W-:Y:S01]  /*e760*/  FMUL.FTZ R13, R41, UR6 ;  /* 0x00000006290d7c20 */ /* 0x000fe20008410000 */
[----:B------:R-:W-:Y:S01]  /*e770*/  FMUL.FTZ R5, R25, UR6 ;  /* 0x0000000619057c20 */ /* 0x000fe20008410000 */
[----:B------:R-:W-:Y:S01]  /*e780*/  FMUL.FTZ R61, R61, UR6 ;  /* 0x000000063d3d7c20 */ /* 0x000fe20008410000 */
[----:B------:R-:W4:Y:S01]  /*e790*/  MUFU.TANH R38, R38 ;  /* 0x0000002600267308 */ /* 0x000f220000002400 */
[----:B--2---:R-:W-:Y:S01]  /*e7a0*/  @P1 SHF.R.U32.HI R48, RZ, R28, R7 ;  /* 0x0000001cff301219 */ /* 0x004fe20000011607 */
[----:B------:R-:W-:Y:S01]  /*e7b0*/  FMUL.FTZ R73, R73, UR6 ;  /* 0x0000000649497c20 */ /* 0x000fe20008410000 */
[----:B------:R-:W-:Y:S01]  /*e7c0*/  FMUL.FTZ R25, R52, UR6 ;  /* 0x0000000634197c20 */ /* 0x000fe20008410000 */
[----:B------:R-:W-:Y:S01]  /*e7d0*/  FMUL.FTZ R28, R56, UR6 ;  /* 0x00000006381c7c20 */ /* 0x000fe20008410000 */
[----:B------:R-:W-:Y:S01]  /*e7e0*/  FMUL.FTZ R64, R64, UR6 ;  /* 0x0000000640407c20 */ /* 0x000fe20008410000 */
[----:B------:R-:W0:Y:S01]  /*e7f0*/  SHFL.IDX PT, R7, R48, 0x1, 0x1c1f ;  /* 0x003c1f0030077f89 */ /* 0x000e2200000e0000 */
[----:B------:R-:W-:Y:S01]  /*e800*/  FMUL.FTZ R68, R68, UR6 ;  /* 0x0000000644447c20 */ /* 0x000fe20008410000 */
[----:B------:R-:W2:Y:S01]  /*e810*/  MUFU.TANH R39, R39 ;  /* 0x0000002700277308 */ /* 0x000ea20000002400 */
[----:B------:R-:W-:Y:S01]  /*e820*/  FMUL.FTZ R69, R69, UR6 ;  /* 0x0000000645457c20 */ /* 0x000fe20008410000 */
[----:B------:R-:W2:Y:S01]  /*e830*/  SHFL.IDX PT, R48, R48, RZ, 0x1c1f ;  /* 0x001c1fff30307589 */ /* 0x000ea200000e0000 */
[----:B------:R-:W-:Y:S01]  /*e840*/  VIADD R0, R0, 0x28840 ;  /* 0x0002884000007836 */ /* 0x000fe20000000000 */
[----:B------:R-:W-:Y:S01]  /*e850*/  ULDC UR46, c[0x0][0x9d8] ;  /* 0x00027600002e7ab9 */ /* 0x000fe20000000800 */
[----:B------:R-:W-:Y:S01]  /*e860*/  ULDC UR47, c[0x0][0x9d8] ;  /* 0x00027600002f7ab9 */ /* 0x000fe20000000800 */
[----:B------:R-:W-:Y:S01]  /*e870*/  ULDC UR44, c[0x0][0x988] ;  /* 0x00026200002c7ab9 */ /* 0x000fe20000000800 */
[----:B------:R-:W-:Y:S01]  /*e880*/  ULDC UR45, c[0x0][0x988] ;  /* 0x00026200002d7ab9 */ /* 0x000fe20000000800 */
[----:B------:R-:W2:Y:S01]  /*e890*/  MUFU.TANH R42, R42 ;  /* 0x0000002a002a7308 */ /* 0x000ea20000002400 */
[----:B------:R-:W-:-:S02]  /*e8a0*/  CS2R R150, SRZ ;  /* 0x0000000000967805 */ /* 0x000fc4000001ff00 */
[----:B------:R-:W-:Y:S02]  /*e8b0*/  CS2R R148, SRZ ;  /* 0x0000000000947805 */ /* 0x000fe4000001ff00 */
[----:B------:R-:W-:Y:S02]  /*e8c0*/  CS2R R146, SRZ ;  /* 0x0000000000927805 */ /* 0x000fe4000001ff00 */
[----:B------:R-:W-:Y:S02]  /*e8d0*/  CS2R R144, SRZ ;  /* 0x0000000000907805 */ /* 0x000fe4000001ff00 */
[----:B------:R-:W-:Y:S02]  /*e8e0*/  CS2R R142, SRZ ;  /* 0x00000000008e7805 */ /* 0x000fe4000001ff00 */
[----:B------:R-:W-:Y:S02]  /*e8f0*/  CS2R R140, SRZ ;  /* 0x00000000008c7805 */ /* 0x000fe4000001ff00 */
[----:B------:R-:W-:Y:S01]  /*e900*/  CS2R R138, SRZ ;  /* 0x00000000008a7805 */ /* 0x000fe2000001ff00 */
[----:B------:R-:W2:Y:S01]  /*e910*/  MUFU.TANH R43, R43 ;  /* 0x0000002b002b7308 */ /* 0x000ea20000002400 */
[----:B------:R-:W-:-:S02]  /*e920*/  CS2R R136, SRZ ;  /* 0x0000000000887805 */ /* 0x000fc4000001ff00 */
[----:B------:R-:W-:Y:S02]  /*e930*/  CS2R R134, SRZ ;  /* 0x0000000000867805 */ /* 0x000fe4000001ff00 */
[----:B------:R-:W-:Y:S02]  /*e940*/  CS2R R132, SRZ ;  /* 0x0000000000847805 */ /* 0x000fe4000001ff00 */
[----:B------:R-:W-:Y:S02]  /*e950*/  CS2R R130, SRZ ;  /* 0x0000000000827805 */ /* 0x000fe4000001ff00 */
[----:B------:R-:W-:Y:S02]  /*e960*/  CS2R R128, SRZ ;  /* 0x0000000000807805 */ /* 0x000fe4000001ff00 */
[----:B0-----:R-:W-:Y:S01]  /*e970*/  VIADDMNMX R31, R7, R97, R50, PT ;  /* 0x00000061071f7246 */ /* 0x001fe20003800132 */
[----:B------:R-:W-:Y:S01]  /*e980*/  FMUL.FTZ R7, R67, UR6 ;  /* 0x0000000643077c20 */ /* 0x000fe20008410000 */
[----:B------:R-:W0:Y:S01]  /*e990*/  MUFU.TANH R46, R46 ;  /* 0x0000002e002e7308 */ /* 0x000e220000002400 */
[----:B------:R-:W-:-:S02]  /*e9a0*/  CS2R R126, SRZ ;  /* 0x00000000007e7805 */ /* 0x000fc4000001ff00 */
[C---:B------:R-:W-:Y:S02]  /*e9b0*/  ISETP.GT.AND P2, PT, R31.reuse, RZ, PT ;  /* 0x000000ff1f00720c */ /* 0x040fe40003f44270 */
[----:B------:R-:W-:Y:S02]  /*e9c0*/  CS2R R124, SRZ ;  /* 0x00000000007c7805 */ /* 0x000fe4000001ff00 */
[C---:B------:R-:W-:Y:S02]  /*e9d0*/  ISETP.GT.AND P3, PT, R31.reuse, 0x1, PT ;  /* 0x000000011f00780c */ /* 0x040fe40003f64270 */
[----:B------:R-:W-:Y:S02]  /*e9e0*/  CS2R R122, SRZ ;  /* 0x00000000007a7805 */ /* 0x000fe4000001ff00 */
[----:B------:R-:W-:Y:S02]  /*e9f0*/  ISETP.GT.AND P4, PT, R31, 0x8, PT ;  /* 0x000000081f00780c */ /* 0x000fe40003f84270 */
[----:B------:R-:W-:-:S02]  /*ea00*/  CS2R R120, SRZ ;  /* 0x0000000000787805 */ /* 0x000fc4000001ff00 */
[----:B------:R-:W-:Y:S01]  /*ea10*/  FSEL R101, R101, -INF , P2 ;  /* 0xff80000065657808 */ /* 0x000fe20001000000 */
[----:B------:R-:W0:Y:S01]  /*ea20*/  MUFU.TANH R47, R47 ;  /* 0x0000002f002f7308 */ /* 0x000e220000002400 */
[----:B-1----:R-:W-:Y:S02]  /*ea30*/  FSEL R99, R99, -INF , P3 ;  /* 0xff80000063637808 */ /* 0x002fe40001800000 */
[----:B------:R-:W-:Y:S02]  /*ea40*/  CS2R R118, SRZ ;  /* 0x0000000000767805 */ /* 0x000fe4000001ff00 */
[----:B---3--:R-:W-:Y:S02]  /*ea50*/  FSEL R95, R30, -INF , P4 ;  /* 0xff8000001e5f7808 */ /* 0x008fe40002000000 */
[----:B------:R-:W-:Y:S02]  /*ea60*/  CS2R R116, SRZ ;  /* 0x0000000000747805 */ /* 0x000fe4000001ff00 */
[----:B------:R-:W-:-:S02]  /*ea70*/  ISETP.GT.AND P2, PT, R31, 0x9, PT ;  /* 0x000000091f00780c */ /* 0x000fc40003f44270 */
[----:B------:R-:W-:Y:S02]  /*ea80*/  CS2R R114, SRZ ;  /* 0x0000000000727805 */ /* 0x000fe4000001ff00 */
[----:B------:R-:W-:Y:S01]  /*ea90*/  FMNMX.FTZ R30, R101, R99, !PT ;  /* 0x00000063651e7209 */ /* 0x000fe20007810000 */
[----:B------:R2:W-:Y:S01]  /*eaa0*/  MUFU.TANH R44, R63 ;  /* 0x0000003f002c7308 */ /* 0x0005e20000002400 */
[----:B------:R-:W-:Y:S02]  /*eab0*/  ISETP.GT.AND P3, PT, R31, 0x10, PT ;  /* 0x000000101f00780c */ /* 0x000fe40003f64270 */
[----:B------:R-:W-:Y:S02]  /*eac0*/  CS2R R112, SRZ ;  /* 0x0000000000707805 */ /* 0x000fe4000001ff00 */
[----:B-----5:R-:W-:Y:S02]  /*ead0*/  FSEL R93, R93, -INF , P2 ;  /* 0xff8000005d5d7808 */ /* 0x020fe40001000000 */
[----:B------:R-:W-:-:S02]  /*eae0*/  CS2R R110, SRZ ;  /* 0x00000000006e7805 */ /* 0x000fc4000001ff00 */
[----:B------:R-:W-:Y:S02]  /*eaf0*/  FMNMX.FTZ R30, R95, R30, !PT ;  /* 0x0000001e5f1e7209 */ /* 0x000fe40007810000 */
[----:B------:R-:W-:Y:S02]  /*eb00*/  CS2R R108, SRZ ;  /* 0x00000000006c7805 */ /* 0x000fe4000001ff00 */
[----:B------:R-:W-:Y:S01]  /*eb10*/  ISETP.GT.AND P2, PT, R31, 0x11, PT ;  /* 0x000000111f00780c */ /* 0x000fe20003f44270 */
[----:B------:R1:W-:Y:S01]  /*eb20*/  MUFU.TANH R29, R59 ;  /* 0x0000003b001d7308 */ /* 0x0003e20000002400 */
[----:B------:R-:W-:Y:S02]  /*eb30*/  FSEL R91, R34, -INF , P3 ;  /* 0xff800000225b7808 */ /* 0x000fe40001800000 */
[----:B------:R-:W-:Y:S02]  /*eb40*/  CS2R R106, SRZ ;  /* 0x00000000006a7805 */ /* 0x000fe4000001ff00 */
[----:B------:R-:W-:-:S02]  /*eb50*/  FMNMX.FTZ R30, R93, R30, !PT ;  /* 0x0000001e5d1e7209 */ /* 0x000fc40007810000 */
[----:B------:R-:W-:Y:S02]  /*eb60*/  CS2R R104, SRZ ;  /* 0x0000000000687805 */ /* 0x000fe4000001ff00 */
[----:B------:R-:W-:Y:S02]  /*eb70*/  ISETP.GT.AND P3, PT, R31, 0x18, PT ;  /* 0x000000181f00780c */ /* 0x000fe40003f64270 */
[----:B------:R-:W-:Y:S02]  /*eb80*/  CS2R R102, SRZ ;  /* 0x0000000000667805 */ /* 0x000fe4000001ff00 */
[----:B------:R-:W-:Y:S01]  /*eb90*/  FSEL R89, R35, -INF , P2 ;  /* 0xff80000023597808 */ /* 0x000fe20001000000 */
[----:B------:R-:W3:Y:S01]  /*eba0*/  MUFU.TANH R49, R51 ;  /* 0x0000003300317308 */ /* 0x000ee20000002400 */
[----:B------:R-:W-:Y:S02]  /*ebb0*/  FMNMX.FTZ R30, R91, R30, !PT ;  /* 0x0000001e5b1e7209 */ /* 0x000fe40007810000 */
[----:B------:R-:W-:-:S02]  /*ebc0*/  ISETP.GT.AND P2, PT, R31, 0x19, PT ;  /* 0x000000191f00780c */ /* 0x000fc40003f44270 */
[----:B----4-:R-:W-:Y:S02]  /*ebd0*/  FSEL R67, R38, -INF , P3 ;  /* 0xff80000026437808 */ /* 0x010fe40001800000 */
[----:B------:R-:W-:Y:S01]  /*ebe0*/  FMNMX.FTZ R30, R89, R30, !PT ;  /* 0x0000001e591e7209 */ /* 0x000fe20007810000 */
[----:B------:R-:W4:Y:S01]  /*ebf0*/  MUFU.TANH R54, R54 ;  /* 0x0000003600367308 */ /* 0x000f220000002400 */
[----:B------:R-:W-:Y:S02]  /*ec00*/  ISETP.GT.AND P3, PT, R31, 0x20, PT ;  /* 0x000000201f00780c */ /* 0x000fe40003f64270 */
[----:B--2---:R-:W-:Y:S02]  /*ec10*/  FSEL R63, R39, -INF , P2 ;  /* 0xff800000273f7808 */ /* 0x004fe40001000000 */
[----:B------:R-:W-:Y:S02]  /*ec20*/  FMNMX.FTZ R30, R67, R30, !PT ;  /* 0x0000001e431e7209 */ /* 0x000fe40007810000 */
[----:B------:R-:W-:Y:S01]  /*ec30*/  ISETP.GT.AND P2, PT, R31, 0x21, PT ;  /* 0x000000211f00780c */ /* 0x000fe20003f44270 */
[----:B------:R0:W2:Y:S01]  /*ec40*/  MUFU.TANH R45, R55 ;  /* 0x00000037002d7308 */ /* 0x0000a20000002400 */
[----:B-1----:R-:W-:-:S02]  /*ec50*/  FSEL R59, R42, -INF , P3 ;  /* 0xff8000002a3b7808 */ /* 0x002fc40001800000 */
[----:B------:R-:W-:Y:S02]  /*ec60*/  FMNMX.FTZ R30, R63, R30, !PT ;  /* 0x0000001e3f1e7209 */ /* 0x000fe40007810000 */
[----:B------:R-:W-:Y:S02]  /*ec70*/  ISETP.GT.AND P3, PT, R31, 0x28, PT ;  /* 0x000000281f00780c */ /* 0x000fe40003f64270 */
[----:B------:R-:W-:Y:S01]  /*ec80*/  FSEL R57, R43, -INF , P2 ;  /* 0xff8000002b397808 */ /* 0x000fe20001000000 */
[----:B------:R-:W1:Y:S01]  /*ec90*/  MUFU.TANH R33, R58 ;  /* 0x0000003a00217308 */ /* 0x000e620000002400 */
[----:B------:R-:W-:Y:S02]  /*eca0*/  FMNMX.FTZ R30, R59, R30, !PT ;  /* 0x0000001e3b1e7209 */ /* 0x000fe40007810000 */
[----:B------:R-:W-:Y:S02]  /*ecb0*/  ISETP.GT.AND P2, PT, R31, 0x29, PT ;  /* 0x000000291f00780c */ /* 0x000fe40003f44270 */
[----:B0-----:R-:W-:-:S02]  /*ecc0*/  FSEL R55, R46, -INF , P3 ;  /* 0xff8000002e377808 */ /* 0x001fc40001800000 */
[----:B------:R-:W-:Y:S01]  /*ecd0*/  FMNMX.FTZ R30, R57, R30, !PT ;  /* 0x0000001e391e7209 */ /* 0x000fe20007810000 */
[----:B------:R0:W5:Y:S01]  /*ece0*/  MUFU.TANH R37, R62 ;  /* 0x0000003e00257308 */ /* 0x0001620000002400 */
[----:B------:R-:W-:Y:S02]  /*ecf0*/  ISETP.GT.AND P3, PT, R31, 0x30, PT ;  /* 0x000000301f00780c */ /* 0x000fe40003f64270 */
[----:B------:R-:W-:Y:S02]  /*ed00*/  FSEL R53, R47, -INF , P2 ;  /* 0xff8000002f357808 */ /* 0x000fe40001000000 */
[----:B------:R-:W-:Y:S02]  /*ed10*/  FMNMX.FTZ R30, R55, R30, !PT ;  /* 0x0000001e371e7209 */ /* 0x000fe40007810000 */
[----:B------:R-:W-:Y:S01]  /*ed20*/  ISETP.GT.AND P2, PT, R31, 0x31, PT ;  /* 0x000000311f00780c */ /* 0x000fe20003f44270 */
[----:B------:R-:W5:Y:S01]  /*ed30*/  MUFU.TANH R66, R66 ;  /* 0x0000004200427308 */ /* 0x000f620000002400 */
[----:B------:R-:W-:Y:S01]  /*ed40*/  FSEL R51, R32, -INF , P3 ;  /* 0xff80000020337808 */ /* 0x000fe20001800000 */
[----:B0-----:R-:W-:Y:S01]  /*ed50*/  FMUL.FTZ R62, R60, UR6 ;  /* 0x000000063c3e7c20 */ /* 0x001fe20008410000 */
[----:B------:R-:W-:-:S02]  /*ed60*/  FMNMX.FTZ R30, R53, R30, !PT ;  /* 0x0000001e351e7209 */ /* 0x000fc40007810000 */
[----:B------:R-:W-:Y:S02]  /*ed70*/  ISETP.GT.AND P3, PT, R31, 0x38, PT ;  /* 0x000000381f00780c */ /* 0x000fe40003f64270 */
[----:B---3--:R-:W-:Y:S01]  /*ed80*/  FSEL R49, R49, -INF , P2 ;  /* 0xff80000031317808 */ /* 0x008fe20001000000 */
[----:B------:R0:W3:Y:S01]  /*ed90*/  MUFU.TANH R34, R7 ;  /* 0x0000000700227308 */ /* 0x0000e20000002400 */
[----:B------:R-:W-:Y:S02]  /*eda0*/  FMNMX.FTZ R30, R51, R30, !PT ;  /* 0x0000001e331e7209 */ /* 0x000fe40007810000 */
[----:B------:R-:W-:Y:S02]  /*edb0*/  ISETP.GT.AND P2, PT, R31, 0x39, PT ;  /* 0x000000391f00780c */ /* 0x000fe40003f44270 */
[----:B----4-:R-:W-:Y:S02]  /*edc0*/  FSEL R47, R54, -INF , P3 ;  /* 0xff800000362f7808 */ /* 0x010fe40001800000 */
[----:B------:R-:W-:Y:S01]  /*edd0*/  FMNMX.FTZ R30, R49, R30, !PT ;  /* 0x0000001e311e7209 */ /* 0x000fe20007810000 */
[----:B------:R-:W4:Y:S01]  /*ede0*/  MUFU.TANH R70, R70 ;  /* 0x0000004600467308 */ /* 0x000f220000002400 */
[----:B------:R-:W-:-:S02]  /*edf0*/  ISETP.GT.AND P3, PT, R31, 0x40, PT ;  /* 0x000000401f00780c */ /* 0x000fc40003f64270 */
[----:B--2---:R-:W-:Y:S02]  /*ee00*/  FSEL R45, R45, -INF , P2 ;  /* 0xff8000002d2d7808 */ /* 0x004fe40001000000 */
[----:B------:R-:W-:Y:S02]  /*ee10*/  FMNMX.FTZ R30, R47, R30, !PT ;  /* 0x0000001e2f1e7209 */ /* 0x000fe40007810000 */
[----:B------:R-:W-:Y:S01]  /*ee20*/  ISETP.GT.AND P2, PT, R31, 0x41, PT ;  /* 0x000000411f00780c */ /* 0x000fe20003f44270 */
[----:B------:R-:W2:Y:S01]  /*ee30*/  MUFU.TANH R42, R71 ;  /* 0x00000047002a7308 */ /* 0x000ea20000002400 */
[----:B-1----:R-:W-:Y:S02]  /*ee40*/  FSEL R33, R33, -INF , P3 ;  /* 0xff80000021217808 */ /* 0x002fe40001800000 */
[----:B------:R-:W-:Y:S02]  /*ee50*/  FMNMX.FTZ R30, R45, R30, !PT ;  /* 0x0000001e2d1e7209 */ /* 0x000fe40007810000 */
[----:B------:R-:W-:-:S02]  /*ee60*/  ISETP.GT.AND P3, PT, R31, 0x48, PT ;  /* 0x000000481f00780c */ /* 0x000fc40003f64270 */
[----:B------:R-:W-:Y:S01]  /*ee70*/  FSEL R32, R29, -INF , P2 ;  /* 0xff8000001d207808 */ /* 0x000fe20001000000 */
[----:B------:R-:W1:Y:S01]  /*ee80*/  MUFU.TANH R35, R74 ;  /* 0x0000004a00237308 */ /* 0x000e620000002400 */
[----:B0-----:R-:W-:Y:S02]  /*ee90*/  FMNMX.FTZ R7, R33, R30, !PT ;  /* 0x0000001e21077209 */ /* 0x001fe40007810000 */
[----:B------:R-:W-:Y:S02]  /*eea0*/  ISETP.GT.AND P2, PT, R31, 0x49, PT ;  /* 0x000000491f00780c */ /* 0x000fe40003f44270 */
[----:B-----5:R-:W-:Y:S02]  /*eeb0*/  FSEL R37, R37, -INF , P3 ;  /* 0xff80000025257808 */ /* 0x020fe40001800000 */
[----:B------:R-:W-:Y:S01]  /*eec0*/  FMNMX.FTZ R30, R32, R7, !PT ;  /* 0x00000007201e7209 */ /* 0x000fe20007810000 */
[----:B------:R-:W0:Y:S01]  /*eed0*/  MUFU.TANH R40, R75 ;  /* 0x0000004b00287308 */ /* 0x000e220000002400 */
[----:B------:R-:W-:-:S02]  /*eee0*/  ISETP.GT.AND P3, PT, R31, 0x50, PT ;  /* 0x000000501f00780c */ /* 0x000fc40003f64270 */
[----:B------:R-:W-:Y:S02]  /*eef0*/  FSEL R44, R44, -INF , P2 ;  /* 0xff8000002c2c7808 */ /* 0x000fe40001000000 */
[----:B------:R-:W-:Y:S02]  /*ef00*/  FMNMX.FTZ R7, R37, R30, !PT ;  /* 0x0000001e25077209 */ /* 0x000fe40007810000 */
[----:B------:R-:W-:Y:S01]  /*ef10*/  ISETP.GT.AND P2, PT, R31, 0x51, PT ;  /* 0x000000511f00780c */ /* 0x000fe20003f44270 */
[----:B------:R-:W5:Y:S01]  /*ef20*/  MUFU.TANH R36, R78 ;  /* 0x0000004e00247308 */ /* 0x000f620000002400 */
[----:B------:R-:W-:Y:S01]  /*ef30*/  FSEL R38, R66, -INF , P3 ;  /* 0xff80000042267808 */ /* 0x000fe20001800000 */
[----:B------:R-:W-:Y:S01]  /*ef40*/  FMUL.FTZ R66, R77, UR6 ;  /* 0x000000064d427c20 */ /* 0x000fe20008410000 */
[----:B------:R-:W-:Y:S02]  /*ef50*/  FMNMX.FTZ R7, R44, R7, !PT ;  /* 0x000000072c077209 */ /* 0x000fe40007810000 */
[----:B------:R-:W-:-:S02]  /*ef60*/  ISETP.GT.AND P3, PT, R31, 0x58, PT ;  /* 0x000000581f00780c */ /* 0x000fc40003f64270 */
[----:B---3--:R-:W-:Y:S01]  /*ef70*/  FSEL R43, R34, -INF , P2 ;  /* 0xff800000222b7808 */ /* 0x008fe20001000000 */
[----:B------:R-:W3:Y:S01]  /*ef80*/  MUFU.TANH R39, R79 ;  /* 0x0000004f00277308 */ /* 0x000ee20000002400 */
[----:B------:R-:W-:Y:S02]  /*ef90*/  FMNMX.FTZ R30, R38, R7, !PT ;  /* 0x00000007261e7209 */ /* 0x000fe40007810000 */
[----:B------:R-:W-:Y:S02]  /*efa0*/  ISETP.GT.AND P2, PT, R31, 0x59, PT ;  /* 0x000000591f00780c */ /* 0x000fe40003f44270 */
[----:B----4-:R-:W-:Y:S01]  /*efb0*/  FSEL R34, R70, -INF , P3 ;  /* 0xff80000046227808 */ /* 0x010fe20001800000 */
[----:B------:R-:W-:Y:S01]  /*efc0*/  FMUL.FTZ R70, R84, UR6 ;  /* 0x0000000654467c20 */ /* 0x000fe20008410000 */
        /* <DEDUP_REMOVED lines=10> */
[----:B0-----:R-:W-:Y:S01]  /*f070*/  FSEL R40, R40, -INF , P2 ;  /* 0xff80000028287808 */ /* 0x001fe20001000000 */
[----:B------:R-:W0:Y:S01]  /*f080*/  MUFU.TANH R41, R86 ;  /* 0x0000005600297308 */ /* 0x000e220000002400 */
[----:B------:R-:W-:Y:S02]  /*f090*/  FMNMX.FTZ R7, R35, R30, !PT ;  /* 0x0000001e23077209 */ /* 0x000fe40007810000 */
[C---:B------:R-:W-:Y:S02]  /*f0a0*/  ISETP.GT.AND P2, PT, R31.reuse, 0x69, PT ;  /* 0x000000691f00780c */ /* 0x040fe40003f44270 */
[----:B-----5:R-:W-:Y:S02]  /*f0b0*/  FSEL R36, R36, -INF , P3 ;  /* 0xff80000024247808 */ /* 0x020fe40001800000 */
[----:B------:R-:W-:Y:S01]  /*f0c0*/  FMNMX.FTZ R7, R40, R7, !PT ;  /* 0x0000000728077209 */ /* 0x000fe20007810000 */
[----:B------:R-:W1:Y:S01]  /*f0d0*/  MUFU.TANH R87, R87 ;  /* 0x0000005700577308 */ /* 0x000e620000002400 */
[----:B------:R-:W-:-:S02]  /*f0e0*/  ISETP.GT.AND P3, PT, R31, 0x70, PT ;  /* 0x000000701f00780c */ /* 0x000fc40003f64270 */
[----:B---3--:R-:W-:Y:S02]  /*f0f0*/  FSEL R39, R39, -INF , P2 ;  /* 0xff80000027277808 */ /* 0x008fe40001000000 */
[----:B------:R-:W-:Y:S02]  /*f100*/  FMNMX.FTZ R30, R36, R7, !PT ;  /* 0x00000007241e7209 */ /* 0x000fe40007810000 */
[----:B------:R-:W-:Y:S01]  /*f110*/  ISETP.GT.AND P2, PT, R31, 0x71, PT ;  /* 0x000000711f00780c */ /* 0x000fe20003f44270 */
[----:B------:R-:W-:Y:S01]  /*f120*/  MUFU.TANH R3, R3 ;  /* 0x0000000300037308 */ /* 0x000fe20000002400 */
[----:B----4-:R-:W-:Y:S02]  /*f130*/  FSEL R29, R29, -INF , P3 ;  /* 0xff8000001d1d7808 */ /* 0x010fe40001800000 */
[----:B------:R-:W-:Y:S02]  /*f140*/  FMNMX.FTZ R46, R39, R30, !PT ;  /* 0x0000001e272e7209 */ /* 0x000fe40007810000 */
[----:B------:R-:W-:-:S02]  /*f150*/  ISETP.GT.AND P3, PT, R31, 0x78, PT ;  /* 0x000000781f00780c */ /* 0x000fc40003f64270 */
[----:B--2---:R-:W-:Y:S01]  /*f160*/  FSEL R30, R83, -INF , P2 ;  /* 0xff800000531e7808 */ /* 0x004fe20001000000 */
[----:B------:R-:W2:Y:S01]  /*f170*/  MUFU.TANH R5, R5 ;  /* 0x0000000500057308 */ /* 0x000ea20000002400 */
[----:B------:R-:W-:Y:S02]  /*f180*/  FMNMX.FTZ R7, R29, R46, !PT ;  /* 0x0000002e1d077209 */ /* 0x000fe40007810000 */
[----:B------:R-:W-:Y:S01]  /*f190*/  ISETP.GT.AND P2, PT, R31, 0x79, PT ;  /* 0x000000791f00780c */ /* 0x000fe20003f44270 */
[----:B------:R-:W-:Y:S01]  /*f1a0*/  FMUL.FTZ R31, R65, UR6 ;  /* 0x00000006411f7c20 */ /* 0x000fe20008410000 */
[----:B0-----:R-:W-:Y:S01]  /*f1b0*/  FSEL R41, R41, -INF , P3 ;  /* 0xff80000029297808 */ /* 0x001fe20001800000 */
[----:B------:R-:W-:Y:S01]  /*f1c0*/  FMUL.FTZ R65, R72, UR6 ;  /* 0x0000000648417c20 */ /* 0x000fe20008410000 */
[----:B------:R-:W-:Y:S01]  /*f1d0*/  FMNMX.FTZ R46, R30, R7, !PT ;  /* 0x000000071e2e7209 */ /* 0x000fe20007810000 */
[----:B------:R-:W-:Y:S01]  /*f1e0*/  MUFU.TANH R78, R31 ;  /* 0x0000001f004e7308 */ /* 0x000fe20000002400 */
[----:B-1----:R-:W-:Y:S01]  /*f1f0*/  FSEL R7, R87, -INF , P2 ;  /* 0xff80000057077808 */ /* 0x002fe20001000000 */
[----:B------:R-:W-:Y:S01]  /*f200*/  FMUL.FTZ R72, R76, UR6 ;  /* 0x000000064c487c20 */ /* 0x000fe20008410000 */
[----:B------:R-:W-:-:S02]  /*f210*/  FMNMX.FTZ R46, R41, R46, !PT ;  /* 0x0000002e292e7209 */ /* 0x000fc40007810000 */
[----:B------:R-:W-:Y:S02]  /*f220*/  VIADDMNMX R97, R48, R97, R50, PT ;  /* 0x0000006130617246 */ /* 0x000fe40003800132 */
[----:B------:R-:W-:Y:S01]  /*f230*/  FMNMX.FTZ R46, R7, R46, !PT ;  /* 0x0000002e072e7209 */ /* 0x000fe20007810000 */
[----:B------:R-:W0:Y:S01]  /*f240*/  MUFU.TANH R8, R8 ;  /* 0x0000000800087308 */ /* 0x000e220000002400 */
[C---:B------:R-:W-:Y:S02]  /*f250*/  ISETP.GT.AND P3, PT, R97.reuse, 0x1, PT ;  /* 0x000000016100780c */ /* 0x040fe40003f64270 */
[----:B------:R-:W-:Y:S01]  /*f260*/  ISETP.GT.AND P4, PT, R97, 0x8, PT ;  /* 0x000000086100780c */ /* 0x000fe20003f84270 */
[----:B------:R-:W1:Y:S04]  /*f270*/  SHFL.BFLY PT, R71, R46, 0x2, 0x1f ;  /* 0x0c401f002e477f89 */ /* 0x000e6800000e0000 */
[----:B------:R-:W3:Y:S08]  /*f280*/  MUFU.TANH R6, R6 ;  /* 0x0000000600067308 */ /* 0x000ef00000002400 */
[----:B------:R-:W4:Y:S08]  /*f290*/  MUFU.TANH R10, R10 ;  /* 0x0000000a000a7308 */ /* 0x000f300000002400 */
[----:B------:R-:W5:Y:S01]  /*f2a0*/  MUFU.TANH R9, R9 ;  /* 0x0000000900097308 */ /* 0x000f620000002400 */
[----:B-1----:R-:W-:-:S07]  /*f2b0*/  FMNMX.FTZ R71, R46, R71, !PT ;  /* 0x000000472e477209 */ /* 0x002fce0007810000 */
[----:B------:R2:W-:Y:S01]  /*f2c0*/  MUFU.TANH R74, R61 ;  /* 0x0000003d004a7308 */ /* 0x0005e20000002400 */
[----:B------:R-:W1:Y:S07]  /*f2d0*/  SHFL.BFLY PT, R46, R71, 0x1, 0x1f ;  /* 0x0c201f00472e7f89 */ /* 0x000e6e00000e0000 */
[----:B------:R-:W5:Y:S01]  /*f2e0*/  MUFU.TANH R11, R11 ;  /* 0x0000000b000b7308 */ /* 0x000f620000002400 */
[----:B--2---:R-:W-:Y:S02]  /*f2f0*/  FSEL R61, R5, -INF , P3 ;  /* 0xff800000053d7808 */ /* 0x004fe40001800000 */
[----:B0-----:R-:W-:-:S02]  /*f300*/  FSEL R5, R8, -INF , P4 ;  /* 0xff80000008057808 */ /* 0x001fc40002000000 */
[----:B------:R-:W-:-:S03]  /*f310*/  ISETP.GT.AND P3, PT, R97, 0x10, PT ;  /* 0x000000106100780c */ /* 0x000fc60003f64270 */
[----:B------:R-:W0:Y:S08]  /*f320*/  MUFU.TANH R12, R12 ;  /* 0x0000000c000c7308 */ /* 0x000e300000002400 */
[----:B------:R-:W2:Y:S01]  /*f330*/  MUFU.TANH R14, R14 ;  /* 0x0000000e000e7308 */ /* 0x000ea20000002400 */
[----:B-1----:R-:W-:Y:S01]  /*f340*/  FMNMX.FTZ R31, R71, R46, !PT ;  /* 0x0000002e471f7209 */ /* 0x002fe20007810000 */
[----:B------:R-:W-:-:S03]  /*f350*/  FMUL.FTZ R71, R85, UR6 ;  /* 0x0000000655477c20 */ /* 0x000fc60008410000 */
[C---:B------:R-:W-:Y:S01]  /*f360*/  FSETP.NEU.FTZ.AND P2, PT, R31.reuse, -INF , PT ;  /* 0xff8000001f00780b */ /* 0x040fe20003f5d000 */
[----:B------:R-:W-:Y:S02]  /*f370*/  FMUL.FTZ R46, R31, UR48 ;  /* 0x000000301f2e7c20 */ /* 0x000fe40008410000 */
[----:B------:R1:W-:Y:S03]  /*f380*/  MUFU.TANH R83, R73 ;  /* 0x0000004900537308 */ /* 0x0003e60000002400 */
[----:B------:R-:W-:Y:S02]  /*f390*/  FSEL R46, R46, RZ, P2 ;  /* 0x000000ff2e2e7208 */ /* 0x000fe40001000000 */
[----:B------:R-:W-:-:S03]  /*f3a0*/  ISETP.GT.AND P2, PT, R97, RZ, PT ;  /* 0x000000ff6100720c */ /* 0x000fc60003f44270 */
[----:B------:R-:W2:Y:S01]  /*f3b0*/  MUFU.TANH R13, R13 ;  /* 0x0000000d000d7308 */ /* 0x000ea20000002400 */
[----:B------:R-:W-:Y:S01]  /*f3c0*/  FSEL R48, R3, -INF , P2 ;  /* 0xff80000003307808 */ /* 0x000fe20001000000 */
[--C-:B------:R-:W-:Y:S01]  /*f3d0*/  FFMA.FTZ R179, R67, UR48, -R46.reuse ;  /* 0x0000003043b37c23 */ /* 0x100fe2000801082e */
[----:B------:R-:W-:Y:S01]  /*f3e0*/  ISETP.GT.AND P2, PT, R97, 0x9, PT ;  /* 0x000000096100780c */ /* 0x000fe20003f44270 */
[--C-:B------:R-:W-:Y:S01]  /*f3f0*/  FFMA.FTZ R173, R59, UR48, -R46.reuse ;  /* 0x000000303bad7c23 */ /* 0x100fe2000801082e */
[----:B------:R-:W-:Y:S01]  /*f400*/  FMNMX.FTZ R50, R48, R61, !PT ;  /* 0x0000003d30327209 */ /* 0x000fe20007810000 */
[--C-:B------:R-:W-:Y:S01]  /*f410*/  FFMA.FTZ R175, R55, UR48, -R46.reuse ;  /* 0x0000003037af7c23 */ /* 0x100fe2000801082e */
[----:B---3--:R-:W-:Y:S01]  /*f420*/  FSEL R3, R6, -INF , P2 ;  /* 0xff80000006037808 */ /* 0x008fe20001000000 */
[----:B------:R-:W3:Y:S01]  /*f430*/  MUFU.TANH R15, R15 ;  /* 0x0000000f000f7308 */ /* 0x000ee20000002400 */
[----:B------:R-:W-:Y:S01]  /*f440*/  FMNMX.FTZ R6, R5, R50, !PT ;  /* 0x0000003205067209 */ /* 0x000fe20007810000 */
[--C-:B------:R-:W-:Y:S01]  /*f450*/  FFMA.FTZ R169, R51, UR48, -R46.reuse ;  /* 0x0000003033a97c23 */ /* 0x100fe2000801082e */
[----:B------:R-:W-:Y:S01]  /*f460*/  ISETP.GT.AND P2, PT, R97, 0x11, PT ;  /* 0x000000116100780c */ /* 0x000fe20003f44270 */
[--C-:B------:R-:W-:Y:S01]  /*f470*/  FFMA.FTZ R171, R47, UR48, -R46.reuse ;  /* 0x000000302fab7c23 */ /* 0x100fe2000801082e */
[----:B----4-:R-:W-:Y:S01]  /*f480*/  FSEL R50, R10, -INF , P3 ;  /* 0xff8000000a327808 */ /* 0x010fe20001800000 */
[--C-:B------:R-:W-:Y:S01]  /*f490*/  FFMA.FTZ R165, R33, UR48, -R46.reuse ;  /* 0x0000003021a57c23 */ /* 0x100fe2000801082e */
[----:B-1----:R-:W-:Y:S01]  /*f4a0*/  FMNMX.FTZ R73, R3, R6, !PT ;  /* 0x0000000603497209 */ /* 0x002fe20007810000 */
[----:B------:R-:W1:Y:S01]  /*f4b0*/  MUFU.TANH R20, R20 ;  /* 0x0000001400147308 */ /* 0x000e620000002400 */
[----:B------:R-:W-:Y:S01]  /*f4c0*/  ISETP.GT.AND P3, PT, R97, 0x18, PT ;  /* 0x000000186100780c */ /* 0x000fe20003f64270 */
[--C-:B------:R-:W-:Y:S01]  /*f4d0*/  FFMA.FTZ R167, R37, UR48, -R46.reuse ;  /* 0x0000003025a77c23 */ /* 0x100fe2000801082e */
[----:B-----5:R-:W-:Y:S01]  /*f4e0*/  FSEL R9, R9, -INF , P2 ;  /* 0xff80000009097808 */ /* 0x020fe20001000000 */
[--C-:B------:R-:W-:Y:S01]  /*f4f0*/  FFMA.FTZ R153, R29, UR48, -R46.reuse ;  /* 0x000000301d997c23 */ /* 0x100fe2000801082e */
[----:B------:R-:W-:Y:S01]  /*f500*/  FMNMX.FTZ R10, R50, R73, !PT ;  /* 0x00000049320a7209 */ /* 0x000fe20007810000 */
[--C-:B------:R-:W-:Y:S01]  /*f510*/  FFMA.FTZ R163, R34, UR48, -R46.reuse ;  /* 0x0000003022a37c23 */ /* 0x100fe2000801082e */
[----:B------:R-:W-:Y:S01]  /*f520*/  ISETP.GT.AND P2, PT, R97, 0x19, PT ;  /* 0x000000196100780c */ /* 0x000fe20003f44270 */
[----:B------:R-:W4:Y:S01]  /*f530*/  MUFU.TANH R24, R24 ;  /* 0x0000001800187308 */ /* 0x000f220000002400 */
[----:B------:R-:W-:Y:S01]  /*f540*/  FSEL R11, R11, -INF , P3 ;  /* 0xff8000000b0b7808 */ /* 0x000fe20001800000 */
        /* <DEDUP_REMOVED lines=17> */
[----:B------:R-:W-:Y:S01]  /*f660*/  FSEL R13, R13, -INF , P2 ;  /* 0xff8000000d0d7808 */ /* 0x000fe20001000000 */
[--C-:B------:R-:W-:Y:S01]  /*f670*/  FFMA.FTZ R157, R35, UR48, -R46.reuse ;  /* 0x00000030239d7c23 */ /* 0x100fe2000801082e */
[----:B------:R-:W-:Y:S01]  /*f680*/  FMNMX.FTZ R12, R54, R73, !PT ;  /* 0x00000049360c7209 */ /* 0x000fe20007810000 */
[--C-:B------:R-:W-:Y:S01]  /*f690*/  FFMA.FTZ R161, R38, UR48, -R46.reuse ;  /* 0x0000003026a17c23 */ /* 0x100fe2000801082e */
[----:B------:R-:W-:Y:S01]  /*f6a0*/  ISETP.GT.AND P2, PT, R97, 0x29, PT ;  /* 0x000000296100780c */ /* 0x000fe20003f44270 */
[----:B------:R-:W5:Y:S01]  /*f6b0*/  MUFU.TANH R26, R26 ;  /* 0x0000001a001a7308 */ /* 0x000f620000002400 */
[----:B---3--:R-:W-:Y:S01]  /*f6c0*/  FSEL R15, R15, -INF , P3 ;  /* 0xff8000000f0f7808 */ /* 0x008fe20001800000 */
[----:B------:R-:W-:Y:S01]  /*f6d0*/  FFMA.FTZ R159, R36, UR48, -R46 ;  /* 0x00000030249f7c23 */ /* 0x000fe2000801082e */
[----:B------:R-:W-:Y:S01]  /*f6e0*/  FMNMX.FTZ R12, R13, R12, !PT ;  /* 0x0000000c0d0c7209 */ /* 0x000fe20007810000 */
[----:B------:R-:W-:Y:S01]  /*f6f0*/  IMAD.MOV.U32 R35, RZ, RZ, R192 ;  /* 0x000000ffff237224 */ /* 0x000fe200078e00c0 */
[----:B------:R-:W-:Y:S01]  /*f700*/  ISETP.GT.AND P3, PT, R97, 0x30, PT ;  /* 0x000000306100780c */ /* 0x000fe20003f64270 */
[--C-:B------:R-:W-:Y:S01]  /*f710*/  FFMA.FTZ R32, R32, UR48, -R46.reuse ;  /* 0x0000003020207c23 */ /* 0x100fe2000801082e */
[----:B-1----:R-:W-:Y:S01]  /*f720*/  FSEL R56, R20, -INF , P2 ;  /* 0xff80000014387808 */ /* 0x002fe20001000000 */
[----:B------:R-:W1:Y:S01]  /*f730*/  MUFU.TANH R28, R28 ;  /* 0x0000001c001c7308 */ /* 0x000e620000002400 */
[----:B------:R-:W-:Y:S01]  /*f740*/  FMNMX.FTZ R67, R15, R12, !PT ;  /* 0x0000000c0f437209 */ /* 0x000fe20007810000 */
[--C-:B------:R-:W-:Y:S01]  /*f750*/  FFMA.FTZ R12, R63, UR48, -R46.reuse ;  /* 0x000000303f0c7c23 */ /* 0x100fe2000801082e */
[----:B------:R-:W-:Y:S01]  /*f760*/  ISETP.GT.AND P2, PT, R97, 0x31, PT ;  /* 0x000000316100780c */ /* 0x000fe20003f44270 */
[--C-:B------:R-:W-:Y:S01]  /*f770*/  FFMA.FTZ R44, R44, UR48, -R46.reuse ;  /* 0x000000302c2c7c23 */ /* 0x100fe2000801082e */
[----:B----4-:R-:W-:Y:S01]  /*f780*/  FSEL R58, R24, -INF , P3 ;  /* 0xff800000183a7808 */ /* 0x010fe20001800000 */
[--C-:B------:R-:W-:Y:S01]  /*f790*/  FFMA.FTZ R24, R57, UR48, -R46.reuse ;  /* 0x0000003039187c23 */ /* 0x100fe2000801082e */
[----:B------:R-:W-:Y:S01]  /*f7a0*/  FMNMX.FTZ R67, R56, R67, !PT ;  /* 0x0000004338437209 */ /* 0x000fe20007810000 */
[----:B------:R-:W3:Y:S01]  /*f7b0*/  MUFU.TANH R27, R27 ;  /* 0x0000001b001b7308 */ /* 0x000ee20000002400 */
[----:B------:R-:W-:Y:S01]  /*f7c0*/  ISETP.GT.AND P3, PT, R97, 0x38, PT ;  /* 0x000000386100780c */ /* 0x000fe20003f64270 */
[--C-:B------:R-:W-:Y:S01]  /*f7d0*/  FFMA.FTZ R38, R43, UR48, -R46.reuse ;  /* 0x000000302b267c23 */ /* 0x100fe2000801082e */
[----:B0-----:R-:W-:Y:S01]  /*f7e0*/  FSEL R21, R21, -INF , P2 ;  /* 0xff80000015157808 */ /* 0x001fe20001000000 */
[--C-:B------:R-:W-:Y:S01]  /*f7f0*/  FFMA.FTZ R40, R40, UR48, -R46.reuse ;  /* 0x0000003028287c23 */ /* 0x100fe2000801082e */
[----:B------:R-:W-:Y:S01]  /*f800*/  FMNMX.FTZ R14, R58, R67, !PT ;  /* 0x000000433a0e7209 */ /* 0x000fe20007810000 */
[--C-:B------:R-:W-:Y:S01]  /*f810*/  FFMA.FTZ R36, R39, UR48, -R46.reuse ;  /* 0x0000003027247c23 */ /* 0x100fe2000801082e */
[----:B------:R-:W-:Y:S01]  /*f820*/  ISETP.GT.AND P2, PT, R97, 0x39, PT ;  /* 0x000000396100780c */ /* 0x000fe20003f44270 */
[----:B------:R-:W0:Y:S01]  /*f830*/  MUFU.TANH R62, R62 ;  /* 0x0000003e003e7308 */ /* 0x000e220000002400 */
[----:B--2---:R-:W-:Y:S01]  /*f840*/  FSEL R25, R25, -INF , P3 ;  /* 0xff80000019197808 */ /* 0x004fe20001800000 */
[--C-:B------:R-:W-:Y:S01]  /*f850*/  FFMA.FTZ R30, R30, UR48, -R46.reuse ;  /* 0x000000301e1e7c23 */ /* 0x100fe2000801082e */
[----:B------:R-:W-:Y:S01]  /*f860*/  FMNMX.FTZ R14, R21, R14, !PT ;  /* 0x0000000e150e7209 */ /* 0x000fe20007810000 */
[--C-:B------:R-:W-:Y:S01]  /*f870*/  FFMA.FTZ R155, R41, UR48, -R46.reuse ;  /* 0x00000030299b7c23 */ /* 0x100fe2000801082e */
[----:B------:R-:W-:Y:S01]  /*f880*/  ISETP.GT.AND P3, PT, R97, 0x40, PT ;  /* 0x000000406100780c */ /* 0x000fe20003f64270 */
[--C-:B------:R-:W-:Y:S01]  /*f890*/  FFMA.FTZ R7, R7, UR48, -R46.reuse ;  /* 0x0000003007077c23 */ /* 0x100fe2000801082e */
[----:B-----5:R-:W-:Y:S01]  /*f8a0*/  FSEL R60, R26, -INF , P2 ;  /* 0xff8000001a3c7808 */ /* 0x020fe20001000000 */
[----:B------:R0:W2:Y:S01]  /*f8b0*/  MUFU.TANH R75, R64 ;  /* 0x00000040004b7308 */ /* 0x0000a20000002400 */
[----:B------:R-:W-:Y:S01]  /*f8c0*/  FMNMX.FTZ R63, R25, R14, !PT ;  /* 0x0000000e193f7209 */ /* 0x000fe20007810000 */
[----:B------:R-:W-:Y:S01]  /*f8d0*/  FFMA.FTZ R26, R53, UR48, -R46 ;  /* 0x00000030351a7c23 */ /* 0x000fe2000801082e */
[----:B------:R-:W-:-:S02]  /*f8e0*/  ISETP.GT.AND P2, PT, R97, 0x41, PT ;  /* 0x000000416100780c */ /* 0x000fc40003f44270 */
[----:B------:R-:W-:Y:S02]  /*f8f0*/  CS2R R100, SRZ ;  /* 0x0000000000647805 */ /* 0x000fe4000001ff00 */
[----:B-1----:R-:W-:Y:S01]  /*f900*/  FSEL R59, R28, -INF , P3 ;  /* 0xff8000001c3b7808 */ /* 0x002fe20001800000 */
[----:B------:R-:W-:Y:S01]  /*f910*/  FFMA.FTZ R28, R49, UR48, -R46 ;  /* 0x00000030311c7c23 */ /* 0x000fe2000801082e */
[----:B------:R-:W-:Y:S01]  /*f920*/  FMNMX.FTZ R14, R60, R63, !PT ;  /* 0x0000003f3c0e7209 */ /* 0x000fe20007810000 */
[----:B------:R1:W4:Y:S01]  /*f930*/  MUFU.TANH R79, R68 ;  /* 0x00000044004f7308 */ /* 0x0003220000002400 */
[----:B------:R-:W-:Y:S02]  /*f940*/  ISETP.GT.AND P3, PT, R97, 0x48, PT ;  /* 0x000000486100780c */ /* 0x000fe40003f64270 */
[----:B------:R-:W-:Y:S02]  /*f950*/  CS2R R94, SRZ ;  /* 0x00000000005e7805 */ /* 0x000fe4000001ff00 */
[----:B---3--:R-:W-:-:S02]  /*f960*/  FSEL R63, R27, -INF , P2 ;  /* 0xff8000001b3f7808 */ /* 0x008fc40001000000 */
[----:B------:R-:W-:Y:S02]  /*f970*/  CS2R R92, SRZ ;  /* 0x00000000005c7805 */ /* 0x000fe4000001ff00 */
[----:B------:R-:W-:Y:S02]  /*f980*/  FMNMX.FTZ R20, R59, R14, !PT ;  /* 0x0000000e3b147209 */ /* 0x000fe40007810000 */
[----:B------:R-:W-:Y:S02]  /*f990*/  CS2R R90, SRZ ;  /* 0x00000000005a7805 */ /* 0x000fe4000001ff00 */
[----:B------:R-:W-:Y:S01]  /*f9a0*/  ISETP.GT.AND P2, PT, R97, 0x49, PT ;  /* 0x000000496100780c */ /* 0x000fe20003f44270 */
[----:B------:R3:W5:Y:S01]  /*f9b0*/  MUFU.TANH R82, R69 ;  /* 0x0000004500527308 */ /* 0x0007620000002400 */
[----:B0-----:R-:W-:Y:S01]  /*f9c0*/  FSEL R64, R62, -INF , P3 ;  /* 0xff8000003e407808 */ /* 0x001fe20001800000 */
[----:B-1----:R-:W-:Y:S01]  /*f9d0*/  FMUL.FTZ R68, R80, UR6 ;  /* 0x0000000650447c20 */ /* 0x002fe20008410000 */
[----:B------:R-:W-:-:S02]  /*f9e0*/  FMNMX.FTZ R27, R63, R20, !PT ;  /* 0x000000143f1b7209 */ /* 0x000fc40007810000 */
[----:B------:R-:W-:Y:S02]  /*f9f0*/  ISETP.GT.AND P3, PT, R97, 0x50, PT ;  /* 0x000000506100780c */ /* 0x000fe40003f64270 */
[----:B------:R-:W-:Y:S01]  /*fa00*/  FSEL R57, R74, -INF , P2 ;  /* 0xff8000004a397808 */ /* 0x000fe20001000000 */
[----:B------:R-:W0:Y:S01]  /*fa10*/  MUFU.TANH R65, R65 ;  /* 0x0000004100417308 */ /* 0x000e220000002400 */
[----:B------:R-:W-:Y:S01]  /*fa20*/  FMNMX.FTZ R20, R64, R27, !PT ;  /* 0x0000001b40147209 */ /* 0x000fe20007810000 */
[----:B---3--:R-:W-:Y:S01]  /*fa30*/  FMUL.FTZ R69, R81, UR6 ;  /* 0x0000000651457c20 */ /* 0x008fe20008410000 */
[----:B------:R-:W-:Y:S02]  /*fa40*/  ISETP.GT.AND P2, PT, R97, 0x51, PT ;  /* 0x000000516100780c */ /* 0x000fe40003f44270 */
[----:B--2---:R-:W-:Y:S02]  /*fa50*/  FSEL R27, R75, -INF , P3 ;  /* 0xff8000004b1b7808 */ /* 0x004fe40001800000 */
[----:B------:R-:W-:Y:S01]  /*fa60*/  FMNMX.FTZ R20, R57, R20, !PT ;  /* 0x0000001439147209 */ /* 0x000fe20007810000 */
[----:B------:R1:W-:Y:S01]  /*fa70*/  MUFU.EX2 R14, R24 ;  /* 0x00000018000e7308 */ /* 0x0003e20000000800 */
[----:B------:R-:W-:-:S02]  /*fa80*/  ISETP.GT.AND P3, PT, R97, 0x58, PT ;  /* 0x000000586100780c */ /* 0x000fc40003f64270 */
[----:B------:R-:W-:Y:S02]  /*fa90*/  FSEL R55, R78, -INF , P2 ;  /* 0xff8000004e377808 */ /* 0x000fe40001000000 */
[----:B------:R-:W-:Y:S02]  /*faa0*/  ISETP.GT.AND P2, PT, R97, 0x59, PT ;  /* 0x000000596100780c */ /* 0x000fe40003f44270 */
[----:B----4-:R-:W-:Y:S01]  /*fab0*/  FSEL R53, R79, -INF , P3 ;  /* 0xff8000004f357808 */ /* 0x010fe20001800000 */
[----:B------:R-:W2:Y:S01]  /*fac0*/  MUFU.TANH R72, R72 ;  /* 0x0000004800487308 */ /* 0x000ea20000002400 */
[----:B-1----:R-:W-:Y:S02]  /*fad0*/  FMNMX.FTZ R24, R27, R20, !PT ;  /* 0x000000141b187209 */ /* 0x002fe40007810000 */
[----:B------:R-:W-:Y:S02]  /*fae0*/  ISETP.GT.AND P3, PT, R97, 0x60, PT ;  /* 0x000000606100780c */ /* 0x000fe40003f64270 */
[----:B------:R-:W-:-:S02]  /*faf0*/  FMNMX.FTZ R24, R55, R24, !PT ;  /* 0x0000001837187209 */ /* 0x000fc40007810000 */
[----:B-----5:R-:W-:Y:S01]  /*fb00*/  FSEL R62, R82, -INF , P2 ;  /* 0xff800000523e7808 */ /* 0x020fe20001000000 */
[----:B------:R-:W1:Y:S01]  /*fb10*/  MUFU.TANH R66, R66 ;  /* 0x0000004200427308 */ /* 0x000e620000002400 */
[----:B------:R-:W-:Y:S02]  /*fb20*/  FMNMX.FTZ R67, R53, R24, !PT ;  /* 0x0000001835437209 */ /* 0x000fe40007810000 */
[----:B------:R-:W-:Y:S02]  /*fb30*/  ISETP.GT.AND P2, PT, R97, 0x61, PT ;  /* 0x000000616100780c */ /* 0x000fe40003f44270 */
[----:B0-----:R-:W-:Y:S02]  /*fb40*/  FSEL R51, R65, -INF , P3 ;  /* 0xff80000041337808 */ /* 0x001fe40001800000 */
[----:B------:R-:W-:Y:S01]  /*fb50*/  FMNMX.FTZ R24, R62, R67, !PT ;  /* 0x000000433e187209 */ /* 0x000fe20007810000 */
[----:B------:R-:W0:Y:S01]  /*fb60*/  MUFU.TANH R68, R68 ;  /* 0x0000004400447308 */ /* 0x000e220000002400 */
[----:B------:R-:W-:-:S02]  /*fb70*/  ISETP.GT.AND P3, PT, R97, 0x68, PT ;  /* 0x000000686100780c */ /* 0x000fc40003f64270 */
[----:B------:R-:W-:Y:S02]  /*fb80*/  FSEL R65, R83, -INF , P2 ;  /* 0xff80000053417808 */ /* 0x000fe40001000000 */
[C---:B------:R-:W-:Y:S02]  /*fb90*/  ISETP.GT.AND P2, PT, R97.reuse, 0x69, PT ;  /* 0x000000696100780c */ /* 0x040fe40003f44270 */
[----:B--2---:R-:W-:Y:S01]  /*fba0*/  FSEL R49, R72, -INF , P3 ;  /* 0xff80000048317808 */ /* 0x004fe20001800000 */
[----:B------:R-:W2:Y:S01]  /*fbb0*/  MUFU.TANH R69, R69 ;  /* 0x0000004500457308 */ /* 0x000ea20000002400 */
[C---:B------:R-:W-:Y:S02]  /*fbc0*/  ISETP.GT.AND P3, PT, R97.reuse, 0x70, PT ;  /* 0x000000706100780c */ /* 0x040fe40003f64270 */
[----:B-1----:R-:W-:Y:S02]  /*fbd0*/  FSEL R66, R66, -INF , P2 ;  /* 0xff80000042427808 */ /* 0x002fe40001000000 */
[----:B------:R-:W-:-:S03]  /*fbe0*/  ISETP.GT.AND P2, PT, R97, 0x71, PT ;  /* 0x000000716100780c */ /* 0x000fc60003f44270 */
[----:B------:R1:W-:Y:S01]  /*fbf0*/  MUFU.EX2 R20, R26 ;  /* 0x0000001a00147308 */ /* 0x0003e20000000800 */
[----:B0-----:R-:W-:Y:S02]  /*fc00*/  FSEL R47, R68, -INF , P3 ;  /* 0xff800000442f7808 */ /* 0x001fe40001800000 */
[----:B------:R-:W-:-:S05]  /*fc10*/  ISETP.GT.AND P3, PT, R97, 0x78, PT ;  /* 0x000000786100780c */ /* 0x000fca0003f64270 */
[----:B------:R-:W0:Y:S01]  /*fc20*/  MUFU.TANH R70, R70 ;  /* 0x0000004600467308 */ /* 0x000e220000002400 */
[----:B-1----:R-:W-:-:S04]  /*fc30*/  FMNMX.FTZ R26, R51, R24, !PT ;  /* 0x00000018331a7209 */ /* 0x002fc80007810000 */
[----:B------:R-:W-:-:S03]  /*fc40*/  FMNMX.FTZ R26, R65, R26, !PT ;  /* 0x0000001a411a7209 */ /* 0x000fc60007810000 */
[----:B------:R-:W1:Y:S01]  /*fc50*/  MUFU.TANH R71, R71 ;  /* 0x0000004700477308 */ /* 0x000e620000002400 */
[----:B------:R-:W-:-:S04]  /*fc60*/  FMNMX.FTZ R67, R49, R26, !PT ;  /* 0x0000001a31437209 */ /* 0x000fc80007810000 */
[----:B------:R-:W-:Y:S02]  /*fc70*/  FMNMX.FTZ R26, R66, R67, !PT ;  /* 0x00000043421a7209 */ /* 0x000fe40007810000 */
[----:B--2---:R-:W-:Y:S01]  /*fc80*/  FSEL R67, R69, -INF , P2 ;  /* 0xff80000045437808 */ /* 0x004fe20001000000 */
[----:B------:R2:W-:Y:S01]  /*fc90*/  MUFU.EX2 R24, R28 ;  /* 0x0000001c00187308 */ /* 0x0005e20000000800 */
[----:B------:R-:W-:Y:S02]  /*fca0*/  FMNMX.FTZ R26, R47, R26, !PT ;  /* 0x0000001a2f1a7209 */ /* 0x000fe40007810000 */
[----:B------:R-:W-:Y:S02]  /*fcb0*/  ISETP.GT.AND P2, PT, R97, 0x79, PT ;  /* 0x000000796100780c */ /* 0x000fe40003f44270 */
[----:B------:R-:W-:Y:S02]  /*fcc0*/  CS2R R96, SRZ ;  /* 0x0000000000607805 */ /* 0x000fe4000001ff00 */
[----:B------:R-:W-:Y:S01]  /*fcd0*/  FMNMX.FTZ R26, R67, R26, !PT ;  /* 0x0000001a431a7209 */ /* 0x000fe20007810000 */
[----:B------:R-:W-:Y:S01]  /*fce0*/  MUFU.EX2 R181, R181 ;  /* 0x000000b500b57308 */ /* 0x000fe20000000800 */
[----:B--2---:R-:W-:Y:S01]  /*fcf0*/  FFMA.FTZ R28, R45, UR48, -R46 ;  /* 0x000000302d1c7c23 */ /* 0x004fe2000801082e */
[----:B0-----:R-:W-:-:S02]  /*fd00*/  FSEL R45, R70, -INF , P3 ;  /* 0xff800000462d7808 */ /* 0x001fc40001800000 */
[----:B-1----:R-:W-:Y:S02]  /*fd10*/  FSEL R68, R71, -INF , P2 ;  /* 0xff80000047447808 */ /* 0x002fe40001000000 */
[----:B------:R-:W-:Y:S02]  /*fd20*/  FMNMX.FTZ R33, R45, R26, !PT ;  /* 0x0000001a2d217209 */ /* 0x000fe40007810000 */
[----:B------:R0:W1:Y:S02]  /*fd30*/  MUFU.EX2 R8, R99 ;  /* 0x0000006300087308 */ /* 0x0000640000000800 */
[----:B------:R-:W-:-:S05]  /*fd40*/  FMNMX.FTZ R33, R68, R33, !PT ;  /* 0x0000002144217209 */ /* 0x000fca0007810000 */
[----:B------:R-:W2:Y:S01]  /*fd50*/  SHFL.BFLY PT, R26, R33, 0x2, 0x1f ;  /* 0x0c401f00211a7f89 */ /* 0x000ea200000e0000 */
[----:B------:R-:W-:Y:S01]  /*fd60*/  MUFU.EX2 R183, R183 ;  /* 0x000000b700b77308 */ /* 0x000fe20000000800 */
[----:B0-----:R-:W-:-:S07]  /*fd70*/  CS2R R98, SRZ ;  /* 0x0000000000627805 */ /* 0x001fce000001ff00 */
[----:B------:R-:W-:Y:S08]  /*fd80*/  MUFU.EX2 R6, R6 ;  /* 0x0000000600067308 */ /* 0x000ff00000000800 */
[----:B------:R-:W-:Y:S01]  /*fd90*/  MUFU.EX2 R177, R177 ;  /* 0x000000b100b17308 */ /* 0x000fe20000000800 */
[----:B--2---:R-:W-:-:S07]  /*fda0*/  FMNMX.FTZ R37, R33, R26, !PT ;  /* 0x0000001a21257209 */ /* 0x004fce0007810000 */
[----:B------:R-:W-:Y:S01]  /*fdb0*/  MUFU.EX2 R10, R10 ;  /* 0x0000000a000a7308 */ /* 0x000fe20000000800 */
[----:B------:R-:W0:Y:S07]  /*fdc0*/  SHFL.BFLY PT, R26, R37, 0x1, 0x1f ;  /* 0x0c201f00251a7f89 */ /* 0x000e2e00000e0000 */
[----:B------:R-:W-:Y:S08]  /*fdd0*/  MUFU.EX2 R179, R179 ;  /* 0x000000b300b37308 */ /* 0x000ff00000000800 */
[----:B------:R-:W-:Y:S08]  /*fde0*/  MUFU.EX2 R12, R12 ;  /* 0x0000000c000c7308 */ /* 0x000ff00000000800 */
[----:B------:R-:W-:Y:S01]  /*fdf0*/  MUFU.EX2 R173, R173 ;  /* 0x000000ad00ad7308 */ /* 0x000fe20000000800 */
[----:B0-----:R-:W-:-:S02]  /*fe00*/  FMNMX.FTZ R26, R37, R26, !PT ;  /* 0x0000001a251a7209 */ /* 0x001fc40007810000 */
[----:B------:R-:W0:Y:S02]  /*fe10*/  @P1 LDC R37, c[0x0][0x44c] ;  /* 0x00011300ff251b82 */ /* 0x000e240000000800 */
[C---:B------:R-:W-:Y:S01]  /*fe20*/  FSETP.NEU.FTZ.AND P2, PT, R26.reuse, -INF , PT ;  /* 0xff8000001a00780b */ /* 0x040fe20003f5d000 */
[----:B------:R-:W-:Y:S02]  /*fe30*/  FMUL.FTZ R29, R26, UR48 ;  /* 0x000000301a1d7c20 */ /* 0x000fe40008410000 */
[----:B------:R-:W-:Y:S03]  /*fe40*/  MUFU.EX2 R175, R175 ;  /* 0x000000af00af7308 */ /* 0x000fe60000000800 */
[----:B------:R-:W-:-:S05]  /*fe50*/  FSEL R42, R29, RZ, P2 ;  /* 0x000000ff1d2a7208 */ /* 0x000fca0001000000 */
[----:B------:R-:W-:Y:S01]  /*fe60*/  MUFU.EX2 R169, R169 ;  /* 0x000000a900a97308 */ /* 0x000fe20000000800 */
[--C-:B------:R-:W-:Y:S01]  /*fe70*/  FFMA.FTZ R180, R48, UR48, -R42.reuse ;  /* 0x0000003030b47c23 */ /* 0x100fe2000801082a */
[--C-:B------:R-:W-:Y:S01]  /*fe80*/  FFMA.FTZ R29, R61, UR48, -R42.reuse ;  /* 0x000000303d1d7c23 */ /* 0x100fe2000801082a */
[----:B------:R-:W2:Y:S01]  /*fe90*/  @P1 LDC R48, c[0x0][0x450] ;  /* 0x00011400ff301b82 */ /* 0x000ea20000000800 */
[--C-:B------:R-:W-:Y:S01]  /*fea0*/  FFMA.FTZ R182, R5, UR48, -R42.reuse ;  /* 0x0000003005b67c23 */ /* 0x100fe2000801082a */
[--C-:B------:R-:W-:Y:S01]  /*feb0*/  FFMA.FTZ R3, R3, UR48, -R42.reuse ;  /* 0x0000003003037c23 */ /* 0x100fe2000801082a */
[--C-:B------:R-:W-:Y:S01]  /*fec0*/  FFMA.FTZ R176, R50, UR48, -R42.reuse ;  /* 0x0000003032b07c23 */ /* 0x100fe2000801082a */
[----:B------:R-:W-:Y:S01]  /*fed0*/  IMAD.U32 R5, RZ, RZ, UR38 ;  /* 0x00000026ff057e24 */ /* 0x000fe2000f8e00ff */
[----:B------:R-:W-:Y:S01]  /*fee0*/  MUFU.EX2 R180, R180 ;  /* 0x000000b400b47308 */ /* 0x000fe20000000800 */
[--C-:B------:R-:W-:Y:S01]  /*fef0*/  FFMA.FTZ R9, R9, UR48, -R42.reuse ;  /* 0x0000003009097c23 */ /* 0x100fe2000801082a */
[--C-:B------:R-:W-:Y:S01]  /*ff00*/  FFMA.FTZ R178, R11, UR48, -R42.reuse ;  /* 0x000000300bb27c23 */ /* 0x100fe2000801082a */
[----:B------:R-:W-:Y:S01]  /*ff10*/  FFMA.FTZ R11, R52, UR48, -R42 ;  /* 0x00000030340b7c23 */ /* 0x000fe2000801082a */
[----:B------:R-:W-:Y:S01]  /*ff20*/  PRMT R0, R5, 0x654, R0 ;  /* 0x0000065405007816 */ /* 0x000fe20000000000 */
[----:B0-----:R-:W-:-:S04]  /*ff30*/  @P1 IMAD.HI.U32 R37, R192, R37, RZ ;  /* 0x00000025c0251227 */ /* 0x001fc800078e00ff */
[--C-:B------:R-:W-:Y:S01]  /*ff40*/  FFMA.FTZ R172, R54, UR48, -R42.reuse ;  /* 0x0000003036ac7c23 */ /* 0x100fe2000801082a */
[--C-:B------:R-:W-:Y:S01]  /*ff50*/  FFMA.FTZ R13, R13, UR48, -R42.reuse ;  /* 0x000000300d0d7c23 */ /* 0x100fe2000801082a */
[----:B------:R-:W0:Y:S01]  /*ff60*/  MUFU.EX2 R29, R29 ;  /* 0x0000001d001d7308 */ /* 0x000e220000000800 */
[----:B------:R1:W-:Y:S01]  /*ff70*/  SYNCS.ARRIVE.TRANS64.RED.A1T0 RZ, [R0+URZ], RZ ;  /* 0x000000ff00ff79a7 */ /* 0x0003e2000810043f */
[--C-:B------:R-:W-:Y:S01]  /*ff80*/  FFMA.FTZ R174, R15, UR48, -R42.reuse ;  /* 0x000000300fae7c23 */ /* 0x100fe2000801082a */
[--C-:B------:R-:W-:Y:S01]  /*ff90*/  FFMA.FTZ R15, R56, UR48, -R42.reuse ;  /* 0x00000030380f7c23 */ /* 0x100fe2000801082a */
[--C-:B------:R-:W-:Y:S01]  /*ffa0*/  FFMA.FTZ R168, R58, UR48, -R42.reuse ;  /* 0x000000303aa87c23 */ /* 0x100fe2000801082a */
[--C-:B------:R-:W-:Y:S01]  /*ffb0*/  FFMA.FTZ R33, R21, UR48, -R42.reuse ;  /* 0x0000003015217c23 */ /* 0x100fe2000801082a */
[--C-:B------:R-:W-:Y:S01]  /*ffc0*/  FFMA.FTZ R170, R25, UR48, -R42.reuse ;  /* 0x0000003019aa7c23 */ /* 0x100fe2000801082a */
[----:B------:R-:W-:Y:S01]  /*ffd0*/  FFMA.FTZ R21, R60, UR48, -R42 ;  /* 0x000000303c157c23 */ /* 0x000fe2000801082a */
[----:B------:R-:W3:Y:S01]  /*ffe0*/  MUFU.EX2 R182, R182 ;  /* 0x000000b600b67308 */ /* 0x000ee20000000800 */
[----:B-1----:R-:W-:Y:S01]  /*fff0*/  FADD.FTZ R0, R181, R8 ;  /* 0x00000008b5007221 */ /* 0x002fe20000010000 */
[--C-:B------:R-:W-:Y:S01]  /*10000*/  FFMA.FTZ R164, R59, UR48, -R42.reuse ;  /* 0x000000303ba47c23 */ /* 0x100fe2000801082a */
[----:B--2---:R-:W-:Y:S01]  /*10010*/  @P1 SHF.R.U32.HI R35, RZ, R48, R37 ;  /* 0x00000030ff231219 */ /* 0x004fe20000011625 */
[--C-:B------:R-:W-:Y:S01]  /*10020*/  FFMA.FTZ R25, R63, UR48, -R42.reuse ;  /* 0x000000303f197c23 */ /* 0x100fe2000801082a */
[--C-:B------:R-:W-:Y:S01]  /*10030*/  FFMA.FTZ R166, R64, UR48, -R42.reuse ;  /* 0x0000003040a67c23 */ /* 0x100fe2000801082a */
[----:B------:R-:W-:Y:S01]  /*10040*/  FFMA.FTZ R57, R57, UR48, -R42 ;  /* 0x0000003039397c23 */ /* 0x000fe2000801082a */
[----:B------:R-:W-:Y:S01]  /*10050*/  IADD3 R37, R35, R195, -R194 ;  /* 0x000000c323257210 */ /* 0x000fe20007ffe8c2 */
[----:B------:R-:W1:Y:S01]  /*10060*/  MUFU.EX2 R3, R3 ;  /* 0x0000000300037308 */ /* 0x000e620000000800 */
[----:B0-----:R-:W-:Y:S01]  /*10070*/  FADD.FTZ R5, R180, R29 ;  /* 0x0000001db4057221 */ /* 0x001fe20000010000 */
[--C-:B------:R-:W-:Y:S01]  /*10080*/  FFMA.FTZ R27, R27, UR48, -R42.reuse ;  /* 0x000000301b1b7c23 */ /* 0x100fe2000801082a */
[----:B------:R-:W-:Y:S01]  /*10090*/  SHF.R.S32.HI R48, RZ, 0x1f, R37 ;  /* 0x0000001fff307819 */ /* 0x000fe20000011425 */
[--C-:B------:R-:W-:Y:S01]  /*100a0*/  FFMA.FTZ R55, R55, UR48, -R42.reuse ;  /* 0x0000003037377c23 */ /* 0x100fe2000801082a */
[--C-:B------:R-:W-:Y:S01]  /*100b0*/  FFMA.FTZ R53, R53, UR48, -R42.reuse ;  /* 0x0000003035357c23 */ /* 0x100fe2000801082a */
[----:B------:R-:W-:Y:S01]  /*100c0*/  F2FP.F16.F32.PACK_AB R180, R29, R180 ;  /* 0x000000b41db4723e */ /* 0x000fe200000000ff */
[----:B------:R-:W-:Y:S01]  /*100d0*/  FFMA.FTZ R62, R62, UR48, -R42 ;  /* 0x000000303e3e7c23 */ /* 0x000fe2000801082a */
[----:B------:R-:W0:Y:S01]  /*100e0*/  MUFU.EX2 R176, R176 ;  /* 0x000000b000b07308 */ /* 0x000e220000000800 */
[----:B---3--:R-:W-:Y:S01]  /*100f0*/  FADD.FTZ R46, R182, R5 ;  /* 0x00000005b62e7221 */ /* 0x008fe20000010000 */
[----:B------:R-:W-:Y:S01]  /*10100*/  FADD.FTZ R5, R183, R0 ;  /* 0x00000000b7057221 */ /* 0x000fe20000010000 */
[C---:B------:R-:W-:Y:S01]  /*10110*/  F2FP.F16.F32.PACK_AB R183, R6.reuse, R183 ;  /* 0x000000b706b7723e */ /* 0x040fe200000000ff */
[--C-:B------:R-:W-:Y:S01]  /*10120*/  FFMA.FTZ R51, R51, UR48, -R42.reuse ;  /* 0x0000003033337c23 */ /* 0x100fe2000801082a */
[--C-:B------:R-:W-:Y:S01]  /*10130*/  FFMA.FTZ R65, R65, UR48, -R42.reuse ;  /* 0x0000003041417c23 */ /* 0x100fe2000801082a */
[----:B------:R-:W-:Y:S01]  /*10140*/  FADD.FTZ R0, R6, R5 ;  /* 0x0000000506007221 */ /* 0x000fe20000010000 */
[----:B------:R-:W-:Y:S01]  /*10150*/  FFMA.FTZ R49, R49, UR48, -R42 ;  /* 0x0000003031317c23 */ /* 0x000fe2000801082a */
[----:B------:R-:W2:Y:S01]  /*10160*/  MUFU.EX2 R9, R9 ;  /* 0x0000000900097308 */ /* 0x000ea20000000800 */
[----:B-1----:R-:W-:Y:S01]  /*10170*/  FADD.FTZ R35, R3, R46 ;  /* 0x0000002e03237221 */ /* 0x002fe20000010000 */
[----:B------:R-:W-:Y:S01]  /*10180*/  FADD.FTZ R5, R177, R0 ;  /* 0x00000000b1057221 */ /* 0x000fe20000010000 */
[----:B------:R-:W-:Y:S01]  /*10190*/  F2FP.F16.F32.PACK_AB R182, R3, R182 ;  /* 0x000000b603b6723e */ /* 0x000fe200000000ff */
[--C-:B------:R-:W-:Y:S01]  /*101a0*/  FFMA.FTZ R66, R66, UR48, -R42.reuse ;  /* 0x0000003042427c23 */ /* 0x100fe2000801082a */
[--C-:B------:R-:W-:Y:S01]  /*101b0*/  FFMA.FTZ R47, R47, UR48, -R42.reuse ;  /* 0x000000302f2f7c23 */ /* 0x100fe2000801082a */
[----:B------:R-:W-:Y:S01]  /*101c0*/  FADD.FTZ R0, R10, R5 ;  /* 0x000000050a007221 */ /* 0x000fe20000010000 */
[----:B------:R-:W-:Y:S01]  /*101d0*/  FFMA.FTZ R67, R67, UR48, -R42 ;  /* 0x0000003043437c23 */ /* 0x000fe2000801082a */
[----:B------:R-:W1:Y:S01]  /*101e0*/  MUFU.EX2 R178, R178 ;  /* 0x000000b200b27308 */ /* 0x000e620000000800 */
[----:B0-----:R-:W-:Y:S01]  /*101f0*/  FADD.FTZ R46, R176, R35 ;  /* 0x00000023b02e7221 */ /* 0x001fe20000010000 */
[----:B------:R-:W-:Y:S01]  /*10200*/  FADD.FTZ R5, R179, R0 ;  /* 0x00000000b3057221 */ /* 0x000fe20000010000 */
[--C-:B------:R-:W-:Y:S01]  /*10210*/  FFMA.FTZ R45, R45, UR48, -R42.reuse ;  /* 0x000000302d2d7c23 */ /* 0x100fe2000801082a */
[----:B------:R-:W-:Y:S01]  /*10220*/  F2FP.F16.F32.PACK_AB R181, R8, R181 ;  /* 0x000000b508b5723e */ /* 0x000fe200000000ff */
[----:B------:R-:W-:Y:S01]  /*10230*/  FFMA.FTZ R42, R68, UR48, -R42 ;  /* 0x00000030442a7c23 */ /* 0x000fe2000801082a */
[C---:B------:R-:W-:Y:S01]  /*10240*/  FADD.FTZ R0, R12.reuse, R5 ;  /* 0x000000050c007221 */ /* 0x040fe20000010000 */
[----:B------:R-:W-:Y:S01]  /*10250*/  F2FP.F16.F32.PACK_AB R179, R12, R179 ;  /* 0x000000b30cb3723e */ /* 0x000fe200000000ff */
[----:B------:R-:W0:Y:S01]  /*10260*/  MUFU.EX2 R11, R11 ;  /* 0x0000000b000b7308 */ /* 0x000e220000000800 */
[----:B--2---:R-:W-:Y:S01]  /*10270*/  FADD.FTZ R35, R9, R46 ;  /* 0x0000002e09237221 */ /* 0x004fe20000010000 */
[----:B------:R-:W-:Y:S01]  /*10280*/  FADD.FTZ R5, R173, R0 ;  /* 0x00000000ad057221 */ /* 0x000fe20000010000 */
[----:B------:R-:W-:-:S02]  /*10290*/  F2FP.F16.F32.PACK_AB R176, R9, R176 ;  /* 0x000000b009b0723e */ /* 0x000fc400000000ff */
[----:B------:R-:W-:Y:S01]  /*102a0*/  IADD3 R12, R88, -0x2, RZ ;  /* 0xfffffffe580c7810 */ /* 0x000fe20007ffe0ff */
[----:B------:R-:W-:Y:S01]  /*102b0*/  FADD.FTZ R0, R14, R5 ;  /* 0x000000050e007221 */ /* 0x000fe20000010000 */
[----:B------:R-:W-:Y:S01]  /*102c0*/  F2FP.F16.F32.PACK_AB R177, R10, R177 ;  /* 0x000000b10ab1723e */ /* 0x000fe200000000ff */
[----:B------:R-:W2:Y:S01]  /*102d0*/  MUFU.EX2 R172, R172 ;  /* 0x000000ac00ac7308 */ /* 0x000ea20000000800 */
[----:B-1----:R-:W-:Y:S01]  /*102e0*/  FADD.FTZ R46, R178, R35 ;  /* 0x00000023b22e7221 */ /* 0x002fe20000010000 */
[----:B------:R-:W-:Y:S01]  /*102f0*/  FADD.FTZ R5, R175, R0 ;  /* 0x00000000af057221 */ /* 0x000fe20000010000 */
[----:B------:R-:W-:Y:S02]  /*10300*/  F2FP.F16.F32.PACK_AB R173, R14, R173 ;  /* 0x000000ad0ead723e */ /* 0x000fe400000000ff */
[----:B------:R-:W-:Y:S02]  /*10310*/  CS2R R88, SRZ ;  /* 0x0000000000587805 */ /* 0x000fe4000001ff00 */
[C---:B------:R-:W-:Y:S01]  /*10320*/  F2FP.F16.F32.PACK_AB R175, R20.reuse, R175 ;  /* 0x000000af14af723e */ /* 0x040fe200000000ff */
[----:B------:R-:W-:Y:S01]  /*10330*/  FADD.FTZ R0, R20, R5 ;  /* 0x0000000514007221 */ /* 0x000fe20000010000 */
[----:B------:R-:W-:Y:S01]  /*10340*/  LEA.HI R5, R48, R37, RZ, 0x7 ;  /* 0x0000002530057211 */ /* 0x000fe200078f38ff */
[----:B------:R-:W1:Y:S01]  /*10350*/  MUFU.EX2 R13, R13 ;  /* 0x0000000d000d7308 */ /* 0x000e620000000800 */
[C---:B0-----:R-:W-:Y:S01]  /*10360*/  FADD.FTZ R35, R11.reuse, R46 ;  /* 0x0000002e0b237221 */ /* 0x041fe20000010000 */
[----:B------:R-:W-:-:S06]  /*10370*/  F2FP.F16.F32.PACK_AB R178, R11, R178 ;  /* 0x000000b20bb2723e */ /* 0x000fcc00000000ff */
[----:B------:R-:W0:Y:S01]  /*10380*/  MUFU.EX2 R174, R174 ;  /* 0x000000ae00ae7308 */ /* 0x000e220000000800 */
[----:B--2---:R-:W-:-:S07]  /*10390*/  FADD.FTZ R46, R172, R35 ;  /* 0x00000023ac2e7221 */ /* 0x004fce0000010000 */
[----:B------:R-:W2:Y:S01]  /*103a0*/  MUFU.EX2 R15, R15 ;  /* 0x0000000f000f7308 */ /* 0x000ea20000000800 */
[C---:B-1----:R-:W-:Y:S01]  /*103b0*/  FADD.FTZ R35, R13.reuse, R46 ;  /* 0x0000002e0d237221 */ /* 0x042fe20000010000 */
[----:B------:R-:W-:-:S06]  /*103c0*/  F2FP.F16.F32.PACK_AB R172, R13, R172 ;  /* 0x000000ac0dac723e */ /* 0x000fcc00000000ff */
[----:B------:R-:W1:Y:S01]  /*103d0*/  MUFU.EX2 R168, R168 ;  /* 0x000000a800a87308 */ /* 0x000e620000000800 */
[----:B0-----:R-:W-:-:S07]  /*103e0*/  FADD.FTZ R46, R174, R35 ;  /* 0x00000023ae2e7221 */ /* 0x001fce0000010000 */
[----:B------:R-:W0:Y:S01]  /*103f0*/  MUFU.EX2 R33, R33 ;  /* 0x0000002100217308 */ /* 0x000e220000000800 */
[C---:B--2---:R-:W-:Y:S01]  /*10400*/  FADD.FTZ R35, R15.reuse, R46 ;  /* 0x0000002e0f237221 */ /* 0x044fe20000010000 */
[----:B------:R-:W-:-:S06]  /*10410*/  F2FP.F16.F32.PACK_AB R174, R15, R174 ;  /* 0x000000ae0fae723e */ /* 0x000fcc00000000ff */
[----:B------:R-:W2:Y:S01]  /*10420*/  MUFU.EX2 R171, R171 ;  /* 0x000000ab00ab7308 */ /* 0x000ea20000000800 */
[----:B-1----:R-:W-:Y:S01]  /*10430*/  FADD.FTZ R46, R168, R35 ;  /* 0x00000023a82e7221 */ /* 0x002fe20000010000 */
[----:B------:R-:W-:Y:S01]  /*10440*/  FADD.FTZ R35, R169, R0 ;  /* 0x00000000a9237221 */ /* 0x000fe20000010000 */
[----:B------:R-:W-:-:S03]  /*10450*/  F2FP.F16.F32.PACK_AB R169, R24, R169 ;  /* 0x000000a918a9723e */ /* 0x000fc600000000ff */
[----:B------:R-:W-:Y:S02]  /*10460*/  FADD.FTZ R0, R24, R35 ;  /* 0x0000002318007221 */ /* 0x000fe40000010000 */
        /* <DEDUP_REMOVED lines=83> */
[----:B------:R0:W1:Y:S08]  /*109a0*/  MUFU.EX2 R6, R7 ;  /* 0x0000000700067308 */ /* 0x0000700000000800 */
[----:B------:R-:W3:Y:S01]  /*109b0*/  MUFU.EX2 R42, R42 ;  /* 0x0000002a002a7308 */ /* 0x000ee20000000800 */
[----:B0-----:R-:W-:Y:S01]  /*109c0*/  FADD.FTZ R7, R155, R8 ;  /* 0x000000089b077221 */ /* 0x001fe20000010000 */
[----:B--2---:R-:W-:-:S03]  /*109d0*/  FADD.FTZ R3, R45, R0 ;  /* 0x000000002d037221 */ /* 0x004fc60000010000 */
[C---:B-1----:R-:W-:Y:S01]  /*109e0*/  FADD.FTZ R0, R6.reuse, R7 ;  /* 0x0000000706007221 */ /* 0x042fe20000010000 */
[----:B------:R-:W-:Y:S02]  /*109f0*/  F2FP.F16.F32.PACK_AB R155, R6, R155 ;  /* 0x0000009b069b723e */ /* 0x000fe400000000ff */
[----:B------:R-:W-:-:S04]  /*10a00*/  SHF.R.S32.HI R6, RZ, 0x7, R5 ;  /* 0x00000007ff067819 */ /* 0x000fc80000011405 */
[----:B------:R-:W-:Y:S01]  /*10a10*/  VIMNMX R5, R199, R6, !PT ;  /* 0x00000006c7057248 */ /* 0x000fe20007fe0100 */
[C---:B---3--:R-:W-:Y:S01]  /*10a20*/  FADD.FTZ R3, R42.reuse, R3 ;  /* 0x000000032a037221 */ /* 0x048fe20000010000 */
[----:B------:R-:W-:Y:S02]  /*10a30*/  F2FP.F16.F32.PACK_AB R154, R42, R45 ;  /* 0x0000002d2a9a723e */ /* 0x000fe400000000ff */
[----:B------:R-:W-:-:S13]  /*10a40*/  ISETP.GE.AND P2, PT, R12, R5, PT ;  /* 0x000000050c00720c */ /* 0x000fda0003f46270 */
[----:B------:R-:W-:Y:S05]  /*10a50*/  @!P2 BRA `(.L_x_3073) ;  /* 0x0000003000eca947 */ /* 0x000fea0003800000 */
[----:B------:R-:W-:Y:S01]  /*10a60*/  IMAD.MOV.U32 R10, RZ, RZ, R31 ;  /* 0x000000ffff0a7224 */ /* 0x000fe200078e001f */
[----:B------:R-:W-:Y:S01]  /*10a70*/  MOV R13, R186 ;  /* 0x000000ba000d7202 */ /* 0x000fe20000000f00 */
[----:B------:R-:W-:Y:S02]  /*10a80*/  IMAD.MOV.U32 R11, RZ, RZ, R26 ;  /* 0x000000ffff0b7224 */ /* 0x000fe400078e001a */
[----:B------:R-:W-:Y:S02]  /*10a90*/  IMAD.MOV.U32 R6, RZ, RZ, R189 ;  /* 0x000000ffff067224 */ /* 0x000fe400078e00bd */
[----:B------:R-:W-:-:S07]  /*10aa0*/  IMAD.MOV.U32 R151, RZ, RZ, RZ ;  /* 0x000000ffff977224 */ /* 0x000fce00078e00ff */
.L_x_3085:
        /* <DEDUP_REMOVED lines=8> */
.L_x_3075:
        /* <DEDUP_REMOVED lines=8> */
.L_x_3076:
[----:B------:R-:W-:Y:S04]  /*10bb0*/  BSSY B0, `(.L_x_3074) ;  /* 0x0000004000007945 */ /* 0x000fe80003800000 */
[----:B-1----:R-:W-:Y:S05]  /*10bc0*/  @P3 BRA `(.L_x_3077) ;  /* 0x0000000000083947 */ /* 0x002fea0003800000 */
[----:B------:R-:W1:Y:S02]  /*10bd0*/  SYNCS.PHASECHK.TRANS64.TRYWAIT P3, [R7+URZ+0x28830], R8 ;  /* 0x02883008070075a7 */ /* 0x000e64000806017f */
[----:B-1----:R-:W-:Y:S05]  /*10be0*/  @!P3 BRA `(.L_x_3078) ;  /* 0x0000013000e4b947 */ /* 0x002fea0003800000 */
.L_x_3077:
[----:B------:R-:W-:Y:S05]  /*10bf0*/  BSYNC B0 ;  /* 0x0000000000007941 */ /* 0x000fea0003800000 */
.L_x_3074:
[----:B01----:R-:W0:Y:S01]  /*10c00*/  S2R R7, SR_TID.X ;  /* 0x0000000000077919 */ /* 0x003e220000002100 */
[----:B------:R-:W-:Y:S01]  /*10c10*/  IADD3 R186, R13, 0x1, RZ ;  /* 0x000000010dba7810 */ /* 0x000fe20007ffe0ff */
[----:B------:R-:W-:Y:S05]  /*10c20*/  WARPSYNC.ALL ;  /* 0x0000000000007948 */ /* 0x000fea0003800000 */
[C---:B------:R-:W-:Y:S01]  /*10c30*/  ISETP.NE.AND P3, PT, R186.reuse, 0x2, PT ;  /* 0x00000002ba00780c */ /* 0x040fe20003f65270 */
[----:B------:R-:W-:Y:S01]  /*10c40*/  IMAD.MOV.U32 R9, RZ, RZ, 0x40000040 ;  /* 0x40000040ff097424 */ /* 0x000fe200078e00ff */
[----:B------:R-:W-:Y:S01]  /*10c50*/  MOV R25, 0x40000040 ;  /* 0x4000004000197802 */ /* 0x000fe20000000f00 */
[----:B------:R-:W-:Y:S01]  /*10c60*/  IMAD.MOV.U32 R21, RZ, RZ, 0x40000040 ;  /* 0x40000040ff157424 */ /* 0x000fe200078e00ff */
[----:B------:R-:W-:Y:S01]  /*10c70*/  SEL R186, R186, RZ, P3 ;  /* 0x000000ffbaba7207 */ /* 0x000fe20001800000 */
[----:B------:R-:W-:Y:S01]  /*10c80*/  IMAD.MOV.U32 R15, RZ, RZ, 0x40000040 ;  /* 0x40000040ff0f7424 */ /* 0x000fe200078e00ff */
[----:B------:R-:W-:-:S02]  /*10c90*/  R2UR UR7, R9 ;  /* 0x00000000090772ca */ /* 0x000fc400000e0000 */
[C---:B------:R-:W-:Y:S01]  /*10ca0*/  R2UR UR15, R25.reuse ;  /* 0x00000000190f72ca */ /* 0x040fe200000e0000 */
[----:B------:R-:W-:Y:S01]  /*10cb0*/  IMAD R8, R186, 0x800, R4 ;  /* 0x00000800ba087824 */ /* 0x000fe200078e0204 */
[----:B------:R-:W-:Y:S02]  /*10cc0*/  R2UR UR31, R25 ;  /* 0x00000000191f72ca */ /* 0x000fe400000e0000 */
[----:B------:R-:W-:Y:S01]  /*10cd0*/  R2UR UR11, R21 ;  /* 0x00000000150b72ca */ /* 0x000fe200000e0000 */
[C---:B------:R-:W-:Y:S01]  /*10ce0*/  VIADD R20, R8.reuse, 0x2 ;  /* 0x0000000208147836 */ /* 0x040fe20000000000 */
[C---:B------:R-:W-:Y:S01]  /*10cf0*/  IADD3 R24, R8.reuse, 0x4, RZ ;  /* 0x0000000408187810 */ /* 0x040fe20007ffe0ff */
[C---:B------:R-:W-:Y:S01]  /*10d00*/  VIADD R14, R8.reuse, 0x6 ;  /* 0x00000006080e7836 */ /* 0x040fe20000000000 */
[----:B------:R-:W-:Y:S02]  /*10d10*/  R2UR UR6, R8 ;  /* 0x00000000080672ca */ /* 0x000fe400000e0000 */
[----:B------:R-:W-:-:S02]  /*10d20*/  R2UR UR14, R24 ;  /* 0x00000000180e72ca */ /* 0x000fc400000e0000 */
[----:B------:R-:W-:Y:S02]  /*10d30*/  IADD3 R24, R8, 0x404, RZ ;  /* 0x0000040408187810 */ /* 0x000fe40007ffe0ff */
[----:B------:R-:W-:Y:S01]  /*10d40*/  R2UR UR10, R20 ;  /* 0x00000000140a72ca */ /* 0x000fe200000e0000 */
[----:B------:R-:W-:Y:S01]  /*10d50*/  VIADD R20, R8, 0x400 ;  /* 0x0000040008147836 */ /* 0x000fe20000000000 */
[----:B------:R-:W-:Y:S02]  /*10d60*/  R2UR UR30, R24 ;  /* 0x00000000181e72ca */ /* 0x000fe400000e0000 */
[----:B0-----:R-:W-:Y:S02]  /*10d70*/  SHF.R.U32.HI R7, RZ, 0x7, R7 ;  /* 0x00000007ff077819 */ /* 0x001fe40000011607 */
[----:B------:R-:W-:Y:S01]  /*10d80*/  R2UR UR18, R14 ;  /* 0x000000000e1272ca */ /* 0x000fe200000e0000 */
[----:B------:R-:W-:Y:S01]  /*10d90*/  VIADD R14, R8, 0x402 ;  /* 0x00000402080e7836 */ /* 0x000fe20000000000 */
        /* <DEDUP_REMOVED lines=37> */
.L_x_3080:
[----:B------:R-:W-:Y:S01]  /*10ff0*/  SHF.L.U32 R6, R6, 0x1f, RZ ;  /* 0x0000001f06067819 */ /* 0x000fe200000006ff */
[----:B------:R-:W-:-:S04]  /*11000*/  IMAD R7, R13, 0x8, R18 ;  /* 0x000000080d077824 */ /* 0x000fc800078e0212 */
[----:B------:R0:W1:Y:S01]  /*11010*/  SYNCS.PHASECHK.TRANS64.TRYWAIT P2, [R7+URZ+0x28850], R6 ;  /* 0x02885006070075a7 */ /* 0x000062000804017f */
[----:B------:R-:W-:Y:S05]  /*11020*/  @!P0 BRA `(.L_x_3081) ;  /* 0x0000000000048947 */ /* 0x000fea0003800000 */
[----:B------:R-:W-:Y:S01]  /*11030*/  BPT.TRAP 0x1 ;  /* 0x000000040000795c */ /* 0x000fe20000300000 */
.L_x_3081:
[----:B-1----:R-:W-:Y:S05]  /*11040*/  @P2 BRA `(.L_x_3079) ;  /* 0x0000000000082947 */ /* 0x002fea0003800000 */
[----:B------:R-:W1:Y:S02]  /*11050*/  SYNCS.PHASECHK.TRANS64.TRYWAIT P2, [R7+URZ+0x28850], R6 ;  /* 0x02885006070075a7 */ /* 0x000e64000804017f */
[----:B-1----:R-:W-:Y:S05]  /*11060*/  @!P2 BRA `(.L_x_3082) ;  /* 0x0000012c00d8a947 */ /* 0x002fea0003800000 */
.L_x_3079:
[----:B01----:R-:W-:Y:S01]  /*11070*/  VIADD R6, R18, 0x400 ;  /* 0x0000040012067836 */ /* 0x003fe20000000000 */
[----:B------:R-:W-:Y:S05]  /*11080*/  WARPSYNC.ALL ;  /* 0x0000000000007948 */ /* 0x000fea0003800000 */
[----:B------:R-:W-:Y:S01]  /*11090*/  SHF.R.U32.HI R6, RZ, 0x4, R6 ;  /* 0x00000004ff067819 */ /* 0x000fe20000011606 */
[----:B------:R-:W-:Y:S01]  /*110a0*/  IMAD.MOV.U32 R7, RZ, RZ, 0x40000040 ;  /* 0x40000040ff077424 */ /* 0x000fe200078e00ff */
[----:B------:R-:W-:Y:S01]  /*110b0*/  WARPGROUP.ARRIVE ;  /* 0x00000000000079c5 */ /* 0x000fe20000000000 */
[----:B------:R-:W-:Y:S01]  /*110c0*/  IMAD.MOV.U32 R9, RZ, RZ, 0x40000040 ;  /* 0x40000040ff097424 */ /* 0x000fe200078e00ff */
[----:B------:R-:W-:-:S04]  /*110d0*/  LOP3.LUT R6, R6, 0x3fff, RZ, 0xc0, !PT ;  /* 0x00003fff06067812 */ /* 0x000fc800078ec0ff */
[----:B------:R-:W0:Y:S01]  /*110e0*/  S2R R14, SR_TID.X ;  /* 0x00000000000e7919 */ /* 0x000e220000002100 */
[----:B------:R-:W-:Y:S01]  /*110f0*/  R2UR UR7, R7 ;  /* 0x00000000070772ca */ /* 0x000fe200000e0000 */
[----:B------:R-:W-:Y:S01]  /*11100*/  IMAD.MOV.U32 R7, RZ, RZ, 0x40000040 ;  /* 0x40000040ff077424 */ /* 0x000fe200078e00ff */
[----:B------:R-:W-:-:S04]  /*11110*/  LOP3.LUT R6, R6, 0x4000000, RZ, 0xfc, !PT ;  /* 0x0400000006067812 */ /* 0x000fc800078efcff */
[----:B------:R-:W-:-:S04]  /*11120*/  LEA R6, R13, R6, 0xb ;  /* 0x000000060d067211 */ /* 0x000fc800078e58ff */
[C---:B------:R-:W-:Y:S01]  /*11130*/  R2UR UR6, R6.reuse ;  /* 0x00000000060672ca */ /* 0x040fe200000e0000 */
[----:B------:R-:W-:-:S12]  /*11140*/  VIADD R8, R6, 0x80 ;  /* 0x0000008006087836 */ /* 0x000fd80000000000 */
[----:B------:R-:W-:Y:S01]  /*11150*/  HGMMA.64x128x16.F32 R88, R180, gdesc[UR4].tnspB, R88, gsb0 ;  /* 0x41e00004b4587df0 */ /* 0x000fe20008000858 */
[----:B------:R-:W-:Y:S02]  /*11160*/  R2UR UR6, R8 ;  /* 0x00000000080672ca */ /* 0x000fe400000e0000 */
[----:B------:R-:W-:Y:S01]  /*11170*/  R2UR UR7, R9 ;  /* 0x00000000090772ca */ /* 0x000fe200000e0000 */
[----:B------:R-:W-:Y:S01]  /*11180*/  IMAD.MOV.U32 R9, RZ, RZ, 0x40000040 ;  /* 0x40000040ff097424 */ /* 0x000fe200078e00ff */
[----:B------:R-:W-:Y:S02]  /*11190*/  IADD3 R8, R6, 0x100, RZ ;  /* 0x0000010006087810 */ /* 0x000fe40007ffe0ff */
        /* <DEDUP_REMOVED lines=48> */
.L_x_3083:
[----:B------:R-:W-:Y:S01]  /*114a0*/  FMUL.FTZ R158, R33, UR47 ;  /* 0x0000002f219e7c20 */ /* 0x000fe20008410000 */
[----:B------:R-:W-:Y:S01]  /*114b0*/  FMUL.FTZ R14, R34, UR47 ;  /* 0x0000002f220e7c20 */ /* 0x000fe20008410000 */
[----:B------:R-:W1:Y:S01]  /*114c0*/  @P1 LDC R33, c[0x0][0x44c] ;  /* 0x00011300ff211b82 */ /* 0x000e620000000800 */
[----:B0-----:R-:W-:Y:S01]  /*114d0*/  FMUL.FTZ R6, R26, UR47 ;  /* 0x0000002f1a067c20 */ /* 0x001fe20008410000 */
[----:B------:R-:W-:Y:S01]  /*114e0*/  IADD3 R26, R206, R192, RZ ;  /* 0x000000c0ce1a7210 */ /* 0x000fe20007ffe0ff */
[----:B------:R-:W-:Y:S01]  /*114f0*/  FMUL.FTZ R157, R24, UR47 ;  /* 0x0000002f189d7c20 */ /* 0x000fe20008410000 */
[----:B------:R-:W-:Y:S01]  /*11500*/  FMUL.FTZ R156, R25, UR47 ;  /* 0x0000002f199c7c20 */ /* 0x000fe20008410000 */
[----:B------:R-:W-:Y:S01]  /*11510*/  FMUL.FTZ R15, R35, UR47 ;  /* 0x0000002f230f7c20 */ /* 0x000fe20008410000 */
[----:B------:R-:W-:Y:S01]  /*11520*/  FMUL.FTZ R155, R28, UR47 ;  /* 0x0000002f1c9b7c20 */ /* 0x000fe20008410000 */
[----:B------:R-:W-:Y:S01]  /*11530*/  FMUL.FTZ R153, R29, UR47 ;  /* 0x0000002f1d997c20 */ /* 0x000fe20008410000 */
[----:B------:R-:W0:Y:S01]  /*11540*/  @P1 LDC R34, c[0x0][0x450] ;  /* 0x00011400ff221b82 */ /* 0x000e220000000800 */
[----:B------:R-:W2:Y:S01]  /*11550*/  MUFU.TANH R157, R157 ;  /* 0x0000009d009d7308 */ /* 0x000ea20000002400 */
        /* <DEDUP_REMOVED lines=8> */
[----:B------:R-:W-:Y:S01]  /*115e0*/  FMUL.FTZ R44, R52, UR47 ;  /* 0x0000002f342c7c20 */ /* 0x000fe20008410000 */
[----:B------:R-:W-:Y:S01]  /*115f0*/  FMUL.FTZ R21, R39, UR47 ;  /* 0x0000002f27157c20 */ /* 0x000fe20008410000 */
[----:B------:R-:W-:Y:S01]  /*11600*/  FMUL.FTZ R39, R41, UR47 ;  /* 0x0000002f29277c20 */ /* 0x000fe20008410000 */
[----:B------:R-:W-:Y:S01]  /*11610*/  FMUL.FTZ R41, R45, UR47 ;  /* 0x0000002f2d297c20 */ /* 0x000fe20008410000 */
[----:B------:R-:W-:Y:S01]  /*11620*/  FMUL.FTZ R24, R42, UR47 ;  /* 0x0000002f2a187c20 */ /* 0x000fe20008410000 */
[----:B------:R-:W-:Y:S01]  /*11630*/  FMUL.FTZ R42, R48, UR47 ;  /* 0x0000002f302a7c20 */ /* 0x000fe20008410000 */
[----:B-1----:R-:W-:Y:S01]  /*11640*/  @P1 IMAD.HI.U32 R33, R26, R33, RZ ;  /* 0x000000211a211227 */ /* 0x002fe200078e00ff */
[----:B------:R-:W1:Y:S03]  /*11650*/  MUFU.TANH R155, R155 ;  /* 0x0000009b009b7308 */ /* 0x000e660000002400 */
[----:B------:R-:W-:Y:S01]  /*11660*/  FMUL.FTZ R45, R53, UR47 ;  /* 0x0000002f352d7c20 */ /* 0x000fe20008410000 */
[----:B------:R-:W-:Y:S01]  /*11670*/  FMUL.FTZ R25, R43, UR47 ;  /* 0x0000002f2b197c20 */ /* 0x000fe20008410000 */
[----:B------:R-:W-:Y:S01]  /*11680*/  FMUL.FTZ R43, R49, UR47 ;  /* 0x0000002f312b7c20 */ /* 0x000fe20008410000 */
[----:B------:R-:W-:Y:S01]  /*11690*/  FMUL.FTZ R9, R31, UR47 ;  /* 0x0000002f1f097c20 */ /* 0x000fe20008410000 */
[----:B------:R-:W-:Y:S01]  /*116a0*/  FMUL.FTZ R31, R54, UR47 ;  /* 0x0000002f361f7c20 */ /* 0x000fe20008410000 */
[----:B------:R-:W-:Y:S01]  /*116b0*/  FMUL.FTZ R7, R27, UR47 ;  /* 0x0000002f1b077c20 */ /* 0x000fe20008410000 */
[----:B0-----:R-:W-:Y:S01]  /*116c0*/  @P1 SHF.R.U32.HI R26, RZ, R34, R33 ;  /* 0x00000022ff1a1219 */ /* 0x001fe20000011621 */
[----:B------:R-:W-:Y:S01]  /*116d0*/  IMAD.MOV.U32 R33, RZ, RZ, -0x80 ;  /* 0xffffff80ff217424 */ /* 0x000fe200078e00ff */
[----:B------:R-:W0:Y:S01]  /*116e0*/  MUFU.TANH R153, R153 ;  /* 0x0000009900997308 */ /* 0x000e220000002400 */
[----:B------:R-:W-:Y:S01]  /*116f0*/  FMUL.FTZ R32, R55, UR47 ;  /* 0x0000002f37207c20 */ /* 0x000fe20008410000 */
[----:B------:R-:W-:Y:S01]  /*11700*/  FMUL.FTZ R27, R46, UR47 ;  /* 0x0000002f2e1b7c20 */ /* 0x000fe20008410000 */
[----:B------:R-:W4:Y:S01]  /*11710*/  SHFL.IDX PT, R159, R26, RZ, 0x1c1f ;  /* 0x001c1fff1a9f7589 */ /* 0x000f2200000e0000 */
[----:B------:R-:W-:-:S02]  /*11720*/  IMAD R34, R12, R33, 0x1 ;  /* 0x000000010c227424 */ /* 0x000fc400078e0221 */
[----:B------:R-:W-:Y:S01]  /*11730*/  FMUL.FTZ R46, R56, UR47 ;  /* 0x0000002f382e7c20 */ /* 0x000fe20008410000 */
[----:B------:R-:W-:Y:S01]  /*11740*/  FMUL.FTZ R28, R47, UR47 ;  /* 0x0000002f2f1c7c20 */ /* 0x000fe20008410000 */
[----:B------:R-:W-:Y:S01]  /*11750*/  FMUL.FTZ R47, R57, UR47 ;  /* 0x0000002f392f7c20 */ /* 0x000fe20008410000 */
[----:B------:R-:W5:Y:S01]  /*11760*/  MUFU.TANH R152, R152 ;  /* 0x0000009800987308 */ /* 0x000f620000002400 */
[----:B------:R-:W-:Y:S01]  /*11770*/  IADD3 R35, R195, R34, -R193 ;  /* 0x00000022c3237210 */ /* 0x000fe20007ffe8c1 */
[----:B------:R-:W-:Y:S01]  /*11780*/  FMUL.FTZ R49, R60, UR47 ;  /* 0x0000002f3c317c20 */ /* 0x000fe20008410000 */
[----:B------:R-:W-:Y:S01]  /*11790*/  FMUL.FTZ R48, R61, UR47 ;  /* 0x0000002f3d307c20 */ /* 0x000fe20008410000 */
[----:B------:R-:W-:Y:S01]  /*117a0*/  FMUL.FTZ R8, R30, UR47 ;  /* 0x0000002f1e087c20 */ /* 0x000fe20008410000 */
[----:B------:R-:W-:Y:S01]  /*117b0*/  FMUL.FTZ R33, R58, UR47 ;  /* 0x0000002f3a217c20 */ /* 0x000fe20008410000 */
[----:B------:R-:W-:Y:S02]  /*117c0*/  IMAD.IADD R154, R35, 0x1, -R194 ;  /* 0x00000001239a7824 */ /* 0x000fe400078e0ac2 */
        /* <DEDUP_REMOVED lines=12> */
[----:B----4-:R-:W-:-:S02]  /*11890*/  IMAD.IADD R159, R154, 0x1, R159 ;  /* 0x000000019a9f7824 */ /* 0x010fc400078e029f */
[----:B------:R-:W-:Y:S01]  /*118a0*/  FMUL.FTZ R67, R71, UR47 ;  /* 0x0000002f47437c20 */ /* 0x000fe20008410000 */
[----:B------:R-:W-:Y:S01]  /*118b0*/  FMUL.FTZ R71, R79, UR47 ;  /* 0x0000002f4f477c20 */ /* 0x000fe20008410000 */
[----:B------:R-:W-:Y:S01]  /*118c0*/  UMOV UR48, UR45 ;  /* 0x0000002d00307c82 */ /* 0x000fe20008000000 */
[C---:B------:R-:W-:Y:S01]  /*118d0*/  ISETP.GT.AND P2, PT, R159.reuse, RZ, PT ;  /* 0x000000ff9f00720c */ /* 0x040fe20003f44270 */
[----:B------:R-:W4:Y:S01]  /*118e0*/  MUFU.TANH R36, R36 ;  /* 0x0000002400247308 */ /* 0x000f220000002400 */
[----:B------:R-:W-:Y:S02]  /*118f0*/  ISETP.GT.AND P3, PT, R159, 0x1, PT ;  /* 0x000000019f00780c */ /* 0x000fe40003f64270 */
[----:B--2---:R-:W-:Y:S02]  /*11900*/  FSEL R157, R157, -INF , P2 ;  /* 0xff8000009d9d7808 */ /* 0x004fe40001000000 */
[----:B------:R-:W-:Y:S02]  /*11910*/  ISETP.GT.AND P2, PT, R159, 0x8, PT ;  /* 0x000000089f00780c */ /* 0x000fe40003f44270 */
[----:B---3--:R-:W-:Y:S01]  /*11920*/  FSEL R156, R156, -INF , P3 ;  /* 0xff8000009c9c7808 */ /* 0x008fe20001800000 */
[----:B------:R-:W2:Y:S01]  /*11930*/  MUFU.TANH R38, R38 ;  /* 0x0000002600267308 */ /* 0x000ea20000002400 */
[----:B------:R-:W-:-:S02]  /*11940*/  FMNMX.FTZ R35, R157, R11, !PT ;  /* 0x0000000b9d237209 */ /* 0x000fc40007810000 */
[----:B------:R-:W-:Y:S02]  /*11950*/  ISETP.GT.AND P3, PT, R159, 0x9, PT ;  /* 0x000000099f00780c */ /* 0x000fe40003f64270 */
[----:B-1----:R-:W-:Y:S02]  /*11960*/  FSEL R155, R155, -INF , P2 ;  /* 0xff8000009b9b7808 */ /* 0x002fe40001000000 */
[----:B------:R-:W-:Y:S01]  /*11970*/  FMNMX.FTZ R50, R156, R35, !PT ;  /* 0x000000239c327209 */ /* 0x000fe20007810000 */
[----:B------:R-:W1:Y:S01]  /*11980*/  MUFU.TANH R39, R39 ;  /* 0x0000002700277308 */ /* 0x000e620000002400 */
[----:B------:R-:W-:Y:S02]  /*11990*/  ISETP.GT.AND P2, PT, R159, 0x10, PT ;  /* 0x000000109f00780c */ /* 0x000fe40003f44270 */
[----:B0-----:R-:W-:Y:S02]  /*119a0*/  FSEL R153, R153, -INF , P3 ;  /* 0xff80000099997808 */ /* 0x001fe40001800000 */
[----:B------:R-:W-:Y:S01]  /*119b0*/  FMNMX.FTZ R52, R155, R50, !PT ;  /* 0x000000329b347209 */ /* 0x000fe20007810000 */
[----:B------:R-:W-:Y:S01]  /*119c0*/  FMUL.FTZ R50, R64, UR47 ;  /* 0x0000002f40327c20 */ /* 0x000fe20008410000 */
[----:B------:R-:W-:Y:S01]  /*119d0*/  ISETP.GT.AND P3, PT, R159, 0x11, PT ;  /* 0x000000119f00780c */ /* 0x000fe20003f64270 */
[----:B------:R-:W0:Y:S01]  /*119e0*/  MUFU.TANH R40, R40 ;  /* 0x0000002800287308 */ /* 0x000e220000002400 */
[----:B-----5:R-:W-:-:S02]  /*119f0*/  FSEL R152, R152, -INF , P2 ;  /* 0xff80000098987808 */ /* 0x020fc40001000000 */
[----:B------:R-:W-:Y:S02]  /*11a00*/  FMNMX.FTZ R37, R153, R52, !PT ;  /* 0x0000003499257209 */ /* 0x000fe40007810000 */
[C---:B------:R-:W-:Y:S02]  /*11a10*/  ISETP.GT.AND P2, PT, R159.reuse, 0x18, PT ;  /* 0x000000189f00780c */ /* 0x040fe40003f44270 */
[----:B------:R-:W-:Y:S01]  /*11a20*/  FSEL R35, R158, -INF , P3 ;  /* 0xff8000009e237808 */ /* 0x000fe20001800000 */
[----:B------:R-:W3:Y:S01]  /*11a30*/  MUFU.TANH R41, R41 ;  /* 0x0000002900297308 */ /* 0x000ee20000002400 */
[----:B------:R-:W-:Y:S02]  /*11a40*/  FMNMX.FTZ R52, R152, R37, !PT ;  /* 0x0000002598347209 */ /* 0x000fe40007810000 */
[----:B------:R-:W-:Y:S02]  /*11a50*/  ISETP.GT.AND P3, PT, R159, 0x19, PT ;  /* 0x000000199f00780c */ /* 0x000fe40003f64270 */
[----:B------:R-:W-:-:S02]  /*11a60*/  FSEL R37, R160, -INF , P2 ;  /* 0xff800000a0257808 */ /* 0x000fc40001000000 */
[----:B------:R-:W-:Y:S01]  /*11a70*/  FMNMX.FTZ R52, R35, R52, !PT ;  /* 0x0000003423347209 */ /* 0x000fe20007810000 */
[----:B------:R-:W5:Y:S01]  /*11a80*/  MUFU.TANH R42, R42 ;  /* 0x0000002a002a7308 */ /* 0x000f620000002400 */
[----:B------:R-:W-:Y:S02]  /*11a90*/  ISETP.GT.AND P2, PT, R159, 0x20, PT ;  /* 0x000000209f00780c */ /* 0x000fe40003f44270 */
[----:B----4-:R-:W-:Y:S02]  /*11aa0*/  FSEL R36, R36, -INF , P3 ;  /* 0xff80000024247808 */ /* 0x010fe40001800000 */
[----:B------:R-:W-:Y:S01]  /*11ab0*/  FMNMX.FTZ R53, R37, R52, !PT ;  /* 0x0000003425357209 */ /* 0x000fe20007810000 */
[----:B------:R-:W-:Y:S01]  /*11ac0*/  FMUL.FTZ R52, R68, UR47 ;  /* 0x0000002f44347c20 */ /* 0x000fe20008410000 */
[----:B------:R-:W-:Y:S01]  /*11ad0*/  ISETP.GT.AND P3, PT, R159, 0x21, PT ;  /* 0x000000219f00780c */ /* 0x000fe20003f64270 */
[----:B------:R-:W4:Y:S01]  /*11ae0*/  MUFU.TANH R43, R43 ;  /* 0x0000002b002b7308 */ /* 0x000f220000002400 */
[----:B--2---:R-:W-:-:S02]  /*11af0*/  FSEL R38, R38, -INF , P2 ;  /* 0xff80000026267808 */ /* 0x004fc40001000000 */
[----:B------:R-:W-:Y:S02]  /*11b00*/  FMNMX.FTZ R53, R36, R53, !PT ;  /* 0x0000003524357209 */ /* 0x000fe40007810000 */
[----:B------:R-:W-:Y:S02]  /*11b10*/  ISETP.GT.AND P2, PT, R159, 0x28, PT ;  /* 0x000000289f00780c */ /* 0x000fe40003f44270 */
[----:B-1----:R-:W-:Y:S01]  /*11b20*/  FSEL R39, R39, -INF , P3 ;  /* 0xff80000027277808 */ /* 0x002fe20001800000 */
[----:B------:R-:W1:Y:S01]  /*11b30*/  MUFU.TANH R44, R44 ;  /* 0x0000002c002c7308 */ /* 0x000e620000002400 */
[----:B------:R-:W-:Y:S01]  /*11b40*/  FMNMX.FTZ R54, R38, R53, !PT ;  /* 0x0000003526367209 */ /* 0x000fe20007810000 */
[----:B------:R-:W-:Y:S01]  /*11b50*/  FMUL.FTZ R53, R69, UR47 ;  /* 0x0000002f45357c20 */ /* 0x000fe20008410000 */
[----:B------:R-:W-:Y:S02]  /*11b60*/  ISETP.GT.AND P3, PT, R159, 0x29, PT ;  /* 0x000000299f00780c */ /* 0x000fe40003f64270 */
[----:B0-----:R-:W-:-:S02]  /*11b70*/  FSEL R40, R40, -INF , P2 ;  /* 0xff80000028287808 */ /* 0x001fc40001000000 */
[----:B------:R-:W-:Y:S01]  /*11b80*/  FMNMX.FTZ R55, R39, R54, !PT ;  /* 0x0000003627377209 */ /* 0x000fe20007810000 */
[----:B------:R-:W0:Y:S01]  /*11b90*/  MUFU.TANH R45, R45 ;  /* 0x0000002d002d7308 */ /* 0x000e220000002400 */
[----:B------:R-:W-:Y:S02]  /*11ba0*/  ISETP.GT.AND P2, PT, R159, 0x30, PT ;  /* 0x000000309f00780c */ /* 0x000fe40003f44270 */
[----:B---3--:R-:W-:Y:S02]  /*11bb0*/  FSEL R41, R41, -INF , P3 ;  /* 0xff80000029297808 */ /* 0x008fe40001800000 */
[----:B------:R-:W-:Y:S01]  /*11bc0*/  FMNMX.FTZ R54, R40, R55, !PT ;  /* 0x0000003728367209 */ /* 0x000fe20007810000 */
[----:B------:R-:W-:Y:S01]  /*11bd0*/  FMUL.FTZ R55, R72, UR47 ;  /* 0x0000002f48377c20 */ /* 0x000fe20008410000 */
[----:B------:R-:W-:Y:S01]  /*11be0*/  ISETP.GT.AND P3, PT, R159, 0x31, PT ;  /* 0x000000319f00780c */ /* 0x000fe20003f64270 */
[----:B------:R-:W2:Y:S01]  /*11bf0*/  MUFU.TANH R46, R46 ;  /* 0x0000002e002e7308 */ /* 0x000ea20000002400 */
[----:B-----5:R-:W-:-:S02]  /*11c00*/  FSEL R42, R42, -INF , P2 ;  /* 0xff8000002a2a7808 */ /* 0x020fc40001000000 */
[----:B------:R-:W-:Y:S01]  /*11c10*/  FMNMX.FTZ R57, R41, R54, !PT ;  /* 0x0000003629397209 */ /* 0x000fe20007810000 */
[----:B------:R-:W-:Y:S01]  /*11c20*/  FMUL.FTZ R54, R73, UR47 ;  /* 0x0000002f49367c20 */ /* 0x000fe20008410000 */
[----:B------:R-:W-:Y:S01]  /*11c30*/  ISETP.GT.AND P2, PT, R159, 0x38, PT ;  /* 0x000000389f00780c */ /* 0x000fe20003f44270 */
[----:B------:R-:W-:Y:S01]  /*11c40*/  FMUL.FTZ R73, R83, UR47 ;  /* 0x0000002f53497c20 */ /* 0x000fe20008410000 */
[----:B----4-:R-:W-:Y:S01]  /*11c50*/  FSEL R43, R43, -INF , P3 ;  /* 0xff8000002b2b7808 */ /* 0x010fe20001800000 */
[----:B------:R-:W3:Y:S01]  /*11c60*/  MUFU.TANH R47, R47 ;  /* 0x0000002f002f7308 */ /* 0x000ee20000002400 */
[----:B------:R-:W-:Y:S02]  /*11c70*/  FMNMX.FTZ R56, R42, R57, !PT ;  /* 0x000000392a387209 */ /* 0x000fe40007810000 */
[----:B------:R-:W-:Y:S02]  /*11c80*/  ISETP.GT.AND P3, PT, R159, 0x39, PT ;  /* 0x000000399f00780c */ /* 0x000fe40003f64270 */
[----:B-1----:R-:W-:-:S02]  /*11c90*/  FSEL R44, R44, -INF , P2 ;  /* 0xff8000002c2c7808 */ /* 0x002fc40001000000 */
[----:B------:R-:W-:Y:S01]  /*11ca0*/  FMNMX.FTZ R57, R43, R56, !PT ;  /* 0x000000382b397209 */ /* 0x000fe20007810000 */
[----:B------:R-:W1:Y:S01]  /*11cb0*/  MUFU.TANH R49, R49 ;  /* 0x0000003100317308 */ /* 0x000e620000002400 */
[----:B------:R-:W-:Y:S01]  /*11cc0*/  ISETP.GT.AND P2, PT, R159, 0x40, PT ;  /* 0x000000409f00780c */ /* 0x000fe20003f44270 */
[----:B------:R-:W-:Y:S01]  /*11cd0*/  FMUL.FTZ R56, R76, UR47 ;  /* 0x0000002f4c387c20 */ /* 0x000fe20008410000 */
[----:B0-----:R-:W-:Y:S02]  /*11ce0*/  FSEL R45, R45, -INF , P3 ;  /* 0xff8000002d2d7808 */ /* 0x001fe40001800000 */
[----:B------:R-:W-:Y:S02]  /*11cf0*/  FMNMX.FTZ R58, R44, R57, !PT ;  /* 0x000000392c3a7209 */ /* 0x000fe40007810000 */
[----:B------:R-:W-:Y:S01]  /*11d00*/  ISETP.GT.AND P3, PT, R159, 0x41, PT ;  /* 0x000000419f00780c */ /* 0x000fe20003f64270 */
[----:B------:R-:W0:Y:S01]  /*11d10*/  MUFU.TANH R48, R48 ;  /* 0x0000003000307308 */ /* 0x000e220000002400 */
[----:B--2---:R-:W-:-:S02]  /*11d20*/  FSEL R46, R46, -INF , P2 ;  /* 0xff8000002e2e7808 */ /* 0x004fc40001000000 */
[----:B------:R-:W-:Y:S02]  /*11d30*/  FMNMX.FTZ R57, R45, R58, !PT ;  /* 0x0000003a2d397209 */ /* 0x000fe40007810000 */
[----:B------:R-:W-:Y:S02]  /*11d40*/  ISETP.GT.AND P2, PT, R159, 0x48, PT ;  /* 0x000000489f00780c */ /* 0x000fe40003f44270 */
[----:B---3--:R-:W-:Y:S01]  /*11d50*/  FSEL R47, R47, -INF , P3 ;  /* 0xff8000002f2f7808 */ /* 0x008fe20001800000 */
[----:B------:R-:W2:Y:S01]  /*11d60*/  MUFU.TANH R50, R50 ;  /* 0x0000003200327308 */ /* 0x000ea20000002400 */
[----:B------:R-:W-:Y:S01]  /*11d70*/  FMNMX.FTZ R58, R46, R57, !PT ;  /* 0x000000392e3a7209 */ /* 0x000fe20007810000 */
[----:B------:R-:W-:Y:S01]  /*11d80*/  FMUL.FTZ R57, R77, UR47 ;  /* 0x0000002f4d397c20 */ /* 0x000fe20008410000 */
[----:B------:R-:W-:Y:S02]  /*11d90*/  ISETP.GT.AND P3, PT, R159, 0x49, PT ;  /* 0x000000499f00780c */ /* 0x000fe40003f64270 */
[----:B-1----:R-:W-:-:S02]  /*11da0*/  FSEL R49, R49, -INF , P2 ;  /* 0xff80000031317808 */ /* 0x002fc40001000000 */
[----:B------:R-:W-:Y:S01]  /*11db0*/  FMNMX.FTZ R58, R47, R58, !PT ;  /* 0x0000003a2f3a7209 */ /* 0x000fe20007810000 */
[----:B------:R-:W1:Y:S01]  /*11dc0*/  MUFU.TANH R51, R51 ;  /* 0x0000003300337308 */ /* 0x000e620000002400 */
[----:B------:R-:W-:Y:S02]  /*11dd0*/  ISETP.GT.AND P2, PT, R159, 0x50, PT ;  /* 0x000000509f00780c */ /* 0x000fe40003f44270 */
[----:B0-----:R-:W-:Y:S02]  /*11de0*/  FSEL R48, R48, -INF , P3 ;  /* 0xff80000030307808 */ /* 0x001fe40001800000 */
[----:B------:R-:W-:Y:S02]  /*11df0*/  FMNMX.FTZ R59, R49, R58, !PT ;  /* 0x0000003a313b7209 */ /* 0x000fe40007810000 */
[----:B------:R-:W-:Y:S01]  /*11e00*/  ISETP.GT.AND P3, PT, R159, 0x51, PT ;  /* 0x000000519f00780c */ /* 0x000fe20003f64270 */
[----:B------:R-:W0:Y:S01]  /*11e10*/  MUFU.TANH R52, R52 ;  /* 0x0000003400347308 */ /* 0x000e220000002400 */
[----:B--2---:R-:W-:-:S02]  /*11e20*/  FSEL R50, R50, -INF , P2 ;  /* 0xff80000032327808 */ /* 0x004fc40001000000 */
[----:B------:R-:W-:Y:S02]  /*11e30*/  FMNMX.FTZ R59, R48, R59, !PT ;  /* 0x0000003b303b7209 */ /* 0x000fe40007810000 */
[----:B------:R-:W-:Y:S02]  /*11e40*/  ISETP.GT.AND P2, PT, R159, 0x58, PT ;  /* 0x000000589f00780c */ /* 0x000fe40003f44270 */
[----:B------:R-:W-:Y:S01]  /*11e50*/  FMNMX.FTZ R58, R50, R59, !PT ;  /* 0x0000003b323a7209 */ /* 0x000fe20007810000 */
        /* <DEDUP_REMOVED lines=37> */
[----:B-1----:R-:W-:-:S04]  /*120b0*/  FSEL R63, R84, -INF , P2 ;  /* 0xff800000543f7808 */ /* 0x002fc80001000000 */
[----:B------:R-:W-:Y:S01]  /*120c0*/  FMNMX.FTZ R68, R63, R64, !PT ;  /* 0x000000403f447209 */ /* 0x000fe20007810000 */
[----:B------:R-:W-:Y:S01]  /*120d0*/  FMUL.FTZ R64, R66, UR47 ;  /* 0x0000002f42407c20 */ /* 0x000fe20008410000 */
[----:B------:R-:W-:Y:S01]  /*120e0*/  FMUL.FTZ R66, R70, UR47 ;  /* 0x0000002f46427c20 */ /* 0x000fe20008410000 */
[----:B------:R-:W1:Y:S01]  /*120f0*/  MUFU.TANH R7, R7 ;  /* 0x0000000700077308 */ /* 0x000e620000002400 */
[----:B0-----:R-:W-:Y:S01]  /*12100*/  FSEL R61, R85, -INF , P3 ;  /* 0xff800000553d7808 */ /* 0x001fe20001800000 */
[----:B------:R-:W-:-:S03]  /*12110*/  FMUL.FTZ R70, R78, UR47 ;  /* 0x0000002f4e467c20 */ /* 0x000fc60008410000 */
[----:B------:R-:W-:Y:S01]  /*12120*/  FMNMX.FTZ R72, R61, R68, !PT ;  /* 0x000000443d487209 */ /* 0x000fe20007810000 */
[----:B------:R-:W-:Y:S02]  /*12130*/  FMUL.FTZ R68, R74, UR47 ;  /* 0x0000002f4a447c20 */ /* 0x000fe40008410000 */
[----:B------:R-:W0:Y:S02]  /*12140*/  MUFU.TANH R8, R8 ;  /* 0x0000000800087308 */ /* 0x000e240000002400 */
[----:B------:R-:W3:Y:S06]  /*12150*/  SHFL.BFLY PT, R69, R72, 0x2, 0x1f ;  /* 0x0c401f0048457f89 */ /* 0x000eec00000e0000 */
[----:B------:R-:W4:Y:S08]  /*12160*/  MUFU.TANH R9, R9 ;  /* 0x0000000900097308 */ /* 0x000f300000002400 */
[----:B------:R-:W5:Y:S08]  /*12170*/  MUFU.TANH R14, R14 ;  /* 0x0000000e000e7308 */ /* 0x000f700000002400 */
[----:B------:R-:W5:Y:S01]  /*12180*/  MUFU.TANH R15, R15 ;  /* 0x0000000f000f7308 */ /* 0x000f620000002400 */
[----:B---3--:R-:W-:Y:S01]  /*12190*/  FMNMX.FTZ R74, R72, R69, !PT ;  /* 0x00000045484a7209 */ /* 0x008fe20007810000 */
[----:B------:R-:W-:Y:S01]  /*121a0*/  FMUL.FTZ R69, R75, UR47 ;  /* 0x0000002f4b457c20 */ /* 0x000fe20008410000 */
[----:B------:R-:W-:Y:S01]  /*121b0*/  FMUL.FTZ R72, R82, UR47 ;  /* 0x0000002f52487c20 */ /* 0x000fe20008410000 */
[----:B------:R-:W3:Y:S04]  /*121c0*/  SHFL.IDX PT, R75, R26, 0x1, 0x1c1f ;  /* 0x003c1f001a4b7f89 */ /* 0x000ee800000e0000 */
[----:B------:R-:W5:Y:S01]  /*121d0*/  MUFU.TANH R20, R20 ;  /* 0x0000001400147308 */ /* 0x000f620000002400 */
[----:B------:R-:W4:Y:S07]  /*121e0*/  SHFL.BFLY PT, R77, R74, 0x1, 0x1f ;  /* 0x0c201f004a4d7f89 */ /* 0x000f2e00000e0000 */
[----:B------:R-:W5:Y:S08]  /*121f0*/  MUFU.TANH R21, R21 ;  /* 0x0000001500157308 */ /* 0x000f700000002400 */
[----:B------:R-:W5:Y:S01]  /*12200*/  MUFU.TANH R24, R24 ;  /* 0x0000001800187308 */ /* 0x000f620000002400 */
[----:B---3--:R-:W-:-:S07]  /*12210*/  IADD3 R78, R154, R75, RZ ;  /* 0x0000004b9a4e7210 */ /* 0x008fce0007ffe0ff */
[----:B------:R-:W3:Y:S01]  /*12220*/  MUFU.TANH R25, R25 ;  /* 0x0000001900197308 */ /* 0x000ee20000002400 */
[C---:B------:R-:W-:Y:S02]  /*12230*/  ISETP.GT.AND P3, PT, R78.reuse, RZ, PT ;  /* 0x000000ff4e00720c */ /* 0x040fe40003f64270 */
[----:B------:R-:W-:Y:S02]  /*12240*/  ISETP.GT.AND P4, PT, R78, 0x1, PT ;  /* 0x000000014e00780c */ /* 0x000fe40003f84270 */
[----:B--2---:R-:W-:Y:S02]  /*12250*/  FSEL R6, R6, -INF , P3 ;  /* 0xff80000006067808 */ /* 0x004fe40001800000 */
[----:B------:R-:W-:Y:S01]  /*12260*/  ISETP.GT.AND P3, PT, R78, 0x8, PT ;  /* 0x000000084e00780c */ /* 0x000fe20003f64270 */
[----:B------:R-:W2:Y:S01]  /*12270*/  MUFU.TANH R27, R27 ;  /* 0x0000001b001b7308 */ /* 0x000ea20000002400 */
[----:B-1----:R-:W-:Y:S02]  /*12280*/  FSEL R79, R7, -INF , P4 ;  /* 0xff800000074f7808 */ /* 0x002fe40002000000 */
[----:B------:R-:W-:-:S02]  /*12290*/  FMNMX.FTZ R80, R6, R10, !PT ;  /* 0x0000000a06507209 */ /* 0x000fc40007810000 */
[----:B------:R-:W-:Y:S02]  /*122a0*/  ISETP.GT.AND P4, PT, R78, 0x9, PT ;  /* 0x000000094e00780c */ /* 0x000fe40003f84270 */
[----:B0-----:R-:W-:Y:S01]  /*122b0*/  FSEL R8, R8, -INF , P3 ;  /* 0xff80000008087808 */ /* 0x001fe20001800000 */
[----:B------:R-:W0:Y:S01]  /*122c0*/  MUFU.TANH R28, R28 ;  /* 0x0000001c001c7308 */ /* 0x000e220000002400 */
[----:B------:R-:W-:Y:S02]  /*122d0*/  FMNMX.FTZ R81, R79, R80, !PT ;  /* 0x000000504f517209 */ /* 0x000fe40007810000 */
[----:B----4-:R-:W-:Y:S01]  /*122e0*/  FMNMX.FTZ R26, R74, R77, !PT ;  /* 0x0000004d4a1a7209 */ /* 0x010fe20007810000 */
[----:B------:R-:W-:Y:S01]  /*122f0*/  FMUL.FTZ R74, R86, UR47 ;  /* 0x0000002f564a7c20 */ /* 0x000fe20008410000 */
[----:B------:R-:W-:Y:S01]  /*12300*/  ISETP.GT.AND P3, PT, R78, 0x10, PT ;  /* 0x000000104e00780c */ /* 0x000fe20003f64270 */
[----:B------:R-:W-:Y:S01]  /*12310*/  FMUL.FTZ R77, R87, UR47 ;  /* 0x0000002f574d7c20 */ /* 0x000fe20008410000 */
[----:B------:R-:W-:Y:S01]  /*12320*/  FSEL R9, R9, -INF , P4 ;  /* 0xff80000009097808 */ /* 0x000fe20002000000 */
[----:B------:R-:W-:Y:S01]  /*12330*/  FMUL.FTZ R76, R26, UR48 ;  /* 0x000000301a4c7c20 */ /* 0x000fe20008410000 */
[----:B------:R-:W-:Y:S01]  /*12340*/  FMNMX.FTZ R82, R8, R81, !PT ;  /* 0x0000005108527209 */ /* 0x000fe20007810000 */
[----:B------:R-:W1:Y:S01]  /*12350*/  MUFU.TANH R29, R29 ;  /* 0x0000001d001d7308 */ /* 0x000e620000002400 */
[----:B------:R-:W-:-:S02]  /*12360*/  ISETP.GT.AND P4, PT, R78, 0x11, PT ;  /* 0x000000114e00780c */ /* 0x000fc40003f84270 */
[----:B-----5:R-:W-:Y:S02]  /*12370*/  FSEL R80, R14, -INF , P3 ;  /* 0xff8000000e507808 */ /* 0x020fe40001800000 */
[----:B------:R-:W-:Y:S02]  /*12380*/  FMNMX.FTZ R81, R9, R82, !PT ;  /* 0x0000005209517209 */ /* 0x000fe40007810000 */
[----:B------:R-:W-:Y:S01]  /*12390*/  FSETP.NEU.FTZ.AND P2, PT, R26, -INF , PT ;  /* 0xff8000001a00780b */ /* 0x000fe20003f5d000 */
[----:B------:R-:W4:Y:S01]  /*123a0*/  MUFU.TANH R30, R30 ;  /* 0x0000001e001e7308 */ /* 0x000f220000002400 */
[----:B------:R-:W-:Y:S02]  /*123b0*/  ISETP.GT.AND P3, PT, R78, 0x18, PT ;  /* 0x000000184e00780c */ /* 0x000fe40003f64270 */
[----:B------:R-:W-:Y:S02]  /*123c0*/  FSEL R15, R15, -INF , P4 ;  /* 0xff8000000f0f7808 */ /* 0x000fe40002000000 */
[----:B------:R-:W-:-:S02]  /*123d0*/  FMNMX.FTZ R14, R80, R81, !PT ;  /* 0x00000051500e7209 */ /* 0x000fc40007810000 */
[----:B------:R-:W-:Y:S01]  /*123e0*/  FSEL R76, R76, RZ, P2 ;  /* 0x000000ff4c4c7208 */ /* 0x000fe20001000000 */
[----:B------:R-:W5:Y:S01]  /*123f0*/  MUFU.TANH R31, R31 ;  /* 0x0000001f001f7308 */ /* 0x000f620000002400 */
[----:B------:R-:W-:Y:S02]  /*12400*/  ISETP.GT.AND P4, PT, R78, 0x19, PT ;  /* 0x000000194e00780c */ /* 0x000fe40003f84270 */
[----:B------:R-:W-:Y:S01]  /*12410*/  FSEL R20, R20, -INF , P3 ;  /* 0xff80000014147808 */ /* 0x000fe20001800000 */
[--C-:B------:R-:W-:Y:S01]  /*12420*/  FFMA.FTZ R83, R35, UR48, -R76.reuse ;  /* 0x0000003023537c23 */ /* 0x100fe2000801084c */
[----:B------:R-:W-:Y:S01]  /*12430*/  FMNMX.FTZ R81, R15, R14, !PT ;  /* 0x0000000e0f517209 */ /* 0x000fe20007810000 */
[--C-:B------:R-:W-:Y:S01]  /*12440*/  FFMA.FTZ R178, R37, UR48, -R76.reuse ;  /* 0x0000003025b27c23 */ /* 0x100fe2000801084c */
[----:B------:R-:W-:Y:S01]  /*12450*/  ISETP.GT.AND P3, PT, R78, 0x20, PT ;  /* 0x000000204e00780c */ /* 0x000fe20003f64270 */
[----:B------:R-:W5:Y:S01]  /*12460*/  MUFU.TANH R32, R32 ;  /* 0x0000002000207308 */ /* 0x000f620000002400 */
[----:B------:R-:W-:Y:S01]  /*12470*/  FSEL R35, R21, -INF , P4 ;  /* 0xff80000015237808 */ /* 0x000fe20002000000 */
[--C-:B------:R-:W-:Y:S01]  /*12480*/  FFMA.FTZ R172, R38, UR48, -R76.reuse ;  /* 0x0000003026ac7c23 */ /* 0x100fe2000801084c */
[----:B------:R-:W-:Y:S01]  /*12490*/  FMNMX.FTZ R82, R20, R81, !PT ;  /* 0x0000005114527209 */ /* 0x000fe20007810000 */
[--C-:B------:R-:W-:Y:S01]  /*124a0*/  FFMA.FTZ R81, R39, UR48, -R76.reuse ;  /* 0x0000003027517c23 */ /* 0x100fe2000801084c */
[----:B------:R-:W-:Y:S01]  /*124b0*/  ISETP.GT.AND P4, PT, R78, 0x21, PT ;  /* 0x000000214e00780c */ /* 0x000fe20003f84270 */
[--C-:B------:R-:W-:Y:S01]  /*124c0*/  FFMA.FTZ R174, R40, UR48, -R76.reuse ;  /* 0x0000003028ae7c23 */ /* 0x100fe2000801084c */
[----:B------:R-:W-:Y:S01]  /*124d0*/  FSEL R24, R24, -INF , P3 ;  /* 0xff80000018187808 */ /* 0x000fe20001800000 */
[----:B------:R-:W5:Y:S01]  /*124e0*/  MUFU.TANH R33, R33 ;  /* 0x0000002100217308 */ /* 0x000f620000002400 */
[----:B------:R-:W-:Y:S01]  /*124f0*/  FMNMX.FTZ R21, R35, R82, !PT ;  /* 0x0000005223157209 */ /* 0x000fe20007810000 */
[--C-:B------:R-:W-:Y:S01]  /*12500*/  FFMA.FTZ R168, R42, UR48, -R76.reuse ;  /* 0x000000302aa87c23 */ /* 0x100fe2000801084c */
[----:B------:R-:W-:Y:S01]  /*12510*/  ISETP.GT.AND P3, PT, R78, 0x28, PT ;  /* 0x000000284e00780c */ /* 0x000fe20003f64270 */
[--C-:B------:R-:W-:Y:S01]  /*12520*/  FFMA.FTZ R164, R46, UR48, -R76.reuse ;  /* 0x000000302ea47c23 */ /* 0x100fe2000801084c */
[----:B---3--:R-:W-:Y:S01]  /*12530*/  FSEL R25, R25, -INF , P4 ;  /* 0xff80000019197808 */ /* 0x008fe20002000000 */
[--C-:B------:R-:W-:Y:S01]  /*12540*/  FFMA.FTZ R46, R48, UR48, -R76.reuse ;  /* 0x00000030302e7c23 */ /* 0x100fe2000801084c */
[----:B------:R-:W-:Y:S01]  /*12550*/  FMNMX.FTZ R82, R24, R21, !PT ;  /* 0x0000001518527209 */ /* 0x000fe20007810000 */
[----:B------:R-:W3:Y:S01]  /*12560*/  MUFU.TANH R34, R34 ;  /* 0x0000002200227308 */ /* 0x000ee20000002400 */
[----:B------:R-:W-:Y:S01]  /*12570*/  ISETP.GT.AND P4, PT, R78, 0x29, PT ;  /* 0x000000294e00780c */ /* 0x000fe20003f84270 */
[--C-:B------:R-:W-:Y:S01]  /*12580*/  FFMA.FTZ R21, R36, UR48, -R76.reuse ;  /* 0x0000003024157c23 */ /* 0x100fe2000801084c */
[----:B--2---:R-:W-:Y:S01]  /*12590*/  FSEL R37, R27, -INF , P3 ;  /* 0xff8000001b257808 */ /* 0x004fe20001800000 */
[--C-:B------:R-:W-:Y:S01]  /*125a0*/  FFMA.FTZ R166, R49, UR48, -R76.reuse ;  /* 0x0000003031a67c23 */ /* 0x100fe2000801084c */
[----:B------:R-:W-:Y:S01]  /*125b0*/  FMNMX.FTZ R82, R25, R82, !PT ;  /* 0x0000005219527209 */ /* 0x000fe20007810000 */
[--C-:B------:R-:W-:Y:S01]  /*125c0*/  FFMA.FTZ R180, R157, UR48, -R76.reuse ;  /* 0x000000309db47c23 */ /* 0x100fe2000801084c */
[----:B------:R-:W-:Y:S01]  /*125d0*/  ISETP.GT.AND P3, PT, R78, 0x30, PT ;  /* 0x000000304e00780c */ /* 0x000fe20003f64270 */
[----:B------:R-:W2:Y:S01]  /*125e0*/  MUFU.TANH R60, R60 ;  /* 0x0000003c003c7308 */ /* 0x000ea20000002400 */
[----:B0-----:R-:W-:Y:S01]  /*125f0*/  FSEL R28, R28, -INF , P4 ;  /* 0xff8000001c1c7808 */ /* 0x001fe20002000000 */
[--C-:B------:R-:W-:Y:S01]  /*12600*/  FFMA.FTZ R162, R52, UR48, -R76.reuse ;  /* 0x0000003034a27c23 */ /* 0x100fe2000801084c */
[----:B------:R-:W-:Y:S01]  /*12610*/  FMNMX.FTZ R27, R37, R82, !PT ;  /* 0x00000052251b7209 */ /* 0x000fe20007810000 */
[--C-:B------:R-:W-:Y:S01]  /*12620*/  FFMA.FTZ R156, R156, UR48, -R76.reuse ;  /* 0x000000309c9c7c23 */ /* 0x100fe2000801084c */
[----:B------:R-:W-:Y:S01]  /*12630*/  ISETP.GT.AND P4, PT, R78, 0x31, PT ;  /* 0x000000314e00780c */ /* 0x000fe20003f84270 */
[--C-:B------:R-:W-:Y:S01]  /*12640*/  FFMA.FTZ R45, R45, UR48, -R76.reuse ;  /* 0x000000302d2d7c23 */ /* 0x100fe2000801084c */
[----:B-1----:R-:W-:Y:S01]  /*12650*/  FSEL R29, R29, -INF , P3 ;  /* 0xff8000001d1d7808 */ /* 0x002fe20001800000 */
[----:B------:R-:W0:Y:S01]  /*12660*/  MUFU.TANH R62, R62 ;  /* 0x0000003e003e7308 */ /* 0x000e220000002400 */
[----:B------:R-:W-:Y:S01]  /*12670*/  FMNMX.FTZ R38, R28, R27, !PT ;  /* 0x0000001b1c267209 */ /* 0x000fe20007810000 */
[--C-:B------:R-:W-:Y:S01]  /*12680*/  FFMA.FTZ R182, R155, UR48, -R76.reuse ;  /* 0x000000309bb67c23 */ /* 0x100fe2000801084c */
[----:B------:R-:W-:Y:S01]  /*12690*/  ISETP.GT.AND P3, PT, R78, 0x38, PT ;  /* 0x000000384e00780c */ /* 0x000fe20003f64270 */
[--C-:B------:R-:W-:Y:S01]  /*126a0*/  FFMA.FTZ R7, R153, UR48, -R76.reuse ;  /* 0x0000003099077c23 */ /* 0x100fe2000801084c */
[----:B----4-:R-:W-:Y:S01]  /*126b0*/  FSEL R36, R30, -INF , P4 ;  /* 0xff8000001e247808 */ /* 0x010fe20002000000 */
[--C-:B------:R-:W-:Y:S01]  /*126c0*/  FFMA.FTZ R176, R152, UR48, -R76.reuse ;  /* 0x0000003098b07c23 */ /* 0x100fe2000801084c */
[----:B------:R-:W-:Y:S01]  /*126d0*/  FMNMX.FTZ R27, R29, R38, !PT ;  /* 0x000000261d1b7209 */ /* 0x000fe20007810000 */
[----:B------:R-:W1:Y:S01]  /*126e0*/  MUFU.TANH R64, R64 ;  /* 0x0000004000407308 */ /* 0x000e620000002400 */
[----:B-----5:R-:W-:Y:S01]  /*126f0*/  FSEL R38, R31, -INF , P3 ;  /* 0xff8000001f267808 */ /* 0x020fe20001800000 */
[--C-:B------:R-:W-:Y:S01]  /*12700*/  FFMA.FTZ R160, R50, UR48, -R76.reuse ;  /* 0x0000003032a07c23 */ /* 0x100fe2000801084c */
[----:B------:R-:W-:Y:S01]  /*12710*/  ISETP.GT.AND P4, PT, R78, 0x39, PT ;  /* 0x000000394e00780c */ /* 0x000fe20003f84270 */
        /* <DEDUP_REMOVED lines=22> */
[----:B------:R-:W-:Y:S01]  /*12880*/  FFMA.FTZ R30, R41, UR48, -R76 ;  /* 0x00000030291e7c23 */ /* 0x000fe2000801084c */
[----:B--2---:R-:W-:-:S02]  /*12890*/  FSEL R60, R60, -INF , P3 ;  /* 0xff8000003c3c7808 */ /* 0x004fc40001800000 */
[----:B------:R-:W-:Y:S02]  /*128a0*/  FMNMX.FTZ R31, R34, R31, !PT ;  /* 0x0000001f221f7209 */ /* 0x000fe40007810000 */
[----:B------:R-:W-:Y:S01]  /*128b0*/  ISETP.GT.AND P3, PT, R78, 0x50, PT ;  /* 0x000000504e00780c */ /* 0x000fe20003f64270 */
[----:B------:R-:W2:Y:S01]  /*128c0*/  MUFU.TANH R68, R68 ;  /* 0x0000004400447308 */ /* 0x000ea20000002400 */
[----:B0-----:R-:W-:Y:S02]  /*128d0*/  FSEL R62, R62, -INF , P4 ;  /* 0xff8000003e3e7808 */ /* 0x001fe40002000000 */
[----:B------:R-:W-:Y:S02]  /*128e0*/  FMNMX.FTZ R31, R60, R31, !PT ;  /* 0x0000001f3c1f7209 */ /* 0x000fe40007810000 */
[----:B------:R-:W-:Y:S02]  /*128f0*/  ISETP.GT.AND P4, PT, R78, 0x51, PT ;  /* 0x000000514e00780c */ /* 0x000fe40003f84270 */
[----:B-1----:R-:W-:Y:S01]  /*12900*/  FSEL R64, R64, -INF , P3 ;  /* 0xff80000040407808 */ /* 0x002fe20001800000 */
[----:B------:R-:W0:Y:S01]  /*12910*/  MUFU.TANH R69, R69 ;  /* 0x0000004500457308 */ /* 0x000e220000002400 */
[----:B------:R-:W-:-:S02]  /*12920*/  FMNMX.FTZ R31, R62, R31, !PT ;  /* 0x0000001f3e1f7209 */ /* 0x000fc40007810000 */
[----:B------:R-:W-:Y:S02]  /*12930*/  ISETP.GT.AND P3, PT, R78, 0x58, PT ;  /* 0x000000584e00780c */ /* 0x000fe40003f64270 */
[----:B----4-:R-:W-:Y:S02]  /*12940*/  FSEL R65, R65, -INF , P4 ;  /* 0xff80000041417808 */ /* 0x010fe40002000000 */
[----:B------:R-:W-:Y:S01]  /*12950*/  FMNMX.FTZ R32, R64, R31, !PT ;  /* 0x0000001f40207209 */ /* 0x000fe20007810000 */
[----:B------:R-:W1:Y:S01]  /*12960*/  MUFU.TANH R70, R70 ;  /* 0x0000004600467308 */ /* 0x000e620000002400 */
[----:B------:R-:W-:Y:S02]  /*12970*/  ISETP.GT.AND P4, PT, R78, 0x59, PT ;  /* 0x000000594e00780c */ /* 0x000fe40003f84270 */
[----:B-----5:R-:W-:Y:S02]  /*12980*/  FSEL R66, R66, -INF , P3 ;  /* 0xff80000042427808 */ /* 0x020fe40001800000 */
[----:B------:R-:W-:-:S02]  /*12990*/  FMNMX.FTZ R31, R65, R32, !PT ;  /* 0x00000020411f7209 */ /* 0x000fc40007810000 */
[----:B------:R-:W-:Y:S01]  /*129a0*/  ISETP.GT.AND P3, PT, R78, 0x60, PT ;  /* 0x000000604e00780c */ /* 0x000fe20003f64270 */
[----:B------:R-:W4:Y:S01]  /*129b0*/  MUFU.TANH R71, R71 ;  /* 0x0000004700477308 */ /* 0x000f220000002400 */
[----:B---3--:R-:W-:Y:S02]  /*129c0*/  FSEL R67, R67, -INF , P4 ;  /* 0xff80000043437808 */ /* 0x008fe40002000000 */
[----:B------:R-:W-:Y:S02]  /*129d0*/  FMNMX.FTZ R40, R66, R31, !PT ;  /* 0x0000001f42287209 */ /* 0x000fe40007810000 */
[----:B------:R-:W-:Y:S02]  /*129e0*/  ISETP.GT.AND P4, PT, R78, 0x61, PT ;  /* 0x000000614e00780c */ /* 0x000fe40003f84270 */
[----:B--2---:R-:W-:Y:S01]  /*129f0*/  FSEL R68, R68, -INF , P3 ;  /* 0xff80000044447808 */ /* 0x004fe20001800000 */
[----:B------:R-:W2:Y:S01]  /*12a00*/  MUFU.TANH R72, R72 ;  /* 0x0000004800487308 */ /* 0x000ea20000002400 */
[----:B------:R-:W-:-:S02]  /*12a10*/  FMNMX.FTZ R31, R67, R40, !PT ;  /* 0x00000028431f7209 */ /* 0x000fc40007810000 */
[----:B------:R-:W-:Y:S02]  /*12a20*/  ISETP.GT.AND P3, PT, R78, 0x68, PT ;  /* 0x000000684e00780c */ /* 0x000fe40003f64270 */
[----:B0-----:R-:W-:Y:S02]  /*12a30*/  FSEL R69, R69, -INF , P4 ;  /* 0xff80000045457808 */ /* 0x001fe40002000000 */
[----:B------:R-:W-:Y:S01]  /*12a40*/  FMNMX.FTZ R40, R68, R31, !PT ;  /* 0x0000001f44287209 */ /* 0x000fe20007810000 */
[----:B------:R-:W0:Y:S01]  /*12a50*/  MUFU.TANH R73, R73 ;  /* 0x0000004900497308 */ /* 0x000e220000002400 */
[----:B------:R-:W-:Y:S02]  /*12a60*/  ISETP.GT.AND P4, PT, R78, 0x69, PT ;  /* 0x000000694e00780c */ /* 0x000fe40003f84270 */
[----:B-1----:R-:W-:Y:S02]  /*12a70*/  FSEL R70, R70, -INF , P3 ;  /* 0xff80000046467808 */ /* 0x002fe40001800000 */
[----:B------:R-:W-:-:S02]  /*12a80*/  FMNMX.FTZ R31, R69, R40, !PT ;  /* 0x00000028451f7209 */ /* 0x000fc40007810000 */
[----:B------:R-:W-:Y:S01]  /*12a90*/  ISETP.GT.AND P3, PT, R78, 0x70, PT ;  /* 0x000000704e00780c */ /* 0x000fe20003f64270 */
[----:B------:R-:W1:Y:S01]  /*12aa0*/  MUFU.TANH R74, R74 ;  /* 0x0000004a004a7308 */ /* 0x000e620000002400 */
[----:B----4-:R-:W-:Y:S02]  /*12ab0*/  FSEL R71, R71, -INF , P4 ;  /* 0xff80000047477808 */ /* 0x010fe40002000000 */
        /* <DEDUP_REMOVED lines=8> */
[----:B------:R-:W-:Y:S01]  /*12b40*/  MUFU.EX2 R180, R180 ;  /* 0x000000b400b47308 */ /* 0x000fe20000000800 */
[----:B------:R-:W-:Y:S02]  /*12b50*/  ISETP.GT.AND P4, PT, R78, 0x79, PT ;  /* 0x000000794e00780c */ /* 0x000fe40003f84270 */
[----:B-1----:R-:W-:Y:S02]  /*12b60*/  FSEL R74, R74, -INF , P3 ;  /* 0xff8000004a4a7808 */ /* 0x002fe40001800000 */
[----:B------:R-:W-:-:S03]  /*12b70*/  FMNMX.FTZ R31, R73, R42, !PT ;  /* 0x0000002a491f7209 */ /* 0x000fc60007810000 */
[----:B------:R0:W-:Y:S01]  /*12b80*/  MUFU.EX2 R75, R156 ;  /* 0x0000009c004b7308 */ /* 0x0001e20000000800 */
[----:B--2---:R-:W-:Y:S02]  /*12b90*/  FSEL R77, R77, -INF , P4 ;  /* 0xff8000004d4d7808 */ /* 0x004fe40002000000 */
[----:B------:R-:W-:-:S04]  /*12ba0*/  FMNMX.FTZ R42, R74, R31, !PT ;  /* 0x0000001f4a2a7209 */ /* 0x000fc80007810000 */
[----:B------:R-:W-:Y:S01]  /*12bb0*/  FMNMX.FTZ R42, R77, R42, !PT ;  /* 0x0000002a4d2a7209 */ /* 0x000fe20007810000 */
[----:B------:R1:W-:Y:S01]  /*12bc0*/  MUFU.EX2 R40, R45 ;  /* 0x0000002d00287308 */ /* 0x0003e20000000800 */
[----:B0-----:R-:W-:-:S03]  /*12bd0*/  FFMA.FTZ R156, R55, UR48, -R76 ;  /* 0x00000030379c7c23 */ /* 0x001fc6000801084c */
[----:B------:R-:W0:Y:S04]  /*12be0*/  SHFL.BFLY PT, R31, R42, 0x2, 0x1f ;  /* 0x0c401f002a1f7f89 */ /* 0x000e2800000e0000 */
[----:B------:R-:W-:Y:S01]  /*12bf0*/  MUFU.EX2 R182, R182 ;  /* 0x000000b600b67308 */ /* 0x000fe20000000800 */
[----:B-1----:R-:W-:-:S07]  /*12c00*/  FFMA.FTZ R45, R51, UR48, -R76 ;  /* 0x00000030332d7c23 */ /* 0x002fce000801084c */
[----:B------:R-:W-:Y:S08]  /*12c10*/  MUFU.EX2 R7, R7 ;  /* 0x0000000700077308 */ /* 0x000ff00000000800 */
[----:B------:R-:W-:Y:S01]  /*12c20*/  MUFU.EX2 R176, R176 ;  /* 0x000000b000b07308 */ /* 0x000fe20000000800 */
[----:B0-----:R-:W-:Y:S01]  /*12c30*/  FMNMX.FTZ R41, R42, R31, !PT ;  /* 0x0000001f2a297209 */ /* 0x001fe20007810000 */
[----:B------:R-:W-:-:S06]  /*12c40*/  FFMA.FTZ R42, R57, UR48, -R76 ;  /* 0x00000030392a7c23 */ /* 0x000fcc000801084c */
[----:B------:R-:W-:Y:S01]  /*12c50*/  MUFU.EX2 R14, R83 ;  /* 0x00000053000e7308 */ /* 0x000fe20000000800 */
[----:B------:R-:W0:Y:S07]  /*12c60*/  SHFL.BFLY PT, R48, R41, 0x1, 0x1f ;  /* 0x0c201f0029307f89 */ /* 0x000e2e00000e0000 */
[----:B------:R-:W-:Y:S08]  /*12c70*/  MUFU.EX2 R178, R178 ;  /* 0x000000b200b27308 */ /* 0x000ff00000000800 */
[----:B------:R-:W-:Y:S08]  /*12c80*/  MUFU.EX2 R21, R21 ;  /* 0x0000001500157308 */ /* 0x000ff00000000800 */
[----:B------:R-:W-:Y:S01]  /*12c90*/  MUFU.EX2 R172, R172 ;  /* 0x000000ac00ac7308 */ /* 0x000fe20000000800 */
[----:B0-----:R-:W-:Y:S01]  /*12ca0*/  FMNMX.FTZ R31, R41, R48, !PT ;  /* 0x00000030291f7209 */ /* 0x001fe20007810000 */
[----:B------:R-:W-:-:S03]  /*12cb0*/  FFMA.FTZ R48, R61, UR48, -R76 ;  /* 0x000000303d307c23 */ /* 0x000fc6000801084c */
[C---:B------:R-:W-:Y:S01]  /*12cc0*/  FSETP.NEU.FTZ.AND P3, PT, R31.reuse, -INF , PT ;  /* 0xff8000001f00780b */ /* 0x040fe20003f7d000 */
[----:B------:R-:W-:Y:S02]  /*12cd0*/  FMUL.FTZ R49, R31, UR48 ;  /* 0x000000301f317c20 */ /* 0x000fe40008410000 */
        /* <DEDUP_REMOVED lines=9> */
[----:B------:R-:W-:Y:S01]  /*12d70*/  FSEL R11, R31, RZ, P3 ;  /* 0x000000ff1f0b7208 */ /* 0x000fe20001800000 */
[----:B------:R-:W-:Y:S01]  /*12d80*/  MUFU.EX2 R181, R181 ;  /* 0x000000b500b57308 */ /* 0x000fe20000000800 */
[--C-:B------:R-:W-:Y:S01]  /*12d90*/  FFMA.FTZ R50, R15, UR48, -R49.reuse ;  /* 0x000000300f327c23 */ /* 0x100fe20008010831 */
[----:B------:R-:W-:Y:S01]  /*12da0*/  FMUL.FTZ R6, R6, UR48 ;  /* 0x0000003006067c20 */ /* 0x000fe20008410000 */
[--C-:B------:R-:W-:Y:S01]  /*12db0*/  FFMA.FTZ R179, R20, UR48, -R49.reuse ;  /* 0x0000003014b37c23 */ /* 0x100fe20008010831 */
[----:B------:R-:W-:Y:S01]  /*12dc0*/  FADD.FTZ R11, -R11, R10 ;  /* 0x0000000a0b0b7221 */ /* 0x000fe20000010100 */
[--C-:B------:R-:W-:Y:S01]  /*12dd0*/  FFMA.FTZ R35, R35, UR48, -R49.reuse ;  /* 0x0000003023237c23 */ /* 0x100fe20008010831 */
[--C-:B------:R-:W-:Y:S01]  /*12de0*/  FFMA.FTZ R173, R24, UR48, -R49.reuse ;  /* 0x0000003018ad7c23 */ /* 0x100fe20008010831 */
[--C-:B------:R-:W-:Y:S01]  /*12df0*/  FFMA.FTZ R20, R25, UR48, -R49.reuse ;  /* 0x0000003019147c23 */ /* 0x100fe20008010831 */
[----:B------:R-:W-:Y:S01]  /*12e00*/  FMUL.FTZ R8, R11, UR48 ;  /* 0x000000300b087c20 */ /* 0x000fe20008410000 */
        /* <DEDUP_REMOVED lines=17> */
[----:B0-----:R-:W-:Y:S01]  /*12f20*/  FFMA.FTZ R10, R6, R3, R180 ;  /* 0x00000003060a7223 */ /* 0x001fe200000100b4 */
[--C-:B------:R-:W-:Y:S01]  /*12f30*/  FFMA.FTZ R157, R68, UR48, -R49.reuse ;  /* 0x00000030449d7c23 */ /* 0x100fe20008010831 */
[--C-:B------:R-:W-:Y:S01]  /*12f40*/  FFMA.FTZ R24, R69, UR48, -R49.reuse ;  /* 0x0000003045187c23 */ /* 0x100fe20008010831 */
[--C-:B------:R-:W-:Y:S01]  /*12f50*/  FFMA.FTZ R159, R70, UR48, -R49.reuse ;  /* 0x00000030469f7c23 */ /* 0x100fe20008010831 */
[----:B------:R-:W-:Y:S01]  /*12f60*/  FADD.FTZ R11, R75, R10 ;  /* 0x0000000a4b0b7221 */ /* 0x000fe20000010000 */
[----:B------:R-:W-:Y:S01]  /*12f70*/  FFMA.FTZ R153, R72, UR48, -R49 ;  /* 0x0000003048997c23 */ /* 0x000fe20008010831 */
[----:B------:R-:W-:Y:S01]  /*12f80*/  IMAD R38, R186, 0x8, R18 ;  /* 0x00000008ba267824 */ /* 0x000fe200078e0212 */
[----:B------:R-:W0:Y:S01]  /*12f90*/  MUFU.EX2 R183, R183 ;  /* 0x000000b700b77308 */ /* 0x000e220000000800 */
[----:B-1----:R-:W-:Y:S01]  /*12fa0*/  FFMA.FTZ R3, R8, R0, R181 ;  /* 0x0000000008037223 */ /* 0x002fe200000100b5 */
[----:B------:R-:W-:Y:S01]  /*12fb0*/  FADD.FTZ R10, R182, R11 ;  /* 0x0000000bb60a7221 */ /* 0x000fe20000010000 */
[----:B------:R-:W-:Y:S01]  /*12fc0*/  FFMA.FTZ R155, R74, UR48, -R49 ;  /* 0x000000304a9b7c23 */ /* 0x000fe20008010831 */
[----:B------:R-:W-:-:S04]  /*12fd0*/  IMAD.U32 R39, RZ, RZ, UR38 ;  /* 0x00000026ff277e24 */ /* 0x000fc8000f8e00ff */
        /* <DEDUP_REMOVED lines=13> */
[----:B--2---:R-:W-:-:S07]  /*130b0*/  FADD.FTZ R11, R177, R0 ;  /* 0x00000000b10b7221 */ /* 0x004fce0000010000 */
        /* <DEDUP_REMOVED lines=19> */
[----:B------:R2:W3:Y:S01]  /*131f0*/  MUFU.EX2 R32, R43 ;  /* 0x0000002b00207308 */ /* 0x0004e20000000800 */
[----:B0-----:R-:W-:-:S07]  /*13200*/  FADD.FTZ R11, R168, R11 ;  /* 0x0000000ba80b7221 */ /* 0x001fce0000010000 */
[----:B------:R-:W0:Y:S01]  /*13210*/  MUFU.EX2 R9, R9 ;  /* 0x0000000900097308 */ /* 0x000e220000000800 */
[----:B-1----:R-:W-:Y:S01]  /*13220*/  FADD.FTZ R0, R169, R0 ;  /* 0x00000000a9007221 */ /* 0x002fe20000010000 */
[----:B--2---:R-:W-:-:S06]  /*13230*/  FFMA.FTZ R43, R54, UR48, -R76 ;  /* 0x00000030362b7c23 */ /* 0x004fcc000801084c */
[----:B------:R-:W1:Y:S01]  /*13240*/  MUFU.EX2 R170, R170 ;  /* 0x000000aa00aa7308 */ /* 0x000e620000000800 */
[----:B---3--:R-:W-:-:S07]  /*13250*/  FADD.FTZ R11, R32, R11 ;  /* 0x0000000b200b7221 */ /* 0x008fce0000010000 */
        /* <DEDUP_REMOVED lines=47> */
[----:B------:R-:W-:-:S05]  /*13550*/  VIADD R0, R38, 0x28840 ;  /* 0x0002884026007836 */ /* 0x000fca0000000000 */
[----:B------:R-:W-:Y:S01]  /*13560*/  PRMT R0, R39, 0x654, R0 ;  /* 0x0000065427007816 */ /* 0x000fe20000000000 */
[----:B------:R-:W0:Y:S01]  /*13570*/  MUFU.EX2 R158, R158 ;  /* 0x0000009e009e7308 */ /* 0x000e220000000800 */
[----:B-1----:R-:W-:Y:S01]  /*13580*/  FADD.FTZ R37, R43, R34 ;  /* 0x000000222b257221 */ /* 0x002fe20000010000 */
[----:B------:R-:W-:Y:S01]  /*13590*/  FFMA.FTZ R34, R77, UR48, -R49 ;  /* 0x000000304d227c23 */ /* 0x000fe20008010831 */
[----:B------:R1:W-:Y:S05]  /*135a0*/  SYNCS.ARRIVE.TRANS64.RED.A1T0 RZ, [R0+URZ], RZ ;  /* 0x000000ff00ff79a7 */ /* 0x0003ea000810043f */
[----:B------:R-:W3:Y:S01]  /*135b0*/  MUFU.EX2 R159, R159 ;  /* 0x0000009f009f7308 */ /* 0x000ee20000000800 */
[----:B--2---:R-:W-:-:S07]  /*135c0*/  FADD.FTZ R38, R24, R3 ;  /* 0x0000000318267221 */ /* 0x004fce0000010000 */
[----:B------:R-:W2:Y:S01]  /*135d0*/  MUFU.EX2 R42, R42 ;  /* 0x0000002a002a7308 */ /* 0x000ea20000000800 */
[----:B0-----:R-:W-:-:S07]  /*135e0*/  FADD.FTZ R37, R158, R37 ;  /* 0x000000259e257221 */ /* 0x001fce0000010000 */
[----:B------:R-:W0:Y:S01]  /*135f0*/  MUFU.EX2 R11, R11 ;  /* 0x0000000b000b7308 */ /* 0x000e220000000800 */
[----:B---3--:R-:W-:-:S07]  /*13600*/  FADD.FTZ R38, R159, R38 ;  /* 0x000000269f267221 */ /* 0x008fce0000010000 */
        /* <DEDUP_REMOVED lines=20> */
.L_x_3084:
[----:B------:R-:W-:Y:S01]  /*13750*/  LEA R13, R13, R18, 0x3 ;  /* 0x000000120d0d7211 */ /* 0x000fe200078e18ff */
[----:B------:R-:W-:Y:S01]  /*13760*/  IMAD.U32 R38, RZ, RZ, UR38 ;  /* 0x00000026ff267e24 */ /* 0x000fe2000f8e00ff */
[----:B------:R-:W-:Y:S01]  /*13770*/  ISETP.GT.AND P2, PT, R12, R5, PT ;  /* 0x000000050c00720c */ /* 0x000fe20003f44270 */
[-C--:B------:R-:W-:Y:S01]  /*13780*/  FMUL.FTZ R88, R88, R6.reuse ;  /* 0x0000000658587220 */ /* 0x080fe20000410000 */
[----:B------:R-:W-:Y:S01]  /*13790*/  F2FP.F16.F32.PACK_AB R159, R11, R159 ;  /* 0x0000009f0b9f723e */ /* 0x000fe200000000ff */
        /* <DEDUP_REMOVED lines=94> */
[-C--:B------:R-:W-:Y:S01]  /*13d80*/  FMUL.FTZ R147, R147, R8.reuse ;  /* 0x0000000893937220 */ /* 0x080fe20000410000 */
[-C--:B------:R-:W-:Y:S01]  /*13d90*/  FMUL.FTZ R150, R150, R8.reuse ;  /* 0x0000000896967220 */ /* 0x080fe20000410000 */
[----:B------:R-:W-:Y:S01]  /*13da0*/  FMUL.FTZ R151, R151, R8 ;  /* 0x0000000897977220 */ /* 0x000fe20000410000 */
[----:B------:R-:W-:Y:S01]  /*13db0*/  VIADD R12, R12, 0xffffffff ;  /* 0xffffffff0c0c7836 */ /* 0x000fe20000000000 */
[----:B------:R-:W-:Y:S01]  /*13dc0*/  MOV R10, R31 ;  /* 0x0000001f000a7202 */ /* 0x000fe20000000f00 */
[----:B------:R-:W-:-:S02]  /*13dd0*/  IMAD.MOV.U32 R11, RZ, RZ, R26 ;  /* 0x000000ffff0b7224 */ /* 0x000fc400078e001a */
[----:B------:R-:W-:Y:S02]  /*13de0*/  IMAD.MOV.U32 R6, RZ, RZ, R189 ;  /* 0x000000ffff067224 */ /* 0x000fe400078e00bd */
[----:B0-----:R-:W-:Y:S01]  /*13df0*/  IMAD.MOV.U32 R13, RZ, RZ, R186 ;  /* 0x000000ffff0d7224 */ /* 0x001fe200078e00ba */
[----:B------:R-:W-:Y:S06]  /*13e00*/  @P2 BRA `(.L_x_3085) ;  /* 0xffffffcc00282947 */ /* 0x000fec000383ffff */
.L_x_3073:
[----:B------:R-:W-:-:S13]  /*13e10*/  ISETP.GE.AND P1, PT, R12, R199, PT ;  /* 0x000000c70c00720c */ /* 0x000fda0003f26270 */
[----:B------:R-:W-:Y:S05]  /*13e20*/  @!P1 BRA `(.L_x_3086) ;  /* 0x00000028008c9947 */ /* 0x000fea0003800000 */
[----:B------:R-:W-:Y:S01]  /*13e30*/  MOV R5, R31 ;  /* 0x0000001f00057202 */ /* 0x000fe20000000f00 */
[----:B------:R-:W-:Y:S02]  /*13e40*/  IMAD.MOV.U32 R10, RZ, RZ, R26 ;  /* 0x000000ffff0a7224 */ /* 0x000fe400078e001a */
[----:B------:R-:W-:Y:S02]  /*13e50*/  IMAD.MOV.U32 R6, RZ, RZ, R189 ;  /* 0x000000ffff067224 */ /* 0x000fe400078e00bd */
[----:B------:R-:W-:-:S07]  /*13e60*/  IMAD.MOV.U32 R11, RZ, RZ, R186 ;  /* 0x000000ffff0b7224 */ /* 0x000fce00078e00ba */
.L_x_3098:
[----:B------:R-:W-:Y:S01]  /*13e70*/  ISETP.NE.AND P2, PT, R191, RZ, PT ;  /* 0x000000ffbf00720c */ /* 0x000fe20003f45270 */
[----:B------:R-:W-:Y:S05]  /*13e80*/  YIELD ;  /* 0x0000000000007946 */ /* 0x000fea0003800000 */
[----:B------:R-:W-:-:S04]  /*13e90*/  IADD3 R186, R11, 0x1, RZ ;  /* 0x000000010bba7810 */ /* 0x000fc80007ffe0ff */
[----:B------:R-:W-:-:S04]  /*13ea0*/  ISETP.NE.AND P1, PT, R186, 0x2, PT ;  /* 0x00000002ba00780c */ /* 0x000fc80003f25270 */
[----:B------:R-:W-:Y:S02]  /*13eb0*/  SEL R189, RZ, 0x1, P1 ;  /* 0x00000001ffbd7807 */ /* 0x000fe40000800000 */
[----:B------:R-:W-:Y:S02]  /*13ec0*/  SEL R186, R186, RZ, P1 ;  /* 0x000000ffbaba7207 */ /* 0x000fe40000800000 */
[----:B------:R-:W-:Y:S01]  /*13ed0*/  LOP3.LUT R189, R6, R189, RZ, 0x3c, !PT ;  /* 0x000000bd06bd7212 */ /* 0x000fe200078e3cff */
[----:B------:R-:W-:Y:S06]  /*13ee0*/  @P2 BRA `(.L_x_3087) ;  /* 0x0000000000302947 */ /* 0x000fec0003800000 */
[----:B------:R-:W-:Y:S05]  /*13ef0*/  @!P0 BRA `(.L_x_3088) ;  /* 0x0000000000048947 */ /* 0x000fea0003800000 */
[----:B------:R-:W-:Y:S01]  /*13f00*/  BPT.TRAP 0x1 ;  /* 0x000000040000795c */ /* 0x000fe20000300000 */
.L_x_3088:
[----:B------:R-:W-:Y:S01]  /*13f10*/  IMAD R7, R186, 0x8, R18 ;  /* 0x00000008ba077824 */ /* 0x000fe200078e0212 */
[----:B------:R-:W-:-:S04]  /*13f20*/  SHF.L.U32 R8, R189, 0x1f, RZ ;  /* 0x0000001fbd087819 */ /* 0x000fc800000006ff */
[----:B------:R0:W1:Y:S01]  /*13f30*/  SYNCS.PHASECHK.TRANS64.TRYWAIT P1, [R7+URZ+0x28830], R8 ;  /* 0x02883008070075a7 */ /* 0x000062000802017f */
[----:B------:R-:W-:Y:S05]  /*13f40*/  @!P0 BRA `(.L_x_3089) ;  /* 0x0000000000048947 */ /* 0x000fea0003800000 */
[----:B------:R-:W-:Y:S01]  /*13f50*/  BPT.TRAP 0x1 ;  /* 0x000000040000795c */ /* 0x000fe20000300000 */
.L_x_3089:
[----:B------:R-:W-:Y:S04]  /*13f60*/  BSSY B0, `(.L_x_3087) ;  /* 0x0000004000007945 */ /* 0x000fe80003800000 */
[----:B-1----:R-:W-:Y:S05]  /*13f70*/  @P1 BRA `(.L_x_3090) ;  /* 0x0000000000081947 */ /* 0x002fea0003800000 */
[----:B------:R-:W1:Y:S02]  /*13f80*/  SYNCS.PHASECHK.TRANS64.TRYWAIT P1, [R7+URZ+0x28830], R8 ;  /* 0x02883008070075a7 */ /* 0x000e64000802017f */
[----:B-1----:R-:W-:Y:S05]  /*13f90*/  @!P1 BRA `(.L_x_3091) ;  /* 0x0000010000209947 */ /* 0x002fea0003800000 */
.L_x_3090:
[----:B------:R-:W-:Y:S05]  /*13fa0*/  BSYNC B0 ;  /* 0x0000000000007941 */ /* 0x000fea0003800000 */
.L_x_3087:
[----:B01----:R-:W0:Y:S01]  /*13fb0*/  S2R R7, SR_TID.X ;  /* 0x0000000000077919 */ /* 0x003e220000002100 */
[----:B------:R-:W-:Y:S05]  /*13fc0*/  WARPSYNC.ALL ;  /* 0x0000000000007948 */ /* 0x000fea0003800000 */
[----:B------:R-:W-:Y:S01]  /*13fd0*/  IMAD R8, R186, 0x800, R4 ;  /* 0x00000800ba087824 */ /* 0x000fe200078e0204 */
[----:B------:R-:W-:Y:S01]  /*13fe0*/  MOV R21, 0x40000040 ;  /* 0x4000004000157802 */ /* 0x000fe20000000f00 */
[----:B------:R-:W-:Y:S02]  /*13ff0*/  IMAD.MOV.U32 R9, RZ, RZ, 0x40000040 ;  /* 0x40000040ff097424 */ /* 0x000fe400078e00ff */
[C---:B------:R-:W-:Y:S01]  /*14000*/  VIADD R24, R8.reuse, 0x4 ;  /* 0x0000000408187836 */ /* 0x040fe20000000000 */
[C---:B------:R-:W-:Y:S01]  /*14010*/  R2UR UR6, R8.reuse ;  /* 0x00000000080672ca */ /* 0x040fe200000e0000 */
[----:B------:R-:W-:Y:S01]  /*14020*/  IMAD.MOV.U32 R25, RZ, RZ, 0x40000040 ;  /* 0x40000040ff197424 */ /* 0x000fe200078e00ff */
[----:B------:R-:W-:Y:S01]  /*14030*/  R2UR UR7, R9 ;  /* 0x00000000090772ca */ /* 0x000fe200000e0000 */
[----:B------:R-:W-:Y:S01]  /*14040*/  VIADD R14, R8, 0x6 ;  /* 0x00000006080e7836 */ /* 0x000fe20000000000 */
[----:B------:R-:W-:Y:S01]  /*14050*/  R2UR UR14, R24 ;  /* 0x00000000180e72ca */ /* 0x000fe200000e0000 */
[----:B------:R-:W-:Y:S01]  /*14060*/  VIADD R24, R8, 0x404 ;  /* 0x0000040408187836 */ /* 0x000fe20000000000 */
[C---:B------:R-:W-:Y:S01]  /*14070*/  R2UR UR15, R25.reuse ;  /* 0x00000000190f72ca */ /* 0x040fe200000e0000 */
[----:B------:R-:W-:Y:S01]  /*14080*/  IMAD.MOV.U32 R15, RZ, RZ, 0x40000040 ;  /* 0x40000040ff0f7424 */ /* 0x000fe200078e00ff */
[----:B------:R-:W-:-:S02]  /*14090*/  R2UR UR31, R25 ;  /* 0x00000000191f72ca */ /* 0x000fc400000e0000 */
[----:B------:R-:W-:Y:S02]  /*140a0*/  R2UR UR30, R24 ;  /* 0x00000000181e72ca */ /* 0x000fe400000e0000 */
[----:B------:R-:W-:Y:S02]  /*140b0*/  IADD3 R20, R8, 0x2, RZ ;  /* 0x0000000208147810 */ /* 0x000fe40007ffe0ff */
[----:B------:R-:W-:Y:S02]  /*140c0*/  R2UR UR11, R21 ;  /* 0x00000000150b72ca */ /* 0x000fe400000e0000 */
[----:B------:R-:W-:Y:S01]  /*140d0*/  R2UR UR10, R20 ;  /* 0x00000000140a72ca */ /* 0x000fe200000e0000 */
[----:B------:R-:W-:Y:S01]  /*140e0*/  VIADD R20, R8, 0x400 ;  /* 0x0000040008147836 */ /* 0x000fe20000000000 */
[----:B------:R-:W-:Y:S02]  /*140f0*/  R2UR UR18, R14 ;  /* 0x000000000e1272ca */ /* 0x000fe400000e0000 */
[----:B------:R-:W-:-:S02]  /*14100*/  R2UR UR19, R15 ;  /* 0x000000000f1372ca */ /* 0x000fc400000e0000 */
[----:B0-----:R-:W-:Y:S02]  /*14110*/  SHF.R.U32.HI R7, RZ, 0x7, R7 ;  /* 0x00000007ff077819 */ /* 0x001fe40000011607 */
[----:B------:R-:W-:Y:S02]  /*14120*/  R2UR UR22, R20 ;  /* 0x00000000141672ca */ /* 0x000fe400000e0000 */
[----:B------:R-:W-:Y:S01]  /*14130*/  R2UR UR23, R21 ;  /* 0x00000000151772ca */ /* 0x000fe200000e0000 */
[----:B------:R-:W-:Y:S01]  /*14140*/  VIADD R7, R7, 0x8 ;  /* 0x0000000807077836 */ /* 0x000fe20000000000 */
[C---:B------:R-:W-:Y:S01]  /*14150*/  IADD3 R14, R8.reuse, 0x402, RZ ;  /* 0x00000402080e7810 */ /* 0x040fe20007ffe0ff */
[----:B------:R-:W-:Y:S01]  /*14160*/  VIADD R8, R8, 0x406 ;  /* 0x0000040608087836 */ /* 0x000fe20000000000 */
[----:B------:R-:W-:Y:S02]  /*14170*/  R2UR UR27, R15 ;  /* 0x000000000f1b72ca */ /* 0x000fe400000e0000 */
[----:B------:R0:W-:Y:S01]  /*14180*/  BAR.SYNC.DEFER_BLOCKING R7, 0x100 ;  /* 0x000400070000751d */ /* 0x0001e20000010000 */
[----:B------:R-:W-:-:S02]  /*14190*/  R2UR UR26, R14 ;  /* 0x000000000e1a72ca */ /* 0x000fc400000e0000 */
        /* <DEDUP_REMOVED lines=29> */
.L_x_3093:
[----:B------:R-:W-:Y:S01]  /*14370*/  SHF.L.U32 R6, R6, 0x1f, RZ ;  /* 0x0000001f06067819 */ /* 0x000fe200000006ff */
[----:B------:R-:W-:-:S04]  /*14380*/  IMAD R7, R11, 0x8, R18 ;  /* 0x000000080b077824 */ /* 0x000fc800078e0212 */
[----:B------:R0:W1:Y:S01]  /*14390*/  SYNCS.PHASECHK.TRANS64.TRYWAIT P1, [R7+URZ+0x28850], R6 ;  /* 0x02885006070075a7 */ /* 0x000062000802017f */
[----:B------:R-:W-:Y:S05]  /*143a0*/  @!P0 BRA `(.L_x_3094) ;  /* 0x0000000000048947 */ /* 0x000fea0003800000 */
[----:B------:R-:W-:Y:S01]  /*143b0*/  BPT.TRAP 0x1 ;  /* 0x000000040000795c */ /* 0x000fe20000300000 */
.L_x_3094:
[----:B-1----:R-:W-:Y:S05]  /*143c0*/  @P1 BRA `(.L_x_3092) ;  /* 0x0000000000081947 */ /* 0x002fea0003800000 */
[----:B------:R-:W1:Y:S02]  /*143d0*/  SYNCS.PHASECHK.TRANS64.TRYWAIT P1, [R7+URZ+0x28850], R6 ;  /* 0x02885006070075a7 */ /* 0x000e64000802017f */
[----:B-1----:R-:W-:Y:S05]  /*143e0*/  @!P1 BRA `(.L_x_3095) ;  /* 0x000000fc00209947 */ /* 0x002fea0003800000 */
.L_x_3092:
[----:B01----:R-:W-:Y:S01]  /*143f0*/  IADD3 R6, R18, 0x400, RZ ;  /* 0x0000040012067810 */ /* 0x003fe20007ffe0ff */
[----:B------:R-:W-:Y:S01]  /*14400*/  IMAD.MOV.U32 R7, RZ, RZ, 0x40000040 ;  /* 0x40000040ff077424 */ /* 0x000fe200078e00ff */
[----:B------:R-:W-:Y:S05]  /*14410*/  WARPSYNC.ALL ;  /* 0x0000000000007948 */ /* 0x000fea0003800000 */
[----:B------:R-:W-:Y:S01]  /*14420*/  SHF.R.U32.HI R6, RZ, 0x4, R6 ;  /* 0x00000004ff067819 */ /* 0x000fe20000011606 */
[----:B------:R-:W-:Y:S01]  /*14430*/  WARPGROUP.ARRIVE ;  /* 0x00000000000079c5 */ /* 0x000fe20000000000 */
[----:B------:R-:W-:-:S05]  /*14440*/  R2UR UR7, R7 ;  /* 0x00000000070772ca */ /* 0x000fca00000e0000 */
[----:B------:R-:W0:Y:S01]  /*14450*/  S2R R13, SR_TID.X ;  /* 0x00000000000d7919 */ /* 0x000e220000002100 */
[----:B------:R-:W-:Y:S02]  /*14460*/  LOP3.LUT R6, R6, 0x3fff, RZ, 0xc0, !PT ;  /* 0x00003fff06067812 */ /* 0x000fe400078ec0ff */
[----:B------:R-:W-:Y:S02]  /*14470*/  MOV R9, 0x40000040 ;  /* 0x4000004000097802 */ /* 0x000fe40000000f00 */
[----:B------:R-:W-:Y:S02]  /*14480*/  LOP3.LUT R6, R6, 0x4000000, RZ, 0xfc, !PT ;  /* 0x0400000006067812 */ /* 0x000fe400078efcff */
[----:B------:R-:W-:-:S03]  /*14490*/  MOV R7, 0x40000040 ;  /* 0x4000004000077802 */ /* 0x000fc60000000f00 */
[----:B------:R-:W-:-:S04]  /*144a0*/  IMAD R6, R11, 0x800, R6 ;  /* 0x000008000b067824 */ /* 0x000fc800078e0206 */
[C---:B------:R-:W-:Y:S01]  /*144b0*/  VIADD R8, R6.reuse, 0x80 ;  /* 0x0000008006087836 */ /* 0x040fe20000000000 */
[----:B------:R-:W-:-:S13]  /*144c0*/  R2UR UR6, R6 ;  /* 0x00000000060672ca */ /* 0x000fda00000e0000 */
[----:B------:R-:W-:Y:S01]  /*144d0*/  HGMMA.64x128x16.F32 R88, R180, gdesc[UR4].tnspB, R88, gsb0 ;  /* 0x41e00004b4587df0 */ /* 0x000fe20008000858 */
[----:B------:R-:W-:Y:S01]  /*144e0*/  R2UR UR6, R8 ;  /* 0x00000000080672ca */ /* 0x000fe200000e0000 */
[----:B------:R-:W-:Y:S01]  /*144f0*/  VIADD R8, R6, 0x100 ;  /* 0x0000010006087836 */ /* 0x000fe20000000000 */
[----:B------:R-:W-:Y:S01]  /*14500*/  R2UR UR7, R9 ;  /* 0x00000000090772ca */ /* 0x000fe200000e0000 */
[----:B------:R-:W-:Y:S01]  /*14510*/  IMAD.MOV.U32 R9, RZ, RZ, 0x40000040 ;  /* 0x40000040ff097424 */ /* 0x000fe200078e00ff */
[----:B0-----:R-:W-:Y:S01]  /*14520*/  SHF.R.U32.HI R13, RZ, 0x7, R13 ;  /* 0x00000007ff0d7819 */ /* 0x001fe2000001160d */
        /* <DEDUP_REMOVED lines=47> */
.L_x_3096:
        /* <DEDUP_REMOVED lines=191> */
[----:B--2---:R-:W-:-:S05]  /*15410*/  FMNMX.FTZ R82, R78, R31, !PT ;  /* 0x0000001f4e527209 */ /* 0x004fca0007810000 */
        /* <DEDUP_REMOVED lines=12> */
[----:B------:R-:W-:Y:S01]  /*154e0*/  FFMA.FTZ R34, R38, UR48, -R81 ;  /* 0x0000003026227c23 */ /* 0x000fe20008010851 */
[C---:B------:R-:W-:Y:S01]  /*154f0*/  FADD.FTZ R5, -R31.reuse, R5 ;  /* 0x000000051f057221 */ /* 0x040fe20000010100 */
[----:B------:R-:W-:Y:S01]  /*15500*/  FMUL.FTZ R38, R31, UR48 ;  /* 0x000000301f267c20 */ /* 0x000fe20008410000 */
[----:B------:R-:W-:Y:S01]  /*15510*/  FMUL.FTZ R10, R10, UR48 ;  /* 0x000000300a0a7c20 */ /* 0x000fe20008410000 */
        /* <DEDUP_REMOVED lines=29> */
[----:B------:R-:W-:Y:S01]  /*156f0*/  FFMA.FTZ R175, R39, UR48, -R38 ;  /* 0x0000003027af7c23 */ /* 0x000fe20008010826 */
        /* <DEDUP_REMOVED lines=18> */
[--C-:B------:R-:W-:Y:S01]  /*15820*/  FFMA.FTZ R161, R59, UR48, -R38.reuse ;  /* 0x000000303ba17c23 */ /* 0x100fe20008010826 */
[--C-:B------:R-:W-:Y:S01]  /*15830*/  FFMA.FTZ R21, R58, UR48, -R81.reuse ;  /* 0x000000303a157c23 */ /* 0x100fe20008010851 */
[--C-:B------:R-:W-:Y:S01]  /*15840*/  FFMA.FTZ R25, R60, UR48, -R38.reuse ;  /* 0x000000303c197c23 */ /* 0x100fe20008010826 */
[--C-:B------:R-:W-:Y:S01]  /*15850*/  FFMA.FTZ R162, R61, UR48, -R81.reuse ;  /* 0x000000303da27c23 */ /* 0x100fe20008010851 */
[--C-:B------:R-:W-:Y:S01]  /*15860*/  FFMA.FTZ R163, R63, UR48, -R38.reuse ;  /* 0x000000303fa37c23 */ /* 0x100fe20008010826 */
[----:B------:R-:W-:Y:S01]  /*15870*/  FFMA.FTZ R14, R62, UR48, -R81 ;  /* 0x000000303e0e7c23 */ /* 0x000fe20008010851 */
[----:B------:R-:W1:Y:S01]  /*15880*/  MUFU.EX2 R182, R182 ;  /* 0x000000b600b67308 */ /* 0x000e620000000800 */
[----:B0-----:R-:W-:Y:S01]  /*15890*/  FADD.FTZ R3, R86, R3 ;  /* 0x0000000356037221 */ /* 0x001fe20000010000 */
[--C-:B------:R-:W-:Y:S01]  /*158a0*/  FFMA.FTZ R20, R64, UR48, -R38.reuse ;  /* 0x0000003040147c23 */ /* 0x100fe20008010826 */
[--C-:B------:R-:W-:Y:S01]  /*158b0*/  FFMA.FTZ R156, R65, UR48, -R81.reuse ;  /* 0x00000030419c7c23 */ /* 0x100fe20008010851 */
[--C-:B------:R-:W-:Y:S01]  /*158c0*/  FFMA.FTZ R157, R67, UR48, -R38.reuse ;  /* 0x00000030439d7c23 */ /* 0x100fe20008010826 */
[--C-:B------:R-:W-:Y:S01]  /*158d0*/  FFMA.FTZ R13, R66, UR48, -R81.reuse ;  /* 0x00000030420d7c23 */ /* 0x100fe20008010851 */
[----:B------:R-:W-:Y:S01]  /*158e0*/  FFMA.FTZ R15, R68, UR48, -R38 ;  /* 0x00000030440f7c23 */ /* 0x000fe20008010826 */
[--C-:B------:R-:W-:Y:S01]  /*158f0*/  FFMA.FTZ R158, R69, UR48, -R81.reuse ;  /* 0x00000030459e7c23 */ /* 0x100fe20008010851 */
[----:B------:R-:W0:Y:S01]  /*15900*/  MUFU.EX2 R183, R183 ;  /* 0x000000b700b77308 */ /* 0x000e220000000800 */
        /* <DEDUP_REMOVED lines=8> */
[----:B-1----:R-:W-:Y:S01]  /*15990*/  FADD.FTZ R8, R182, R3 ;  /* 0x00000003b6087221 */ /* 0x002fe20000010000 */
[----:B------:R-:W-:Y:S01]  /*159a0*/  FFMA.FTZ R155, R79, UR48, -R38 ;  /* 0x000000304f9b7c23 */ /* 0x000fe20008010826 */
[----:B------:R-:W-:Y:S01]  /*159b0*/  FFMA.FTZ R37, R78, UR48, -R81 ;  /* 0x000000304e257c23 */ /* 0x000fe20008010851 */
[----:B------:R-:W-:-:S02]  /*159c0*/  IMAD R43, R186, 0x8, R18 ;  /* 0x00000008ba2b7824 */ /* 0x000fc400078e0212 */
[----:B------:R-:W-:Y:S02]  /*159d0*/  IMAD.U32 R44, RZ, RZ, UR38 ;  /* 0x00000026ff2c7e24 */ /* 0x000fe4000f8e00ff */
[----:B------:R-:W1:Y:S01]  /*159e0*/  MUFU.EX2 R46, R46 ;  /* 0x0000002e002e7308 */ /* 0x000e620000000800 */
[----:B0-----:R-:W-:Y:S01]  /*159f0*/  FADD.FTZ R3, R183, R0 ;  /* 0x00000000b7037221 */ /* 0x001fe20000010000 */
[----:B------:R-:W-:-:S05]  /*15a00*/  VIADD R43, R43, 0x28840 ;  /* 0x000288402b2b7836 */ /* 0x000fca0000000000 */
[----:B------:R-:W-:Y:S01]  /*15a10*/  PRMT R43, R44, 0x654, R43 ;  /* 0x000006542c2b7816 */ /* 0x000fe2000000002b */
[----:B------:R-:W0:Y:S01]  /*15a20*/  MUFU.EX2 R176, R176 ;  /* 0x000000b000b07308 */ /* 0x000e220000000800 */
[----:B--2---:R-:W-:Y:S02]  /*15a30*/  FADD.FTZ R9, R85, R8 ;  /* 0x0000000855097221 */ /* 0x004fe40000010000 */
[----:B------:R2:W-:Y:S05]  /*15a40*/  SYNCS.ARRIVE.TRANS64.RED.A1T0 RZ, [R43+URZ], RZ ;  /* 0x000000ff2bff79a7 */ /* 0x0005ea000810043f */
        /* <DEDUP_REMOVED lines=56> */
[----:B------:R-:W-:-:S06]  /*15dd0*/  FFMA.FTZ R9, R72, UR48, -R38 ;  /* 0x0000003048097c23 */ /* 0x000fcc0008010826 */
        /* <DEDUP_REMOVED lines=15> */
[----:B---3--:R-:W-:Y:S01]  /*15ed0*/  FADD.FTZ R3, R21, R8 ;  /* 0x0000000815037221 */ /* 0x008fe20000010000 */
[--C-:B------:R-:W-:Y:S01]  /*15ee0*/  FFMA.FTZ R8, R76, UR48, -R38.reuse ;  /* 0x000000304c087c23 */ /* 0x100fe20008010826 */
[----:B------:R-:W-:-:S05]  /*15ef0*/  FFMA.FTZ R38, R80, UR48, -R38 ;  /* 0x0000003050267c23 */ /* 0x000fca0008010826 */
        /* <DEDUP_REMOVED lines=40> */
[----:B--2---:R-:W-:Y:S06]  /*16180*/  @!P0 BRA `(.L_x_3097) ;  /* 0x0000000000048947 */ /* 0x004fec0003800000 */
[----:B------:R-:W-:Y:S01]  /*16190*/  BPT.TRAP 0x1 ;  /* 0x000000040000795c */ /* 0x000fe20000300000 */
.L_x_3097:
[----:B------:R-:W-:Y:S01]  /*161a0*/  LEA R11, R11, R18, 0x3 ;  /* 0x000000120b0b7211 */ /* 0x000fe200078e18ff */
[----:B------:R-:W-:Y:S01]  /*161b0*/  IMAD.U32 R40, RZ, RZ, UR38 ;  /* 0x00000026ff287e24 */ /* 0x000fe2000f8e00ff */
[----:B------:R-:W-:Y:S01]  /*161c0*/  ISETP.GT.AND P1, PT, R12, R199, PT ;  /* 0x000000c70c00720c */ /* 0x000fe20003f24270 */
[----:B------:R-:W-:Y:S01]  /*161d0*/  FMUL.FTZ R88, R88, R10 ;  /* 0x0000000a58587220 */ /* 0x000fe20000410000 */
[----:B------:R-:W-:Y:S01]  /*161e0*/  F2FP.F16.F32.PACK_AB R152, R6, R152 ;  /* 0x000000980698723e */ /* 0x000fe200000000ff */
[----:B------:R-:W-:Y:S02]  /*161f0*/  VIADD R11, R11, 0x28860 ;  /* 0x000288600b0b7836 */ /* 0x000fe40000000000 */
[-C--:B------:R-:W-:Y:S01]  /*16200*/  FMUL.FTZ R89, R89, R10.reuse ;  /* 0x0000000a59597220 */ /* 0x080fe20000410000 */
        /* <DEDUP_REMOVED lines=70> */
[----:B------:R-:W-:Y:S01]  /*16670*/  F2FP.F16.F32.PACK_AB R183, R46, R183 ;  /* 0x000000b72eb7723e */ /* 0x000fe200000000ff */
[----:B0-----:R-:W-:Y:S01]  /*16680*/  IMAD.MOV.U32 R11, RZ, RZ, R186 ;  /* 0x000000ffff0b7224 */ /* 0x001fe200078e00ba */
        /* <DEDUP_REMOVED lines=27> */
[----:B------:R-:W-:Y:S01]  /*16840*/  MOV R5, R31 ;  /* 0x0000001f00057202 */ /* 0x000fe20000000f00 */
[----:B------:R-:W-:Y:S06]  /*16850*/  @P1 BRA `(.L_x_3098) ;  /* 0xffffffd400841947 */ /* 0x000fec000383ffff */
.L_x_3086:
[----:B------:R-:W-:Y:S05]  /*16860*/  WARPSYNC.ALL ;  /* 0x0000000000007948 */ /* 0x000fea0003800000 */
[----:B------:R-:W-:Y:S06]  /*16870*/  BAR.ARV 0x8, 0x180 ;  /* 0x0206000000007b1d */ /* 0x000fec0000002000 */
[----:B------:R-:W-:Y:S05]  /*16880*/  @!P0 BRA `(.L_x_3099) ;  /* 0x0000000000048947 */ /* 0x000fea0003800000 */
[----:B------:R-:W-:Y:S01]  /*16890*/  BPT.TRAP 0x1 ;  /* 0x000000040000795c */ /* 0x000fe20000300000 */
.L_x_3099:
[----:B------:R-:W-:Y:S02]  /*168a0*/  LEA R11, R186, R18, 0x3 ;  /* 0x00000012ba0b7211 */ /* 0x000fe400078e18ff */
[----:B------:R-:W-:-:S04]  /*168b0*/  SHF.L.U32 R4, R189, 0x1f, RZ ;  /* 0x0000001fbd047819 */ /* 0x000fc800000006ff */
[----:B------:R0:W1:Y:S01]  /*168c0*/  SYNCS.PHASECHK.TRANS64.TRYWAIT P1, [R11+URZ+0x28850], R4 ;  /* 0x028850040b0075a7 */ /* 0x000062000802017f */
[----:B------:R-:W-:Y:S05]  /*168d0*/  @!P0 BRA `(.L_x_3100) ;  /* 0x0000000000048947 */ /* 0x000fea0003800000 */
[----:B------:R-:W-:Y:S01]  /*168e0*/  BPT.TRAP 0x1 ;  /* 0x000000040000795c */ /* 0x000fe20000300000 */
.L_x_3100:
[----:B------:R-:W-:-:S05]  /*168f0*/  VIADD R18, R18, 0x400 ;  /* 0x0000040012127836 */ /* 0x000fca0000000000 */
[----:B------:R-:W-:-:S04]  /*16900*/  SHF.R.U32.HI R18, RZ, 0x4, R18 ;  /* 0x00000004ff127819 */ /* 0x000fc80000011612 */
[----:B------:R-:W-:-:S04]  /*16910*/  LOP3.LUT R18, R18, 0x3fff, RZ, 0xc0, !PT ;  /* 0x00003fff12127812 */ /* 0x000fc800078ec0ff */
[----:B------:R-:W-:Y:S01]  /*16920*/  LOP3.LUT R5, R18, 0x4000000, RZ, 0xfc, !PT ;  /* 0x0400000012057812 */ /* 0x000fe200078efcff */
[----:B-1----:R-:W-:Y:S06]  /*16930*/  @P1 BRA `(.L_x_3101) ;  /* 0x0000000000081947 */ /* 0x002fec0003800000 */
[----:B------:R-:W1:Y:S02]  /*16940*/  SYNCS.PHASECHK.TRANS64.TRYWAIT P1, [R11+URZ+0x28850], R4 ;  /* 0x028850040b0075a7 */ /* 0x000e64000802017f */
[----:B-1----:R-:W-:Y:S05]  /*16950*/  @!P1 BRA `(.L_x_3102) ;  /* 0x000000d400d89947 */ /* 0x002fea0003800000 */
.L_x_3101:
[----:B01----:R-:W-:Y:S01]  /*16960*/  IMAD R4, R186, 0x800, R5 ;  /* 0x00000800ba047824 */ /* 0x003fe200078e0205 */
[----:B------:R-:W-:Y:S05]  /*16970*/  WARPSYNC.ALL ;  /* 0x0000000000007948 */ /* 0x000fea0003800000 */
[----:B------:R-:W-:Y:S01]  /*16980*/  IMAD.MOV.U32 R5, RZ, RZ, 0x40000040 ;  /* 0x40000040ff057424 */ /* 0x000fe200078e00ff */
[C---:B------:R-:W-:Y:S01]  /*16990*/  R2UR UR6, R4.reuse ;  /* 0x00000000040672ca */ /* 0x040fe200000e0000 */
[----:B------:R-:W-:Y:S01]  /*169a0*/  WARPGROUP.ARRIVE ;  /* 0x00000000000079c5 */ /* 0x000fe20000000000 */
[----:B------:R-:W-:Y:S01]  /*169b0*/  IMAD.MOV.U32 R7, RZ, RZ, 0x40000040 ;  /* 0x40000040ff077424 */ /* 0x000fe200078e00ff */
[----:B------:R-:W-:Y:S01]  /*169c0*/  IADD3 R6, R4, 0x80, RZ ;  /* 0x0000008004067810 */ /* 0x000fe20007ffe0ff */
[----:B------:R-:W-:Y:S01]  /*169d0*/  IMAD.MOV.U32 R9, RZ, RZ, RZ ;  /* 0x000000ffff097224 */ /* 0x000fe200078e00ff */
[----:B------:R-:W-:Y:S01]  /*169e0*/  R2UR UR7, R5 ;  /* 0x00000000050772ca */ /* 0x000fe200000e0000 */
[----:B------:R-:W-:-:S02]  /*169f0*/  IMAD.MOV.U32 R5, RZ, RZ, 0x40000040 ;  /* 0x40000040ff057424 */ /* 0x000fc400078e00ff */
[----:B------:R-:W-:-:S10]  /*16a00*/  IMAD.U32 R15, RZ, RZ, UR48 ;  /* 0x00000030ff0f7e24 */ /* 0x000fd4000f8e00ff */
        /* <DEDUP_REMOVED lines=43> */
[----:B------:R-:W-:Y:S01]  /*16cc0*/  R2UR UR7, R5 ;  /* 0x00000000050772ca */ /* 0x000fe200000e0000 */
[----:B------:R-:W0:Y:S04]  /*16cd0*/  SHFL.BFLY PT, R4, R3, 0x2, 0x1f ;  /* 0x0c401f0003047f89 */ /* 0x000e2800000e0000 */
[----:B------:R-:W1:Y:S01]  /*16ce0*/  SHFL.BFLY PT, R5, R0, 0x2, 0x1f ;  /* 0x0c401f0000057f89 */ /* 0x000e6200000e0000 */
[----:B0-----:R-:W-:Y:S01]  /*16cf0*/  FADD.FTZ R4, R4, R3 ;  /* 0x0000000304047221 */ /* 0x001fe20000010000 */
[----:B------:R-:W-:-:S02]  /*16d00*/  IMAD.MOV.U32 R3, RZ, RZ, -0x800000 ;  /* 0xff800000ff037424 */ /* 0x000fc400078e00ff */
[----:B-1----:R-:W-:Y:S01]  /*16d10*/  FADD.FTZ R6, R5, R0 ;  /* 0x0000000005067221 */ /* 0x002fe20000010000 */
[----:B------:R-:W-:Y:S01]  /*16d20*/  IMAD.MOV.U32 R0, RZ, RZ, -0x800000 ;  /* 0xff800000ff007424 */ /* 0x000fe200078e00ff */
[----:B------:R-:W0:Y:S04]  /*16d30*/  SHFL.BFLY PT, R5, R4, 0x1, 0x1f ;  /* 0x0c201f0004057f89 */ /* 0x000e2800000e0000 */
[----:B------:R-:W1:Y:S01]  /*16d40*/  SHFL.BFLY PT, R7, R6, 0x1, 0x1f ;  /* 0x0c201f0006077f89 */ /* 0x000e6200000e0000 */
[----:B0-----:R-:W-:Y:S01]  /*16d50*/  FADD.FTZ R12, R4, R5 ;  /* 0x00000005040c7221 */ /* 0x001fe20000010000 */
[----:B------:R-:W-:Y:S02]  /*16d60*/  IMAD.MOV.U32 R5, RZ, RZ, RZ ;  /* 0x000000ffff057224 */ /* 0x000fe400078e00ff */
[----:B-1----:R-:W-:-:S02]  /*16d70*/  FADD.FTZ R13, R6, R7 ;  /* 0x00000007060d7221 */ /* 0x002fc40000010000 */
[----:B------:R-:W-:Y:S02]  /*16d80*/  FSETP.NE.FTZ.AND P1, PT, R12, RZ, PT ;  /* 0x000000ff0c00720b */ /* 0x000fe40003f35000 */
[----:B------:R-:W-:Y:S02]  /*16d90*/  MOV R7, UR48 ;  /* 0x0000003000077c02 */ /* 0x000fe40008000f00 */
        /* <DEDUP_REMOVED lines=17> */
.L_x_3103:
[----:B------:R-:W-:Y:S01]  /*16eb0*/  IMAD.U32 R7, RZ, RZ, UR38 ;  /* 0x00000026ff077e24 */ /* 0x000fe2000f8e00ff */
[----:B------:R-:W-:Y:S01]  /*16ec0*/  IADD3 R4, R11, 0x28860, RZ ;  /* 0x000288600b047810 */ /* 0x000fe20007ffe0ff */
        /* <DEDUP_REMOVED lines=15> */
[----:B-1----:R-:W-:Y:S01]  /*16fc0*/  SEL R4, RZ, 0x1, P1 ;  /* 0x00000001ff047807 */ /* 0x002fe20000800000 */
        /* <DEDUP_REMOVED lines=22> */
[-C--:B0-----:R-:W-:Y:S01]  /*17130*/  FMUL.FTZ R90, R90, R9.reuse ;  /* 0x000000095a5a7220 */ /* 0x081fe20000410000 */
        /* <DEDUP_REMOVED lines=34> */
.L_x_3014:
        /* <DEDUP_REMOVED lines=13> */
[----:B------:R-:W4:Y:S01]  /*17430*/  S2R R9, SR_SWINHI ;  /* 0x0000000000097919 */ /* 0x000f220000002f00 */
[----:B------:R-:W-:Y:S02]  /*17440*/  F2FP.F16.F32.PACK_AB R36, R137, R136 ;  /* 0x000000888924723e */ /* 0x000fe400000000ff */
[----:B------:R-:W-:Y:S02]  /*17450*/  MOV R40, R18 ;  /* 0x0000001200287202 */ /* 0x000fe40000000f00 */
[----:B----4-:R-:W-:-:S03]  /*17460*/  MOV R41, R9 ;  /* 0x0000000900297202 */ /* 0x010fc60000000f00 */
[----:B--2---:R-:W-:-:S03]  /*17470*/  IMAD.WIDE R12, R8, 0x2, R40 ;  /* 0x00000002080c7825 */ /* 0x004fc600078e0228 */
[C---:B------:R-:W-:Y:S02]  /*17480*/  IADD3 R37, P0, R12.reuse, 0x40, RZ ;  /* 0x000000400c257810 */ /* 0x040fe40007f1e0ff */
[----:B------:R-:W-:Y:S02]  /*17490*/  IADD3 R35, P5, R12, 0x20, RZ ;  /* 0x000000200c237810 */ /* 0x000fe40007fbe0ff */
[----:B------:R-:W-:Y:S01]  /*174a0*/  LOP3.LUT R8, R37, 0x380, RZ, 0xc0, !PT ;  /* 0x0000038025087812 */ /* 0x000fe200078ec0ff */
[----:B------:R-:W-:Y:S01]  /*174b0*/  IMAD.X R31, RZ, RZ, R13, P0 ;  /* 0x000000ffff1f7224 */ /* 0x000fe200000e060d */
[C---:B------:R-:W-:Y:S02]  /*174c0*/  ISETP.NE.AND P0, PT, R208.reuse, RZ, PT ;  /* 0x000000ffd000720c */ /* 0x040fe40003f05270 */
[----:B---3--:R-:W-:Y:S02]  /*174d0*/  LOP3.LUT R4, R35, 0x380, RZ, 0xc0, !PT ;  /* 0x0000038023047812 */ /* 0x008fe400078ec0ff */
[----:B------:R-:W-:Y:S01]  /*174e0*/  SEL R208, R208, UR4, P0 ;  /* 0x00000004d0d07c07 */ /* 0x000fe20008000000 */
[----:B------:R-:W-:Y:S05]  /*174f0*/  WARPSYNC.ALL ;  /* 0x0000000000007948 */ /* 0x000fea0003800000 */
[C---:B------:R-:W-:Y:S01]  /*17500*/  LOP3.LUT R15, R12.reuse, 0x380, RZ, 0xc0, !PT ;  /* 0x000003800c0f7812 */ /* 0x040fe200078ec0ff */
[----:B------:R-:W-:Y:S01]  /*17510*/  ULDC.64 UR6, c[0x0][0xc08] ;  /* 0x0003020000067ab9 */ /* 0x000fe20000000a00 */
[----:B------:R-:W-:Y:S01]  /*17520*/  IADD3 R39, P1, R12, 0x60, RZ ;  /* 0x000000600c277810 */ /* 0x000fe20007f3e0ff */
[----:B------:R-:W-:Y:S01]  /*17530*/  ULDC.64 UR4, c[0x0][0xc00] ;  /* 0x0003000000047ab9 */ /* 0x000fe20000000a00 */
[----:B------:R-:W-:-:S02]  /*17540*/  SHF.R.U64 R4, R4, 0x3, RZ ;  /* 0x0000000304047819 */ /* 0x000fc400000012ff */
[----:B------:R-:W-:Y:S01]  /*17550*/  SHF.R.U64 R8, R8, 0x3, RZ ;  /* 0x0000000308087819 */ /* 0x000fe200000012ff */
[--C-:B------:R-:W-:Y:S01]  /*17560*/  IMAD.X R27, RZ, RZ, R13.reuse, P1 ;  /* 0x000000ffff1b7224 */ /* 0x100fe200008e060d */
[C---:B-1----:R-:W-:Y:S02]  /*17570*/  IADD3 R43, P2, R12.reuse, 0x4000, RZ ;  /* 0x000040000c2b7810 */ /* 0x042fe40007f5e0ff */
[C---:B------:R-:W-:Y:S02]  /*17580*/  IADD3 R45, P3, R12.reuse, 0x4020, RZ ;  /* 0x000040200c2d7810 */ /* 0x040fe40007f7e0ff */
[----:B------:R-:W-:Y:S01]  /*17590*/  IADD3.X R29, RZ, R13, RZ, P5, !PT ;  /* 0x0000000dff1d7210 */ /* 0x000fe20002ffe4ff */
[----:B------:R-:W-:Y:S01]  /*175a0*/  IMAD.X R25, RZ, RZ, R13, P2 ;  /* 0x000000ffff197224 */ /* 0x000fe200010e060d */
[----:B------:R-:W-:Y:S02]  /*175b0*/  SHF.R.U64 R15, R15, 0x3, RZ ;  /* 0x000000030f0f7819 */ /* 0x000fe400000012ff */
[----:B------:R-:W-:-:S02]  /*175c0*/  IADD3 R47, P4, R12, 0x4040, RZ ;  /* 0x000040400c2f7810 */ /* 0x000fc40007f9e0ff */
[----:B------:R-:W-:Y:S02]  /*175d0*/  IADD3 R32, P5, R12, 0x4060, RZ ;  /* 0x000040600c207810 */ /* 0x000fe40007fbe0ff */
[----:B------:R-:W-:Y:S01]  /*175e0*/  LOP3.LUT R10, R39, 0x380, RZ, 0xc0, !PT ;  /* 0x00000380270a7812 */ /* 0x000fe200078ec0ff */
[--C-:B------:R-:W-:Y:S01]  /*175f0*/  IMAD.X R9, RZ, RZ, R13.reuse, P4 ;  /* 0x000000ffff097224 */ /* 0x100fe200020e060d */
[----:B------:R-:W-:Y:S01]  /*17600*/  LOP3.LUT R28, R4, R35, RZ, 0x3c, !PT ;  /* 0x00000023041c7212 */ /* 0x000fe200078e3cff */
[----:B------:R-:W-:Y:S01]  /*17610*/  IMAD.X R33, RZ, RZ, R13, P5 ;  /* 0x000000ffff217224 */ /* 0x000fe200028e060d */
[----:B------:R-:W-:Y:S02]  /*17620*/  LOP3.LUT R30, R8, R37, RZ, 0x3c, !PT ;  /* 0x00000025081e7212 */ /* 0x000fe400078e3cff */
[----:B------:R-:W-:Y:S02]  /*17630*/  LOP3.LUT R12, R15, R12, RZ, 0x3c, !PT ;  /* 0x0000000c0f0c7212 */ /* 0x000fe400078e3cff */
[----:B------:R-:W-:-:S02]  /*17640*/  LOP3.LUT R4, R43, 0x380, RZ, 0xc0, !PT ;  /* 0x000003802b047812 */ /* 0x000fc400078ec0ff */
[----:B------:R-:W-:Y:S02]  /*17650*/  LOP3.LUT R8, R45, 0x380, RZ, 0xc0, !PT ;  /* 0x000003802d087812 */ /* 0x000fe400078ec0ff */
[----:B------:R-:W-:Y:S02]  /*17660*/  LOP3.LUT R14, R47, 0x380, RZ, 0xc0, !PT ;  /* 0x000003802f0e7812 */ /* 0x000fe400078ec0ff */
[----:B------:R-:W-:Y:S02]  /*17670*/  LOP3.LUT R15, R32, 0x380, RZ, 0xc0, !PT ;  /* 0x00000380200f7812 */ /* 0x000fe400078ec0ff */
[----:B------:R-:W-:Y:S02]  /*17680*/  SHF.R.U64 R10, R10, 0x3, RZ ;  /* 0x000000030a0a7819 */ /* 0x000fe400000012ff */
[----:B------:R-:W-:Y:S02]  /*17690*/  SHF.R.U64 R4, R4, 0x3, RZ ;  /* 0x0000000304047819 */ /* 0x000fe400000012ff */
[----:B------:R-:W-:-:S02]  /*176a0*/  SHF.R.U64 R8, R8, 0x3, RZ ;  /* 0x0000000308087819 */ /* 0x000fc400000012ff */
[----:B------:R-:W-:Y:S02]  /*176b0*/  SHF.R.U64 R14, R14, 0x3, RZ ;  /* 0x000000030e0e7819 */ /* 0x000fe400000012ff */
[----:B------:R-:W-:Y:S02]  /*176c0*/  SHF.R.U64 R15, R15, 0x3, RZ ;  /* 0x000000030f0f7819 */ /* 0x000fe400000012ff */
[----:B------:R-:W-:Y:S02]  /*176d0*/  LOP3.LUT R26, R10, R39, RZ, 0x3c, !PT ;  /* 0x000000270a1a7212 */ /* 0x000fe400078e3cff */
[----:B-----5:R-:W-:Y:S02]  /*176e0*/  LOP3.LUT R24, R4, R43, RZ, 0x3c, !PT ;  /* 0x0000002b04187212 */ /* 0x020fe400078e3cff */
[----:B------:R-:W-:Y:S02]  /*176f0*/  LOP3.LUT R10, R8, R45, RZ, 0x3c, !PT ;  /* 0x0000002d080a7212 */ /* 0x000fe400078e3cff */
[----:B------:R-:W-:-:S02]  /*17700*/  IADD3.X R11, RZ, R13, RZ, P3, !PT ;  /* 0x0000000dff0b7210 */ /* 0x000fc40001ffe4ff */
[----:B------:R-:W-:Y:S02]  /*17710*/  LOP3.LUT R8, R14, R47, RZ, 0x3c, !PT ;  /* 0x0000002f0e087212 */ /* 0x000fe400078e3cff */
[----:B------:R-:W-:Y:S02]  /*17720*/  LOP3.LUT R32, R15, R32, RZ, 0x3c, !PT ;  /* 0x000000200f207212 */ /* 0x000fe400078e3cff */
[----:B------:R-:W-:Y:S02]  /*17730*/  MOV R4, R12 ;  /* 0x0000000c00047202 */ /* 0x000fe40000000f00 */
[----:B------:R-:W-:Y:S02]  /*17740*/  F2FP.F16.F32.PACK_AB R12, R21, R20 ;  /* 0x00000014150c723e */ /* 0x000fe400000000ff */
[----:B------:R-:W-:Y:S02]  /*17750*/  F2FP.F16.F32.PACK_AB R13, R91, R90 ;  /* 0x0000005a5b0d723e */ /* 0x000fe400000000ff */
[----:B------:R-:W-:-:S02]  /*17760*/  F2FP.F16.F32.PACK_AB R14, R93, R92 ;  /* 0x0000005c5d0e723e */ /* 0x000fc400000000ff */
[----:B------:R-:W-:Y:S01]  /*17770*/  F2FP.F16.F32.PACK_AB R15, R95, R94 ;  /* 0x0000005e5f0f723e */ /* 0x000fe200000000ff */
[----:B------:R-:W-:Y:S01]  /*17780*/  BAR.SYNC.DEFER_BLOCKING 0x1, 0x100 ;  /* 0x0044000000007b1d */ /* 0x000fe20000010000 */
[----:B------:R-:W-:Y:S02]  /*17790*/  MOV R43, R10 ;  /* 0x0000000a002b7202 */ /* 0x000fe40000000f00 */
[----:B------:R-:W-:Y:S02]  /*177a0*/  MOV R42, R8 ;  /* 0x00000008002a7202 */ /* 0x000fe40000000f00 */
[----:B------:R-:W-:Y:S02]  /*177b0*/  MOV R37, R28 ;  /* 0x0000001c00257202 */ /* 0x000fe40000000f00 */
[----:B------:R-:W-:Y:S02]  /*177c0*/  F2FP.F16.F32.PACK_AB R8, R97, R96 ;  /* 0x000000606108723e */ /* 0x000fe400000000ff */
[----:B------:R-:W-:-:S02]  /*177d0*/  F2FP.F16.F32.PACK_AB R9, R99, R98 ;  /* 0x000000626309723e */ /* 0x000fc400000000ff */
[----:B------:R-:W-:Y:S02]  /*177e0*/  F2FP.F16.F32.PACK_AB R10, R101, R100 ;  /* 0x00000064650a723e */ /* 0x000fe400000000ff */
[----:B------:R-:W-:Y:S02]  /*177f0*/  F2FP.F16.F32.PACK_AB R11, R103, R102 ;  /* 0x00000066670b723e */ /* 0x000fe400000000ff */
[----:B------:R-:W-:Y:S02]  /*17800*/  MOV R38, R30 ;  /* 0x0000001e00267202 */ /* 0x000fe40000000f00 */
[----:B------:R-:W-:Y:S02]  /*17810*/  MOV R39, R26 ;  /* 0x0000001a00277202 */ /* 0x000fe40000000f00 */
[----:B------:R-:W-:Y:S02]  /*17820*/  MOV R44, R24 ;  /* 0x00000018002c7202 */ /* 0x000fe40000000f00 */
[----:B------:R-:W-:-:S02]  /*17830*/  F2FP.F16.F32.PACK_AB R24, R113, R112 ;  /* 0x000000707118723e */ /* 0x000fc400000000ff */
[----:B------:R-:W-:Y:S01]  /*17840*/  F2FP.F16.F32.PACK_AB R25, R115, R114 ;  /* 0x000000727319723e */ /* 0x000fe200000000ff */
[----:B------:R1:W-:Y:S01]  /*17850*/  STSM.16.M88.4 [R4], R12 ;  /* 0x0000000c04007844 */ /* 0x0003e20000000200 */
[----:B------:R-:W-:Y:S02]  /*17860*/  F2FP.F16.F32.PACK_AB R26, R117, R116 ;  /* 0x00000074751a723e */ /* 0x000fe400000000ff */
[----:B------:R-:W-:Y:S01]  /*17870*/  F2FP.F16.F32.PACK_AB R27, R119, R118 ;  /* 0x00000076771b723e */ /* 0x000fe200000000ff */
[----:B------:R2:W-:Y:S01]  /*17880*/  STSM.16.M88.4 [R37], R8 ;  /* 0x0000000825007844 */ /* 0x0005e20000000200 */
[----:B------:R-:W-:Y:S02]  /*17890*/  F2FP.F16.F32.PACK_AB R28, R121, R120 ;  /* 0x00000078791c723e */ /* 0x000fe400000000ff */
[----:B------:R-:W-:Y:S02]  /*178a0*/  F2FP.F16.F32.PACK_AB R29, R123, R122 ;  /* 0x0000007a7b1d723e */ /* 0x000fe400000000ff */
[----:B------:R-:W-:-:S02]  /*178b0*/  F2FP.F16.F32.PACK_AB R30, R125, R124 ;  /* 0x0000007c7d1e723e */ /* 0x000fc400000000ff */
[----:B------:R-:W-:Y:S02]  /*178c0*/  F2FP.F16.F32.PACK_AB R31, R127, R126 ;  /* 0x0000007e7f1f723e */ /* 0x000fe400000000ff */
[----:B------:R-:W-:Y:S02]  /*178d0*/  F2FP.F16.F32.PACK_AB R35, R135, R134 ;  /* 0x000000868723723e */ /* 0x000fe400000000ff */
[----:B------:R-:W-:Y:S02]  /*178e0*/  ISETP.NE.U32.AND P0, PT, RZ, UR4, PT ;  /* 0x00000004ff007c0c */ /* 0x000fe4000bf05070 */
[----:B-1----:R-:W-:Y:S02]  /*178f0*/  F2FP.F16.F32.PACK_AB R12, R105, R104 ;  /* 0x00000068690c723e */ /* 0x002fe400000000ff */
[----:B------:R-:W-:Y:S02]  /*17900*/  F2FP.F16.F32.PACK_AB R13, R107, R106 ;  /* 0x0000006a6b0d723e */ /* 0x000fe400000000ff */
[----:B------:R-:W-:-:S02]  /*17910*/  F2FP.F16.F32.PACK_AB R14, R109, R108 ;  /* 0x0000006c6d0e723e */ /* 0x000fc400000000ff */
[----:B------:R-:W-:Y:S02]  /*17920*/  F2FP.F16.F32.PACK_AB R15, R111, R110 ;  /* 0x0000006e6f0f723e */ /* 0x000fe400000000ff */
[----:B------:R-:W-:Y:S02]  /*17930*/  MOV R4, R32 ;  /* 0x0000002000047202 */ /* 0x000fe40000000f00 */
[----:B------:R-:W-:Y:S01]  /*17940*/  F2FP.F16.F32.PACK_AB R32, R129, R128 ;  /* 0x000000808120723e */ /* 0x000fe200000000ff */
[----:B------:R1:W-:Y:S01]  /*17950*/  STSM.16.M88.4 [R38], R12 ;  /* 0x0000000c26007844 */ /* 0x0003e20000000200 */
[----:B------:R-:W-:Y:S02]  /*17960*/  F2FP.F16.F32.PACK_AB R33, R131, R130 ;  /* 0x000000828321723e */ /* 0x000fe400000000ff */
[----:B--2---:R-:W-:Y:S01]  /*17970*/  F2FP.F16.F32.PACK_AB R37, R139, R138 ;  /* 0x0000008a8b25723e */ /* 0x004fe200000000ff */
[----:B------:R2:W-:Y:S01]  /*17980*/  STSM.16.M88.4 [R39], R24 ;  /* 0x0000001827007844 */ /* 0x0005e20000000200 */
[----:B------:R-:W-:-:S02]  /*17990*/  F2FP.F16.F32.PACK_AB R8, R145, R144 ;  /* 0x000000909108723e */ /* 0x000fc400000000ff */
[----:B------:R-:W-:Y:S01]  /*179a0*/  F2FP.F16.F32.PACK_AB R9, R147, R146 ;  /* 0x000000929309723e */ /* 0x000fe200000000ff */
[----:B------:R3:W-:Y:S01]  /*179b0*/  STSM.16.M88.4 [R44], R28 ;  /* 0x0000001c2c007844 */ /* 0x0007e20000000200 */
[----:B------:R-:W-:Y:S02]  /*179c0*/  F2FP.F16.F32.PACK_AB R10, R149, R148 ;  /* 0x00000094950a723e */ /* 0x000fe400000000ff */
[----:B------:R-:W-:Y:S01]  /*179d0*/  F2FP.F16.F32.PACK_AB R11, R151, R150 ;  /* 0x00000096970b723e */ /* 0x000fe200000000ff */
[----:B------:R-:W-:Y:S01]  /*179e0*/  STSM.16.M88.4 [R43], R32 ;  /* 0x000000202b007844 */ /* 0x000fe20000000200 */
[----:B------:R-:W-:Y:S02]  /*179f0*/  ISETP.NE.U32.AND P3, PT, RZ, UR6, PT ;  /* 0x00000006ff007c0c */ /* 0x000fe4000bf65070 */
[----:B------:R-:W-:Y:S01]  /*17a00*/  ISETP.NE.AND.EX P0, PT, RZ, UR5, PT, P0 ;  /* 0x00000005ff007c0c */ /* 0x000fe2000bf05300 */
[----:B-1----:R-:W-:Y:S01]  /*17a10*/  IMAD.MOV.U32 R12, RZ, RZ, RZ ;  /* 0x000000ffff0c7224 */ /* 0x002fe200078e00ff */
[----:B------:R-:W-:-:S02]  /*17a20*/  F2FP.F16.F32.PACK_AB R38, R141, R140 ;  /* 0x0000008c8d26723e */ /* 0x000fc400000000ff */
[C---:B------:R-:W-:Y:S02]  /*17a30*/  IADD3 R14, P1, R210.reuse, UR4, RZ ;  /* 0x00000004d20e7c10 */ /* 0x040fe4000ff3e0ff */
[----:B--2---:R-:W-:Y:S02]  /*17a40*/  F2FP.F16.F32.PACK_AB R39, R143, R142 ;  /* 0x0000008e8f27723e */ /* 0x004fe400000000ff */
[----:B------:R-:W-:Y:S02]  /*17a50*/  ISETP.NE.AND.EX P3, PT, RZ, UR7, PT, P3 ;  /* 0x00000007ff007c0c */ /* 0x000fe4000bf65330 */
[----:B------:R-:W-:Y:S01]  /*17a60*/  IADD3.X R15, R211, UR5, RZ, P1, !PT ;  /* 0x00000005d30f7c10 */ /* 0x000fe20008ffe4ff */
[----:B------:R-:W-:Y:S04]  /*17a70*/  STSM.16.M88.4 [R42], R36 ;  /* 0x000000242a007844 */ /* 0x000fe80000000200 */
[----:B------:R1:W-:Y:S01]  /*17a80*/  STSM.16.M88.4 [R4], R8 ;  /* 0x0000000804007844 */ /* 0x0003e20000000200 */
[----:B------:R-:W-:Y:S05]  /*17a90*/  BAR.SYNC.DEFER_BLOCKING 0x1, 0x100 ;  /* 0x0044000000007b1d */ /* 0x000fea0000010000 */
[----:B------:R-:W-:Y:S01]  /*17aa0*/  @P3 IADD3 R210, P1, R210, UR6, RZ ;  /* 0x00000006d2d23c10 */ /* 0x000fe2000ff3e0ff */
[----:B------:R-:W-:-:S03]  /*17ab0*/  ULDC UR6, c[0x0][0xa88] ;  /* 0x0002a20000067ab9 */ /* 0x000fc60000000800 */
[----:B------:R-:W-:Y:S02]  /*17ac0*/  @P3 IADD3.X R211, R211, UR7, RZ, P1, !PT ;  /* 0x00000007d3d33c10 */ /* 0x000fe40008ffe4ff */
[----:B------:R-:W-:Y:S01]  /*17ad0*/  MOV R13, UR6 ;  /* 0x00000006000d7c02 */ /* 0x000fe20008000f00 */
[----:B---3--:R-:W-:Y:S01]  /*17ae0*/  IMAD.MOV.U32 R30, RZ, RZ, 0x9b8 ;  /* 0x000009b8ff1e7424 */ /* 0x008fe200078e00ff */
[----:B------:R-:W-:Y:S01]  /*17af0*/  ISETP.GT.AND P2, PT, R208, 0x1, PT ;  /* 0x00000001d000780c */ /* 0x000fe20003f44270 */
[----:B-1----:R-:W1:Y:S01]  /*17b00*/  LDC R4, c[0x0][0xbe8] ;  /* 0x0002fa00ff047b82 */ /* 0x002e620000000800 */
[----:B------:R2:W5:Y:S04]  /*17b10*/  @P0 LDG.E R12, desc[UR42][R14.64] ;  /* 0x0000002a0e0c0981 */ /* 0x000568000c1e1900 */
[----:B------:R2:W5:Y:S01]  /*17b20*/  @P3 LDG.E R13, desc[UR42][R210.64] ;  /* 0x0000002ad20d3981 */ /* 0x000562000c1e1900 */
[----:B------:R-:W-:-:S04]  /*17b30*/  SEL R30, R30, 0x978, P2 ;  /* 0x000009781e1e7807 */ /* 0x000fc80001000000 */
[----:B------:R2:W3:Y:S01]  /*17b40*/  LDC.64 R26, c[0x0][R30+0x220] ;  /* 0x000088001e1a7b82 */ /* 0x0004e20000000a00 */
[----:B-1----:R-:W-:-:S07]  /*17b50*/  ISETP.NE.AND P1, PT, R4, 0x1, PT ;  /* 0x000000010400780c */ /* 0x002fce0003f25270 */
[----:B------:R2:W1:Y:S08]  /*17b60*/  LDC.64 R24, c[0x0][R30+0x218] ;  /* 0x000086001e187b82 */ /* 0x0004700000000a00 */
[----:B------:R2:W4:Y:S01]  /*17b70*/  LDC.64 R8, c[0x0][R30+0x228] ;  /* 0x00008a001e087b82 */ /* 0x0005220000000a00 */
[----:B---3--:R-:W-:Y:S05]  /*17b80*/  @P3 BRA `(.L_x_3106) ;  /* 0x0000000000103947 */ /* 0x008fea0003800000 */
[----:B------:R-:W-:Y:S05]  /*17b90*/  @!P0 BRA `(.L_x_3106) ;  /* 0x00000000000c8947 */ /* 0x000fea0003800000 */
[----:B------:R-:W3:Y:S04]  /*17ba0*/  LDG.E R10, desc[UR42][R14.64] ;  /* 0x0000002a0e0a7981 */ /* 0x000ee8000c1e1900 */
[----:B-----5:R-:W3:Y:S02]  /*17bb0*/  LDG.E R13, desc[UR42][R14.64+0x4] ;  /* 0x0000042a0e0d7981 */ /* 0x020ee4000c1e1900 */
[----:B---3--:R-:W-:-:S07]  /*17bc0*/  IMAD.IADD R13, R13, 0x1, -R10 ;  /* 0x000000010d0d7824 */ /* 0x008fce00078e0a0a */
.L_x_3106:
[----:B------:R-:W3:Y:S01]  /*17bd0*/  LDL R36, [R1+0x14] ;  /* 0x0000140001247983 */ /* 0x000ee20000100800 */
[----:B--2---:R-:W2:Y:S01]  /*17be0*/  LDC.64 R14, c[0x0][R30+0x210] ;  /* 0x000084001e0e7b82 */ /* 0x004ea20000000a00 */
[----:B------:R-:W-:Y:S01]  /*17bf0*/  ISETP.NE.U32.AND P0, PT, RZ, UR4, PT ;  /* 0x00000004ff007c0c */ /* 0x000fe2000bf05070 */
[-C--:B-1----:R-:W-:Y:S01]  /*17c00*/  IMAD R31, R25, R188.reuse, RZ ;  /* 0x000000bc191f7224 */ /* 0x082fe200078e02ff */
[----:B------:R-:W-:Y:S01]  /*17c10*/  SEL R29, R212, RZ, P2 ;  /* 0x000000ffd41d7207 */ /* 0x000fe20001000000 */
[----:B------:R-:W-:Y:S01]  /*17c20*/  IMAD.WIDE.U32 R24, R24, R188, RZ ;  /* 0x000000bc18187225 */ /* 0x000fe200078e00ff */
[----:B------:R-:W-:-:S03]  /*17c30*/  ISETP.NE.AND.EX P0, PT, RZ, UR5, PT, P0 ;  /* 0x00000005ff007c0c */ /* 0x000fc6000bf05300 */
[----:B------:R-:W1:Y:S01]  /*17c40*/  @P1 LDC R32, c[0x0][0xbec] ;  /* 0x0002fb00ff201b82 */ /* 0x000e620000000800 */
[----:B------:R-:W-:Y:S01]  /*17c50*/  SEL R209, R209, RZ, !P0 ;  /* 0x000000ffd1d17207 */ /* 0x000fe20004000000 */
[----:B------:R-:W-:Y:S01]  /*17c60*/  IMAD.IADD R35, R206, 0x1, R192 ;  /* 0x00000001ce237824 */ /* 0x000fe200078e02c0 */
[----:B------:R-:W-:Y:S02]  /*17c70*/  SEL R219, R219, RZ, !P0 ;  /* 0x000000ffdbdb7207 */ /* 0x000fe40004000000 */
[----:B------:R-:W-:Y:S01]  /*17c80*/  IADD3 R34, R25, R31, RZ ;  /* 0x0000001f19227210 */ /* 0x000fe20007ffe0ff */
[----:B------:R-:W-:Y:S02]  /*17c90*/  IMAD R27, R27, R209, RZ ;  /* 0x000000d11b1b7224 */ /* 0x000fe400078e02ff */
[----:B------:R-:W0:Y:S01]  /*17ca0*/  @P1 LDC R33, c[0x0][0xbf0] ;  /* 0x0002fc00ff211b82 */ /* 0x000e220000000800 */
[----:B----4-:R-:W-:Y:S01]  /*17cb0*/  IMAD R31, R9, R29, RZ ;  /* 0x0000001d091f7224 */ /* 0x010fe200078e02ff */
[----:B-----5:R-:W-:Y:S01]  /*17cc0*/  SHF.R.S32.HI R9, RZ, 0x1f, R12 ;  /* 0x0000001fff097819 */ /* 0x020fe2000001140c */
[----:B------:R-:W-:-:S02]  /*17cd0*/  IMAD R219, R26, R219, R27 ;  /* 0x000000db1adb7224 */ /* 0x000fc400078e021b */
[----:B------:R-:W-:-:S03]  /*17ce0*/  IMAD.WIDE.U32 R26, R26, R209, RZ ;  /* 0x000000d11a1a7225 */ /* 0x000fc600078e00ff */
[----:B------:R-:W4:Y:S01]  /*17cf0*/  LDC.64 R10, c[0x0][0xba8] ;  /* 0x0002ea00ff0a7b82 */ /* 0x000f220000000a00 */
[----:B------:R-:W-:Y:S01]  /*17d00*/  IMAD.IADD R219, R27, 0x1, R219 ;  /* 0x000000011bdb7824 */ /* 0x000fe200078e02db */
[----:B------:R-:W-:Y:S01]  /*17d10*/  IADD3 R28, P0, P3, R26, R24, R12 ;  /* 0x000000181a1c7210 */ /* 0x000fe20007b1e00c */
[----:B------:R-:W-:Y:S02]  /*17d20*/  IMAD.MOV.U32 R27, RZ, RZ, R35 ;  /* 0x000000ffff1b7224 */ /* 0x000fe400078e0023 */
[----:B------:R-:W-:Y:S01]  /*17d30*/  IMAD.WIDE.U32 R24, R8, R29, RZ ;  /* 0x0000001d08187225 */ /* 0x000fe200078e00ff */
[----:B------:R-:W-:-:S03]  /*17d40*/  IADD3.X R29, R219, R34, R9, P0, P3 ;  /* 0x00000022db1d7210 */ /* 0x000fc600007e6409 */
[----:B-1----:R-:W-:Y:S01]  /*17d50*/  @P1 IMAD.HI.U32 R26, R35, R32, RZ ;  /* 0x00000020231a1227 */ /* 0x002fe200078e00ff */
[----:B------:R-:W-:-:S04]  /*17d60*/  IADD3 R31, R25, R31, RZ ;  /* 0x0000001f191f7210 */ /* 0x000fc80007ffe0ff */
[----:B0-----:R-:W-:-:S04]  /*17d70*/  @P1 SHF.R.U32.HI R27, RZ, R33, R26 ;  /* 0x00000021ff1b1219 */ /* 0x001fc8000001161a */
[----:B------:R-:W-:Y:S01]  /*17d80*/  IADD3 R24, P0, P3, R27, R28, R24 ;  /* 0x0000001c1b187210 */ /* 0x000fe20007b1e018 */
[--C-:B------:R-:W-:Y:S01]  /*17d90*/  IMAD.MOV R33, RZ, RZ, -R27.reuse ;  /* 0x000000ffff217224 */ /* 0x100fe200078e0a1b */
[----:B------:R-:W-:Y:S01]  /*17da0*/  SHF.R.S32.HI R8, RZ, 0x1f, R27 ;  /* 0x0000001fff087819 */ /* 0x000fe2000001141b */
[----:B----4-:R-:W0:Y:S02]  /*17db0*/  @!P2 LDC R10, c[0x0][0xb50] ;  /* 0x0002d400ff0aab82 */ /* 0x010e240000000800 */
[----:B------:R-:W-:Y:S01]  /*17dc0*/  IMAD R27, R4, R33, R35 ;  /* 0x00000021041b7224 */ /* 0x000fe200078e0223 */
[----:B------:R-:W-:-:S03]  /*17dd0*/  IADD3.X R25, R8, R29, R31, P0, P3 ;  /* 0x0000001d08197210 */ /* 0x000fc600007e641f */
[----:B--2---:R-:W-:Y:S01]  /*17de0*/  IMAD R8, R15, R27, RZ ;  /* 0x0000001b0f087224 */ /* 0x004fe200078e02ff */
[----:B------:R-:W-:Y:S01]  /*17df0*/  SHF.R.S32.HI R29, RZ, 0x1f, R27 ;  /* 0x0000001fff1d7819 */ /* 0x000fe2000001141b */
[----:B------:R-:W1:Y:S04]  /*17e00*/  @!P2 LDC R11, c[0x0][0xb54] ;  /* 0x0002d500ff0bab82 */ /* 0x000e680000000800 */
[C---:B------:R-:W-:Y:S02]  /*17e10*/  IMAD R29, R14.reuse, R29, R8 ;  /* 0x0000001d0e1d7224 */ /* 0x040fe400078e0208 */
[----:B------:R-:W-:-:S04]  /*17e20*/  IMAD.WIDE.U32 R14, R14, R27, R24 ;  /* 0x0000001b0e0e7225 */ /* 0x000fc800078e0018 */
[----:B------:R-:W-:Y:S01]  /*17e30*/  IMAD.IADD R8, R15, 0x1, R29 ;  /* 0x000000010f087824 */ /* 0x000fe200078e021d */
[----:B0-----:R-:W-:-:S05]  /*17e40*/  LEA R24, P0, R14, R10, 0x2 ;  /* 0x0000000a0e187211 */ /* 0x001fca00078010ff */
[----:B------:R-:W-:Y:S01]  /*17e50*/  SHFL.IDX PT, R10, R24, RZ, 0x1c1f ;  /* 0x001c1fff180a7589 */ /* 0x000fe200000e0000 */
[----:B-1----:R-:W-:Y:S01]  /*17e60*/  LEA.HI.X R26, R14, R11, R8, 0x2, P0 ;  /* 0x0000000b0e1a7211 */ /* 0x002fe200000f1408 */
[----:B------:R-:W-:Y:S02]  /*17e70*/  IMAD R8, R13, R4, RZ ;  /* 0x000000040d087224 */ /* 0x000fe400078e02ff */
[----:B------:R-:W-:Y:S01]  /*17e80*/  SHFL.IDX PT, R14, R24, 0x1, 0x1c1f ;  /* 0x003c1f00180e7f89 */ /* 0x000fe200000e0000 */
[----:B------:R-:W-:-:S03]  /*17e90*/  LOP3.LUT P0, RZ, R220, 0x3, RZ, 0xc0, !PT ;  /* 0x00000003dcff7812 */ /* 0x000fc6000780c0ff */
[----:B------:R-:W0:Y:S04]  /*17ea0*/  SHFL.IDX PT, R11, R26, RZ, 0x1c1f ;  /* 0x001c1fff1a0b7589 */ /* 0x000e2800000e0000 */
[----:B------:R-:W1:Y:S01]  /*17eb0*/  SHFL.IDX PT, R15, R26, 0x1, 0x1c1f ;  /* 0x003c1f001a0f7f89 */ /* 0x000e6200000e0000 */
[----:B---3--:R-:W-:-:S04]  /*17ec0*/  IMAD.IADD R27, R36, 0x1, R192 ;  /* 0x00000001241b7824 */ /* 0x008fc800078e02c0 */
[C---:B------:R-:W-:Y:S01]  /*17ed0*/  VIADD R25, R27.reuse, 0x8 ;  /* 0x000000081b197836 */ /* 0x040fe20000000000 */
[----:B------:R-:W-:-:S04]  /*17ee0*/  ISETP.GE.OR P3, PT, R27, R8, P0 ;  /* 0x000000081b00720c */ /* 0x000fc80000766670 */
[----:B------:R-:W-:-:S09]  /*17ef0*/  ISETP.GE.OR P0, PT, R25, R8, P0 ;  /* 0x000000081900720c */ /* 0x000fd20000706670 */
[----:B0-----:R0:W-:Y:S04]  /*17f00*/  @!P3 ST.E desc[UR42][R10.64], R3 ;  /* 0x000000030a00b985 */ /* 0x0011e8000c10192a */
[----:B-1----:R0:W-:Y:S01]  /*17f10*/  @!P0 ST.E desc[UR42][R14.64], R0 ;  /* 0x000000000e008985 */ /* 0x0021e2000c10192a */
[----:B------:R-:W-:Y:S05]  /*17f20*/  @P2 BRA `(.L_x_3107) ;  /* 0x0000000800a42947 */ /* 0x000fea0003800000 */
[----:B------:R-:W-:Y:S01]  /*17f30*/  SHF.L.U32 R36, R187, 0x6, RZ ;  /* 0x00000006bb247819 */ /* 0x000fe200000006ff */
[----:B------:R-:W1:Y:S01]  /*17f40*/  @P1 LDC R13, c[0x0][0xbec] ;  /* 0x0002fb00ff0d1b82 */ /* 0x000e620000000800 */
[----:B------:R-:W-:-:S03]  /*17f50*/  ULDC.64 UR4, c[0x0][0xaa0] ;  /* 0x0002a80000047ab9 */ /* 0x000fc60000000a00 */
[----:B0-----:R-:W-:-:S04]  /*17f60*/  IMAD.IADD R3, R16, 0x1, R36 ;  /* 0x0000000110037824 */ /* 0x001fc800078e0224 */
[----:B------:R-:W-:Y:S01]  /*17f70*/  IMAD.WIDE R40, R3, 0x2, R40 ;  /* 0x0000000203287825 */ /* 0x000fe200078e0228 */
[----:B------:R-:W0:Y:S02]  /*17f80*/  @P1 LDC R15, c[0x0][0xbf0] ;  /* 0x0002fc00ff0f1b82 */ /* 0x000e240000000800 */
        /* <DEDUP_REMOVED lines=13> */
[----:B------:R-:W-:Y:S01]  /*18060*/  IADD3 R45, P4, R40, 0x5000, RZ ;  /* 0x00005000282d7810 */ /* 0x000fe20007f9e0ff */
[----:B------:R-:W-:Y:S01]  /*18070*/  IMAD.WIDE.U32 R10, R12, UR4, RZ ;  /* 0x000000040c0a7c25 */ /* 0x000fe2000f8e00ff */
[C---:B------:R-:W-:Y:S01]  /*18080*/  IADD3 R49, P5, R40.reuse, 0x6000, RZ ;  /* 0x0000600028317810 */ /* 0x040fe20007fbe0ff */
[----:B------:R-:W5:Y:S01]  /*18090*/  LD.E.128 R28, desc[UR42][R28.64] ;  /* 0x0000002a1c1c7980 */ /* 0x000f62000c101d00 */
[----:B------:R-:W-:-:S02]  /*180a0*/  IADD3 R3, P0, R40, 0x7000, RZ ;  /* 0x0000700028037810 */ /* 0x000fc40007f1e0ff */
[----:B------:R-:W-:Y:S01]  /*180b0*/  LOP3.LUT R36, R37, 0x380, RZ, 0xc0, !PT ;  /* 0x0000038025247812 */ /* 0x000fe200078ec0ff */
[----:B------:R-:W5:Y:S01]  /*180c0*/  LD.E.128 R32, desc[UR42][R32.64] ;  /* 0x0000002a20207980 */ /* 0x000f62000c101d00 */
[----:B------:R-:W-:Y:S02]  /*180d0*/  LOP3.LUT R42, R43, 0x380, RZ, 0xc0, !PT ;  /* 0x000003802b2a7812 */ /* 0x000fe400078ec0ff */
[----:B------:R-:W-:Y:S02]  /*180e0*/  LOP3.LUT R44, R45, 0x380, RZ, 0xc0, !PT ;  /* 0x000003802d2c7812 */ /* 0x000fe400078ec0ff */
[----:B------:R-:W-:Y:S02]  /*180f0*/  LOP3.LUT R48, R49, 0x380, RZ, 0xc0, !PT ;  /* 0x0000038031307812 */ /* 0x000fe400078ec0ff */
[----:B------:R-:W-:Y:S02]  /*18100*/  LOP3.LUT R25, R40, 0x380, RZ, 0xc0, !PT ;  /* 0x0000038028197812 */ /* 0x000fe400078ec0ff */
[----:B------:R-:W-:-:S02]  /*18110*/  LOP3.LUT R0, R3, 0x380, RZ, 0xc0, !PT ;  /* 0x0000038003007812 */ /* 0x000fc400078ec0ff */
[----:B------:R-:W-:Y:S02]  /*18120*/  SHF.R.U64 R36, R36, 0x3, RZ ;  /* 0x0000000324247819 */ /* 0x000fe400000012ff */
[----:B------:R-:W-:Y:S02]  /*18130*/  SHF.R.U64 R42, R42, 0x3, RZ ;  /* 0x000000032a2a7819 */ /* 0x000fe400000012ff */
[----:B------:R-:W-:Y:S02]  /*18140*/  SHF.R.U64 R44, R44, 0x3, RZ ;  /* 0x000000032c2c7819 */ /* 0x000fe400000012ff */
[----:B------:R-:W-:Y:S02]  /*18150*/  SHF.R.U64 R48, R48, 0x3, RZ ;  /* 0x0000000330307819 */ /* 0x000fe400000012ff */
[----:B------:R-:W-:Y:S02]  /*18160*/  SHF.R.U64 R25, R25, 0x3, RZ ;  /* 0x0000000319197819 */ /* 0x000fe400000012ff */
[----:B------:R-:W-:Y:S01]  /*18170*/  SHF.R.U64 R0, R0, 0x3, RZ ;  /* 0x0000000300007819 */ /* 0x000fe200000012ff */
[----:B------:R-:W-:Y:S01]  /*18180*/  IMAD R9, R12, UR5, R9 ;  /* 0x000000050c097c24 */ /* 0x000fe2000f8e0209 */
[----:B------:R-:W-:Y:S01]  /*18190*/  LOP3.LUT R36, R36, R37, RZ, 0x3c, !PT ;  /* 0x0000002524247212 */ /* 0x000fe200078e3cff */
        /* <DEDUP_REMOVED lines=9> */
[----:B------:R-:W-:-:S02]  /*18230*/  IADD3.X R37, RZ, R41, RZ, P2, !PT ;  /* 0x00000029ff257210 */ /* 0x000fc400017fe4ff */
[----:B------:R-:W-:Y:S02]  /*18240*/  IADD3.X R53, RZ, R41, RZ, P0, !PT ;  /* 0x00000029ff357210 */ /* 0x000fe400007fe4ff */
[----:B------:R-:W-:Y:S01]  /*18250*/  LOP3.LUT R52, R0, R3, RZ, 0x3c, !PT ;  /* 0x0000000300347212 */ /* 0x000fe200078e3cff */
[----:B------:R-:W-:Y:S01]  /*18260*/  IMAD R3, R207, 0x20, R187 ;  /* 0x00000020cf037824 */ /* 0x000fe200078e02bb */
[----:B------:R-:W5:Y:S01]  /*18270*/  LD.E.128 R24, desc[UR42][R24.64] ;  /* 0x0000002a18187980 */ /* 0x000f62000c101d00 */
[----:B------:R-:W-:-:S03]  /*18280*/  IMAD.IADD R11, R11, 0x1, R9 ;  /* 0x000000010b0b7824 */ /* 0x000fc600078e0209 */
[----:B------:R-:W5:Y:S01]  /*18290*/  LD.E.128 R36, desc[UR42][R36.64] ;  /* 0x0000002a24247980 */ /* 0x000f62000c101d00 */
[----:B------:R-:W-:Y:S01]  /*182a0*/  IMAD.WIDE.U32 R10, R188, UR4, R10 ;  /* 0x00000004bc0a7c25 */ /* 0x000fe2000f8e000a */
[----:B------:R-:W-:Y:S02]  /*182b0*/  IADD3 R14, R192, R3, RZ ;  /* 0x00000003c00e7210 */ /* 0x000fe40007ffe0ff */
[----:B------:R-:W5:Y:S01]  /*182c0*/  LD.E.128 R40, desc[UR42][R42.64] ;  /* 0x0000002a2a287980 */ /* 0x000f62000c101d00 */
[----:B------:R-:W-:-:S03]  /*182d0*/  SHF.R.S32.HI R12, RZ, 0x1f, R209 ;  /* 0x0000001fff0c7819 */ /* 0x000fc600000114d1 */
        /* <DEDUP_REMOVED lines=9> */
[----:B------:R-:W-:Y:S01]  /*18370*/  IMAD R11, R188, UR5, R11 ;  /* 0x00000005bc0b7c24 */ /* 0x000fe2000f8e020b */
[----:B------:R-:W-:Y:S01]  /*18380*/  ULDC.64 UR4, c[0x0][0xaf0] ;  /* 0x0002bc0000047ab9 */ /* 0x000fe20000000a00 */
[----:B-1----:R-:W-:-:S04]  /*18390*/  @P1 IMAD.HI.U32 R0, R14, R13, RZ ;  /* 0x0000000d0e001227 */ /* 0x002fc800078e00ff */
[----:B------:R-:W-:Y:S02]  /*183a0*/  IMAD R12, R12, UR4, RZ ;  /* 0x000000040c0c7c24 */ /* 0x000fe4000f8e02ff */
[----:B------:R-:W-:Y:S01]  /*183b0*/  IMAD.MOV.U32 R3, RZ, RZ, R14 ;  /* 0x000000ffff037224 */ /* 0x000fe200078e000e */
[----:B0-----:R-:W-:Y:S01]  /*183c0*/  @P1 SHF.R.U32.HI R3, RZ, R15, R0 ;  /* 0x0000000fff031219 */ /* 0x001fe20000011600 */
[C---:B------:R-:W-:Y:S02]  /*183d0*/  IMAD R13, R209.reuse, UR5, R12 ;  /* 0x00000005d10d7c24 */ /* 0x040fe4000f8e020c */
[----:B------:R-:W-:Y:S01]  /*183e0*/  IMAD.WIDE.U32 R10, R209, UR4, R10 ;  /* 0x00000004d10a7c25 */ /* 0x000fe2000f8e000a */
[----:B------:R-:W-:Y:S01]  /*183f0*/  SHF.R.S32.HI R9, RZ, 0x1f, R3 ;  /* 0x0000001fff097819 */ /* 0x000fe20000011403 */
[----:B------:R-:W-:Y:S01]  /*18400*/  ULDC.64 UR4, c[0x0][0xae0] ;  /* 0x0002b80000047ab9 */ /* 0x000fe20000000a00 */
[----:B------:R-:W-:Y:S01]  /*18410*/  IADD3 R0, R18, 0x28820, RZ ;  /* 0x0002882012007810 */ /* 0x000fe20007ffe0ff */
[----:B------:R-:W-:-:S02]  /*18420*/  IMAD.IADD R11, R11, 0x1, R13 ;  /* 0x000000010b0b7824 */ /* 0x000fc400078e020d */
[----:B------:R-:W-:Y:S01]  /*18430*/  IMAD.MOV R13, RZ, RZ, -R3 ;  /* 0x000000ffff0d7224 */ /* 0x000fe200078e0a03 */
[----:B------:R-:W-:Y:S01]  /*18440*/  PRMT R0, RZ, 0x654, R0 ;  /* 0x00000654ff007816 */ /* 0x000fe20000000000 */
[----:B------:R-:W-:Y:S02]  /*18450*/  IMAD R12, R9, UR4, RZ ;  /* 0x00000004090c7c24 */ /* 0x000fe4000f8e02ff */
[----:B------:R-:W-:Y:S01]  /*18460*/  IMAD R9, R4, R13, R14 ;  /* 0x0000000d04097224 */ /* 0x000fe200078e020e */
[----:B--2---:R0:W-:Y:S01]  /*18470*/  SYNCS.ARRIVE.TRANS64.RED.A1T0 RZ, [R0+URZ], RZ ;  /* 0x000000ff00ff79a7 */ /* 0x0041e2000810043f */
[C---:B------:R-:W-:Y:S02]  /*18480*/  IMAD R13, R3.reuse, UR5, R12 ;  /* 0x00000005030d7c24 */ /* 0x040fe4000f8e020c */
[----:B------:R-:W-:Y:S01]  /*18490*/  IMAD.WIDE.U32 R10, R3, UR4, R10 ;  /* 0x00000004030a7c25 */ /* 0x000fe2000f8e000a */
[----:B------:R-:W-:Y:S01]  /*184a0*/  ULDC.64 UR4, c[0x0][0xad8] ;  /* 0x0002b60000047ab9 */ /* 0x000fe20000000a00 */
[----:B0-----:R-:W-:-:S02]  /*184b0*/  SHF.R.S32.HI R0, RZ, 0x1f, R9 ;  /* 0x0000001fff007819 */ /* 0x001fc40000011409 */
[----:B------:R-:W-:-:S03]  /*184c0*/  IMAD.IADD R11, R11, 0x1, R13 ;  /* 0x000000010b0b7824 */ /* 0x000fc600078e020d */
        /* <DEDUP_REMOVED lines=12> */
.L_x_3364:
        /* <DEDUP_REMOVED lines=12> */
.L_x_3110:
[----:B------:R-:W-:Y:S05]  /*18650*/  BSYNC B1 ;  /* 0x0000000000017941 */ /* 0x000fea0003800000 */
.L_x_3109:
[----:B------:R-:W-:-:S03]  /*18660*/  UMOV UR4, 0xffffffff ;  /* 0xffffffff00047882 */ /* 0x000fc60000000000 */
[----:B------:R-:W-:Y:S05]  /*18670*/  BRA.DIV UR4, `(.L_x_3111) ;  /* 0x000000ba04d87947 */ /* 0x000fea000b800000 */
[----:B-1----:R1:W4:Y:S04]  /*18680*/  SHFL.IDX PT, R3, R4, 0x1, 0x181f ;  /* 0x00381f0004037f89 */ /* 0x00232800000e0000 */
[----:B--23--:R1:W2:Y:S02]  /*18690*/  SHFL.IDX PT, R14, R0, 0x1, 0x181f ;  /* 0x00381f00000e7f89 */ /* 0x00c2a400000e0000 */
.L_x_3368:
[----:B------:R-:W-:Y:S01]  /*186a0*/  IADD3 R9, R21, 0x20, RZ ;  /* 0x0000002015097810 */ /* 0x000fe20007ffe0ff */
[----:B------:R-:W-:Y:S03]  /*186b0*/  BSSY B1, `(.L_x_3112) ;  /* 0x000000c000017945 */ /* 0x000fe60003800000 */
        /* <DEDUP_REMOVED lines=9> */
[----:B-----5:R3:W-:Y:S04]  /*18750*/  @!P2 ST.E.128 desc[UR42][R10.64], R28 ;  /* 0x0000001c0a00a985 */ /* 0x0207e8000c101d2a */
[----:B------:R3:W-:Y:S02]  /*18760*/  @!P3 ST.E.128 desc[UR42][R14.64], R44 ;  /* 0x0000002c0e00b985 */ /* 0x0007e4000c101d2a */
.L_x_3113:
[----:B------:R-:W-:Y:S05]  /*18770*/  BSYNC B1 ;  /* 0x0000000000017941 */ /* 0x000fea0003800000 */
.L_x_3112:
[----:B------:R-:W-:-:S03]  /*18780*/  UMOV UR4, 0xffffffff ;  /* 0xffffffff00047882 */ /* 0x000fc60000000000 */
[----:B------:R-:W-:Y:S05]  /*18790*/  BRA.DIV UR4, `(.L_x_3114) ;  /* 0x000000ba04d87947 */ /* 0x000fea000b800000 */
[----:B----4-:R4:W0:Y:S04]  /*187a0*/  SHFL.IDX PT, R3, R4, 0x2, 0x181f ;  /* 0x00581f0004037f89 */ /* 0x01082800000e0000 */
[----:B--23--:R4:W2:Y:S02]  /*187b0*/  SHFL.IDX PT, R14, R0, 0x2, 0x181f ;  /* 0x00581f00000e7f89 */ /* 0x00c8a400000e0000 */
.L_x_3372:
        /* <DEDUP_REMOVED lines=11> */
[----:B-----5:R3:W-:Y:S04]  /*18870*/  @!P2 ST.E.128 desc[UR42][R10.64], R32 ;  /* 0x000000200a00a985 */ /* 0x0207e8000c101d2a */
[----:B------:R3:W-:Y:S02]  /*18880*/  @!P3 ST.E.128 desc[UR42][R14.64], R48 ;  /* 0x000000300e00b985 */ /* 0x0007e4000c101d2a */
.L_x_3116:
[----:B------:R-:W-:Y:S05]  /*18890*/  BSYNC B1 ;  /* 0x0000000000017941 */ /* 0x000fea0003800000 */
.L_x_3115:
[----:B------:R-:W-:-:S03]  /*188a0*/  UMOV UR4, 0xffffffff ;  /* 0xffffffff00047882 */ /* 0x000fc60000000000 */
[----:B------:R-:W-:Y:S05]  /*188b0*/  BRA.DIV UR4, `(.L_x_3117) ;  /* 0x000000ba04d87947 */ /* 0x000fea000b800000 */
[----:B0-----:R0:W0:Y:S04]  /*188c0*/  SHFL.IDX PT, R3, R4, 0x3, 0x181f ;  /* 0x00781f0004037f89 */ /* 0x00102800000e0000 */
[----:B--23--:R2:W3:Y:S02]  /*188d0*/  SHFL.IDX PT, R14, R0, 0x3, 0x181f ;  /* 0x00781f00000e7f89 */ /* 0x00c4e400000e0000 */
.L_x_3376:
        /* <DEDUP_REMOVED lines=8> */
[----:B-----5:R0:W-:Y:S10]  /*18960*/  @!P1 ST.E.128 desc[UR42][R8.64], R36 ;  /* 0x0000002408009985 */ /* 0x0201f4000c101d2a */
[----:B------:R-:W-:Y:S05]  /*18970*/  @P0 BRA `(.L_x_3118) ;  /* 0x0000001800480947 */ /* 0x000fea0003800000 */
[----:B------:R-:W-:-:S04]  /*18980*/  LEA R14, P0, R2, R14, 0x1 ;  /* 0x0000000e020e7211 */ /* 0x000fc800078008ff */
[----:B------:R-:W-:-:S05]  /*18990*/  LEA.HI.X R15, R2, R3, R184, 0x1, P0 ;  /* 0x00000003020f7211 */ /* 0x000fca00000f0cb8 */
[----:B------:R3:W-:Y:S01]  /*189a0*/  ST.E.128 desc[UR42][R14.64], R52 ;  /* 0x000000340e007985 */ /* 0x0007e2000c101d2a */
[----:B------:R-:W-:Y:S05]  /*189b0*/  BRA `(.L_x_3118) ;  /* 0x0000001800387947 */ /* 0x000fea0003800000 */
.L_x_3107:
[----:B0-----:R-:W0:Y:S01]  /*189c0*/  @P1 LDC R14, c[0x0][0xbec] ;  /* 0x0002fb00ff0e1b82 */ /* 0x001e220000000800 */
[----:B------:R-:W-:Y:S01]  /*189d0*/  ULDC.64 UR4, c[0x0][0xb08] ;  /* 0x0002c20000047ab9 */ /* 0x000fe20000000a00 */
[----:B------:R-:W-:Y:S01]  /*189e0*/  SHF.R.S32.HI R0, RZ, 0x1f, R209 ;  /* 0x0000001fff007819 */ /* 0x000fe200000114d1 */
[----:B------:R-:W-:Y:S01]  /*189f0*/  IMAD R9, R9, UR4, RZ ;  /* 0x0000000409097c24 */ /* 0x000fe2000f8e02ff */
[----:B------:R-:W-:Y:S01]  /*18a00*/  MOV R3, R35 ;  /* 0x0000002300037202 */ /* 0x000fe20000000f00 */
[C---:B------:R-:W-:Y:S01]  /*18a10*/  IMAD.WIDE.U32 R10, R12.reuse, UR4, RZ ;  /* 0x000000040c0a7c25 */ /* 0x040fe2000f8e00ff */
[----:B------:R-:W-:Y:S01]  /*18a20*/  ULDC.64 UR6, c[0x0][0xb30] ;  /* 0x0002cc0000067ab9 */ /* 0x000fe20000000a00 */
[C---:B------:R-:W-:Y:S01]  /*18a30*/  IADD3 R43, R193.reuse, 0x38, RZ ;  /* 0x00000038c12b7810 */ /* 0x040fe20007ffe0ff */
[----:B------:R-:W1:Y:S01]  /*18a40*/  @P1 LDC R13, c[0x0][0xbf0] ;  /* 0x0002fc00ff0d1b82 */ /* 0x000e620000000800 */
[----:B------:R-:W-:Y:S01]  /*18a50*/  IMAD R9, R12, UR5, R9 ;  /* 0x000000050c097c24 */ /* 0x000fe2000f8e0209 */
[----:B------:R-:W-:Y:S01]  /*18a60*/  ULDC.64 UR4, c[0x0][0xb38] ;  /* 0x0002ce0000047ab9 */ /* 0x000fe20000000a00 */
[----:B------:R-:W-:Y:S01]  /*18a70*/  VIADD R24, R193, 0x8 ;  /* 0x00000008c1187836 */ /* 0x000fe20000000000 */
[----:B------:R-:W-:Y:S01]  /*18a80*/  SHF.R.S32.HI R44, RZ, 0x1f, R43 ;  /* 0x0000001fff2c7819 */ /* 0x000fe2000001142b */
[----:B------:R-:W-:-:S02]  /*18a90*/  IMAD.IADD R11, R11, 0x1, R9 ;  /* 0x000000010b0b7824 */ /* 0x000fc400078e0209 */
        /* <DEDUP_REMOVED lines=8> */
[----:B0-----:R-:W-:Y:S01]  /*18b20*/  @P1 IMAD.HI.U32 R14, R35, R14, RZ ;  /* 0x0000000e230e1227 */ /* 0x001fe200078e00ff */
[----:B------:R-:W-:-:S03]  /*18b30*/  SHF.R.S32.HI R38, RZ, 0x1f, R37 ;  /* 0x0000001fff267819 */ /* 0x000fc60000011425 */
[C---:B------:R-:W-:Y:S01]  /*18b40*/  IMAD R9, R209.reuse, UR5, R0 ;  /* 0x00000005d1097c24 */ /* 0x040fe2000f8e0200 */
[----:B-1----:R-:W-:Y:S01]  /*18b50*/  @P1 SHF.R.U32.HI R3, RZ, R13, R14 ;  /* 0x0000000dff031219 */ /* 0x002fe2000001160e */
[----:B------:R-:W-:Y:S01]  /*18b60*/  IMAD.WIDE.U32 R10, R209, UR4, R10 ;  /* 0x00000004d10a7c25 */ /* 0x000fe2000f8e000a */
[----:B------:R-:W-:Y:S02]  /*18b70*/  ULDC.64 UR4, c[0x0][0xb48] ;  /* 0x0002d20000047ab9 */ /* 0x000fe40000000a00 */
[----:B------:R-:W-:Y:S01]  /*18b80*/  SHF.R.S32.HI R0, RZ, 0x1f, R3 ;  /* 0x0000001fff007819 */ /* 0x000fe20000011403 */
[----:B------:R-:W-:Y:S02]  /*18b90*/  IMAD.IADD R11, R11, 0x1, R9 ;  /* 0x000000010b0b7824 */ /* 0x000fe400078e0209 */
[----:B------:R-:W-:Y:S02]  /*18ba0*/  IMAD.MOV R9, RZ, RZ, -R3 ;  /* 0x000000ffff097224 */ /* 0x000fe400078e0a03 */
[----:B------:R-:W-:-:S04]  /*18bb0*/  IMAD.WIDE.U32 R10, R212, UR4, R10 ;  /* 0x00000004d40a7c25 */ /* 0x000fc8000f8e000a */
[----:B------:R-:W-:Y:S01]  /*18bc0*/  IMAD R9, R4, R9, R35 ;  /* 0x0000000904097224 */ /* 0x000fe200078e0223 */
[----:B------:R-:W-:Y:S01]  /*18bd0*/  IADD3 R4, R18, 0x28820, RZ ;  /* 0x0002882012047810 */ /* 0x000fe20007ffe0ff */
[----:B------:R-:W-:Y:S01]  /*18be0*/  IMAD R0, R0, UR6, RZ ;  /* 0x0000000600007c24 */ /* 0x000fe2000f8e02ff */
[----:B------:R-:W-:Y:S01]  /*18bf0*/  IADD3 R35, R193, 0x18, RZ ;  /* 0x00000018c1237810 */ /* 0x000fe20007ffe0ff */
[----:B------:R-:W-:Y:S01]  /*18c00*/  IMAD R11, R212, UR5, R11 ;  /* 0x00000005d40b7c24 */ /* 0x000fe2000f8e020b */
[----:B------:R-:W-:Y:S01]  /*18c10*/  ULDC.64 UR4, c[0x0][0xb28] ;  /* 0x0002ca0000047ab9 */ /* 0x000fe20000000a00 */
[C---:B------:R-:W-:Y:S01]  /*18c20*/  IMAD R13, R3.reuse, UR7, R0 ;  /* 0x00000007030d7c24 */ /* 0x040fe2000f8e0200 */
[----:B------:R-:W-:Y:S01]  /*18c30*/  SHF.R.S32.HI R0, RZ, 0x1f, R9 ;  /* 0x0000001fff007819 */ /* 0x000fe20000011409 */
[----:B------:R-:W-:Y:S01]  /*18c40*/  IMAD.WIDE.U32 R10, R3, UR6, R10 ;  /* 0x00000006030a7c25 */ /* 0x000fe2000f8e000a */
[----:B------:R-:W-:Y:S02]  /*18c50*/  PRMT R4, RZ, 0x654, R4 ;  /* 0x00000654ff047816 */ /* 0x000fe40000000004 */
[----:B------:R-:W-:Y:S01]  /*18c60*/  SHF.R.S32.HI R36, RZ, 0x1f, R35 ;  /* 0x0000001fff247819 */ /* 0x000fe20000011423 */
[----:B------:R-:W-:Y:S01]  /*18c70*/  IMAD R0, R0, UR4, RZ ;  /* 0x0000000400007c24 */ /* 0x000fe2000f8e02ff */
[----:B------:R0:W-:Y:S01]  /*18c80*/  SYNCS.ARRIVE.TRANS64.RED.A1T0 RZ, [R4+URZ], RZ ;  /* 0x000000ff04ff79a7 */ /* 0x0001e2000810043f */
[----:B------:R-:W-:-:S02]  /*18c90*/  IMAD.IADD R11, R11, 0x1, R13 ;  /* 0x000000010b0b7824 */ /* 0x000fc400078e020d */
[C---:B------:R-:W-:Y:S02]  /*18ca0*/  IMAD R3, R9.reuse, UR5, R0 ;  /* 0x0000000509037c24 */ /* 0x040fe4000f8e0200 */
[----:B------:R-:W-:Y:S01]  /*18cb0*/  IMAD.WIDE.U32 R10, R9, UR4, R10 ;  /* 0x00000004090a7c25 */ /* 0x000fe2000f8e000a */
[----:B------:R-:W-:-:S03]  /*18cc0*/  ULDC.64 UR4, c[0x0][0xb00] ;  /* 0x0002c00000047ab9 */ /* 0x000fc60000000a00 */
[----:B------:R-:W-:Y:S01]  /*18cd0*/  IMAD.IADD R3, R11, 0x1, R3 ;  /* 0x000000010b037824 */ /* 0x000fe200078e0203 */
[C---:B------:R-:W-:Y:S01]  /*18ce0*/  LEA R0, P0, R10.reuse, UR4, 0x2 ;  /* 0x000000040a007c11 */ /* 0x040fe2000f8010ff */
[C---:B------:R-:W-:Y:S01]  /*18cf0*/  VIADD R39, R193.reuse, 0x28 ;  /* 0x00000028c1277836 */ /* 0x040fe20000000000 */
[----:B------:R-:W-:Y:S01]  /*18d00*/  UMOV UR4, 0xffffffff ;  /* 0xffffffff00047882 */ /* 0x000fe20000000000 */
[C---:B------:R-:W-:Y:S01]  /*18d10*/  VIADD R41, R193.reuse, 0x30 ;  /* 0x00000030c1297836 */ /* 0x040fe20000000000 */
[----:B0-----:R-:W-:Y:S01]  /*18d20*/  LEA.HI.X R4, R10, UR5, R3, 0x2, P0 ;  /* 0x000000050a047c11 */ /* 0x001fe200080f1403 */
[C---:B------:R-:W-:Y:S01]  /*18d30*/  VIADD R45, R193.reuse, 0x40 ;  /* 0x00000040c12d7836 */ /* 0x040fe20000000000 */
[----:B------:R-:W-:Y:S01]  /*18d40*/  SHF.R.S32.HI R40, RZ, 0x1f, R39 ;  /* 0x0000001fff287819 */ /* 0x000fe20000011427 */
[----:B------:R-:W-:Y:S01]  /*18d50*/  VIADD R47, R193, 0x48 ;  /* 0x00000048c12f7836 */ /* 0x000fe20000000000 */
[----:B------:R-:W-:Y:S02]  /*18d60*/  SHF.R.S32.HI R42, RZ, 0x1f, R41 ;  /* 0x0000001fff2a7819 */ /* 0x000fe40000011429 */
[----:B------:R-:W-:-:S02]  /*18d70*/  SHF.R.S32.HI R46, RZ, 0x1f, R45 ;  /* 0x0000001fff2e7819 */ /* 0x000fc4000001142d */
[----:B------:R-:W-:Y:S01]  /*18d80*/  SHF.R.S32.HI R48, RZ, 0x1f, R47 ;  /* 0x0000001fff307819 */ /* 0x000fe2000001142f */
[----:B------:R-:W-:Y:S06]  /*18d90*/  BRA.DIV UR4, `(.L_x_3119) ;  /* 0x000000b604e87947 */ /* 0x000fec000b800000 */
[----:B------:R0:W1:Y:S04]  /*18da0*/  SHFL.IDX PT, R3, R4, RZ, 0x1c1f ;  /* 0x001c1fff04037589 */ /* 0x00006800000e0000 */
[----:B------:R0:W2:Y:S02]  /*18db0*/  SHFL.IDX PT, R14, R0, RZ, 0x1c1f ;  /* 0x001c1fff000e7589 */ /* 0x0000a400000e0000 */
.L_x_3379:
        /* <DEDUP_REMOVED lines=12> */
[-C--:B------:R-:W-:Y:S01]  /*18e80*/  @!P3 LEA R26, P4, R33, R14.reuse, 0x2 ;  /* 0x0000000e211ab211 */ /* 0x080fe200078810ff */
        /* <DEDUP_REMOVED lines=19> */
[-C--:B------:R-:W-:Y:S02]  /*18fc0*/  @!P1 LEA R20, P5, R43, R14.reuse, 0x2 ;  /* 0x0000000e2b149211 */ /* 0x080fe400078a10ff */
[----:B------:R-:W-:Y:S02]  /*18fd0*/  ISETP.GE.AND P2, PT, R47, UR4, PT ;  /* 0x000000042f007c0c */ /* 0x000fe4000bf46270 */
[-C--:B------:R-:W-:Y:S02]  /*18fe0*/  @!P4 LEA.HI.X R13, R41, R3.reuse, R42, 0x2, P0 ;  /* 0x00000003290dc211 */ /* 0x080fe400000f142a */
[----:B------:R-:W-:Y:S02]  /*18ff0*/  ISETP.GE.AND P0, PT, R218, UR4, PT ;  /* 0x00000004da007c0c */ /* 0x000fe4000bf06270 */
[----:B------:R-:W-:Y:S01]  /*19000*/  @!P1 LEA.HI.X R21, R43, R3, R44, 0x2, P5 ;  /* 0x000000032b159211 */ /* 0x000fe200028f142c */
[----:B------:R2:W-:Y:S01]  /*19010*/  @!P4 ST.E.64 desc[UR42][R12.64], R112 ;  /* 0x000000700c00c985 */ /* 0x0005e2000c101b2a */
[----:B---3--:R-:W-:-:S03]  /*19020*/  @!P3 LEA R26, P5, R45, R14, 0x2 ;  /* 0x0000000e2d1ab211 */ /* 0x008fc600078a10ff */
[----:B------:R3:W-:Y:S01]  /*19030*/  @!P1 ST.E.64 desc[UR42][R20.64], R116 ;  /* 0x0000007414009985 */ /* 0x0007e2000c101b2a */
[----:B------:R-:W-:Y:S02]  /*19040*/  ISETP.GE.AND P1, PT, R217, UR4, PT ;  /* 0x00000004d9007c0c */ /* 0x000fe4000bf26270 */
[-C--:B------:R-:W-:Y:S02]  /*19050*/  @!P3 LEA.HI.X R27, R45, R3.reuse, R46, 0x2, P5 ;  /* 0x000000032d1bb211 */ /* 0x080fe400028f142e */
[CC--:B----4-:R-:W-:Y:S02]  /*19060*/  @!P2 LEA R28, P4, R47.reuse, R14.reuse, 0x2 ;  /* 0x0000000e2f1ca211 */ /* 0x0d0fe400078810ff */
        /* <DEDUP_REMOVED lines=25> */
.L_x_3121:
[----:B------:R-:W-:Y:S05]  /*19200*/  BSYNC B1 ;  /* 0x0000000000017941 */ /* 0x000fea0003800000 */
.L_x_3120:
[----:B------:R-:W-:-:S03]  /*19210*/  UMOV UR4, 0xffffffff ;  /* 0xffffffff00047882 */ /* 0x000fc60000000000 */
[----:B------:R-:W-:Y:S05]  /*19220*/  BRA.DIV UR4, `(.L_x_3122) ;  /* 0x000000b204f87947 */ /* 0x000fea000b800000 */
[----:B-1----:R1:W3:Y:S04]  /*19230*/  SHFL.IDX PT, R3, R4, 0x1, 0x1c1f ;  /* 0x003c1f0004037f89 */ /* 0x0022e800000e0000 */
[----:B--2---:R1:W2:Y:S02]  /*19240*/  SHFL.IDX PT, R14, R0, 0x1, 0x1c1f ;  /* 0x003c1f00000e7f89 */ /* 0x0042a400000e0000 */
.L_x_3383:
        /* <DEDUP_REMOVED lines=8> */
[-C--:B---3--:R-:W-:Y:S02]  /*192d0*/  @!P4 MOV R15, R3.reuse ;  /* 0x00000003000fc202 */ /* 0x088fe40000000f00 */
[----:B------:R-:W-:Y:S02]  /*192e0*/  @!P2 LEA.HI.X R11, R24, R3, R32, 0x2, P3 ;  /* 0x00000003180ba211 */ /* 0x000fe400018f1420 */
[----:B------:R-:W-:Y:S01]  /*192f0*/  ISETP.GE.AND P3, PT, R37, UR4, PT ;  /* 0x0000000425007c0c */ /* 0x000fe2000bf66270 */
[----:B------:R-:W-:Y:S01]  /*19300*/  @!P4 IMAD.WIDE R8, R193, 0x4, R14 ;  /* 0x00000004c108c825 */ /* 0x000fe200078e020e */
[----:B------:R-:W-:-:S04]  /*19310*/  @!P1 LEA R12, P5, R33, R14, 0x2 ;  /* 0x0000000e210c9211 */ /* 0x000fc800078a10ff */
[----:B------:R2:W-:Y:S01]  /*19320*/  @!P4 ST.E.64 desc[UR42][R8.64], R90 ;  /* 0x0000005a0800c985 */ /* 0x0005e2000c101b2a */
[-C--:B------:R-:W-:Y:S02]  /*19330*/  @!P1 LEA.HI.X R13, R33, R3.reuse, R34, 0x2, P5 ;  /* 0x00000003210d9211 */ /* 0x080fe400028f1422 */
[----:B------:R-:W-:Y:S01]  /*19340*/  ISETP.GE.AND P4, PT, R39, UR4, PT ;  /* 0x0000000427007c0c */ /* 0x000fe2000bf86270 */
[----:B------:R3:W-:Y:S01]  /*19350*/  @!P2 ST.E.64 desc[UR42][R10.64], R94 ;  /* 0x0000005e0a00a985 */ /* 0x0007e2000c101b2a */
[----:B------:R-:W-:Y:S02]  /*19360*/  ISETP.GE.AND P2, PT, R41, UR4, PT ;  /* 0x0000000429007c0c */ /* 0x000fe4000bf46270 */
[-C--:B------:R-:W-:Y:S01]  /*19370*/  @!P0 LEA R20, P5, R35, R14.reuse, 0x2 ;  /* 0x0000000e23148211 */ /* 0x080fe200078a10ff */
[----:B------:R4:W-:Y:S01]  /*19380*/  @!P1 ST.E.64 desc[UR42][R12.64], R98 ;  /* 0x000000620c009985 */ /* 0x0009e2000c101b2a */
[----:B------:R-:W-:Y:S02]  /*19390*/  @!P3 LEA R24, P1, R37, R14, 0x2 ;  /* 0x0000000e2518b211 */ /* 0x000fe400078210ff */
[----:B------:R-:W-:-:S02]  /*193a0*/  @!P0 LEA.HI.X R21, R35, R3, R36, 0x2, P5 ;  /* 0x0000000323158211 */ /* 0x000fc400028f1424 */
[-C--:B------:R-:W-:Y:S02]  /*193b0*/  @!P3 LEA.HI.X R25, R37, R3.reuse, R38, 0x2, P1 ;  /* 0x000000032519b211 */ /* 0x080fe400008f1426 */
[----:B------:R-:W-:Y:S01]  /*193c0*/  ISETP.GE.AND P1, PT, R43, UR4, PT ;  /* 0x000000042b007c0c */ /* 0x000fe2000bf26270 */
[----:B------:R5:W-:Y:S01]  /*193d0*/  @!P0 ST.E.64 desc[UR42][R20.64], R102 ;  /* 0x0000006614008985 */ /* 0x000be2000c101b2a */
[-C--:B--2---:R-:W-:Y:S02]  /*193e0*/  @!P4 LEA R8, P5, R39, R14.reuse, 0x2 ;  /* 0x0000000e2708c211 */ /* 0x084fe400078a10ff */
[----:B------:R-:W-:Y:S01]  /*193f0*/  ISETP.GE.AND P0, PT, R45, UR4, PT ;  /* 0x000000042d007c0c */ /* 0x000fe2000bf06270 */
[----:B------:R2:W-:Y:S01]  /*19400*/  @!P3 ST.E.64 desc[UR42][R24.64], R106 ;  /* 0x0000006a1800b985 */ /* 0x0005e2000c101b2a */
[----:B------:R-:W-:Y:S02]  /*19410*/  @!P4 LEA.HI.X R9, R39, R3, R40, 0x2, P5 ;  /* 0x000000032709c211 */ /* 0x000fe400028f1428 */
[----:B---3--:R-:W-:-:S02]  /*19420*/  @!P2 LEA R10, P5, R41, R14, 0x2 ;  /* 0x0000000e290aa211 */ /* 0x008fc400078a10ff */
[----:B------:R-:W-:Y:S01]  /*19430*/  ISETP.GE.AND P3, PT, R47, UR4, PT ;  /* 0x000000042f007c0c */ /* 0x000fe2000bf66270 */
[----:B------:R3:W-:Y:S01]  /*19440*/  @!P4 ST.E.64 desc[UR42][R8.64], R110 ;  /* 0x0000006e0800c985 */ /* 0x0007e2000c101b2a */
[-C--:B------:R-:W-:Y:S02]  /*19450*/  @!P2 LEA.HI.X R11, R41, R3.reuse, R42, 0x2, P5 ;  /* 0x00000003290ba211 */ /* 0x080fe400028f142a */
[CC--:B----4-:R-:W-:Y:S02]  /*19460*/  @!P1 LEA R12, P5, R43.reuse, R14.reuse, 0x2 ;  /* 0x0000000e2b0c9211 */ /* 0x0d0fe400078a10ff */
[----:B------:R-:W-:Y:S01]  /*19470*/  ISETP.GE.AND P4, PT, R218, UR4, PT ;  /* 0x00000004da007c0c */ /* 0x000fe2000bf86270 */
[----:B------:R4:W-:Y:S01]  /*19480*/  @!P2 ST.E.64 desc[UR42][R10.64], R114 ;  /* 0x000000720a00a985 */ /* 0x0009e2000c101b2a */
[----:B------:R-:W-:Y:S02]  /*19490*/  @!P1 LEA.HI.X R13, R43, R3, R44, 0x2, P5 ;  /* 0x000000032b0d9211 */ /* 0x000fe400028f142c */
[----:B------:R-:W-:-:S02]  /*194a0*/  @!P0 LEA R26, P5, R45, R14, 0x2 ;  /* 0x0000000e2d1a8211 */ /* 0x000fc400078a10ff */
[----:B------:R-:W-:Y:S01]  /*194b0*/  ISETP.GE.AND P2, PT, R216, UR4, PT ;  /* 0x00000004d8007c0c */ /* 0x000fe2000bf46270 */
[----:B------:R0:W-:Y:S01]  /*194c0*/  @!P1 ST.E.64 desc[UR42][R12.64], R118 ;  /* 0x000000760c009985 */ /* 0x0001e2000c101b2a */
[-C--:B------:R-:W-:Y:S02]  /*194d0*/  @!P0 LEA.HI.X R27, R45, R3.reuse, R46, 0x2, P5 ;  /* 0x000000032d1b8211 */ /* 0x080fe400028f142e */
[-C--:B-----5:R-:W-:Y:S02]  /*194e0*/  @!P3 LEA R20, P5, R47, R14.reuse, 0x2 ;  /* 0x0000000e2f14b211 */ /* 0x0a0fe400078a10ff */
[----:B------:R-:W-:Y:S01]  /*194f0*/  ISETP.GE.AND P1, PT, R217, UR4, PT ;  /* 0x00000004d9007c0c */ /* 0x000fe2000bf26270 */
[----:B------:R5:W-:Y:S01]  /*19500*/  @!P0 ST.E.64 desc[UR42][R26.64], R122 ;  /* 0x0000007a1a008985 */ /* 0x000be2000c101b2a */
[----:B------:R-:W-:Y:S02]  /*19510*/  @!P3 LEA.HI.X R21, R47, R3, R48, 0x2, P5 ;  /* 0x000000032f15b211 */ /* 0x000fe400028f1430 */
[----:B--2---:R-:W-:-:S02]  /*19520*/  @!P4 LEA R24, P5, R218, R14, 0x2 ;  /* 0x0000000eda18c211 */ /* 0x004fc400078a10ff */
[----:B------:R-:W-:Y:S01]  /*19530*/  ISETP.GE.AND P0, PT, R215, UR4, PT ;  /* 0x00000004d7007c0c */ /* 0x000fe2000bf06270 */
[----:B------:R2:W-:Y:S01]  /*19540*/  @!P3 ST.E.64 desc[UR42][R20.64], R126 ;  /* 0x0000007e1400b985 */ /* 0x0005e2000c101b2a */
[----:B------:R-:W-:Y:S02]  /*19550*/  ISETP.GE.AND P3, PT, R214, UR4, PT ;  /* 0x00000004d6007c0c */ /* 0x000fe4000bf66270 */
[----:B------:R-:W-:-:S03]  /*19560*/  @!P4 LEA.HI.X R25, R218, R3, R226, 0x2, P5 ;  /* 0x00000003da19c211 */ /* 0x000fc600028f14e2 */
[CC--:B---3--:R-:W-:Y:S02]  /*19570*/  @!P1 LEA R8, P5, R217.reuse, R14.reuse, 0x2 ;  /* 0x0000000ed9089211 */ /* 0x0c8fe400078a10ff */
[----:B------:R2:W-:Y:S01]  /*19580*/  @!P4 ST.E.64 desc[UR42][R24.64], R130 ;  /* 0x000000821800c985 */ /* 0x0005e2000c101b2a */
[CC--:B----4-:R-:W-:Y:S02]  /*19590*/  @!P2 LEA R10, P4, R216.reuse, R14.reuse, 0x2 ;  /* 0x0000000ed80aa211 */ /* 0x0d0fe400078810ff */
[-C--:B------:R-:W-:Y:S02]  /*195a0*/  @!P1 LEA.HI.X R9, R217, R3.reuse, R225, 0x2, P5 ;  /* 0x00000003d9099211 */ /* 0x080fe400028f14e1 */
[-C--:B0-----:R-:W-:Y:S02]  /*195b0*/  @!P0 LEA R12, P5, R215, R14.reuse, 0x2 ;  /* 0x0000000ed70c8211 */ /* 0x081fe400078a10ff */
[----:B------:R-:W-:Y:S01]  /*195c0*/  @!P2 LEA.HI.X R11, R216, R3, R224, 0x2, P4 ;  /* 0x00000003d80ba211 */ /* 0x000fe200020f14e0 */
[----:B------:R2:W-:Y:S01]  /*195d0*/  @!P1 ST.E.64 desc[UR42][R8.64], R134 ;  /* 0x0000008608009985 */ /* 0x0005e2000c101b2a */
[----:B-----5:R-:W-:-:S02]  /*195e0*/  @!P3 LEA R26, P4, R214, R14, 0x2 ;  /* 0x0000000ed61ab211 */ /* 0x020fc400078810ff */
[-C--:B------:R-:W-:Y:S01]  /*195f0*/  @!P0 LEA.HI.X R13, R215, R3.reuse, R223, 0x2, P5 ;  /* 0x00000003d70d8211 */ /* 0x080fe200028f14df */
[----:B------:R2:W-:Y:S01]  /*19600*/  @!P2 ST.E.64 desc[UR42][R10.64], R138 ;  /* 0x0000008a0a00a985 */ /* 0x0005e2000c101b2a */
[----:B------:R-:W-:-:S03]  /*19610*/  @!P3 LEA.HI.X R27, R214, R3, R222, 0x2, P4 ;  /* 0x00000003d61bb211 */ /* 0x000fc600020f14de */
[----:B------:R2:W-:Y:S01]  /*19620*/  @!P0 ST.E.64 desc[UR42][R12.64], R142 ;  /* 0x0000008e0c008985 */ /* 0x0005e2000c101b2a */
[----:B------:R-:W-:-:S03]  /*19630*/  ISETP.GE.AND P0, PT, R213, UR4, PT ;  /* 0x00000004d5007c0c */ /* 0x000fc6000bf06270 */
[----:B------:R2:W-:Y:S10]  /*19640*/  @!P3 ST.E.64 desc[UR42][R26.64], R146 ;  /* 0x000000921a00b985 */ /* 0x0005f4000c101b2a */
[----:B------:R-:W-:Y:S05]  /*19650*/  @P0 BRA `(.L_x_3118) ;  /* 0x0000000c00100947 */ /* 0x000fea0003800000 */
[----:B------:R-:W-:-:S04]  /*19660*/  LEA R14, P0, R213, R14, 0x2 ;  /* 0x0000000ed50e7211 */ /* 0x000fc800078010ff */
[----:B------:R-:W-:-:S05]  /*19670*/  LEA.HI.X R15, R213, R3, R221, 0x2, P0 ;  /* 0x00000003d50f7211 */ /* 0x000fca00000f14dd */
[----:B------:R0:W-:Y:S01]  /*19680*/  ST.E.64 desc[UR42][R14.64], R150 ;  /* 0x000000960e007985 */ /* 0x0001e2000c101b2a */
[----:B------:R-:W-:Y:S05]  /*19690*/  BRA `(.L_x_3118) ;  /* 0x0000000c00007947 */ /* 0x000fea0003800000 */
.L_x_3105:
        /* <DEDUP_REMOVED lines=10> */
[----:B-----5:R-:W-:-:S04]  /*19740*/  IMAD.U32 R24, RZ, RZ, UR4 ;  /* 0x00000004ff187e24 */ /* 0x020fc8000f8e00ff */
[----:B------:R-:W-:-:S04]  /*19750*/  @P1 IADD3 R210, P2, R210, UR6, RZ ;  /* 0x00000006d2d21c10 */ /* 0x000fc8000ff5e0ff */
[----:B------:R-:W-:Y:S01]  /*19760*/  @P1 IADD3.X R211, R211, UR7, RZ, P2, !PT ;  /* 0x00000007d3d31c10 */ /* 0x000fe200097fe4ff */
[----:B------:R4:W5:Y:S04]  /*19770*/  @P0 LDG.E R3, desc[UR42][R8.64] ;  /* 0x0000002a08030981 */ /* 0x000968000c1e1900 */
[----:B------:R4:W5:Y:S01]  /*19780*/  @P1 LDG.E R24, desc[UR42][R210.64] ;  /* 0x0000002ad2181981 */ /* 0x000962000c1e1900 */
[----:B------:R-:W-:Y:S01]  /*19790*/  ISETP.NE.AND P2, PT, R208, RZ, PT ;  /* 0x000000ffd000720c */ /* 0x000fe20003f45270 */
[----:B------:R-:W1:-:S12]  /*197a0*/  S2R R0, SR_TID.X ;  /* 0x0000000000007919 */ /* 0x000e580000002100 */
[----:B------:R-:W2:Y:S01]  /*197b0*/  @!P2 LDC R208, c[0x0][0xad4] ;  /* 0x0002b500ffd0ab82 */ /* 0x000ea20000000800 */
[----:B-1----:R-:W-:Y:S01]  /*197c0*/  VIADD R0, R0, 0xffffff80 ;  /* 0xffffff8000007836 */ /* 0x002fe20000000000 */
[----:B--2---:R-:W-:-:S04]  /*197d0*/  ISETP.GT.AND P2, PT, R208, 0x1, PT ;  /* 0x00000001d000780c */ /* 0x004fc80003f44270 */
[----:B------:R-:W-:Y:S01]  /*197e0*/  ISETP.GT.AND P3, PT, R0, 0x7f, PT ;  /* 0x0000007f0000780c */ /* 0x000fe20003f64270 */
[----:B----4-:R-:W-:-:S12]  /*197f0*/  @P1 BRA `(.L_x_3123) ;  /* 0x0000000000101947 */ /* 0x010fd80003800000 */
[----:B------:R-:W-:Y:S05]  /*19800*/  @!P0 BRA `(.L_x_3123) ;  /* 0x00000000000c8947 */ /* 0x000fea0003800000 */
[----:B------:R-:W2:Y:S04]  /*19810*/  LDG.E R11, desc[UR42][R8.64] ;  /* 0x0000002a080b7981 */ /* 0x000ea8000c1e1900 */
[----:B-----5:R-:W2:Y:S02]  /*19820*/  LDG.E R24, desc[UR42][R8.64+0x4] ;  /* 0x0000042a08187981 */ /* 0x020ea4000c1e1900 */
[----:B--2---:R-:W-:-:S07]  /*19830*/  IADD3 R24, -R11, R24, RZ ;  /* 0x000000180b187210 */ /* 0x004fce0007ffe1ff */
.L_x_3123:
[----:B------:R-:W-:Y:S01]  /*19840*/  BSSY B1, `(.L_x_3124) ;  /* 0x0000036000017945 */ /* 0x000fe20003800000 */
[----:B------:R-:W-:Y:S02]  /*19850*/  SEL R209, R209, RZ, !P0 ;  /* 0x000000ffd1d17207 */ /* 0x000fe40004000000 */
[----:B------:R-:W-:Y:S02]  /*19860*/  SEL R219, R219, RZ, !P0 ;  /* 0x000000ffdbdb7207 */ /* 0x000fe40004000000 */
[----:B-----5:R-:W-:Y:S01]  /*19870*/  SHF.R.S32.HI R28, RZ, 0x1f, R3 ;  /* 0x0000001fff1c7819 */ /* 0x020fe20000011403 */
[----:B------:R-:W-:Y:S06]  /*19880*/  @P3 BRA `(.L_x_3125) ;  /* 0x0000000000c43947 */ /* 0x000fec0003800000 */
[----:B------:R-:W1:Y:S01]  /*19890*/  S2R R31, SR_TID.X ;  /* 0x00000000001f7919 */ /* 0x000e620000002100 */
[----:B------:R-:W2:Y:S02]  /*198a0*/  LDC R35, c[0x0][0xbe8] ;  /* 0x0002fa00ff237b82 */ /* 0x000ea40000000800 */
[----:B--2---:R-:W-:Y:S01]  /*198b0*/  IMAD R0, R24, R35, RZ ;  /* 0x0000002318007224 */ /* 0x004fe200078e02ff */
[----:B-1----:R-:W-:-:S04]  /*198c0*/  IADD3 R31, R192, -0x80, R31 ;  /* 0xffffff80c01f7810 */ /* 0x002fc80007ffe01f */
[----:B------:R-:W-:-:S13]  /*198d0*/  ISETP.GE.AND P0, PT, R31, R0, PT ;  /* 0x000000001f00720c */ /* 0x000fda0003f06270 */
[----:B------:R-:W-:Y:S05]  /*198e0*/  @P0 BRA `(.L_x_3125) ;  /* 0x0000000000ac0947 */ /* 0x000fea0003800000 */
[----:B------:R-:W-:Y:S01]  /*198f0*/  IMAD.MOV.U32 R26, RZ, RZ, 0x9b8 ;  /* 0x000009b8ff1a7424 */ /* 0x000fe200078e00ff */
[----:B------:R-:W-:Y:S01]  /*19900*/  ISETP.GT.AND P0, PT, R208, 0x1, PT ;  /* 0x00000001d000780c */ /* 0x000fe20003f04270 */
[----:B------:R-:W1:Y:S01]  /*19910*/  LDC.64 R32, c[0x0][0xba8] ;  /* 0x0002ea00ff207b82 */ /* 0x000e620000000a00 */
[----:B------:R-:W-:Y:S01]  /*19920*/  ISETP.NE.AND P1, PT, R35, 0x1, PT ;  /* 0x000000012300780c */ /* 0x000fe20003f25270 */
[----:B------:R-:W-:Y:S01]  /*19930*/  IMAD.MOV.U32 R25, RZ, RZ, R31 ;  /* 0x000000ffff197224 */ /* 0x000fe200078e001f */
[----:B------:R-:W-:-:S05]  /*19940*/  SEL R26, R26, 0x978, P0 ;  /* 0x000009781a1a7807 */ /* 0x000fca0000000000 */
[----:B------:R-:W2:Y:S08]  /*19950*/  LDC.64 R10, c[0x0][R26+0x220] ;  /* 0x000088001a0a7b82 */ /* 0x000eb00000000a00 */
[----:B------:R-:W4:Y:S08]  /*19960*/  LDC.64 R8, c[0x0][R26+0x218] ;  /* 0x000086001a087b82 */ /* 0x000f300000000a00 */
[----:B------:R-:W5:Y:S08]  /*19970*/  LDC.64 R12, c[0x0][R26+0x228] ;  /* 0x00008a001a0c7b82 */ /* 0x000f700000000a00 */
[----:B------:R-:W0:Y:S08]  /*19980*/  @P1 LDC R0, c[0x0][0xbec] ;  /* 0x0002fb00ff001b82 */ /* 0x000e300000000800 */
[----:B------:R-:W5:Y:S08]  /*19990*/  LDC.64 R14, c[0x0][R26+0x210] ;  /* 0x000084001a0e7b82 */ /* 0x000f700000000a00 */
[----:B------:R-:W3:Y:S01]  /*199a0*/  @P1 LDC R29, c[0x0][0xbf0] ;  /* 0x0002fc00ff1d1b82 */ /* 0x000ee20000000800 */
[----:B0-----:R-:W-:-:S07]  /*199b0*/  @P1 IMAD.HI.U32 R0, R31, R0, RZ ;  /* 0x000000001f001227 */ /* 0x001fce00078e00ff */
[----:B-1----:R-:W0:Y:S01]  /*199c0*/  @!P0 LDC R32, c[0x0][0xb50] ;  /* 0x0002d400ff208b82 */ /* 0x002e220000000800 */
[-C--:B--2---:R-:W-:Y:S02]  /*199d0*/  IMAD R11, R11, R209.reuse, RZ ;  /* 0x000000d10b0b7224 */ /* 0x084fe400078e02ff */
[----:B------:R-:W-:-:S05]  /*199e0*/  IMAD.WIDE.U32 R20, R10, R209, RZ ;  /* 0x000000d10a147225 */ /* 0x000fca00078e00ff */
[----:B------:R-:W1:Y:S01]  /*199f0*/  @!P0 LDC R33, c[0x0][0xb54] ;  /* 0x0002d500ff218b82 */ /* 0x000e620000000800 */
[-C--:B----4-:R-:W-:Y:S02]  /*19a00*/  IMAD R27, R9, R188.reuse, RZ ;  /* 0x000000bc091b7224 */ /* 0x090fe400078e02ff */
[----:B------:R-:W-:Y:S01]  /*19a10*/  IMAD.WIDE.U32 R8, R8, R188, RZ ;  /* 0x000000bc08087225 */ /* 0x000fe200078e00ff */
[----:B---3--:R-:W-:-:S03]  /*19a20*/  @P1 SHF.R.U32.HI R25, RZ, R29, R0 ;  /* 0x0000001dff191219 */ /* 0x008fc60000011600 */
[----:B------:R-:W-:Y:S01]  /*19a30*/  IMAD R29, R10, R219, R11 ;  /* 0x000000db0a1d7224 */ /* 0x000fe200078e020b */
[----:B------:R-:W-:Y:S01]  /*19a40*/  SEL R11, R212, RZ, P0 ;  /* 0x000000ffd40b7207 */ /* 0x000fe20000000000 */
[----:B------:R-:W-:Y:S01]  /*19a50*/  IMAD.IADD R27, R9, 0x1, R27 ;  /* 0x00000001091b7824 */ /* 0x000fe200078e021b */
[----:B------:R-:W-:Y:S01]  /*19a60*/  IADD3 R4, -R25, RZ, RZ ;  /* 0x000000ff19047210 */ /* 0x000fe20007ffe1ff */
[----:B------:R-:W-:Y:S01]  /*19a70*/  IMAD.IADD R29, R21, 0x1, R29 ;  /* 0x00000001151d7824 */ /* 0x000fe200078e021d */
[----:B------:R-:W-:Y:S01]  /*19a80*/  IADD3 R0, P1, P3, R20, R8, R3 ;  /* 0x0000000814007210 */ /* 0x000fe20007b3e003 */
[----:B-----5:R-:W-:-:S04]  /*19a90*/  IMAD.WIDE.U32 R8, R12, R11, RZ ;  /* 0x0000000b0c087225 */ /* 0x020fc800078e00ff */
[----:B------:R-:W-:Y:S02]  /*19aa0*/  IMAD R13, R13, R11, RZ ;  /* 0x0000000b0d0d7224 */ /* 0x000fe400078e02ff */
[----:B------:R-:W-:Y:S01]  /*19ab0*/  IMAD R11, R35, R4, R31 ;  /* 0x00000004230b7224 */ /* 0x000fe200078e021f */
[----:B------:R-:W-:Y:S01]  /*19ac0*/  IADD3.X R4, R29, R27, R28, P1, P3 ;  /* 0x0000001b1d047210 */ /* 0x000fe20000fe641c */
[----:B------:R-:W-:Y:S01]  /*19ad0*/  IMAD.IADD R13, R9, 0x1, R13 ;  /* 0x00000001090d7824 */ /* 0x000fe200078e020d */
[----:B------:R-:W-:Y:S01]  /*19ae0*/  IADD3 R8, P0, P1, R25, R0, R8 ;  /* 0x0000000019087210 */ /* 0x000fe2000791e008 */
[----:B------:R-:W-:Y:S01]  /*19af0*/  IMAD R0, R15, R11, RZ ;  /* 0x0000000b0f007224 */ /* 0x000fe200078e02ff */
[----:B------:R-:W-:-:S04]  /*19b00*/  SHF.R.S32.HI R25, RZ, 0x1f, R25 ;  /* 0x0000001fff197819 */ /* 0x000fc80000011419 */
[----:B------:R-:W-:Y:S02]  /*19b10*/  IADD3.X R9, R25, R4, R13, P0, P1 ;  /* 0x0000000419097210 */ /* 0x000fe400007e240d */
[----:B------:R-:W-:Y:S01]  /*19b20*/  SHF.R.S32.HI R13, RZ, 0x1f, R11 ;  /* 0x0000001fff0d7819 */ /* 0x000fe2000001140b */
[----:B------:R-:W-:-:S04]  /*19b30*/  IMAD.WIDE.U32 R8, R14, R11, R8 ;  /* 0x0000000b0e087225 */ /* 0x000fc800078e0008 */
[----:B------:R-:W-:Y:S01]  /*19b40*/  IMAD R13, R14, R13, R0 ;  /* 0x0000000d0e0d7224 */ /* 0x000fe200078e0200 */
[----:B0-----:R-:W-:-:S03]  /*19b50*/  LEA R10, P0, R8, R32, 0x2 ;  /* 0x00000020080a7211 */ /* 0x001fc600078010ff */
[----:B------:R-:W-:Y:S01]  /*19b60*/  IMAD.IADD R0, R9, 0x1, R13 ;  /* 0x0000000109007824 */ /* 0x000fe200078e020d */
[----:B------:R-:W-:-:S04]  /*19b70*/  MOV R9, 0xff800000 ;  /* 0xff80000000097802 */ /* 0x000fc80000000f00 */
[----:B-1----:R-:W-:-:S05]  /*19b80*/  LEA.HI.X R11, R8, R33, R0, 0x2, P0 ;  /* 0x00000021080b7211 */ /* 0x002fca00000f1400 */
[----:B------:R1:W-:Y:S02]  /*19b90*/  STG.E desc[UR42][R10.64], R9 ;  /* 0x000000090a007986 */ /* 0x0003e4000c10192a */
.L_x_3125:
[----:B------:R-:W-:Y:S05]  /*19ba0*/  BSYNC B1 ;  /* 0x0000000000017941 */ /* 0x000fea0003800000 */
.L_x_3124:
        /* <DEDUP_REMOVED lines=11> */
[----:B------:R-:W-:-:S03]  /*19c60*/  IMAD.WIDE.U32 R8, R188, UR4, R8 ;  /* 0x00000004bc087c25 */ /* 0x000fc6000f8e0008 */
[----:B------:R-:W-:Y:S01]  /*19c70*/  MOV R3, R13 ;  /* 0x0000000d00037202 */ /* 0x000fe20000000f00 */
[----:B------:R-:W-:Y:S01]  /*19c80*/  IMAD R9, R188, UR5, R9 ;  /* 0x00000005bc097c24 */ /* 0x000fe2000f8e0209 */
[----:B------:R-:W-:Y:S01]  /*19c90*/  ULDC.64 UR4, c[0x0][0xae0] ;  /* 0x0002b80000047ab9 */ /* 0x000fe20000000a00 */
[----:B------:R-:W-:Y:S01]  /*19ca0*/  IMAD.IADD R192, R187, 0x1, R192 ;  /* 0x00000001bbc07824 */ /* 0x000fe200078e02c0 */
[----:B--2---:R-:W-:Y:S01]  /*19cb0*/  ISETP.NE.AND P0, PT, R21, 0x1, PT ;  /* 0x000000011500780c */ /* 0x004fe20003f05270 */
[----:B------:R-:W-:-:S12]  /*19cc0*/  IMAD.WIDE.U32 R8, R209, UR6, R8 ;  /* 0x00000006d1087c25 */ /* 0x000fd8000f8e0008 */
[----:B---3--:R-:W1:Y:S08]  /*19cd0*/  @P0 LDC R4, c[0x0][0xbec] ;  /* 0x0002fb00ff040b82 */ /* 0x008e700000000800 */
[----:B------:R-:W2:Y:S01]  /*19ce0*/  @P0 LDC R15, c[0x0][0xbf0] ;  /* 0x0002fc00ff0f0b82 */ /* 0x000ea20000000800 */
[----:B-1----:R-:W-:-:S04]  /*19cf0*/  @P0 IMAD.HI.U32 R0, R13, R4, RZ ;  /* 0x000000040d000227 */ /* 0x002fc800078e00ff */
[----:B------:R-:W-:Y:S01]  /*19d00*/  IMAD R4, R219, UR6, RZ ;  /* 0x00000006db047c24 */ /* 0x000fe2000f8e02ff */
[----:B--2---:R-:W-:-:S03]  /*19d10*/  @P0 SHF.R.U32.HI R3, RZ, R15, R0 ;  /* 0x0000000fff030219 */ /* 0x004fc60000011600 */
[----:B------:R-:W-:Y:S01]  /*19d20*/  IMAD R11, R209, UR7, R4 ;  /* 0x00000007d10b7c24 */ /* 0x000fe2000f8e0204 */
[--C-:B------:R-:W-:Y:S01]  /*19d30*/  SHF.R.S32.HI R0, RZ, 0x1f, R3.reuse ;  /* 0x0000001fff007819 */ /* 0x100fe20000011403 */
[----:B------:R-:W-:Y:S02]  /*19d40*/  IMAD.MOV R4, RZ, RZ, -R3 ;  /* 0x000000ffff047224 */ /* 0x000fe400078e0a03 */
[----:B------:R-:W-:Y:S02]  /*19d50*/  IMAD.IADD R9, R9, 0x1, R11 ;  /* 0x0000000109097824 */ /* 0x000fe400078e020b */
[----:B------:R-:W-:Y:S02]  /*19d60*/  IMAD R0, R0, UR4, RZ ;  /* 0x0000000400007c24 */ /* 0x000fe4000f8e02ff */
[----:B------:R-:W-:Y:S02]  /*19d70*/  IMAD R11, R21, R4, R13 ;  /* 0x00000004150b7224 */ /* 0x000fe400078e020d */
[----:B------:R-:W-:-:S02]  /*19d80*/  IMAD R13, R3, UR5, R0 ;  /* 0x00000005030d7c24 */ /* 0x000fc4000f8e0200 */
[----:B------:R-:W-:Y:S01]  /*19d90*/  IMAD.WIDE.U32 R8, R3, UR4, R8 ;  /* 0x0000000403087c25 */ /* 0x000fe2000f8e0008 */
[----:B------:R-:W-:Y:S01]  /*19da0*/  SHF.R.S32.HI R0, RZ, 0x1f, R11 ;  /* 0x0000001fff007819 */ /* 0x000fe2000001140b */
[----:B------:R-:W-:Y:S02]  /*19db0*/  ULDC.64 UR4, c[0x0][0xad8] ;  /* 0x0002b60000047ab9 */ /* 0x000fe40000000a00 */
[----:B------:R-:W-:Y:S02]  /*19dc0*/  IMAD.IADD R9, R9, 0x1, R13 ;  /* 0x0000000109097824 */ /* 0x000fe400078e020d */
[----:B------:R-:W-:Y:S02]  /*19dd0*/  IMAD R0, R0, UR4, RZ ;  /* 0x0000000400007c24 */ /* 0x000fe4000f8e02ff */
[----:B------:R-:W-:-:S04]  /*19de0*/  IMAD.WIDE.U32 R8, R11, UR4, R8 ;  /* 0x000000040b087c25 */ /* 0x000fc8000f8e0008 */
[----:B------:R-:W-:Y:S01]  /*19df0*/  IMAD R3, R11, UR5, R0 ;  /* 0x000000050b037c24 */ /* 0x000fe2000f8e0200 */
[----:B------:R-:W-:Y:S02]  /*19e00*/  ULDC.64 UR4, c[0x0][0xa80] ;  /* 0x0002a00000047ab9 */ /* 0x000fe40000000a00 */
[----:B------:R-:W-:Y:S01]  /*19e10*/  LEA R0, P0, R8, UR4, 0x1 ;  /* 0x0000000408007c11 */ /* 0x000fe2000f8008ff */
[----:B------:R-:W-:Y:S01]  /*19e20*/  UMOV UR4, 0xffffffff ;  /* 0xffffffff00047882 */ /* 0x000fe20000000000 */
[----:B------:R-:W-:-:S04]  /*19e30*/  IADD3 R3, R9, R3, RZ ;  /* 0x0000000309037210 */ /* 0x000fc80007ffe0ff */
[----:B------:R-:W-:Y:S01]  /*19e40*/  LEA.HI.X R4, R8, UR5, R3, 0x1, P0 ;  /* 0x0000000508047c11 */ /* 0x000fe200080f0c03 */
[----:B------:R-:W-:Y:S06]  /*19e50*/  BRA.DIV UR4, `(.L_x_3126) ;  /* 0x000000aa04347947 */ /* 0x000fec000b800000 */
[----:B------:R1:W2:Y:S04]  /*19e60*/  SHFL.IDX PT, R3, R4, RZ, 0x181f ;  /* 0x00181fff04037589 */ /* 0x0002a800000e0000 */
[----:B------:R1:W3:Y:S02]  /*19e70*/  SHFL.IDX PT, R14, R0, RZ, 0x181f ;  /* 0x00181fff000e7589 */ /* 0x0002e400000e0000 */
.L_x_3386:
[----:B------:R-:W-:Y:S01]  /*19e80*/  IMAD R21, R24, R21, RZ ;  /* 0x0000001518157224 */ /* 0x000fe200078e02ff */
[----:B------:R-:W-:Y:S04]  /*19e90*/  BSSY B1, `(.L_x_3127) ;  /* 0x000000c000017945 */ /* 0x000fe80003800000 */
[----:B------:R-:W-:-:S13]  /*19ea0*/  ISETP.GE.AND P0, PT, R192, R21, PT ;  /* 0x00000015c000720c */ /* 0x000fda0003f06270 */
[----:B------:R-:W-:Y:S05]  /*19eb0*/  @P0 BRA `(.L_x_3128) ;  /* 0x0000000000240947 */ /* 0x000fea0003800000 */
[----:B------:R-:W-:Y:S02]  /*19ec0*/  ULDC UR4, c[0x0][0xac8] ;  /* 0x0002b20000047ab9 */ /* 0x000fe40000000800 */
[----:B------:R-:W-:Y:S02]  /*19ed0*/  ISETP.GE.AND P2, PT, R16, UR4, PT ;  /* 0x0000000410007c0c */ /* 0x000fe4000bf46270 */
[----:B------:R-:W-:-:S11]  /*19ee0*/  ISETP.GE.AND P3, PT, R2, UR4, PT ;  /* 0x0000000402007c0c */ /* 0x000fd6000bf66270 */
[-C--:B---3--:R-:W-:Y:S02]  /*19ef0*/  @!P2 LEA R8, P0, R16, R14.reuse, 0x1 ;  /* 0x0000000e1008a211 */ /* 0x088fe400078008ff */
[----:B------:R-:W-:Y:S02]  /*19f00*/  @!P3 LEA R14, P1, R2, R14, 0x1 ;  /* 0x0000000e020eb211 */ /* 0x000fe400078208ff */
[-C--:B--2---:R-:W-:Y:S02]  /*19f10*/  @!P2 LEA.HI.X R9, R16, R3.reuse, R17, 0x1, P0 ;  /* 0x000000031009a211 */ /* 0x084fe400000f0c11 */
[----:B------:R-:W-:-:S03]  /*19f20*/  @!P3 LEA.HI.X R15, R2, R3, R184, 0x1, P1 ;  /* 0x00000003020fb211 */ /* 0x000fc600008f0cb8 */
[----:B------:R4:W-:Y:S04]  /*19f30*/  @!P2 ST.E.128 desc[UR42][R8.64], RZ ;  /* 0x000000ff0800a985 */ /* 0x0009e8000c101d2a */
[----:B------:R4:W-:Y:S02]  /*19f40*/  @!P3 ST.E.128 desc[UR42][R14.64], RZ ;  /* 0x000000ff0e00b985 */ /* 0x0009e4000c101d2a */
.L_x_3128:
[----:B------:R-:W-:Y:S05]  /*19f50*/  BSYNC B1 ;  /* 0x0000000000017941 */ /* 0x000fea0003800000 */
.L_x_3127:
[----:B------:R-:W-:-:S03]  /*19f60*/  UMOV UR4, 0xffffffff ;  /* 0xffffffff00047882 */ /* 0x000fc60000000000 */
[----:B------:R-:W-:Y:S05]  /*19f70*/  BRA.DIV UR4, `(.L_x_3129) ;  /* 0x000000aa04207947 */ /* 0x000fea000b800000 */
[----:B--2---:R2:W0:Y:S04]  /*19f80*/  SHFL.IDX PT, R3, R4, 0x1, 0x181f ;  /* 0x00381f0004037f89 */ /* 0x00442800000e0000 */
[----:B---34-:R2:W3:Y:S02]  /*19f90*/  SHFL.IDX PT, R14, R0, 0x1, 0x181f ;  /* 0x00381f00000e7f89 */ /* 0x0184e400000e0000 */
.L_x_3390:
[----:B------:R-:W-:Y:S01]  /*19fa0*/  VIADD R8, R192, 0x20 ;  /* 0x00000020c0087836 */ /* 0x000fe20000000000 */
        /* <DEDUP_REMOVED lines=12> */
.L_x_3131:
[----:B------:R-:W-:Y:S05]  /*1a070*/  BSYNC B1 ;  /* 0x0000000000017941 */ /* 0x000fea0003800000 */
.L_x_3130:
[----:B------:R-:W-:-:S03]  /*1a080*/  UMOV UR4, 0xffffffff ;  /* 0xffffffff00047882 */ /* 0x000fc60000000000 */
[----:B------:R-:W-:Y:S05]  /*1a090*/  BRA.DIV UR4, `(.L_x_3132) ;  /* 0x000000aa04207947 */ /* 0x000fea000b800000 */
[----:B0-----:R0:W0:Y:S04]  /*1a0a0*/  SHFL.IDX PT, R3, R4, 0x2, 0x181f ;  /* 0x00581f0004037f89 */ /* 0x00102800000e0000 */
[----:B---34-:R3:W4:Y:S02]  /*1a0b0*/  SHFL.IDX PT, R14, R0, 0x2, 0x181f ;  /* 0x00581f00000e7f89 */ /* 0x01872400000e0000 */
.L_x_3394:
        /* <DEDUP_REMOVED lines=13> */
.L_x_3134:
[----:B------:R-:W-:Y:S05]  /*1a190*/  BSYNC B1 ;  /* 0x0000000000017941 */ /* 0x000fea0003800000 */
.L_x_3133:
[----:B------:R-:W-:-:S03]  /*1a1a0*/  UMOV UR4, 0xffffffff ;  /* 0xffffffff00047882 */ /* 0x000fc60000000000 */
[----:B------:R-:W-:Y:S05]  /*1a1b0*/  BRA.DIV UR4, `(.L_x_3135) ;  /* 0x000000aa04207947 */ /* 0x000fea000b800000 */
[----:B0-----:R0:W0:Y:S04]  /*1a1c0*/  SHFL.IDX PT, R3, R4, 0x3, 0x181f ;  /* 0x00781f0004037f89 */ /* 0x00102800000e0000 */
[----:B----4-:R4:W0:Y:S02]  /*1a1d0*/  SHFL.IDX PT, R14, R0, 0x3, 0x181f ;  /* 0x00781f00000e7f89 */ /* 0x01082400000e0000 */
.L_x_3398:
[----:B-1234-:R-:W-:-:S04]  /*1a1e0*/  IADD3 R0, R192, 0x60, RZ ;  /* 0x00000060c0007810 */ /* 0x01efc80007ffe0ff */
        /* <DEDUP_REMOVED lines=11> */
.L_x_3118:
[----:B------:R-:W-:Y:S05]  /*1a2a0*/  BSYNC B0 ;  /* 0x0000000000007941 */ /* 0x000fea0003800000 */
.L_x_3104:
[----:B------:R-:W-:Y:S02]  /*1a2b0*/  ULDC UR4, c[0x0][0xc3c] ;  /* 0x00030f0000047ab9 */ /* 0x000fe40000000800 */
[----:B---3--:R-:W-:-:S13]  /*1a2c0*/  ISETP.GE.AND P0, PT, R7, UR4, PT ;  /* 0x0000000407007c0c */ /* 0x008fda000bf06270 */
[----:B------:R-:W-:Y:S05]  /*1a2d0*/  @!P0 BRA `(.L_x_3136) ;  /* 0xfffffe6c00cc8947 */ /* 0x000fea000383ffff */
[----:B------:R-:W-:Y:S05]  /*1a2e0*/  BRA `(.L_x_2902) ;  /* 0x0000007800487947 */ /* 0x000fea0003800000 */
.L_x_2900:
        /* <DEDUP_REMOVED lines=16> */
.L_x_3137:
        /* <DEDUP_REMOVED lines=37> */
[----:B0-----:R-:W-:Y:S02]  /*1a640*/  ISETP.GT.AND P6, PT, R8, UR6, PT ;  /* 0x0000000608007c0c */ /* 0x001fe4000bfc4270 */
[----:B------:R-:W-:-:S11]  /*1a650*/  MOV R3, R8 ;  /* 0x0000000800037202 */ /* 0x000fd60000000f00 */
[----:B------:R-:W-:Y:S05]  /*1a660*/  @P6 BRA `(.L_x_3139) ;  /* 0x0000000000a06947 */ /* 0x000fea0003800000 */
[----:B------:R-:W-:Y:S01]  /*1a670*/  IMAD.MOV.U32 R8, RZ, RZ, R3 ;  /* 0x000000ffff087224 */ /* 0x000fe200078e0003 */
[----:B------:R-:W-:Y:S01]  /*1a680*/  UMOV UR4, URZ ;  /* 0x0000003f00047c82 */ /* 0x000fe20008000000 */
[----:B------:R-:W-:-:S05]  /*1a690*/  ULDC UR5, c[0x0][0xc38] ;  /* 0x00030e0000057ab9 */ /* 0x000fca0000000800 */
.L_x_3141:
        /* <DEDUP_REMOVED lines=37> */
.L_x_3139:
[----:B------:R-:W-:Y:S01]  /*1a8f0*/  IADD3 R3, -R3, R8, RZ ;  /* 0x0000000803037210 */ /* 0x000fe20007ffe1ff */
[----:B------:R-:W-:-:S04]  /*1a900*/  IMAD.MOV.U32 R16, RZ, RZ, RZ ;  /* 0x000000ffff107224 */ /* 0x000fc800078e00ff */
        /* <DEDUP_REMOVED lines=11> */
.L_x_3142:
        /* <DEDUP_REMOVED lines=25> */
[-C--:B------:R-:W-:Y:S01]  /*1ab50*/  @!P1 IADD3 R3, R3, -R12.reuse, RZ ;  /* 0x8000000c03039210 */ /* 0x080fe20007ffe0ff */
[----:B------:R-:W-:Y:S01]  /*1ab60*/  @!P1 VIADD R2, R2, 0x1 ;  /* 0x0000000102029836 */ /* 0x000fe20000000000 */
[----:B------:R-:W-:Y:S02]  /*1ab70*/  ISETP.NE.AND P1, PT, R6, RZ, PT ;  /* 0x000000ff0600720c */ /* 0x000fe40003f25270 */
[----:B------:R-:W-:Y:S02]  /*1ab80*/  ISETP.GE.U32.AND P0, PT, R3, R12, PT ;  /* 0x0000000c0300720c */ /* 0x000fe40003f06070 */
[----:B------:R-:W0:Y:S11]  /*1ab90*/  F2I.FTZ.U32.TRUNC.NTZ R3, R11 ;  /* 0x0000000b00037305 */ /* 0x000e36000021f000 */
[----:B------:R-:W-:-:S02]  /*1aba0*/  @P0 VIADD R2, R2, 0x1 ;  /* 0x0000000102020836 */ /* 0x000fc40000000000 */
[----:B0-----:R-:W-:-:S03]  /*1abb0*/  IMAD.MOV R13, RZ, RZ, -R3 ;  /* 0x000000ffff0d7224 */ /* 0x001fc600078e0a03 */
[----:B------:R-:W-:Y:S02]  /*1abc0*/  MOV R10, R2 ;  /* 0x00000002000a7202 */ /* 0x000fe40000000f00 */
[----:B------:R-:W-:Y:S01]  /*1abd0*/  IABS R2, R9 ;  /* 0x0000000900027213 */ /* 0x000fe20000000000 */
[----:B------:R-:W-:Y:S02]  /*1abe0*/  IMAD R11, R13, R4, RZ ;  /* 0x000000040d0b7224 */ /* 0x000fe400078e02ff */
[----:B------:R-:W-:Y:S01]  /*1abf0*/  @!P2 IMAD.MOV R10, RZ, RZ, -R10 ;  /* 0x000000ffff0aa224 */ /* 0x000fe200078e0a0a */
[----:B------:R-:W-:Y:S01]  /*1ac00*/  @!P1 LOP3.LUT R10, RZ, R6, RZ, 0x33, !PT ;  /* 0x00000006ff0a9212 */ /* 0x000fe200078e33ff */
[----:B------:R-:W-:Y:S01]  /*1ac10*/  IMAD.MOV R12, RZ, RZ, -R2 ;  /* 0x000000ffff0c7224 */ /* 0x000fe200078e0a02 */
[----:B------:R-:W-:Y:S02]  /*1ac20*/  MOV R2, RZ ;  /* 0x000000ff00027202 */ /* 0x000fe40000000f00 */
[----:B------:R-:W-:-:S03]  /*1ac30*/  IABS R8, R10 ;  /* 0x0000000a00087213 */ /* 0x000fc60000000000 */
[----:B------:R-:W-:-:S04]  /*1ac40*/  IMAD.HI.U32 R2, R3, R11, R2 ;  /* 0x0000000b03027227 */ /* 0x000fc800078e0002 */
[----:B------:R-:W-:Y:S02]  /*1ac50*/  IMAD.MOV.U32 R3, RZ, RZ, R8 ;  /* 0x000000ffff037224 */ /* 0x000fe400078e0008 */
[----:B------:R-:W-:Y:S02]  /*1ac60*/  IMAD.MOV.U32 R8, RZ, RZ, R12 ;  /* 0x000000ffff087224 */ /* 0x000fe400078e000c */
[----:B------:R-:W-:-:S04]  /*1ac70*/  IMAD.HI.U32 R2, R2, R3, RZ ;  /* 0x0000000302027227 */ /* 0x000fc800078e00ff */
[----:B------:R-:W-:-:S05]  /*1ac80*/  IMAD R3, R2, R8, R3 ;  /* 0x0000000802037224 */ /* 0x000fca00078e0203 */
[----:B------:R-:W-:-:S13]  /*1ac90*/  ISETP.GT.U32.AND P1, PT, R4, R3, PT ;  /* 0x000000030400720c */ /* 0x000fda0003f24070 */
[----:B------:R-:W-:Y:S01]  /*1aca0*/  @!P1 IMAD.IADD R3, R3, 0x1, -R4 ;  /* 0x0000000103039824 */ /* 0x000fe200078e0a04 */
[----:B------:R-:W-:Y:S02]  /*1acb0*/  @!P1 IADD3 R2, R2, 0x1, RZ ;  /* 0x0000000102029810 */ /* 0x000fe40007ffe0ff */
        /* <DEDUP_REMOVED lines=14> */
.L_x_3143:
        /* <DEDUP_REMOVED lines=31> */
[----:B------:R-:W-:Y:S01]  /*1af90*/  IMAD R4, R4, R2, R5 ;  /* 0x0000000204047224 */ /* 0x000fe200078e0205 */
[----:B------:R-:W-:Y:S02]  /*1afa0*/  MOV R2, RZ ;  /* 0x000000ff00027202 */ /* 0x000fe40000000f00 */
[----:B------:R-:W-:-:S04]  /*1afb0*/  VIADDMNMX R13, R3, UR5, R13, PT ;  /* 0x00000005030d7c46 */ /* 0x000fc8000b80010d */
[-C--:B------:R-:W-:Y:S01]  /*1afc0*/  IABS R10, R13.reuse ;  /* 0x0000000d000a7213 */ /* 0x080fe20000000000 */
[----:B------:R-:W-:Y:S01]  /*1afd0*/  IMAD.MOV R18, RZ, RZ, -R13 ;  /* 0x000000ffff127224 */ /* 0x000fe200078e0a0d */
[----:B------:R-:W-:Y:S02]  /*1afe0*/  IABS R12, R13 ;  /* 0x0000000d000c7213 */ /* 0x000fe40000000000 */
[----:B------:R-:W0:Y:S08]  /*1aff0*/  I2F.RP R8, R10 ;  /* 0x0000000a00087306 */ /* 0x000e300000209400 */
[----:B0-----:R-:W0:Y:S02]  /*1b000*/  MUFU.RCP R8, R8 ;  /* 0x0000000800087308 */ /* 0x001e240000001000 */
[----:B0-----:R-:W-:-:S06]  /*1b010*/  IADD3 R3, R8, 0xffffffe, RZ ;  /* 0x0ffffffe08037810 */ /* 0x001fcc0007ffe0ff */
        /* <DEDUP_REMOVED lines=21> */
.L_x_3144:
[----:B------:R-:W-:-:S05]  /*1b170*/  LOP3.LUT R17, RZ, R2, RZ, 0x33, !PT ;  /* 0x00000002ff117212 */ /* 0x000fca00078e33ff */
[----:B------:R-:W-:Y:S01]  /*1b180*/  IMAD.IADD R17, R6, 0x1, R17 ;  /* 0x0000000106117824 */ /* 0x000fe200078e0211 */
[----:B------:R-:W-:Y:S06]  /*1b190*/  BRA `(.L_x_3145) ;  /* 0x00000000000c7947 */ /* 0x000fec0003800000 */
.L_x_3140:
[----:B------:R-:W-:Y:S01]  /*1b1a0*/  MOV R17, RZ ;  /* 0x000000ff00117202 */ /* 0x000fe20000000f00 */
[----:B------:R-:W-:Y:S02]  /*1b1b0*/  IMAD.U32 R16, RZ, RZ, UR6 ;  /* 0x00000006ff107e24 */ /* 0x000fe4000f8e00ff */
[----:B------:R-:W-:-:S07]  /*1b1c0*/  IMAD.MOV.U32 R18, RZ, RZ, RZ ;  /* 0x000000ffff127224 */ /* 0x000fce00078e00ff */
.L_x_3145:
[----:B------:R-:W-:-:S13]  /*1b1d0*/  ISETP.NE.AND P0, PT, R7, RZ, PT ;  /* 0x000000ff0700720c */ /* 0x000fda0003f05270 */
[----:B------:R-:W0:Y:S01]  /*1b1e0*/  @!P0 S2R R3, SR_CgaCtaId ;  /* 0x0000000000038919 */ /* 0x000e220000008800 */
[----:B------:R-:W-:-:S04]  /*1b1f0*/  @!P0 MOV R2, 0x400 ;  /* 0x0000040000028802 */ /* 0x000fc80000000f00 */
[----:B0-----:R-:W-:-:S05]  /*1b200*/  @!P0 LEA R2, R3, R2, 0x18 ;  /* 0x0000000203028211 */ /* 0x001fca00078ec0ff */
[----:B------:R1:W-:Y:S01]  /*1b210*/  @!P0 STS.128 [R2+0x288d0], R16 ;  /* 0x0288d01002008388 */ /* 0x0003e20000000c00 */
[----:B------:R-:W-:Y:S06]  /*1b220*/  BAR.ARV 0x5, 0x180 ;  /* 0x0146000000007b1d */ /* 0x000fec0000002000 */
.L_x_3138:
        /* <DEDUP_REMOVED lines=15> */
[----:B------:R-:W-:Y:S01]  /*1b320*/  IMAD.MOV.U32 R27, RZ, RZ, RZ ;  /* 0x000000ffff1b7224 */ /* 0x000fe200078e00ff */
[----:B-1----:R-:W-:Y:S01]  /*1b330*/  LOP3.LUT R2, R3, 0x38, R0, 0x78, !PT ;  /* 0x0000003803027812 */ /* 0x002fe200078e7800 */
[----:B------:R-:W-:Y:S01]  /*1b340*/  IMAD.SHL.U32 R0, R0, 0x10, RZ ;  /* 0x0000001000007824 */ /* 0x000fe200078e00ff */
[----:B------:R-:W-:Y:S01]  /*1b350*/  MOV R29, 0x1 ;  /* 0x00000001001d7802 */ /* 0x000fe20000000f00 */
[----:B------:R-:W-:Y:S01]  /*1b360*/  IMAD.MOV.U32 R25, RZ, RZ, RZ ;  /* 0x000000ffff197224 */ /* 0x000fe200078e00ff */
[----:B------:R-:W-:Y:S01]  /*1b370*/  LOP3.LUT R35, R2, 0x200, R35, 0xf8, !PT ;  /* 0x0000020002237812 */ /* 0x000fe200078ef823 */
[----:B------:R-:W-:Y:S01]  /*1b380*/  ULOP3.LUT UR38, UR36, 0x2, URZ, 0xfc, !UPT ;  /* 0x0000000224267892 */ /* 0x000fe2000f8efc3f */
[----:B------:R-:W-:Y:S01]  /*1b390*/  SHF.R.U32.HI R2, RZ, 0x3, R4 ;  /* 0x00000003ff027819 */ /* 0x000fe20000011604 */
[----:B------:R-:W-:Y:S01]  /*1b3a0*/  ULDC.64 UR40, c[0x0][0x198] ;  /* 0x0000660000287ab9 */ /* 0x000fe20000000a00 */
[----:B------:R-:W-:Y:S01]  /*1b3b0*/  LOP3.LUT R0, R0, 0x70, RZ, 0xc0, !PT ;  /* 0x0000007000007812 */ /* 0x000fe200078ec0ff */
[----:B------:R-:W-:Y:S01]  /*1b3c0*/  ULDC UR37, c[0x0][0xc] ;  /* 0x0000030000257ab9 */ /* 0x000fe20000000800 */
[----:B------:R-:W-:-:S02]  /*1b3d0*/  MOV R28, 0x1 ;  /* 0x00000001001c7802 */ /* 0x000fc40000000f00 */
[----:B------:R-:W-:Y:S01]  /*1b3e0*/  LOP3.LUT R2, R2, R0, RZ, 0xfc, !PT ;  /* 0x0000000002027212 */ /* 0x000fe200078efcff */
[----:B0-----:R-:W-:Y:S01]  /*1b3f0*/  ULEA UR4, UR5, UR4, 0x18 ;  /* 0x0000000405047291 */ /* 0x001fe2000f8ec03f */
[----:B------:R-:W-:-:S05]  /*1b400*/  LOP3.LUT R30, R31, 0x40, RZ, 0xfc, !PT ;  /* 0x000000401f1e7812 */ /* 0x000fca00078efcff */
[----:B------:R-:W-:-:S04]  /*1b410*/  IMAD.U32 R22, RZ, RZ, UR4 ;  /* 0x00000004ff167e24 */ /* 0x000fc8000f8e00ff */
[----:B------:R-:W-:-:S05]  /*1b420*/  IMAD R0, R35, 0x2, R22 ;  /* 0x0000000223007824 */ /* 0x000fca00078e0216 */
[----:B------:R2:W-:Y:S02]  /*1b430*/  STL [R1+0x8], R0 ;  /* 0x0000080001007387 */ /* 0x0005e40000100800 */
.L_x_3249:
[----:B0-----:R-:W0:Y:S02]  /*1b440*/  LDC.64 R2, c[0x0][0xc88] ;  /* 0x00032200ff027b82 */ /* 0x001e240000000a00 */
[----:B0-----:R-:W-:-:S05]  /*1b450*/  IMAD.WIDE R2, R19, 0x4, R2 ;  /* 0x0000000413027825 */ /* 0x001fca00078e0202 */
[----:B--2---:R-:W2:Y:S01]  /*1b460*/  LDG.E R33, desc[UR42][R2.64] ;  /* 0x0000002a02217981 */ /* 0x004ea2000c1e1900 */
[----:B------:R-:W-:Y:S05]  /*1b470*/  YIELD ;  /* 0x0000000000007946 */ /* 0x000fea0003800000 */
[----:B------:R-:W-:Y:S01]  /*1b480*/  ULDC.64 UR4, c[0x0][0xa28] ;  /* 0x00028a0000047ab9 */ /* 0x000fe20000000a00 */
[----:B------:R-:W-:Y:S01]  /*1b490*/  IMAD.MOV.U32 R13, RZ, RZ, RZ ;  /* 0x000000ffff0d7224 */ /* 0x000fe200078e00ff */
[----:B------:R-:W-:Y:S01]  /*1b4a0*/  ISETP.NE.U32.AND P0, PT, RZ, UR4, PT ;  /* 0x00000004ff007c0c */ /* 0x000fe2000bf05070 */
[----:B------:R-:W-:Y:S01]  /*1b4b0*/  ULDC.64 UR8, c[0x0][0xa18] ;  /* 0x0002860000087ab9 */ /* 0x000fe20000000a00 */
[----:B------:R-:W-:Y:S01]  /*1b4c0*/  MOV R6, RZ ;  /* 0x000000ff00067202 */ /* 0x000fe20000000f00 */
[----:B------:R-:W-:Y:S01]  /*1b4d0*/  ULDC.64 UR6, c[0x0][0xa10] ;  /* 0x0002840000067ab9 */ /* 0x000fe20000000a00 */
[----:B------:R-:W-:-:S02]  /*1b4e0*/  ISETP.NE.AND.EX P0, PT, RZ, UR5, PT, P0 ;  /* 0x00000005ff007c0c */ /* 0x000fc4000bf05300 */
[----:B--2---:R-:W-:-:S11]  /*1b4f0*/  SHF.R.S32.HI R0, RZ, 0x1f, R33 ;  /* 0x0000001fff007819 */ /* 0x004fd60000011421 */
[C---:B------:R-:W-:Y:S01]  /*1b500*/  @P0 LEA R2, P1, R33.reuse, UR4, 0x2 ;  /* 0x0000000421020c11 */ /* 0x040fe2000f8210ff */
[C---:B------:R-:W-:Y:S01]  /*1b510*/  IMAD.SHL.U32 R23, R33.reuse, 0x4, RZ ;  /* 0x0000000421177824 */ /* 0x040fe200078e00ff */
[C-C-:B------:R-:W-:Y:S01]  /*1b520*/  SHF.L.U64.HI R24, R33.reuse, 0x2, R0.reuse ;  /* 0x0000000221187819 */ /* 0x140fe20000010200 */
[----:B------:R0:W-:Y:S01]  /*1b530*/  STL [R1+0x14], R0 ;  /* 0x0000140001007387 */ /* 0x0001e20000100800 */
[----:B------:R-:W-:Y:S01]  /*1b540*/  @P0 LEA.HI.X R3, R33, UR5, R0, 0x2, P1 ;  /* 0x0000000521030c11 */ /* 0x000fe200088f1400 */
[----:B------:R-:W-:-:S04]  /*1b550*/  ULDC.64 UR4, c[0x0][0xa00] ;  /* 0x0002800000047ab9 */ /* 0x000fc80000000a00 */
[----:B-1----:R1:W2:Y:S01]  /*1b560*/  @P0 LDG.E R13, desc[UR42][R2.64] ;  /* 0x0000002a020d0981 */ /* 0x0022a2000c1e1900 */
[----:B------:R-:W-:Y:S02]  /*1b570*/  ISETP.NE.U32.AND P0, PT, RZ, UR4, PT ;  /* 0x00000004ff007c0c */ /* 0x000fe4000bf05070 */
[----:B------:R-:W-:Y:S01]  /*1b580*/  ISETP.NE.U32.AND P2, PT, RZ, UR8, PT ;  /* 0x00000008ff007c0c */ /* 0x000fe2000bf45070 */
[----:B0-----:R-:W-:Y:S01]  /*1b590*/  IMAD.MOV.U32 R0, RZ, RZ, RZ ;  /* 0x000000ffff007224 */ /* 0x001fe200078e00ff */
[----:B------:R-:W-:Y:S02]  /*1b5a0*/  ISETP.NE.AND.EX P0, PT, RZ, UR5, PT, P0 ;  /* 0x00000005ff007c0c */ /* 0x000fe4000bf05300 */
[----:B------:R-:W-:Y:S02]  /*1b5b0*/  ISETP.NE.AND.EX P2, PT, RZ, UR9, PT, P2 ;  /* 0x00000009ff007c0c */ /* 0x000fe4000bf45320 */
[----:B------:R-:W-:Y:S02]  /*1b5c0*/  ISETP.NE.U32.AND P1, PT, RZ, UR6, PT ;  /* 0x00000006ff007c0c */ /* 0x000fe4000bf25070 */
[----:B-1----:R-:W-:-:S02]  /*1b5d0*/  IADD3 R2, P3, R23, UR4, RZ ;  /* 0x0000000417027c10 */ /* 0x002fc4000ff7e0ff */
[----:B------:R-:W-:Y:S02]  /*1b5e0*/  ISETP.NE.AND.EX P1, PT, RZ, UR7, PT, P1 ;  /* 0x00000007ff007c0c */ /* 0x000fe4000bf25310 */
[----:B------:R-:W-:Y:S02]  /*1b5f0*/  IADD3.X R3, R24, UR5, RZ, P3, !PT ;  /* 0x0000000518037c10 */ /* 0x000fe40009ffe4ff */
[----:B------:R-:W-:-:S03]  /*1b600*/  IADD3 R4, P4, R23, UR6, RZ ;  /* 0x0000000617047c10 */ /* 0x000fc6000ff9e0ff */
[----:B------:R-:W3:Y:S01]  /*1b610*/  @P0 LDG.E R6, desc[UR42][R2.64] ;  /* 0x0000002a02060981 */ /* 0x000ee2000c1e1900 */
[----:B------:R-:W-:Y:S01]  /*1b620*/  ULDC UR4, c[0x0][0x288] ;  /* 0x0000a20000047ab9 */ /* 0x000fe20000000800 */
[----:B------:R-:W-:Y:S01]  /*1b630*/  IADD3.X R5, R24, UR7, RZ, P4, !PT ;  /* 0x0000000718057c10 */ /* 0x000fe2000a7fe4ff */
[----:B------:R-:W-:Y:S01]  /*1b640*/  IMAD.U32 R8, RZ, RZ, UR4 ;  /* 0x00000004ff087e24 */ /* 0x000fe2000f8e00ff */
[----:B------:R-:W-:-:S03]  /*1b650*/  ULDC.64 UR4, c[0x0][0x418] ;  /* 0x0001060000047ab9 */ /* 0x000fc60000000a00 */
        /* <DEDUP_REMOVED lines=10> */
[----:B------:R-:W-:-:S03]  /*1b700*/  UIMAD UR4, UR4, UR5, URZ ;  /* 0x00000005040472a4 */ /* 0x000fc6000f8e023f */
[----:B------:R-:W-:Y:S02]  /*1b710*/  ULDC UR5, c[0x0][0x348] ;  /* 0x0000d20000057ab9 */ /* 0x000fe40000000800 */
[----:B0-----:R-:W-:Y:S01]  /*1b720*/  MOV R6, UR5 ;  /* 0x0000000500067c02 */ /* 0x001fe20008000f00 */
[----:B------:R-:W-:Y:S01]  /*1b730*/  IMAD.U32 R9, RZ, RZ, UR4 ;  /* 0x00000004ff097e24 */ /* 0x000fe2000f8e00ff */
[----:B---3--:R0:W-:Y:S04]  /*1b740*/  STL [R1+0x10], R8 ;  /* 0x0000100801007387 */ /* 0x0081e80000100800 */
[----:B--2---:R0:W-:Y:S01]  /*1b750*/  STL [R1], R13 ;  /* 0x0000000d01007387 */ /* 0x0041e20000100800 */
[----:B------:R-:W-:Y:S01]  /*1b760*/  IMAD.MOV.U32 R12, RZ, RZ, R8 ;  /* 0x000000ffff0c7224 */ /* 0x000fe200078e0008 */
[----:B------:R-:W-:Y:S06]  /*1b770*/  @P2 BRA `(.L_x_3147) ;  /* 0x0000000000142947 */ /* 0x000fec0003800000 */
[----:B------:R-:W-:Y:S05]  /*1b780*/  @!P0 BRA `(.L_x_3147) ;  /* 0x0000000000108947 */ /* 0x000fea0003800000 */
[----:B0-----:R-:W2:Y:S04]  /*1b790*/  LDG.E R8, desc[UR42][R2.64] ;  /* 0x0000002a02087981 */ /* 0x001ea8000c1e1900 */
[----:B------:R-:W2:Y:S02]  /*1b7a0*/  LDG.E R7, desc[UR42][R2.64+0x4] ;  /* 0x0000042a02077981 */ /* 0x000ea4000c1e1900 */
[----:B--2---:R-:W-:-:S05]  /*1b7b0*/  IMAD.IADD R12, R7, 0x1, -R8 ;  /* 0x00000001070c7824 */ /* 0x004fca00078e0a08 */
[----:B------:R1:W-:Y:S02]  /*1b7c0*/  STL [R1+0x10], R12 ;  /* 0x0000100c01007387 */ /* 0x0003e40000100800 */
.L_x_3147:
[----:B------:R-:W-:Y:S01]  /*1b7d0*/  ULDC.64 UR4, c[0x0][0xa20] ;  /* 0x0002880000047ab9 */ /* 0x000fe20000000a00 */
[C---:B------:R-:W-:Y:S01]  /*1b7e0*/  LOP3.LUT R2, R18.reuse, 0xff000000, RZ, 0xc0, !PT ;  /* 0xff00000012027812 */ /* 0x040fe200078ec0ff */
[----:B------:R-:W-:Y:S01]  /*1b7f0*/  IMAD.MOV.U32 R34, RZ, RZ, R33 ;  /* 0x000000ffff227224 */ /* 0x000fe200078e0021 */
[----:B------:R-:W-:Y:S02]  /*1b800*/  ISETP.NE.U32.AND P0, PT, RZ, UR4, PT ;  /* 0x00000004ff007c0c */ /* 0x000fe4000bf05070 */
[----:B------:R-:W-:Y:S02]  /*1b810*/  SHF.R.U32.HI R3, RZ, 0x8, R2 ;  /* 0x00000008ff037819 */ /* 0x000fe40000011602 */
[----:B------:R-:W-:Y:S02]  /*1b820*/  ISETP.NE.AND.EX P0, PT, RZ, UR5, PT, P0 ;  /* 0x00000005ff007c0c */ /* 0x000fe4000bf05300 */
[C---:B0-----:R-:W-:Y:S02]  /*1b830*/  LOP3.LUT R8, R18.reuse, 0xff0000, RZ, 0xc0, !PT ;  /* 0x00ff000012087812 */ /* 0x041fe400078ec0ff */
[----:B------:R-:W-:-:S02]  /*1b840*/  LOP3.LUT R18, R18, 0xffff, RZ, 0xc0, !PT ;  /* 0x0000ffff12127812 */ /* 0x000fc400078ec0ff */
[----:B------:R-:W-:-:S07]  /*1b850*/  LEA.HI R8, R8, R3, RZ, 0x10 ;  /* 0x0000000308087211 */ /* 0x000fce00078f80ff */
[----:B------:R-:W-:Y:S05]  /*1b860*/  @!P0 BRA `(.L_x_3148) ;  /* 0x0000000000108947 */ /* 0x000fea0003800000 */
[----:B------:R-:W-:-:S04]  /*1b870*/  IADD3 R2, P0, R23, UR4, RZ ;  /* 0x0000000417027c10 */ /* 0x000fc8000ff1e0ff */
[----:B------:R-:W-:-:S05]  /*1b880*/  IADD3.X R3, R24, UR5, RZ, P0, !PT ;  /* 0x0000000518037c10 */ /* 0x000fca00087fe4ff */
[----:B------:R0:W5:Y:S01]  /*1b890*/  LDG.E R9, desc[UR42][R2.64] ;  /* 0x0000002a02097981 */ /* 0x000162000c1e1900 */
[----:B------:R-:W-:Y:S05]  /*1b8a0*/  BRA `(.L_x_3149) ;  /* 0x0000000000247947 */ /* 0x000fea0003800000 */
.L_x_3148:
        /* <DEDUP_REMOVED lines=8> */
[----:B--2---:R-:W-:-:S07]  /*1b930*/  IADD3 R9, -R9, R10, RZ ;  /* 0x0000000a09097210 */ /* 0x004fce0007ffe1ff */
.L_x_3149:
[----:B0-----:R-:W2:Y:S01]  /*1b940*/  @P1 LDG.E R2, desc[UR42][R4.64] ;  /* 0x0000002a04021981 */ /* 0x001ea2000c1e1900 */
[----:B------:R-:W0:Y:S03]  /*1b950*/  LDC R3, c[0x0][0x448] ;  /* 0x00011200ff037b82 */ /* 0x000e260000000800 */
[----:B------:R-:W2:Y:S01]  /*1b960*/  @P1 LDG.E R11, desc[UR42][R4.64+0x4] ;  /* 0x0000042a040b1981 */ /* 0x000ea2000c1e1900 */
[----:B-----5:R-:W-:Y:S01]  /*1b970*/  IADD3 R9, -R13, R9, RZ ;  /* 0x000000090d097210 */ /* 0x020fe20007ffe1ff */
[----:B------:R-:W-:Y:S01]  /*1b980*/  BSSY B0, `(.L_x_3150) ;  /* 0x0000035000007945 */ /* 0x000fe20003800000 */
[----:B------:R-:W-:Y:S02]  /*1b990*/  LOP3.LUT R37, R8, 0xff, RZ, 0xc0, !PT ;  /* 0x000000ff08257812 */ /* 0x000fe400078ec0ff */
[----:B------:R-:W-:Y:S02]  /*1b9a0*/  MOV R13, RZ ;  /* 0x000000ff000d7202 */ /* 0x000fe40000000f00 */
[----:B0-----:R-:W-:-:S13]  /*1b9b0*/  ISETP.NE.AND P0, PT, R3, 0x1, PT ;  /* 0x000000010300780c */ /* 0x001fda0003f05270 */
[----:B------:R-:W0:Y:S08]  /*1b9c0*/  @P0 LDC R7, c[0x0][0x44c] ;  /* 0x00011300ff070b82 */ /* 0x000e300000000800 */
[----:B------:R-:W3:Y:S01]  /*1b9d0*/  @P0 LDC R3, c[0x0][0x450] ;  /* 0x00011400ff030b82 */ /* 0x000ee20000000800 */
[----:B--2---:R-:W-:Y:S02]  /*1b9e0*/  @P1 IMAD.IADD R6, R11, 0x1, -R2 ;  /* 0x000000010b061824 */ /* 0x004fe400078e0a02 */
[----:B------:R-:W-:-:S02]  /*1b9f0*/  IMAD.SHL.U32 R2, R17, 0x80, RZ ;  /* 0x0000008011027824 */ /* 0x000fc400078e00ff */
[----:B------:R-:W-:Y:S02]  /*1ba00*/  IMAD.IADD R36, R9, 0x1, R6 ;  /* 0x0000000109247824 */ /* 0x000fe400078e0206 */
[----:B------:R-:W-:-:S04]  /*1ba10*/  VIADD R2, R2, 0x7f ;  /* 0x0000007f02027836 */ /* 0x000fc80000000000 */
[----:B0-----:R-:W-:Y:S01]  /*1ba20*/  @P0 IMAD.HI.U32 R10, R2, R7, RZ ;  /* 0x00000007020a0227 */ /* 0x001fe200078e00ff */
[----:B------:R-:W-:-:S04]  /*1ba30*/  IADD3 R7, R36, 0x80, -R12 ;  /* 0x0000008024077810 */ /* 0x000fc80007ffe80c */
[----:B---3--:R-:W-:Y:S01]  /*1ba40*/  @P0 SHF.R.U32.HI R2, RZ, R3, R10 ;  /* 0x00000003ff020219 */ /* 0x008fe2000001160a */
[----:B------:R-:W-:-:S04]  /*1ba50*/  VIADD R3, R36, 0x7f ;  /* 0x0000007f24037836 */ /* 0x000fc80000000000 */
[----:B------:R-:W-:Y:S01]  /*1ba60*/  IMAD.IADD R2, R7, 0x1, R2 ;  /* 0x0000000107027824 */ /* 0x000fe200078e0202 */
[----:B------:R-:W-:-:S04]  /*1ba70*/  SHF.R.S32.HI R4, RZ, 0x1f, R3 ;  /* 0x0000001fff047819 */ /* 0x000fc80000011403 */
[----:B------:R-:W-:Y:S02]  /*1ba80*/  LEA.HI R4, R4, R3, RZ, 0x7 ;  /* 0x0000000304047211 */ /* 0x000fe400078f38ff */
[----:B------:R-:W-:Y:S02]  /*1ba90*/  SHF.R.S32.HI R3, RZ, 0x1f, R2 ;  /* 0x0000001fff037819 */ /* 0x000fe40000011402 */
[----:B------:R-:W-:Y:S02]  /*1baa0*/  SHF.R.S32.HI R5, RZ, 0x7, R4 ;  /* 0x00000007ff057819 */ /* 0x000fe40000011404 */
[----:B------:R-:W-:Y:S02]  /*1bab0*/  LEA.HI R3, R3, R2, RZ, 0x7 ;  /* 0x0000000203037211 */ /* 0x000fe400078f38ff */
[----:B------:R-:W-:Y:S02]  /*1bac0*/  SHF.R.U32.HI R4, RZ, 0x10, R8 ;  /* 0x00000010ff047819 */ /* 0x000fe40000011608 */
[----:B------:R-:W-:-:S04]  /*1bad0*/  SHF.R.S32.HI R10, RZ, 0x7, R3 ;  /* 0x00000007ff0a7819 */ /* 0x000fc80000011403 */
[----:B------:R-:W-:-:S04]  /*1bae0*/  VIMNMX R10, R5, R10, PT ;  /* 0x0000000a050a7248 */ /* 0x000fc80003fe0100 */
[----:B------:R-:W-:-:S13]  /*1baf0*/  ISETP.GE.AND P0, PT, R10, 0x1, PT ;  /* 0x000000010a00780c */ /* 0x000fda0003f06270 */
[----:B------:R-:W-:Y:S05]  /*1bb00*/  @!P0 BRA `(.L_x_3151) ;  /* 0x0000000000708947 */ /* 0x000fea0003800000 */
[----:B------:R-:W-:Y:S01]  /*1bb10*/  ISETP.NE.AND P0, PT, R4, RZ, PT ;  /* 0x000000ff0400720c */ /* 0x000fe20003f05270 */
[----:B------:R-:W-:-:S03]  /*1bb20*/  ULDC UR4, c[0x0][0x9f0] ;  /* 0x00027c0000047ab9 */ /* 0x000fc60000000800 */
[----:B------:R-:W-:-:S04]  /*1bb30*/  SEL R8, R4, UR4, P0 ;  /* 0x0000000404087c07 */ /* 0x000fc80008000000 */
[----:B-1----:R-:W-:Y:S02]  /*1bb40*/  IABS R12, R8 ;  /* 0x00000008000c7213 */ /* 0x002fe40000000000 */
[----:B------:R-:W-:Y:S02]  /*1bb50*/  IADD3 R11, R8, -0x1, R10 ;  /* 0xffffffff080b7810 */ /* 0x000fe40007ffe00a */
[----:B------:R-:W0:Y:S08]  /*1bb60*/  I2F.RP R2, R12 ;  /* 0x0000000c00027306 */ /* 0x000e300000209400 */
[----:B0-----:R-:W0:Y:S02]  /*1bb70*/  MUFU.RCP R2, R2 ;  /* 0x0000000200027308 */ /* 0x001e240000001000 */
[----:B0-----:R-:W-:-:S06]  /*1bb80*/  VIADD R2, R2, 0xffffffe ;  /* 0x0ffffffe02027836 */ /* 0x001fcc0000000000 */
[----:B------:R0:W1:Y:S02]  /*1bb90*/  F2I.FTZ.U32.TRUNC.NTZ R3, R2 ;  /* 0x0000000200037305 */ /* 0x000064000021f000 */
[----:B0-----:R-:W-:-:S04]  /*1bba0*/  LOP3.LUT R2, R11, R8, RZ, 0x3c, !PT ;  /* 0x000000080b027212 */ /* 0x001fc800078e3cff */
[----:B------:R-:W-:Y:S01]  /*1bbb0*/  ISETP.GE.AND P3, PT, R2, RZ, PT ;  /* 0x000000ff0200720c */ /* 0x000fe20003f66270 */
[----:B-1----:R-:W-:-:S04]  /*1bbc0*/  IMAD.MOV R2, RZ, RZ, -R3 ;  /* 0x000000ffff027224 */ /* 0x002fc800078e0a03 */
[----:B------:R-:W-:Y:S02]  /*1bbd0*/  IMAD R13, R2, R12, RZ ;  /* 0x0000000c020d7224 */ /* 0x000fe400078e02ff */
[----:B------:R-:W-:-:S04]  /*1bbe0*/  IMAD.MOV.U32 R2, RZ, RZ, RZ ;  /* 0x000000ffff027224 */ /* 0x000fc800078e00ff */
[----:B------:R-:W-:Y:S01]  /*1bbf0*/  IMAD.HI.U32 R13, R3, R13, R2 ;  /* 0x0000000d030d7227 */ /* 0x000fe200078e0002 */
[----:B------:R-:W-:Y:S02]  /*1bc00*/  IABS R2, R11 ;  /* 0x0000000b00027213 */ /* 0x000fe40000000000 */
[----:B------:R-:W-:-:S03]  /*1bc10*/  IABS R3, R8 ;  /* 0x0000000800037213 */ /* 0x000fc60000000000 */
[----:B------:R-:W-:Y:S01]  /*1bc20*/  IMAD.HI.U32 R13, R13, R2, RZ ;  /* 0x000000020d0d7227 */ /* 0x000fe200078e00ff */
[----:B------:R-:W-:-:S05]  /*1bc30*/  IADD3 R3, RZ, -R3, RZ ;  /* 0x80000003ff037210 */ /* 0x000fca0007ffe0ff */
[----:B------:R-:W-:-:S05]  /*1bc40*/  IMAD R2, R13, R3, R2 ;  /* 0x000000030d027224 */ /* 0x000fca00078e0202 */
[----:B------:R-:W-:-:S13]  /*1bc50*/  ISETP.GT.U32.AND P2, PT, R12, R2, PT ;  /* 0x000000020c00720c */ /* 0x000fda0003f44070 */
[----:B------:R-:W-:Y:S02]  /*1bc60*/  @!P2 IMAD.IADD R2, R2, 0x1, -R12 ;  /* 0x000000010202a824 */ /* 0x000fe400078e0a0c */
[----:B------:R-:W-:Y:S01]  /*1bc70*/  @!P2 VIADD R13, R13, 0x1 ;  /* 0x000000010d0da836 */ /* 0x000fe20000000000 */
[----:B------:R-:W-:Y:S02]  /*1bc80*/  ISETP.NE.AND P2, PT, R8, RZ, PT ;  /* 0x000000ff0800720c */ /* 0x000fe40003f45270 */
[----:B------:R-:W-:-:S13]  /*1bc90*/  ISETP.GE.U32.AND P0, PT, R2, R12, PT ;  /* 0x0000000c0200720c */ /* 0x000fda0003f06070 */
[----:B------:R-:W-:-:S05]  /*1bca0*/  @P0 VIADD R13, R13, 0x1 ;  /* 0x000000010d0d0836 */ /* 0x000fca0000000000 */
[----:B------:R-:W-:Y:S02]  /*1bcb0*/  @!P3 IADD3 R13, -R13, RZ, RZ ;  /* 0x000000ff0d0db210 */ /* 0x000fe40007ffe1ff */
[----:B------:R-:W-:-:S07]  /*1bcc0*/  @!P2 LOP3.LUT R13, RZ, R8, RZ, 0x33, !PT ;  /* 0x00000008ff0da212 */ /* 0x000fce00078e33ff */
.L_x_3151:
[----:B------:R-:W-:Y:S05]  /*1bcd0*/  BSYNC B0 ;  /* 0x0000000000007941 */ /* 0x000fea0003800000 */
.L_x_3150:
[-C--:B------:R-:W-:Y:S01]  /*1bce0*/  IMAD R2, R37, R13.reuse, RZ ;  /* 0x0000000d25027224 */ /* 0x080fe200078e02ff */
[----:B------:R-:W-:Y:S04]  /*1bcf0*/  BSSY B0, `(.L_x_3152) ;  /* 0x0000114000007945 */ /* 0x000fe80003800000 */
[C---:B------:R-:W-:Y:S01]  /*1bd00*/  VIADDMNMX R10, R2.reuse, R13, R10, PT ;  /* 0x0000000d020a7246 */ /* 0x040fe2000380010a */
[----:B------:R-:W-:-:S04]  /*1bd10*/  IMAD R2, R2, 0x80, -R9 ;  /* 0x0000008002027824 */ /* 0x000fc800078e0a09 */
[----:B------:R-:W-:-:S05]  /*1bd20*/  IMAD R10, R10, 0x80, -R9 ;  /* 0x000000800a0a7824 */ /* 0x000fca00078e0a09 */
[----:B------:R-:W-:Y:S02]  /*1bd30*/  VIMNMX R10, R10, R6, PT ;  /* 0x000000060a0a7248 */ /* 0x000fe40003fe0100 */
[----:B------:R-:W-:-:S04]  /*1bd40*/  VIMNMX R6, RZ, R2, !PT ;  /* 0x00000002ff067248 */ /* 0x000fc80007fe0100 */
[----:B------:R-:W-:Y:S02]  /*1bd50*/  ISETP.GT.AND P0, PT, R10, R6, PT ;  /* 0x000000060a00720c */ /* 0x000fe40003f04270 */
[----:B------:R-:W-:-:S11]  /*1bd60*/  SHF.R.U32.HI R6, RZ, 0x7, R6 ;  /* 0x00000007ff067819 */ /* 0x000fd60000011606 */
[----:B------:R-:W-:-:S05]  /*1bd70*/  @P0 VIADD R2, R10, 0x7f ;  /* 0x0000007f0a020836 */ /* 0x000fca0000000000 */
[----:B------:R-:W-:-:S04]  /*1bd80*/  @P0 SHF.R.S32.HI R3, RZ, 0x1f, R2 ;  /* 0x0000001fff030819 */ /* 0x000fc80000011402 */
[----:B------:R-:W-:Y:S02]  /*1bd90*/  @P0 LEA.HI R2, R3, R2, RZ, 0x7 ;  /* 0x0000000203020211 */ /* 0x000fe400078f38ff */
[-C--:B------:R-:W-:Y:S02]  /*1bda0*/  MOV R3, R6.reuse ;  /* 0x0000000600037202 */ /* 0x080fe40000000f00 */
        /* <DEDUP_REMOVED lines=10> */
[----:B------:R0:W2:Y:S02]  /*1be50*/  SHFL.IDX PT, R14, R8, RZ, 0x1f ;  /* 0x00001fff080e7589 */ /* 0x0000a400000e0000 */
.L_x_3401:
[----:B--2---:R-:W-:Y:S02]  /*1be60*/  ISETP.NE.AND P0, PT, R14, RZ, PT ;  /* 0x000000ff0e00720c */ /* 0x004fe40003f05270 */
[----:B------:R-:W-:-:S11]  /*1be70*/  PLOP3.LUT P6, PT, PT, PT, PT, 0x8, 0x0 ;  /* 0x000000000000781c */ /* 0x000fd60003fce170 */
[----:B------:R-:W-:Y:S05]  /*1be80*/  @P0 BRA `(.L_x_3155) ;  /* 0x00000000000c0947 */ /* 0x000fea0003800000 */
[----:B------:R-:W-:-:S03]  /*1be90*/  UMOV UR4, 0xffffffff ;  /* 0xffffffff00047882 */ /* 0x000fc60000000000 */
[----:B------:R-:W-:Y:S05]  /*1bea0*/  BRA.DIV UR4, `(.L_x_3156) ;  /* 0x0000008e04607947 */ /* 0x000fea000b800000 */
[----:B------:R-:W-:-:S13]  /*1beb0*/  ELECT P6, URZ, PT ;  /* 0x00000000003f782f */ /* 0x000fda00038c0000 */
.L_x_3155:
[----:B0-----:R-:W2:Y:S01]  /*1bec0*/  LDL R8, [R1+0x24] ;  /* 0x0000240001087983 */ /* 0x001ea20000100800 */
[----:B------:R-:W-:Y:S01]  /*1bed0*/  BSSY B1, `(.L_x_3157) ;  /* 0x0000008000017945 */ /* 0x000fe20003800000 */
[----:B--2---:R-:W-:-:S05]  /*1bee0*/  VIADD R8, R8, 0x1 ;  /* 0x0000000108087836 */ /* 0x004fca0000000000 */
[----:B------:R-:W-:-:S04]  /*1bef0*/  LEA.HI R9, R8, R8, RZ, 0x1 ;  /* 0x0000000808097211 */ /* 0x000fc800078f08ff */
[----:B------:R-:W-:-:S05]  /*1bf00*/  LOP3.LUT R9, R9, 0xfffffffe, RZ, 0xc0, !PT ;  /* 0xfffffffe09097812 */ /* 0x000fca00078ec0ff */
[----:B------:R-:W-:-:S05]  /*1bf10*/  IMAD.IADD R8, R8, 0x1, -R9 ;  /* 0x0000000108087824 */ /* 0x000fca00078e0a09 */
[----:B------:R-:W-:-:S04]  /*1bf20*/  SHF.L.U32 R8, R8, 0x1f, RZ ;  /* 0x0000001f08087819 */ /* 0x000fc800000006ff */
[----:B------:R-:W0:Y:S02]  /*1bf30*/  SYNCS.PHASECHK.TRANS64.TRYWAIT P0, [R22+URZ+0x28820], R8 ;  /* 0x02882008160075a7 */ /* 0x000e24000800017f */
[----:B0-----:R-:W-:Y:S05]  /*1bf40*/  @!P0 BRA `(.L_x_3158) ;  /* 0x0000008c00588947 */ /* 0x001fea0003800000 */
.L_x_3404:
[----:B------:R-:W-:Y:S05]  /*1bf50*/  BSYNC B1 ;  /* 0x0000000000017941 */ /* 0x000fea0003800000 */
.L_x_3157:
[----:B------:R-:W-:Y:S04]  /*1bf60*/  BSSY B1, `(.L_x_3159) ;  /* 0x000006e000017945 */ /* 0x000fe80003800000 */
[----:B------:R-:W-:Y:S05]  /*1bf70*/  @!P6 BRA `(.L_x_3160) ;  /* 0x0000000400b0e947 */ /* 0x000fea0003800000 */
[----:B0-----:R-:W-:Y:S01]  /*1bf80*/  IMAD R8, R27, 0x8, R22 ;  /* 0x000000081b087824 */ /* 0x001fe200078e0216 */
[----:B------:R-:W-:Y:S01]  /*1bf90*/  SHF.L.U32 R9, R29, 0x1f, RZ ;  /* 0x0000001f1d097819 */ /* 0x000fe200000006ff */
[----:B------:R-:W0:Y:S01]  /*1bfa0*/  S2R R10, SR_TID.X ;  /* 0x00000000000a7919 */ /* 0x000e220000002100 */
[----:B------:R-:W-:Y:S02]  /*1bfb0*/  BSSY B2, `(.L_x_3161) ;  /* 0x0000005000027945 */ /* 0x000fe40003800000 */
[----:B------:R-:W2:Y:S01]  /*1bfc0*/  SYNCS.PHASECHK.TRANS64.TRYWAIT P0, [R8+URZ+0x288a0], R9 ;  /* 0x0288a009080075a7 */ /* 0x000ea2000800017f */
[----:B0-----:R-:W-:-:S04]  /*1bfd0*/  LOP3.LUT R10, R10, 0x7f, RZ, 0xc0, !PT ;  /* 0x0000007f0a0a7812 */ /* 0x001fc800078ec0ff */
[----:B------:R-:W-:Y:S01]  /*1bfe0*/  ISETP.NE.AND P1, PT, R10, RZ, PT ;  /* 0x000000ff0a00720c */ /* 0x000fe20003f25270 */
[----:B--2---:R-:W-:-:S12]  /*1bff0*/  @!P0 BRA `(.L_x_3162) ;  /* 0x0000008c00408947 */ /* 0x004fd80003800000 */
.L_x_3405:
[----:B------:R-:W-:Y:S05]  /*1c000*/  BSYNC B2 ;  /* 0x0000000000027941 */ /* 0x000fea0003800000 */
.L_x_3161:
[----:B------:R-:W-:Y:S04]  /*1c010*/  BSSY B2, `(.L_x_3163) ;  /* 0x0000009000027945 */ /* 0x000fe80003800000 */
[----:B------:R-:W-:Y:S05]  /*1c020*/  @P1 BRA `(.L_x_3164) ;  /* 0x00000000001c1947 */ /* 0x000fea0003800000 */
[----:B------:R-:W2:Y:S01]  /*1c030*/  S2R R11, SR_TID.X ;  /* 0x00000000000b7919 */ /* 0x000ea20000002100 */
[----:B------:R-:W-:-:S04]  /*1c040*/  MOV R10, 0x8000 ;  /* 0x00008000000a7802 */ /* 0x000fc80000000f00 */
[----:B------:R3:W-:Y:S01]  /*1c050*/  SYNCS.ARRIVE.TRANS64 RZ, [R8+URZ+0x28890], R10 ;  /* 0x0288900a08ff79a7 */ /* 0x0007e2000800003f */
[----:B--2---:R-:W-:-:S04]  /*1c060*/  LOP3.LUT R11, R11, 0x1f, RZ, 0xc0, !PT ;  /* 0x0000001f0b0b7812 */ /* 0x004fc800078ec0ff */
[----:B------:R-:W-:-:S13]  /*1c070*/  ISETP.NE.AND P0, PT, R11, RZ, PT ;  /* 0x000000ff0b00720c */ /* 0x000fda0003f05270 */
[----:B---3--:R-:W-:Y:S05]  /*1c080*/  @!P0 BRA `(.L_x_3164) ;  /* 0x0000000000048947 */ /* 0x008fea0003800000 */
[----:B------:R-:W-:Y:S01]  /*1c090*/  BPT.TRAP 0x1 ;  /* 0x000000040000795c */ /* 0x000fe20000300000 */
.L_x_3164:
[----:B------:R-:W-:Y:S05]  /*1c0a0*/  BSYNC B2 ;  /* 0x0000000000027941 */ /* 0x000fea0003800000 */
.L_x_3163:
[----:B------:R-:W-:Y:S01]  /*1c0b0*/  IMAD.MOV.U32 R15, RZ, RZ, RZ ;  /* 0x000000ffff0f7224 */ /* 0x000fe200078e00ff */
[----:B------:R-:W-:Y:S01]  /*1c0c0*/  LEA R11, R27, R22, 0xf ;  /* 0x000000161b0b7211 */ /* 0x000fe200078e78ff */
[----:B------:R-:W-:Y:S01]  /*1c0d0*/  IMAD R10, R3, 0x80, R0 ;  /* 0x00000080030a7824 */ /* 0x000fe200078e0200 */
[----:B------:R-:W-:Y:S01]  /*1c0e0*/  UIADD3 UR4, UP0, UR40, 0x570, URZ ;  /* 0x0000057028047890 */ /* 0x000fe2000ff1e03f */
[----:B------:R-:W-:Y:S01]  /*1c0f0*/  PLOP3.LUT P0, PT, PT, PT, PT, 0x80, 0x0 ;  /* 0x000000000000781c */ /* 0x000fe20003f0f070 */
[----:B------:R-:W-:Y:S01]  /*1c100*/  IMAD.SHL.U32 R14, R27, 0x4000, RZ ;  /* 0x000040001b0e7824 */ /* 0x000fe200078e00ff */
[----:B------:R-:W-:Y:S01]  /*1c110*/  R2UR UR10, R15 ;  /* 0x000000000f0a72ca */ /* 0x000fe200000e0000 */
[----:B------:R-:W-:Y:S01]  /*1c120*/  VIADD R10, R10, 0xffffff80 ;  /* 0xffffff800a0a7836 */ /* 0x000fe20000000000 */
[----:B------:R-:W-:Y:S01]  /*1c130*/  UIADD3.X UR5, URZ, UR41, URZ, UP0, !UPT ;  /* 0x000000293f057290 */ /* 0x000fe200087fe43f */
[----:B-1----:R-:W-:Y:S01]  /*1c140*/  VIADD R12, R8, 0x28890 ;  /* 0x00028890080c7836 */ /* 0x002fe20000000000 */
[----:B------:R-:W-:Y:S01]  /*1c150*/  UMOV UR6, 0x0 ;  /* 0x0000000000067882 */ /* 0x000fe20000000000 */
[----:B------:R-:W-:Y:S01]  /*1c160*/  VIADD R13, R11, 0x18400 ;  /* 0x000184000b0d7836 */ /* 0x000fe20000000000 */
[----:B------:R-:W-:-:S09]  /*1c170*/  UMOV UR7, 0x12f00000 ;  /* 0x12f0000000077882 */ /* 0x000fd20000000000 */
.L_x_3165:
        /* <DEDUP_REMOVED lines=10> */
[----:B------:R-:W-:Y:S01]  /*1c220*/  MOV R20, 0x40 ;  /* 0x0000004000147802 */ /* 0x000fe20000000f00 */
[----:B------:R-:W-:Y:S01]  /*1c230*/  VIADD R11, R11, 0x1c400 ;  /* 0x0001c4000b0b7836 */ /* 0x000fe20000000000 */
[----:B------:R-:W-:Y:S01]  /*1c240*/  PLOP3.LUT P0, PT, PT, PT, PT, 0x80, 0x0 ;  /* 0x000000000000781c */ /* 0x000fe20003f0f070 */
[----:B------:R-:W-:Y:S01]  /*1c250*/  UMOV UR6, 0x0 ;  /* 0x0000000000067882 */ /* 0x000fe20000000000 */
[----:B------:R-:W-:Y:S01]  /*1c260*/  R2UR UR10, R20 ;  /* 0x00000000140a72ca */ /* 0x000fe200000e0000 */
[----:B------:R-:W-:-:S14]  /*1c270*/  UMOV UR7, 0x12f00000 ;  /* 0x12f0000000077882 */ /* 0x000fdc0000000000 */
.L_x_3166:
        /* <DEDUP_REMOVED lines=13> */
.L_x_3406:
[----:B------:R-:W-:Y:S05]  /*1c350*/  BSYNC B2 ;  /* 0x0000000000027941 */ /* 0x000fea0003800000 */
.L_x_3167:
[----:B------:R-:W-:Y:S01]  /*1c360*/  BSSY B2, `(.L_x_3169) ;  /* 0x000000b000027945 */ /* 0x000fe20003800000 */
[----:B------:R-:W-:Y:S02]  /*1c370*/  IMAD.MOV.U32 R12, RZ, RZ, 0x0 ;  /* 0x00000000ff0c7424 */ /* 0x000fe400078e00ff */
[----:B------:R-:W-:Y:S01]  /*1c380*/  IMAD.MOV.U32 R13, RZ, RZ, 0x12f00000 ;  /* 0x12f00000ff0d7424 */ /* 0x000fe200078e00ff */
[----:B------:R-:W-:Y:S06]  /*1c390*/  @P1 BRA `(.L_x_3170) ;  /* 0x00000000001c1947 */ /* 0x000fec0003800000 */
[----:B------:R-:W2:Y:S01]  /*1c3a0*/  S2R R11, SR_TID.X ;  /* 0x00000000000b7919 */ /* 0x000ea20000002100 */
[----:B01----:R-:W-:-:S04]  /*1c3b0*/  MOV R9, 0x8000 ;  /* 0x0000800000097802 */ /* 0x003fc80000000f00 */
[----:B------:R3:W-:Y:S01]  /*1c3c0*/  SYNCS.ARRIVE.TRANS64 RZ, [R8+URZ+0x288b0], R9 ;  /* 0x0288b00908ff79a7 */ /* 0x0007e2000800003f */
[----:B--2---:R-:W-:-:S04]  /*1c3d0*/  LOP3.LUT R11, R11, 0x1f, RZ, 0xc0, !PT ;  /* 0x0000001f0b0b7812 */ /* 0x004fc800078ec0ff */
[----:B------:R-:W-:-:S13]  /*1c3e0*/  ISETP.NE.AND P0, PT, R11, RZ, PT ;  /* 0x000000ff0b00720c */ /* 0x000fda0003f05270 */
[----:B---3--:R-:W-:Y:S05]  /*1c3f0*/  @!P0 BRA `(.L_x_3170) ;  /* 0x0000000000048947 */ /* 0x008fea0003800000 */
[----:B------:R-:W-:Y:S01]  /*1c400*/  BPT.TRAP 0x1 ;  /* 0x000000040000795c */ /* 0x000fe20000300000 */
.L_x_3170:
[----:B------:R-:W-:Y:S05]  /*1c410*/  BSYNC B2 ;  /* 0x0000000000027941 */ /* 0x000fea0003800000 */
.L_x_3169:
[----:B------:R-:W-:Y:S01]  /*1c420*/  R2UR UR10, R15 ;  /* 0x000000000f0a72ca */ /* 0x000fe200000e0000 */
[----:B------:R-:W-:Y:S01]  /*1c430*/  IMAD R14, R14, 0x2, R22 ;  /* 0x000000020e0e7824 */ /* 0x000fe200078e0216 */
[----:B------:R-:W-:Y:S01]  /*1c440*/  R2UR UR6, R12 ;  /* 0x000000000c0672ca */ /* 0x000fe200000e0000 */
[----:B------:R-:W-:Y:S01]  /*1c450*/  UIADD3 UR4, UP0, UR40, 0x670, URZ ;  /* 0x0000067028047890 */ /* 0x000fe2000ff1e03f */
[----:B------:R-:W-:Y:S01]  /*1c460*/  R2UR UR7, R13 ;  /* 0x000000000d0772ca */ /* 0x000fe200000e0000 */
[----:B01----:R-:W-:Y:S01]  /*1c470*/  VIADD R8, R8, 0x288b0 ;  /* 0x000288b008087836 */ /* 0x003fe20000000000 */
[----:B------:R-:W-:Y:S01]  /*1c480*/  PLOP3.LUT P0, PT, PT, PT, PT, 0x80, 0x0 ;  /* 0x000000000000781c */ /* 0x000fe20003f0f070 */
[----:B------:R-:W-:Y:S01]  /*1c490*/  VIADD R9, R14, 0x400 ;  /* 0x000004000e097836 */ /* 0x000fe20000000000 */
[----:B------:R-:W-:-:S12]  /*1c4a0*/  UIADD3.X UR5, URZ, UR41, URZ, UP0, !UPT ;  /* 0x000000293f057290 */ /* 0x000fd800087fe43f */
.L_x_3171:
        /* <DEDUP_REMOVED lines=15> */
.L_x_3172:
        /* <DEDUP_REMOVED lines=9> */
[----:B--2---:R-:W-:Y:S05]  /*1c630*/  @P0 BRA.U.ANY `(.L_x_3172) ;  /* 0xfffffffd00d80947 */ /* 0x004fea000393ffff */
.L_x_3160:
[----:B------:R-:W-:Y:S05]  /*1c640*/  BSYNC B1 ;  /* 0x0000000000017941 */ /* 0x000fea0003800000 */
.L_x_3159:
[----:B-1----:R-:W-:Y:S01]  /*1c650*/  VIADD R12, R3, 0xfffffffe ;  /* 0xfffffffe030c7836 */ /* 0x002fe20000000000 */
        /* <DEDUP_REMOVED lines=8> */
.L_x_3187:
        /* <DEDUP_REMOVED lines=11> */
.L_x_3407:
[----:B------:R-:W-:Y:S05]  /*1c790*/  BSYNC B2 ;  /* 0x0000000000027941 */ /* 0x000fea0003800000 */
.L_x_3175:
[----:B------:R-:W-:Y:S04]  /*1c7a0*/  BSSY B2, `(.L_x_3177) ;  /* 0x0000009000027945 */ /* 0x000fe80003800000 */
[----:B------:R-:W-:Y:S05]  /*1c7b0*/  @P2 BRA `(.L_x_3178) ;  /* 0x00000000001c2947 */ /* 0x000fea0003800000 */
[----:B0-----:R-:W0:Y:S01]  /*1c7c0*/  S2R R8, SR_TID.X ;  /* 0x0000000000087919 */ /* 0x001e220000002100 */
[----:B------:R-:W-:-:S04]  /*1c7d0*/  MOV R3, 0x8000 ;  /* 0x0000800000037802 */ /* 0x000fc80000000f00 */
[----:B------:R2:W-:Y:S01]  /*1c7e0*/  SYNCS.ARRIVE.TRANS64 RZ, [R11+URZ+0x28890], R3 ;  /* 0x028890030bff79a7 */ /* 0x0005e2000800003f */
[----:B0-----:R-:W-:-:S04]  /*1c7f0*/  LOP3.LUT R8, R8, 0x1f, RZ, 0xc0, !PT ;  /* 0x0000001f08087812 */ /* 0x001fc800078ec0ff */
[----:B------:R-:W-:-:S13]  /*1c800*/  ISETP.NE.AND P1, PT, R8, RZ, PT ;  /* 0x000000ff0800720c */ /* 0x000fda0003f25270 */
[----:B--2---:R-:W-:Y:S05]  /*1c810*/  @!P1 BRA `(.L_x_3178) ;  /* 0x0000000000049947 */ /* 0x004fea0003800000 */
[----:B------:R-:W-:Y:S01]  /*1c820*/  BPT.TRAP 0x1 ;  /* 0x000000040000795c */ /* 0x000fe20000300000 */
.L_x_3178:
[----:B------:R-:W-:Y:S05]  /*1c830*/  BSYNC B2 ;  /* 0x0000000000027941 */ /* 0x000fea0003800000 */
.L_x_3177:
[----:B------:R-:W-:Y:S01]  /*1c840*/  IMAD.MOV.U32 R20, RZ, RZ, RZ ;  /* 0x000000ffff147224 */ /* 0x000fe200078e00ff */
[----:B------:R-:W-:Y:S01]  /*1c850*/  UIADD3 UR4, UP0, UR40, 0x570, URZ ;  /* 0x0000057028047890 */ /* 0x000fe2000ff1e03f */
[----:B------:R-:W-:Y:S01]  /*1c860*/  IMAD R9, R27, 0x8000, R22 ;  /* 0x000080001b097824 */ /* 0x000fe200078e0216 */
        /* <DEDUP_REMOVED lines=8> */
.L_x_3179:
        /* <DEDUP_REMOVED lines=12> */
[----:B------:R-:W-:Y:S01]  /*1c9b0*/  VIADD R13, R9, 0x1c400 ;  /* 0x0001c400090d7836 */ /* 0x000fe20000000000 */
[----:B------:R-:W-:Y:S01]  /*1c9c0*/  UMOV UR6, 0x0 ;  /* 0x0000000000067882 */ /* 0x000fe20000000000 */
[----:B------:R-:W-:Y:S01]  /*1c9d0*/  UMOV UR7, 0x12f00000 ;  /* 0x12f0000000077882 */ /* 0x000fe20000000000 */
[----:B------:R-:W-:-:S15]  /*1c9e0*/  R2UR UR10, R21 ;  /* 0x00000000150a72ca */ /* 0x000fde00000e0000 */
.L_x_3180:
        /* <DEDUP_REMOVED lines=13> */
.L_x_3408:
[----:B------:R-:W-:Y:S05]  /*1cac0*/  BSYNC B2 ;  /* 0x0000000000027941 */ /* 0x000fea0003800000 */
.L_x_3181:
[----:B------:R-:W-:Y:S01]  /*1cad0*/  BSSY B2, `(.L_x_3183) ;  /* 0x000000b000027945 */ /* 0x000fe20003800000 */
[----:B------:R-:W-:Y:S01]  /*1cae0*/  MOV R14, 0x0 ;  /* 0x00000000000e7802 */ /* 0x000fe20000000f00 */
[----:B------:R-:W-:Y:S02]  /*1caf0*/  IMAD.MOV.U32 R15, RZ, RZ, 0x12f00000 ;  /* 0x12f00000ff0f7424 */ /* 0x000fe400078e00ff */
[----:B------:R-:W-:Y:S05]  /*1cb00*/  @P2 BRA `(.L_x_3184) ;  /* 0x00000000001c2947 */ /* 0x000fea0003800000 */
[----:B------:R-:W2:Y:S01]  /*1cb10*/  S2R R13, SR_TID.X ;  /* 0x00000000000d7919 */ /* 0x000ea20000002100 */
[----:B------:R-:W-:-:S04]  /*1cb20*/  IMAD.MOV.U32 R3, RZ, RZ, 0x8000 ;  /* 0x00008000ff037424 */ /* 0x000fc800078e00ff */
[----:B------:R3:W-:Y:S01]  /*1cb30*/  SYNCS.ARRIVE.TRANS64 RZ, [R11+URZ+0x288b0], R3 ;  /* 0x0288b0030bff79a7 */ /* 0x0007e2000800003f */
[----:B--2---:R-:W-:-:S04]  /*1cb40*/  LOP3.LUT R13, R13, 0x1f, RZ, 0xc0, !PT ;  /* 0x0000001f0d0d7812 */ /* 0x004fc800078ec0ff */
[----:B------:R-:W-:-:S13]  /*1cb50*/  ISETP.NE.AND P1, PT, R13, RZ, PT ;  /* 0x000000ff0d00720c */ /* 0x000fda0003f25270 */
[----:B---3--:R-:W-:Y:S05]  /*1cb60*/  @!P1 BRA `(.L_x_3184) ;  /* 0x0000000000049947 */ /* 0x008fea0003800000 */
[----:B------:R-:W-:Y:S01]  /*1cb70*/  BPT.TRAP 0x1 ;  /* 0x000000040000795c */ /* 0x000fe20000300000 */
.L_x_3184:
[----:B------:R-:W-:Y:S05]  /*1cb80*/  BSYNC B2 ;  /* 0x0000000000027941 */ /* 0x000fea0003800000 */
.L_x_3183:
[----:B------:R-:W-:Y:S01]  /*1cb90*/  R2UR UR10, R20 ;  /* 0x00000000140a72ca */ /* 0x000fe200000e0000 */
[----:B------:R-:W-:Y:S01]  /*1cba0*/  UIADD3 UR4, UP0, UR40, 0x670, URZ ;  /* 0x0000067028047890 */ /* 0x000fe2000ff1e03f */
[----:B------:R-:W-:Y:S01]  /*1cbb0*/  R2UR UR6, R14 ;  /* 0x000000000e0672ca */ /* 0x000fe200000e0000 */
[----:B01----:R-:W-:Y:S01]  /*1cbc0*/  VIADD R11, R11, 0x288b0 ;  /* 0x000288b00b0b7836 */ /* 0x003fe20000000000 */
[----:B------:R-:W-:Y:S01]  /*1cbd0*/  R2UR UR7, R15 ;  /* 0x000000000f0772ca */ /* 0x000fe200000e0000 */
[----:B------:R-:W-:Y:S01]  /*1cbe0*/  UIADD3.X UR5, URZ, UR41, URZ, UP0, !UPT ;  /* 0x000000293f057290 */ /* 0x000fe200087fe43f */
[----:B------:R-:W-:Y:S02]  /*1cbf0*/  PLOP3.LUT P1, PT, PT, PT, PT, 0x80, 0x0 ;  /* 0x000000000000781c */ /* 0x000fe40003f2f070 */
[----:B------:R-:W-:-:S11]  /*1cc00*/  IADD3 R3, R9, 0x400, RZ ;  /* 0x0000040009037810 */ /* 0x000fd60007ffe0ff */
.L_x_3185:
        /* <DEDUP_REMOVED lines=15> */
.L_x_3186:
        /* <DEDUP_REMOVED lines=10> */
.L_x_3174:
[----:B------:R-:W-:Y:S05]  /*1cda0*/  BSYNC B1 ;  /* 0x0000000000017941 */ /* 0x000fea0003800000 */
.L_x_3173:
[C---:B------:R-:W-:Y:S01]  /*1cdb0*/  ISETP.GT.AND P2, PT, R12.reuse, R6, PT ;  /* 0x000000060c00720c */ /* 0x040fe20003f44270 */
[----:B------:R-:W-:Y:S02]  /*1cdc0*/  VIADD R27, R27, 0x1 ;  /* 0x000000011b1b7836 */ /* 0x000fe40000000000 */
[----:B------:R-:W-:-:S03]  /*1cdd0*/  VIADD R12, R12, 0xffffffff ;  /* 0xffffffff0c0c7836 */ /* 0x000fc60000000000 */
[----:B------:R-:W-:-:S04]  /*1cde0*/  ISETP.NE.AND P1, PT, R27, 0x2, PT ;  /* 0x000000021b00780c */ /* 0x000fc80003f25270 */
[----:B------:R-:W-:Y:S02]  /*1cdf0*/  SEL R3, RZ, 0x1, P1 ;  /* 0x00000001ff037807 */ /* 0x000fe40000800000 */
[----:B------:R-:W-:Y:S02]  /*1ce00*/  SEL R27, R27, RZ, P1 ;  /* 0x000000ff1b1b7207 */ /* 0x000fe40000800000 */
[----:B------:R-:W-:Y:S01]  /*1ce10*/  LOP3.LUT R29, R29, R3, RZ, 0x3c, !PT ;  /* 0x000000031d1d7212 */ /* 0x000fe200078e3cff */
[----:B------:R-:W-:Y:S06]  /*1ce20*/  @P2 BRA `(.L_x_3187) ;  /* 0xfffffff8002c2947 */ /* 0x000fec000383ffff */
.L_x_3153:
[----:B------:R-:W-:Y:S05]  /*1ce30*/  BSYNC B0 ;  /* 0x0000000000007941 */ /* 0x000fea0003800000 */
.L_x_3152:
[----:B------:R-:W2:Y:S01]  /*1ce40*/  LDC R0, c[0x0][0x448] ;  /* 0x00011200ff007b82 */ /* 0x000ea20000000800 */
[----:B------:R-:W-:Y:S01]  /*1ce50*/  LEA R2, R17, 0x7f, 0x7 ;  /* 0x0000007f11027811 */ /* 0x000fe200078e38ff */
[----:B------:R-:W-:Y:S06]  /*1ce60*/  @!P0 WARPSYNC.ALL ;  /* 0x0000000000008948 */ /* 0x000fec0003800000 */
[----:B------:R-:W-:Y:S01]  /*1ce70*/  @!P0 BAR.SYNC.DEFER_BLOCKING 0xc, 0x180 ;  /* 0x0306000000008b1d */ /* 0x000fe20000010000 */
[----:B------:R-:W-:-:S05]  /*1ce80*/  ISETP.NE.AND P2, PT, R4, RZ, PT ;  /* 0x000000ff0400720c */ /* 0x000fca0003f45270 */
[----:B------:R-:W-:Y:S08]  /*1ce90*/  BSSY B0, `(.L_x_3188) ;  /* 0x0000029000007945 */ /* 0x000ff00003800000 */
[----:B------:R-:W3:Y:S01]  /*1cea0*/  @!P2 LDC R4, c[0x0][0x9f0] ;  /* 0x00027c00ff04ab82 */ /* 0x000ee20000000800 */
[----:B--2---:R-:W-:-:S13]  /*1ceb0*/  ISETP.NE.AND P1, PT, R0, 0x1, PT ;  /* 0x000000010000780c */ /* 0x004fda0003f25270 */
[----:B------:R-:W2:Y:S08]  /*1cec0*/  @P1 LDC R9, c[0x0][0x44c] ;  /* 0x00011300ff091b82 */ /* 0x000eb00000000800 */
[----:B------:R-:W4:Y:S01]  /*1ced0*/  @P1 LDC R3, c[0x0][0x450] ;  /* 0x00011400ff031b82 */ /* 0x000f220000000800 */
[----:B--2---:R-:W-:-:S05]  /*1cee0*/  @P1 IMAD.HI.U32 R0, R2, R9, RZ ;  /* 0x0000000902001227 */ /* 0x004fca00078e00ff */
[----:B----4-:R-:W-:-:S04]  /*1cef0*/  @P1 SHF.R.U32.HI R2, RZ, R3, R0 ;  /* 0x00000003ff021219 */ /* 0x010fc80000011600 */
[----:B------:R-:W-:-:S04]  /*1cf00*/  IADD3 R2, R7, R2, RZ ;  /* 0x0000000207027210 */ /* 0x000fc80007ffe0ff */
[----:B------:R-:W-:-:S04]  /*1cf10*/  SHF.R.S32.HI R3, RZ, 0x1f, R2 ;  /* 0x0000001fff037819 */ /* 0x000fc80000011402 */
[----:B------:R-:W-:-:S04]  /*1cf20*/  LEA.HI R3, R3, R2, RZ, 0x7 ;  /* 0x0000000203037211 */ /* 0x000fc800078f38ff */
[----:B------:R-:W-:-:S04]  /*1cf30*/  SHF.R.S32.HI R0, RZ, 0x7, R3 ;  /* 0x00000007ff007819 */ /* 0x000fc80000011403 */
[----:B------:R-:W-:Y:S01]  /*1cf40*/  VIMNMX R5, R5, R0, PT ;  /* 0x0000000005057248 */ /* 0x000fe20003fe0100 */
[----:B------:R-:W-:-:S03]  /*1cf50*/  IMAD.MOV.U32 R0, RZ, RZ, RZ ;  /* 0x000000ffff007224 */ /* 0x000fc600078e00ff */
[----:B------:R-:W-:-:S13]  /*1cf60*/  ISETP.GE.AND P1, PT, R5, 0x1, PT ;  /* 0x000000010500780c */ /* 0x000fda0003f26270 */
[----:B---3--:R-:W-:Y:S05]  /*1cf70*/  @!P1 BRA `(.L_x_3189) ;  /* 0x0000000000689947 */ /* 0x008fea0003800000 */
[----:B------:R-:W-:Y:S02]  /*1cf80*/  IABS R0, R4 ;  /* 0x0000000400007213 */ /* 0x000fe40000000000 */
[----:B------:R-:W-:Y:S02]  /*1cf90*/  MOV R2, RZ ;  /* 0x000000ff00027202 */ /* 0x000fe40000000f00 */
        /* <DEDUP_REMOVED lines=20> */
[----:B------:R-:W-:-:S05]  /*1d0e0*/  @P0 IADD3 R6, R6, 0x1, RZ ;  /* 0x0000000106060810 */ /* 0x000fca0007ffe0ff */
[----:B------:R-:W-:-:S04]  /*1d0f0*/  IMAD.MOV.U32 R0, RZ, RZ, R6 ;  /* 0x000000ffff007224 */ /* 0x000fc800078e0006 */
[----:B------:R-:W-:Y:S01]  /*1d100*/  @!P2 IMAD.MOV R0, RZ, RZ, -R0 ;  /* 0x000000ffff00a224 */ /* 0x000fe200078e0a00 */
[----:B------:R-:W-:-:S07]  /*1d110*/  @!P1 LOP3.LUT R0, RZ, R4, RZ, 0x33, !PT ;  /* 0x00000004ff009212 */ /* 0x000fce00078e33ff */
.L_x_3189:
[----:B------:R-:W-:Y:S05]  /*1d120*/  BSYNC B0 ;  /* 0x0000000000007941 */ /* 0x000fea0003800000 */
.L_x_3188:
[-C--:B------:R-:W-:Y:S01]  /*1d130*/  IMAD R37, R37, R0.reuse, RZ ;  /* 0x0000000025257224 */ /* 0x080fe200078e02ff */
[----:B------:R-:W-:Y:S04]  /*1d140*/  BSSY B7, `(.L_x_3190) ;  /* 0x0000371000077945 */ /* 0x000fe80003800000 */
[----:B------:R-:W-:-:S04]  /*1d150*/  VIADDMNMX R2, R37, R0, R5, PT ;  /* 0x0000000025027246 */ /* 0x000fc80003800105 */
[----:B------:R-:W-:Y:S01]  /*1d160*/  ISETP.GT.AND P0, PT, R2, R37, PT ;  /* 0x000000250200720c */ /* 0x000fe20003f04270 */
[----:B------:R2:W-:-:S12]  /*1d170*/  STL [R1+0x20], R2 ;  /* 0x0000200201007387 */ /* 0x0005d80000100800 */
[----:B--2---:R-:W-:Y:S05]  /*1d180*/  @P0 BRA `(.L_x_3191) ;  /* 0x0000000000440947 */ /* 0x004fea0003800000 */
[----:B------:R-:W2:Y:S02]  /*1d190*/  S2R R2, SR_TID.X ;  /* 0x0000000000027919 */ /* 0x000ea40000002100 */
[----:B--2---:R-:W-:-:S04]  /*1d1a0*/  LOP3.LUT R2, R2, 0x7f, RZ, 0xc0, !PT ;  /* 0x0000007f02027812 */ /* 0x004fc800078ec0ff */
[----:B------:R-:W-:-:S13]  /*1d1b0*/  ISETP.NE.AND P0, PT, R2, RZ, PT ;  /* 0x000000ff0200720c */ /* 0x000fda0003f05270 */
[----:B------:R-:W-:Y:S05]  /*1d1c0*/  @P0 BRA `(.L_x_3192) ;  /* 0x0000003400a00947 */ /* 0x000fea0003800000 */
[----:B------:R-:W2:Y:S01]  /*1d1d0*/  S2R R5, SR_LANEID ;  /* 0x0000000000057919 */ /* 0x000ea20000000000 */
[----:B------:R-:W-:Y:S01]  /*1d1e0*/  VOTEU.ANY UR4, UPT, PT ;  /* 0x0000000000047886 */ /* 0x000fe200038e0100 */
[----:B------:R-:W3:Y:S01]  /*1d1f0*/  LDC.64 R2, c[0x0][0xc60] ;  /* 0x00031800ff027b82 */ /* 0x000ee20000000a00 */
[----:B------:R-:W2:Y:S02]  /*1d200*/  FLO.U32 R0, UR4 ;  /* 0x0000000400007d00 */ /* 0x000ea400080e0000 */
[----:B--2---:R-:W-:-:S06]  /*1d210*/  ISETP.EQ.U32.AND P0, PT, R0, R5, PT ;  /* 0x000000050000720c */ /* 0x004fcc0003f02070 */
[----:B------:R-:W3:Y:S07]  /*1d220*/  POPC R5, UR4 ;  /* 0x0000000400057d09 */ /* 0x000eee0008000000 */
[----:B---3--:R-:W2:Y:S01]  /*1d230*/  @P0 ATOMG.E.ADD.STRONG.GPU PT, R3, desc[UR42][R2.64], R5 ;  /* 0x00000005020309a8 */ /* 0x008ea200081ee1ea */
[----:B------:R-:W3:Y:S02]  /*1d240*/  S2R R4, SR_LTMASK ;  /* 0x0000000000047919 */ /* 0x000ee40000003900 */
[----:B---3--:R-:W-:-:S04]  /*1d250*/  LOP3.LUT R4, R4, UR4, RZ, 0xc0, !PT ;  /* 0x0000000404047c12 */ /* 0x008fc8000f8ec0ff */
[----:B------:R-:W3:Y:S01]  /*1d260*/  POPC R7, R4 ;  /* 0x0000000400077309 */ /* 0x000ee20000000000 */
[----:B--2---:R-:W3:Y:S02]  /*1d270*/  SHFL.IDX PT, R0, R3, R0, 0x1f ;  /* 0x00001f0003007589 */ /* 0x004ee400000e0000 */
[----:B---3--:R-:W-:Y:S01]  /*1d280*/  IADD3 R16, R0, UR37, R7 ;  /* 0x0000002500107c10 */ /* 0x008fe2000fffe007 */
[----:B------:R-:W-:Y:S06]  /*1d290*/  BRA `(.L_x_3192) ;  /* 0x00000034006c7947 */ /* 0x000fec0003800000 */
.L_x_3191:
        /* <DEDUP_REMOVED lines=10> */
[----:B------:R-:W2:Y:S01]  /*1d340*/  LDC.64 R2, c[0x4][R2] ;  /* 0x0100000002027b82 */ /* 0x000ea20000000a00 */
[----:B------:R-:W-:Y:S01]  /*1d350*/  IMAD.U32 R6, RZ, RZ, UR8 ;  /* 0x00000008ff067e24 */ /* 0x000fe2000f8e00ff */
[----:B------:R-:W-:Y:S01]  /*1d360*/  MOV R10, UR4 ;  /* 0x00000004000a7c02 */ /* 0x000fe20008000f00 */
[----:B------:R-:W-:Y:S01]  /*1d370*/  IMAD.U32 R7, RZ, RZ, UR9 ;  /* 0x00000009ff077e24 */ /* 0x000fe2000f8e00ff */
[----:B------:R-:W-:Y:S01]  /*1d380*/  MOV R13, RZ ;  /* 0x000000ff000d7202 */ /* 0x000fe20000000f00 */
[----:B------:R-:W-:-:S02]  /*1d390*/  IMAD.U32 R11, RZ, RZ, UR5 ;  /* 0x00000005ff0b7e24 */ /* 0x000fc4000f8e00ff */
[----:B0-----:R-:W-:Y:S02]  /*1d3a0*/  IMAD.MOV.U32 R8, RZ, RZ, 0x70 ;  /* 0x00000070ff087424 */ /* 0x001fe400078e00ff */
[----:B-1----:R-:W-:-:S07]  /*1d3b0*/  IMAD.MOV.U32 R12, RZ, RZ, 0x1 ;  /* 0x00000001ff0c7424 */ /* 0x002fce00078e00ff */
[----:B------:R-:W-:-:S07]  /*1d3c0*/  LEPC R20, `(.L_x_3194) ;  /* 0x000000001014794e */ /* 0x000fce0000000000 */
[----:B--2---:R-:W-:Y:S05]  /*1d3d0*/  CALL.ABS.NOINC R2 ;  /* 0x0000000002007343 */ /* 0x004fea0003c00000 */
.L_x_3194:
[----:B------:R-:W-:Y:S05]  /*1d3e0*/  BSYNC B6 ;  /* 0x0000000000067941 */ /* 0x000fea0003800000 */
.L_x_3193:
        /* <DEDUP_REMOVED lines=8> */
[----:B------:R2:W3:Y:S01]  /*1d470*/  LDC.64 R2, c[0x4][R26] ;  /* 0x010000001a027b82 */ /* 0x0004e20000000a00 */
[----:B------:R-:W-:Y:S01]  /*1d480*/  IMAD.U32 R4, RZ, RZ, UR6 ;  /* 0x00000006ff047e24 */ /* 0x000fe2000f8e00ff */
[----:B------:R-:W-:Y:S01]  /*1d490*/  MOV R6, UR8 ;  /* 0x0000000800067c02 */ /* 0x000fe20008000f00 */
[----:B------:R-:W-:Y:S01]  /*1d4a0*/  IMAD.U32 R5, RZ, RZ, UR7 ;  /* 0x00000007ff057e24 */ /* 0x000fe2000f8e00ff */
[----:B0-----:R-:W-:Y:S01]  /*1d4b0*/  MOV R8, 0x70 ;  /* 0x0000007000087802 */ /* 0x001fe20000000f00 */
[----:B------:R-:W-:Y:S02]  /*1d4c0*/  IMAD.U32 R7, RZ, RZ, UR9 ;  /* 0x00000009ff077e24 */ /* 0x000fe4000f8e00ff */
[----:B------:R-:W-:-:S02]  /*1d4d0*/  IMAD.U32 R10, RZ, RZ, UR4 ;  /* 0x00000004ff0a7e24 */ /* 0x000fc4000f8e00ff */
[----:B------:R-:W-:Y:S02]  /*1d4e0*/  IMAD.U32 R11, RZ, RZ, UR5 ;  /* 0x00000005ff0b7e24 */ /* 0x000fe4000f8e00ff */
[----:B-1----:R-:W-:Y:S02]  /*1d4f0*/  IMAD.MOV.U32 R12, RZ, RZ, 0x1 ;  /* 0x00000001ff0c7424 */ /* 0x002fe400078e00ff */
[----:B--2---:R-:W-:-:S07]  /*1d500*/  IMAD.MOV.U32 R13, RZ, RZ, RZ ;  /* 0x000000ffff0d7224 */ /* 0x004fce00078e00ff */
[----:B------:R-:W-:-:S07]  /*1d510*/  LEPC R20, `(.L_x_3197) ;  /* 0x000000001014794e */ /* 0x000fce0000000000 */
[----:B---3--:R-:W-:Y:S05]  /*1d520*/  CALL.ABS.NOINC R2 ;  /* 0x0000000002007343 */ /* 0x008fea0003c00000 */
.L_x_3197:
[----:B------:R0:W1:Y:S01]  /*1d530*/  LDC.64 R2, c[0x4][R26] ;  /* 0x010000001a027b82 */ /* 0x0000620000000a00 */
[----:B------:R-:W-:Y:S01]  /*1d540*/  ULDC.64 UR4, c[0x4][0x80] ;  /* 0x0100200000047ab9 */ /* 0x000fe20000000a00 */
[----:B------:R-:W-:Y:S01]  /*1d550*/  ULDC.64 UR6, c[0x4][0x88] ;  /* 0x0100220000067ab9 */ /* 0x000fe20000000a00 */
[----:B------:R-:W-:Y:S01]  /*1d560*/  ULDC.64 UR8, c[0x4][0x18] ;  /* 0x0100060000087ab9 */ /* 0x000fe20000000a00 */
[----:B------:R-:W-:Y:S01]  /*1d570*/  IMAD.U32 R4, RZ, RZ, UR4 ;  /* 0x00000004ff047e24 */ /* 0x000fe2000f8e00ff */
[----:B------:R-:W-:Y:S01]  /*1d580*/  MOV R5, UR5 ;  /* 0x0000000500057c02 */ /* 0x000fe20008000f00 */
        /* <DEDUP_REMOVED lines=8> */
[----:B-1----:R-:W-:Y:S05]  /*1d610*/  CALL.ABS.NOINC R2 ;  /* 0x0000000002007343 */ /* 0x002fea0003c00000 */
.L_x_3196:
[----:B------:R-:W-:Y:S05]  /*1d620*/  BSYNC B6 ;  /* 0x0000000000067941 */ /* 0x000fea0003800000 */
.L_x_3195:
[----:B------:R-:W2:Y:S01]  /*1d630*/  LDL R26, [R1+0x20] ;  /* 0x00002000011a7983 */ /* 0x000ea20000100800 */
[----:B------:R-:W-:Y:S01]  /*1d640*/  ULDC.64 UR4, c[0x0][0x9f8] ;  /* 0x00027e0000047ab9 */ /* 0x000fe20000000a00 */
[----:B------:R-:W3:Y:S01]  /*1d650*/  LDC R0, c[0x0][0x430] ;  /* 0x00010c00ff007b82 */ /* 0x000ee20000000800 */
[----:B------:R-:W-:Y:S01]  /*1d660*/  ISETP.NE.U32.AND P0, PT, RZ, UR4, PT ;  /* 0x00000004ff007c0c */ /* 0x000fe2000bf05070 */
[----:B------:R-:W4:Y:S03]  /*1d670*/  LDL R20, [R1] ;  /* 0x0000000001147983 */ /* 0x000f260000100800 */
[----:B------:R-:W-:-:S13]  /*1d680*/  ISETP.NE.AND.EX P0, PT, RZ, UR5, PT, P0 ;  /* 0x00000005ff007c0c */ /* 0x000fda000bf05300 */
[----:B------:R-:W-:Y:S01]  /*1d690*/  @P0 IADD3 R2, P1, R23, UR4, RZ ;  /* 0x0000000417020c10 */ /* 0x000fe2000ff3e0ff */
[----:B------:R-:W0:Y:S01]  /*1d6a0*/  S2R R21, SR_TID.X ;  /* 0x0000000000157919 */ /* 0x000e220000002100 */
[----:B------:R-:W-:Y:S02]  /*1d6b0*/  ULDC UR4, c[0x0][0x2f4] ;  /* 0x0000bd0000047ab9 */ /* 0x000fe40000000800 */
[----:B------:R-:W-:-:S05]  /*1d6c0*/  @P0 IADD3.X R3, R24, UR5, RZ, P1, !PT ;  /* 0x0000000518030c10 */ /* 0x000fca0008ffe4ff */
[----:B------:R1:W4:Y:S01]  /*1d6d0*/  @P0 LDG.E R34, desc[UR42][R2.64] ;  /* 0x0000002a02220981 */ /* 0x000322000c1e1900 */
[----:B---3--:R-:W-:Y:S01]  /*1d6e0*/  ISETP.NE.AND P1, PT, R0, 0x1, PT ;  /* 0x000000010000780c */ /* 0x008fe20003f25270 */
[----:B------:R-:W3:-:S12]  /*1d6f0*/  S2R R5, SR_TID.X ;  /* 0x0000000000057919 */ /* 0x000ed80000002100 */
[----:B------:R-:W1:Y:S08]  /*1d700*/  @P1 LDC R4, c[0x0][0x434] ;  /* 0x00010d00ff041b82 */ /* 0x000e700000000800 */
[----:B------:R-:W1:Y:S01]  /*1d710*/  @P1 LDC R6, c[0x0][0x438] ;  /* 0x00010e00ff061b82 */ /* 0x000e620000000800 */
[----:B0-----:R-:W-:-:S04]  /*1d720*/  LOP3.LUT R21, R21, 0x7f, RZ, 0xc0, !PT ;  /* 0x0000007f15157812 */ /* 0x001fc800078ec0ff */
[----:B------:R-:W-:Y:S02]  /*1d730*/  SHF.R.U32.HI R21, RZ, 0x3, R21 ;  /* 0x00000003ff157819 */ /* 0x000fe40000011615 */
[----:B---3--:R-:W-:-:S04]  /*1d740*/  SHF.L.U32 R5, R5, 0x4, RZ ;  /* 0x0000000405057819 */ /* 0x008fc800000006ff */
[----:B------:R-:W-:Y:S02]  /*1d750*/  LOP3.LUT R5, R5, 0x70, RZ, 0xc0, !PT ;  /* 0x0000007005057812 */ /* 0x000fe400078ec0ff */
[----:B------:R-:W-:Y:S01]  /*1d760*/  LOP3.LUT R32, R32, 0xfffffffb, RZ, 0xc0, !PT ;  /* 0xfffffffb20207812 */ /* 0x000fe200078ec0ff */
[----:B------:R-:W-:Y:S01]  /*1d770*/  UMOV UR5, 0xffffffff ;  /* 0xffffffff00057882 */ /* 0x000fe20000000000 */
[----:B--2---:R-:W-:-:S04]  /*1d780*/  VIADD R26, R26, 0xffffffff ;  /* 0xffffffff1a1a7836 */ /* 0x004fc80000000000 */
[----:B------:R-:W-:-:S05]  /*1d790*/  IMAD.SHL.U32 R8, R26, 0x80, RZ ;  /* 0x000000801a087824 */ /* 0x000fca00078e00ff */
[----:B------:R-:W-:-:S04]  /*1d7a0*/  LOP3.LUT R5, R8, R21, R5, 0xfe, !PT ;  /* 0x0000001508057212 */ /* 0x000fc800078efe05 */
[C---:B------:R-:W-:Y:S01]  /*1d7b0*/  ISETP.GE.AND P0, PT, R5.reuse, R36, PT ;  /* 0x000000240500720c */ /* 0x040fe20003f06270 */
[----:B----4-:R-:W-:-:S04]  /*1d7c0*/  IMAD.IADD R5, R5, 0x1, R20 ;  /* 0x0000000105057824 */ /* 0x010fc800078e0214 */
[----:B-1----:R-:W-:Y:S01]  /*1d7d0*/  @P1 IMAD.HI.U32 R7, R5, R4, RZ ;  /* 0x0000000405071227 */ /* 0x002fe200078e00ff */
[----:B------:R-:W-:-:S04]  /*1d7e0*/  MOV R4, R5 ;  /* 0x0000000500047202 */ /* 0x000fc80000000f00 */
[----:B------:R-:W-:-:S03]  /*1d7f0*/  @P1 SHF.R.U32.HI R4, RZ, R6, R7 ;  /* 0x00000006ff041219 */ /* 0x000fc60000011607 */
[----:B------:R-:W0:Y:S02]  /*1d800*/  @!P0 LDC.64 R2, c[0x0][0x428] ;  /* 0x00010a00ff028b82 */ /* 0x000e240000000a00 */
[----:B------:R-:W-:Y:S01]  /*1d810*/  IMAD.MOV R6, RZ, RZ, -R4 ;  /* 0x000000ffff067224 */ /* 0x000fe200078e0a04 */
[----:B------:R-:W-:-:S03]  /*1d820*/  SHF.R.S32.HI R9, RZ, 0x1f, R34 ;  /* 0x0000001fff097819 */ /* 0x000fc60000011422 */
[----:B------:R-:W-:Y:S01]  /*1d830*/  IMAD R0, R0, R6, R5 ;  /* 0x0000000600007224 */ /* 0x000fe200078e0205 */
[--C-:B------:R-:W-:Y:S01]  /*1d840*/  @!P0 SHF.R.S32.HI R5, RZ, 0x1f, R4.reuse ;  /* 0x0000001fff058819 */ /* 0x100fe20000011404 */
[----:B------:R1:W-:Y:S01]  /*1d850*/  STL [R1+0x4], R9 ;  /* 0x0000040901007387 */ /* 0x0003e20000100800 */
[-C--:B0-----:R-:W-:Y:S02]  /*1d860*/  @!P0 IMAD R6, R9, R2.reuse, RZ ;  /* 0x0000000209068224 */ /* 0x081fe400078e02ff */
[----:B------:R-:W-:-:S04]  /*1d870*/  @!P0 IMAD.WIDE.U32 R4, R34, R2, R4 ;  /* 0x0000000222048225 */ /* 0x000fc800078e0004 */
[----:B------:R-:W-:Y:S02]  /*1d880*/  @!P0 IMAD R6, R34, R3, R6 ;  /* 0x0000000322068224 */ /* 0x000fe400078e0206 */
[----:B------:R-:W0:Y:S01]  /*1d890*/  @!P0 LDC.64 R2, c[0x0][0x418] ;  /* 0x00010600ff028b82 */ /* 0x000e220000000a00 */
[----:B------:R-:W-:Y:S01]  /*1d8a0*/  MOV R7, UR38 ;  /* 0x0000002600077c02 */ /* 0x000fe20008000f00 */
[----:B------:R-:W-:-:S03]  /*1d8b0*/  @!P0 IMAD.IADD R6, R5, 0x1, R6 ;  /* 0x0000000105068824 */ /* 0x000fc600078e0206 */
        /* <DEDUP_REMOVED lines=13> */
.L_x_3411:
[----:B------:R-:W-:Y:S05]  /*1d990*/  @!P2 BRA `(.L_x_3199) ;  /* 0x000000000004a947 */ /* 0x000fea0003800000 */
[----:B------:R-:W-:Y:S01]  /*1d9a0*/  BPT.TRAP 0x1 ;  /* 0x000000040000795c */ /* 0x000fe20000300000 */
.L_x_3199:
        /* <DEDUP_REMOVED lines=23> */
.L_x_3412:
[----:B------:R-:W-:Y:S05]  /*1db20*/  BSYNC B0 ;  /* 0x0000000000007941 */ /* 0x000fea0003800000 */
.L_x_3200:
        /* <DEDUP_REMOVED lines=27> */
[----:B------:R-:W-:-:S03]  /*1dce0*/  @P0 LEA R8, R5, R22, 0x1 ;  /* 0x0000001605080211 */ /* 0x000fc600078e08ff */
        /* <DEDUP_REMOVED lines=77> */
.L_x_3430:
        /* <DEDUP_REMOVED lines=11> */
.L_x_3203:
        /* <DEDUP_REMOVED lines=11> */
.L_x_3204:
[----:B-1----:R1:W5:Y:S01]  /*1e320*/  LDL.LU R3, [R1+0xc] ;  /* 0x00000c0001037983 */ /* 0x0023620000300800 */
[----:B------:R1:W-:Y:S03]  /*1e330*/  SYNCS.ARRIVE.TRANS64.A1T0 RZ, [R7+URZ+0x28830], RZ ;  /* 0x028830ff07ff79a7 */ /* 0x0003e6000810003f */
[----:B0-----:R1:W5:Y:S02]  /*1e340*/  LDL.LU R4, [R1+0x14] ;  /* 0x0000140001047983 */ /* 0x0013640000300800 */
        /* <DEDUP_REMOVED lines=8> */
[----:B------:R-:W-:-:S04]  /*1e3d0*/  ISETP.NE.AND.EX P0, PT, RZ, UR7, PT, P0 ;  /* 0x00000007ff007c0c */ /* 0x000fc8000bf05300 */
        /* <DEDUP_REMOVED lines=27> */
.L_x_3206:
[----:B------:R-:W-:Y:S05]  /*1e590*/  BSYNC B6 ;  /* 0x0000000000067941 */ /* 0x000fea0003800000 */
.L_x_3205:
[----:B------:R-:W2:Y:S01]  /*1e5a0*/  LDL.LU R20, [R1+0x14] ;  /* 0x0000140001147983 */ /* 0x000ea20000300800 */
[----:B------:R-:W3:Y:S01]  /*1e5b0*/  LDC R6, c[0x0][0x448] ;  /* 0x00011200ff067b82 */ /* 0x000ee20000000800 */
[----:B------:R-:W-:Y:S01]  /*1e5c0*/  ULDC.64 UR4, c[0x0][0x2d8] ;  /* 0x0000b60000047ab9 */ /* 0x000fe20000000a00 */
[----:B------:R-:W-:Y:S01]  /*1e5d0*/  ULDC.64 UR6, c[0x0][0x280] ;  /* 0x0000a00000067ab9 */ /* 0x000fe20000000a00 */
[----:B------:R-:W4:Y:S04]  /*1e5e0*/  LDL.LU R21, [R1+0xc] ;  /* 0x00000c0001157983 */ /* 0x000f280000300800 */
[----:B0-----:R-:W4:Y:S04]  /*1e5f0*/  LDL.LU.64 R2, [R1+0x18] ;  /* 0x0000180001027983 */ /* 0x001f280000300a00 */
[----:B------:R0:W5:Y:S04]  /*1e600*/  LDL R10, [R1+0x10] ;  /* 0x00001000010a7983 */ /* 0x0001680000100800 */
[----:B------:R0:W5:Y:S01]  /*1e610*/  LDL R8, [R1+0x8] ;  /* 0x0000080001087983 */ /* 0x0001620000100800 */
[----:B---3--:R-:W-:-:S13]  /*1e620*/  ISETP.NE.AND P0, PT, R6, 0x1, PT ;  /* 0x000000010600780c */ /* 0x008fda0003f05270 */
[----:B-1----:R-:W1:Y:S01]  /*1e630*/  @P0 LDC R7, c[0x0][0x44c] ;  /* 0x00011300ff070b82 */ /* 0x002e620000000800 */
[----:B----4-:R-:W-:Y:S02]  /*1e640*/  IMAD.MOV.U32 R3, RZ, RZ, R21 ;  /* 0x000000ffff037224 */ /* 0x010fe400078e0015 */
[----:B------:R-:W-:-:S04]  /*1e650*/  IMAD.WIDE.U32 R2, R18, UR4, R2 ;  /* 0x0000000412027c25 */ /* 0x000fc8000f8e0002 */
[----:B------:R-:W-:Y:S01]  /*1e660*/  IMAD R3, R18, UR5, R3 ;  /* 0x0000000512037c24 */ /* 0x000fe2000f8e0203 */
[----:B------:R-:W-:Y:S01]  /*1e670*/  ULDC.64 UR4, c[0x0][0x2e0] ;  /* 0x0000b80000047ab9 */ /* 0x000fe20000000a00 */
[----:B------:R-:W3:Y:S01]  /*1e680*/  S2R R21, SR_TID.X ;  /* 0x0000000000157919 */ /* 0x000ee20000002100 */
[----:B--2---:R-:W-:Y:S02]  /*1e690*/  IMAD R0, R20, UR4, RZ ;  /* 0x0000000414007c24 */ /* 0x004fe4000f8e02ff */
[----:B------:R-:W2:Y:S02]  /*1e6a0*/  S2R R20, SR_TID.X ;  /* 0x0000000000147919 */ /* 0x000ea40000002100 */
[C---:B------:R-:W-:Y:S02]  /*1e6b0*/  IMAD R0, R33.reuse, UR5, R0 ;  /* 0x0000000521007c24 */ /* 0x040fe4000f8e0200 */
[----:B------:R-:W-:Y:S01]  /*1e6c0*/  IMAD.WIDE.U32 R2, R33, UR4, R2 ;  /* 0x0000000421027c25 */ /* 0x000fe2000f8e0002 */
[----:B------:R-:W-:-:S03]  /*1e6d0*/  ULDC.64 UR4, c[0x0][0x2d0] ;  /* 0x0000b40000047ab9 */ /* 0x000fc60000000a00 */
[----:B------:R-:W-:Y:S02]  /*1e6e0*/  IMAD.IADD R3, R3, 0x1, R0 ;  /* 0x0000000103037824 */ /* 0x000fe400078e0200 */
[----:B------:R-:W4:Y:S01]  /*1e6f0*/  @P0 LDC R0, c[0x0][0x450] ;  /* 0x00011400ff000b82 */ /* 0x000f220000000800 */
[----:B---3--:R-:W-:Y:S02]  /*1e700*/  SHF.L.U32 R21, R21, 0x4, RZ ;  /* 0x0000000415157819 */ /* 0x008fe400000006ff */
[----:B--2---:R-:W-:Y:S02]  /*1e710*/  LOP3.LUT R20, R20, 0x7f, RZ, 0xc0, !PT ;  /* 0x0000007f14147812 */ /* 0x004fe400078ec0ff */
[----:B------:R-:W-:Y:S02]  /*1e720*/  LOP3.LUT R21, R21, 0x70, RZ, 0xc0, !PT ;  /* 0x0000007015157812 */ /* 0x000fe400078ec0ff */
[----:B------:R-:W-:-:S04]  /*1e730*/  SHF.R.U32.HI R20, RZ, 0x3, R20 ;  /* 0x00000003ff147819 */ /* 0x000fc80000011614 */
[----:B------:R-:W-:-:S05]  /*1e740*/  LOP3.LUT R20, R20, R21, RZ, 0xfc, !PT ;  /* 0x0000001514147212 */ /* 0x000fca00078efcff */
[----:B------:R-:W-:-:S04]  /*1e750*/  IMAD R5, R17, 0x80, R20 ;  /* 0x0000008011057824 */ /* 0x000fc800078e0214 */
[----:B-1----:R-:W-:-:S04]  /*1e760*/  @P0 IMAD.HI.U32 R7, R5, R7, RZ ;  /* 0x0000000705070227 */ /* 0x002fc800078e00ff */
[----:B------:R-:W-:Y:S01]  /*1e770*/  IMAD.MOV.U32 R4, RZ, RZ, R5 ;  /* 0x000000ffff047224 */ /* 0x000fe200078e0005 */
[----:B----4-:R-:W-:Y:S01]  /*1e780*/  @P0 SHF.R.U32.HI R4, RZ, R0, R7 ;  /* 0x00000000ff040219 */ /* 0x010fe20000011607 */
[----:B------:R-:W1:Y:S03]  /*1e790*/  S2R R20, SR_TID.X ;  /* 0x0000000000147919 */ /* 0x000e660000002100 */
        /* <DEDUP_REMOVED lines=18> */
[----:B-1----:R-:W-:Y:S02]  /*1e8c0*/  LOP3.LUT R20, R20, 0x7f, RZ, 0xc0, !PT ;  /* 0x0000007f14147812 */ /* 0x002fe400078ec0ff */
[----:B------:R-:W-:Y:S02]  /*1e8d0*/  LEA.HI.X R4, R2, UR7, R3, 0x1, P2 ;  /* 0x0000000702047c11 */ /* 0x000fe400090f0c03 */
[----:B------:R-:W-:Y:S01]  /*1e8e0*/  SHF.R.U32.HI R9, RZ, 0x3, R20 ;  /* 0x00000003ff097819 */ /* 0x000fe20000011614 */
[----:B0-----:R-:W-:Y:S06]  /*1e8f0*/  BRA.DIV UR4, `(.L_x_3207) ;  /* 0x0000007204647947 */ /* 0x001fec000b800000 */
[----:B------:R-:W0:Y:S01]  /*1e900*/  SHFL.IDX PT, R14, R0, RZ, 0x181f ;  /* 0x00181fff000e7589 */ /* 0x000e2200000e0000 */
[----:B-----5:R-:W-:Y:S02]  /*1e910*/  IMAD R5, R10, R6, RZ ;  /* 0x000000060a057224 */ /* 0x020fe400078e02ff */
[----:B------:R-:W-:Y:S01]  /*1e920*/  IMAD R17, R17, 0x80, R9 ;  /* 0x0000008011117824 */ /* 0x000fe200078e0209 */
[----:B------:R-:W1:Y:S03]  /*1e930*/  SHFL.IDX PT, R2, R4, RZ, 0x181f ;  /* 0x00181fff04027589 */ /* 0x000e6600000e0000 */
[C---:B------:R-:W-:Y:S01]  /*1e940*/  VIADD R6, R17.reuse, 0x10 ;  /* 0x0000001011067836 */ /* 0x040fe20000000000 */
[----:B------:R-:W-:-:S13]  /*1e950*/  ISETP.GE.AND P3, PT, R17, R5, PT ;  /* 0x000000051100720c */ /* 0x000fda0003f66270 */
[----:B0-----:R-:W-:-:S04]  /*1e960*/  @!P3 LEA R14, P2, R31, R14, 0x1 ;  /* 0x0000000e1f0eb211 */ /* 0x001fc800078408ff */
[----:B-1----:R-:W-:Y:S01]  /*1e970*/  @!P3 IADD3.X R3, RZ, R2, RZ, P2, !PT ;  /* 0x00000002ff03b210 */ /* 0x002fe200017fe4ff */
[----:B------:R-:W-:Y:S02]  /*1e980*/  @!P3 IMAD.MOV.U32 R2, RZ, RZ, R14 ;  /* 0x000000ffff02b224 */ /* 0x000fe400078e000e */
        /* <DEDUP_REMOVED lines=13> */
[----:B------:R-:W-:Y:S01]  /*1ea60*/  ISETP.GE.AND P3, PT, R6, R5, PT ;  /* 0x000000050600720c */ /* 0x000fe20003f66270 */
[----:B------:R-:W-:Y:S02]  /*1ea70*/  VIADD R6, R17, 0x30 ;  /* 0x0000003011067836 */ /* 0x000fe40000000000 */
        /* <DEDUP_REMOVED lines=48> */
.L_x_3447:
        /* <DEDUP_REMOVED lines=11> */
.L_x_3209:
[----:B------:R-:W-:Y:S05]  /*1ee30*/  BSYNC B0 ;  /* 0x0000000000007941 */ /* 0x000fea0003800000 */
.L_x_3208:
[----:B------:R-:W-:Y:S01]  /*1ee40*/  NOP ;  /* 0x0000000000007918 */ /* 0x000fe20000000000 */
[----:B------:R-:W-:-:S13]  /*1ee50*/  PLOP3.LUT P0, PT, PT, PT, PT, 0x80, 0x0 ;  /* 0x000000000000781c */ /* 0x000fda0003f0f070 */
.L_x_3210:
        /* <DEDUP_REMOVED lines=21> */
.L_x_3448:
[----:B------:R-:W-:Y:S05]  /*1efb0*/  BSYNC B0 ;  /* 0x0000000000007941 */ /* 0x000fea0003800000 */
.L_x_3211:
        /* <DEDUP_REMOVED lines=8> */
.L_x_3227:
        /* <DEDUP_REMOVED lines=11> */
[----:B------:R-:W-:Y:S01]  /*1f0f0*/  SHF.R.U32.HI R2, RZ, 0x3, R2 ;  /* 0x00000003ff027819 */ /* 0x000fe20000011602 */
[----:B--2---:R-:W-:-:S04]  /*1f100*/  IMAD.SHL.U32 R4, R4, 0x10, RZ ;  /* 0x0000001004047824 */ /* 0x004fc800078e00ff */
[----:B------:R-:W-:Y:S01]  /*1f110*/  IMAD R2, R6, 0x80, R2 ;  /* 0x0000008006027824 */ /* 0x000fe200078e0202 */
[----:B------:R-:W-:-:S04]  /*1f120*/  LOP3.LUT R4, R4, 0x70, RZ, 0xc0, !PT ;  /* 0x0000007004047812 */ /* 0x000fc800078ec0ff */
[----:B---3--:R-:W-:-:S04]  /*1f130*/  IADD3 R4, R4, R2, R7 ;  /* 0x0000000204047210 */ /* 0x008fc80007ffe007 */
[----:B------:R-:W-:Y:S01]  /*1f140*/  MOV R2, R4 ;  /* 0x0000000400027202 */ /* 0x000fe20000000f00 */
[----:B0-----:R-:W-:-:S04]  /*1f150*/  @P0 IMAD.HI.U32 R3, R4, R3, RZ ;  /* 0x0000000304030227 */ /* 0x001fc800078e00ff */
[----:B----4-:R-:W-:Y:S01]  /*1f160*/  IMAD R5, R5, UR4, RZ ;  /* 0x0000000405057c24 */ /* 0x010fe2000f8e02ff */
[----:B-1----:R-:W-:-:S03]  /*1f170*/  @P0 SHF.R.U32.HI R2, RZ, R8, R3 ;  /* 0x00000008ff020219 */ /* 0x002fc60000011603 */
[----:B------:R-:W-:Y:S02]  /*1f180*/  IMAD R5, R34, UR5, R5 ;  /* 0x0000000522057c24 */ /* 0x000fe4000f8e0205 */
        /* <DEDUP_REMOVED lines=20> */
.L_x_3215:
[----:B------:R-:W-:Y:S01]  /*1f2d0*/  IMAD R6, R25, 0x8, R22 ;  /* 0x0000000819067824 */ /* 0x000fe200078e0216 */
[----:B------:R-:W-:Y:S01]  /*1f2e0*/  SHF.L.U32 R3, R28, 0x1f, RZ ;  /* 0x0000001f1c037819 */ /* 0x000fe200000006ff */
[----:B------:R-:W-:Y:S03]  /*1f2f0*/  BSSY B1, `(.L_x_3216) ;  /* 0x0000003000017945 */ /* 0x000fe60003800000 */
[----:B------:R-:W0:Y:S02]  /*1f300*/  SYNCS.PHASECHK.TRANS64.TRYWAIT P0, [R6+URZ+0x28840], R3 ;  /* 0x02884003060075a7 */ /* 0x000e24000800017f */
[----:B0-----:R-:W-:Y:S05]  /*1f310*/  @!P0 BRA `(.L_x_3217) ;  /* 0x0000007000708947 */ /* 0x001fea0003800000 */
.L_x_3449:
[----:B------:R-:W-:Y:S05]  /*1f320*/  BSYNC B1 ;  /* 0x0000000000017941 */ /* 0x000fea0003800000 */
.L_x_3216:
        /* <DEDUP_REMOVED lines=14> */
[----:B------:R-:W-:-:S04]  /*1f410*/  ULDC.64 UR4, c[0x0][0x308] ;  /* 0x0000c20000047ab9 */ /* 0x000fc80000000a00 */
[----:B------:R-:W-:-:S03]  /*1f420*/  IADD3 R3, R3, R5, RZ ;  /* 0x0000000503037210 */ /* 0x000fc60007ffe0ff */
[----:B------:R-:W-:Y:S01]  /*1f430*/  IMAD.WIDE.U32 R2, R18, UR4, R2 ;  /* 0x0000000412027c25 */ /* 0x000fe2000f8e0002 */
[----:B------:R-:W-:-:S03]  /*1f440*/  UMOV UR4, 0xffffffff ;  /* 0xffffffff00047882 */ /* 0x000fc60000000000 */
[----:B------:R-:W-:Y:S01]  /*1f450*/  IMAD R9, R18, UR5, R3 ;  /* 0x0000000512097c24 */ /* 0x000fe2000f8e0203 */
[----:B------:R-:W-:-:S04]  /*1f460*/  LEA R7, P0, R2, UR6, 0x1 ;  /* 0x0000000602077c11 */ /* 0x000fc8000f8008ff */
[----:B------:R-:W-:Y:S01]  /*1f470*/  LEA.HI.X R9, R2, UR7, R9, 0x1, P0 ;  /* 0x0000000702097c11 */ /* 0x000fe200080f0c09 */
[----:B------:R-:W-:Y:S08]  /*1f480*/  BRA.DIV UR4, `(.L_x_3218) ;  /* 0x0000007204287947 */ /* 0x000ff0000b800000 */
[----:B------:R-:W0:Y:S01]  /*1f490*/  SHFL.IDX PT, R2, R7, RZ, 0x181f ;  /* 0x00181fff07027589 */ /* 0x000e2200000e0000 */
[----:B------:R-:W-:Y:S01]  /*1f4a0*/  IMAD.SHL.U32 R5, R31, 0x2, RZ ;  /* 0x000000021f057824 */ /* 0x000fe200078e00ff */
[----:B------:R-:W-:Y:S02]  /*1f4b0*/  LEA R8, R8, R22, 0x1 ;  /* 0x0000001608087211 */ /* 0x000fe400078e08ff */
        /* <DEDUP_REMOVED lines=44> */
.L_x_3467:
        /* <DEDUP_REMOVED lines=9> */
.L_x_3219:
[----:B------:R-:W-:Y:S02]  /*1f810*/  PLOP3.LUT P3, PT, P3, P0, PT, 0xa2, 0x0 ;  /* 0x000000000000781c */ /* 0x000fe40001f61472 */
[----:B------:R-:W-:-:S08]  /*1f820*/  @P0 R2UR P3, UR4, R6 ;  /* 0x00000000060402ca */ /* 0x000fd00000060000 */
[----:B------:R-:W-:-:S05]  /*1f830*/  @P0 PLOP3.LUT P0, PT, P3, PT, PT, 0x80, 0x0 ;  /* 0x000000000000081c */ /* 0x000fca0001f0f070 */
[----:B------:R-:W-:Y:S01]  /*1f840*/  @!P3 SYNCS.ARRIVE.TRANS64.RED.A0T1 RZ, [UR4+0x28830], RZ ;  /* 0x028830ffffffb9a7 */ /* 0x000fe20008200404 */
[----:B------:R-:W-:Y:S07]  /*1f850*/  @!P3 ARRIVES.LDGSTSBAR.64.TRANSCNT [UR4+0x28830] ;  /* 0x02883000ff00b9b0 */ /* 0x000fee0008000a84 */
[----:B------:R-:W-:Y:S05]  /*1f860*/  @P0 BRA.U.ANY `(.L_x_3219) ;  /* 0xfffffffd00e80947 */ /* 0x000fea000393ffff */
[----:B------:R-:W-:Y:S01]  /*1f870*/  NOP ;  /* 0x0000000000007918 */ /* 0x000fe20000000000 */
[----:B-1----:R-:W-:-:S04]  /*1f880*/  MOV R2, UR38 ;  /* 0x0000002600027c02 */ /* 0x002fc80008000f00 */
[----:B------:R-:W-:-:S13]  /*1f890*/  ISETP.NE.AND P4, PT, R2, 0x3, PT ;  /* 0x000000030200780c */ /* 0x000fda0003f85270 */
[----:B------:R-:W-:Y:S05]  /*1f8a0*/  @!P4 BRA `(.L_x_3220) ;  /* 0x000000000004c947 */ /* 0x000fea0003800000 */
[----:B------:R-:W-:Y:S01]  /*1f8b0*/  BPT.TRAP 0x1 ;  /* 0x000000040000795c */ /* 0x000fe20000300000 */
.L_x_3220:
[----:B------:R1:W-:Y:S01]  /*1f8c0*/  SYNCS.ARRIVE.TRANS64.A1T0 RZ, [R6+URZ+0x28830], RZ ;  /* 0x028830ff06ff79a7 */ /* 0x0003e2000810003f */
[----:B------:R-:W-:Y:S05]  /*1f8d0*/  @!P4 BRA `(.L_x_3221) ;  /* 0x000000000004c947 */ /* 0x000fea0003800000 */
[----:B------:R-:W-:Y:S01]  /*1f8e0*/  BPT.TRAP 0x1 ;  /* 0x000000040000795c */ /* 0x000fe20000300000 */
.L_x_3221:
[----:B------:R-:W-:Y:S01]  /*1f8f0*/  SHF.L.U32 R2, R17, 0x1f, RZ ;  /* 0x0000001f11027819 */ /* 0x000fe200000006ff */
[----:B-1----:R-:W-:Y:S01]  /*1f900*/  IMAD R6, R10, 0x8, R22 ;  /* 0x000000080a067824 */ /* 0x002fe200078e0216 */
[----:B------:R-:W-:Y:S03]  /*1f910*/  BSSY B1, `(.L_x_3222) ;  /* 0x0000003000017945 */ /* 0x000fe60003800000 */
[----:B------:R-:W1:Y:S02]  /*1f920*/  SYNCS.PHASECHK.TRANS64.TRYWAIT P0, [R6+URZ+0x28860], R2 ;  /* 0x02886002060075a7 */ /* 0x000e64000800017f */
[----:B-1----:R-:W-:Y:S05]  /*1f930*/  @!P0 BRA `(.L_x_3223) ;  /* 0x0000007400488947 */ /* 0x002fea0003800000 */
.L_x_3468:
[----:B------:R-:W-:Y:S05]  /*1f940*/  BSYNC B1 ;  /* 0x0000000000017941 */ /* 0x000fea0003800000 */
.L_x_3222:
[----:B------:R-:W2:Y:S01]  /*1f950*/  S2R R3, SR_TID.X ;  /* 0x0000000000037919 */ /* 0x000ea20000002100 */
[----:B------:R-:W-:Y:S01]  /*1f960*/  UMOV UR4, 0xffffffff ;  /* 0xffffffff00047882 */ /* 0x000fe20000000000 */
[----:B------:R-:W-:Y:S02]  /*1f970*/  IMAD R8, R33, -0x80, R36 ;  /* 0xffffff8021087824 */ /* 0x000fe400078e0224 */
[----:B0-----:R-:W-:Y:S01]  /*1f980*/  IMAD R7, R10, 0x4000, R35 ;  /* 0x000040000a077824 */ /* 0x001fe200078e0223 */
        /* <DEDUP_REMOVED lines=63> */
.L_x_3486:
[----:B01----:R-:W-:Y:S01]  /*1fd80*/  IADD3 R2, P0, R14, R5, RZ ;  /* 0x000000050e027210 */ /* 0x003fe20007f1e0ff */
[----:B------:R-:W-:Y:S01]  /*1fd90*/  ULDC.64 UR4, c[0x0][0x328] ;  /* 0x0000ca0000047ab9 */ /* 0x000fe20000000a00 */
[----:B------:R-:W-:Y:S01]  /*1fda0*/  ULDC.64 UR6, c[0x0][0x318] ;  /* 0x0000c60000067ab9 */ /* 0x000fe20000000a00 */
[----:B------:R-:W-:Y:S01]  /*1fdb0*/  IMAD R5, R20, UR4, RZ ;  /* 0x0000000414057c24 */ /* 0x000fe2000f8e02ff */
[----:B------:R-:W-:Y:S02]  /*1fdc0*/  IADD3.X R3, RZ, R24, RZ, P0, !PT ;  /* 0x00000018ff037210 */ /* 0x000fe400007fe4ff */
        /* <DEDUP_REMOVED lines=15> */
[----:B------:R-:W-:-:S03]  /*1fec0*/  ULDC.64 UR4, c[0x0][0x330] ;  /* 0x0000cc0000047ab9 */ /* 0x000fc60000000a00 */
[----:B------:R-:W-:Y:S02]  /*1fed0*/  IMAD.IADD R3, R3, 0x1, R21 ;  /* 0x0000000103037824 */ /* 0x000fe400078e0215 */
[----:B------:R-:W-:-:S04]  /*1fee0*/  IMAD.WIDE.U32 R2, R18, UR4, R2 ;  /* 0x0000000412027c25 */ /* 0x000fc8000f8e0002 */
[----:B------:R-:W-:Y:S01]  /*1fef0*/  IMAD R3, R18, UR5, R3 ;  /* 0x0000000512037c24 */ /* 0x000fe2000f8e0203 */
[----:B------:R-:W-:-:S04]  /*1ff00*/  LEA R23, P0, R2, UR6, 0x1 ;  /* 0x0000000602177c11 */ /* 0x000fc8000f8008ff */
[----:B------:R-:W-:Y:S02]  /*1ff10*/  LEA.HI.X R24, R2, UR7, R3, 0x1, P0 ;  /* 0x0000000702187c11 */ /* 0x000fe400080f0c03 */
[----:B------:R-:W-:-:S13]  /*1ff20*/  PLOP3.LUT P0, PT, PT, PT, PT, 0x80, 0x0 ;  /* 0x000000000000781c */ /* 0x000fda0003f0f070 */
.L_x_3225:
        /* <DEDUP_REMOVED lines=11> */
.L_x_3226:
[C---:B------:R-:W-:Y:S01]  /*1ffe0*/  ISETP.GT.AND P0, PT, R26.reuse, R37, PT ;  /* 0x000000251a00720c */ /* 0x040fe20003f04270 */
[----:B------:R0:W-:Y:S01]  /*1fff0*/  SYNCS.ARRIVE.TRANS64.A1T0 RZ, [R6+URZ+0x28850], RZ ;  /* 0x028850ff06ff79a7 */ /* 0x0001e2000810003f */
[----:B------:R-:W-:Y:S02]  /*20000*/  IMAD.MOV.U32 R10, RZ, RZ, R25 ;  /* 0x000000ffff0a7224 */ /* 0x000fe400078e0019 */
[----:B------:R-:W-:Y:S02]  /*20010*/  IMAD.MOV.U32 R17, RZ, RZ, R28 ;  /* 0x000000ffff117224 */ /* 0x000fe400078e001c */
[----:B------:R-:W-:Y:S01]  /*20020*/  IMAD.MOV.U32 R33, RZ, RZ, R26 ;  /* 0x000000ffff217224 */ /* 0x000fe200078e001a */
[----:B0-----:R-:W-:-:S06]  /*20030*/  IADD3 R6, R26, -0x1, RZ ;  /* 0xffffffff1a067810 */ /* 0x001fcc0007ffe0ff */
[----:B------:R-:W-:Y:S05]  /*20040*/  @P0 BRA `(.L_x_3227) ;  /* 0xffffffec00fc0947 */ /* 0x000fea000383ffff */
.L_x_3214:
[----:B------:R-:W-:Y:S05]  /*20050*/  BSYNC B0 ;  /* 0x0000000000007941 */ /* 0x000fea0003800000 */
.L_x_3213:
        /* <DEDUP_REMOVED lines=17> */
.L_x_3229:
[----:B------:R-:W-:Y:S05]  /*20170*/  BSYNC B0 ;  /* 0x0000000000007941 */ /* 0x000fea0003800000 */
.L_x_3228:
[----:B------:R-:W-:-:S04]  /*20180*/  MOV R0, UR38 ;  /* 0x0000002600007c02 */ /* 0x000fc80008000f00 */
[----:B------:R-:W-:-:S13]  /*20190*/  ISETP.NE.AND P0, PT, R0, 0x3, PT ;  /* 0x000000030000780c */ /* 0x000fda0003f05270 */
[----:B------:R-:W-:Y:S05]  /*201a0*/  @!P0 BRA `(.L_x_3230) ;  /* 0x0000000000048947 */ /* 0x000fea0003800000 */
[----:B------:R-:W-:Y:S01]  /*201b0*/  BPT.TRAP 0x1 ;  /* 0x000000040000795c */ /* 0x000fe20000300000 */
.L_x_3230:
[----:B------:R-:W-:Y:S01]  /*201c0*/  IMAD R0, R25, 0x8, R22 ;  /* 0x0000000819007824 */ /* 0x000fe200078e0216 */
[----:B0-----:R-:W-:Y:S01]  /*201d0*/  SHF.L.U32 R3, R28, 0x1f, RZ ;  /* 0x0000001f1c037819 */ /* 0x001fe200000006ff */
[----:B------:R-:W-:Y:S01]  /*201e0*/  BSSY B0, `(.L_x_3231) ;  /* 0x0000004000007945 */ /* 0x000fe20003800000 */
[----:B------:R-:W-:Y:S02]  /*201f0*/  IMAD R6, R26, -0x80, R36 ;  /* 0xffffff801a067824 */ /* 0x000fe400078e0224 */
[----:B------:R-:W0:Y:S02]  /*20200*/  SYNCS.PHASECHK.TRANS64.TRYWAIT P0, [R0+URZ+0x28860], R3 ;  /* 0x02886003000075a7 */ /* 0x000e24000800017f */
[----:B0-----:R-:W-:Y:S05]  /*20210*/  @!P0 BRA `(.L_x_3232) ;  /* 0x0000007400ac8947 */ /* 0x001fea0003800000 */
.L_x_3487:
[----:B------:R-:W-:Y:S05]  /*20220*/  BSYNC B0 ;  /* 0x0000000000007941 */ /* 0x000fea0003800000 */
.L_x_3231:
        /* <DEDUP_REMOVED lines=9> */
[----:B------:R-:W-:Y:S01]  /*202c0*/  SHF.L.U32 R5, R31, 0x1, RZ ;  /* 0x000000011f057819 */ /* 0x000fe200000006ff */
[----:B------:R-:W-:Y:S01]  /*202d0*/  IMAD R4, R9, 0x2, R22 ;  /* 0x0000000209047824 */ /* 0x000fe200078e0216 */
[----:B0-----:R-:W0:Y:S01]  /*202e0*/  SHFL.IDX PT, R3, R24, RZ, 0x181f ;  /* 0x00181fff18037589 */ /* 0x001e2200000e0000 */
[----:B------:R-:W-:Y:S02]  /*202f0*/  ISETP.GE.AND P1, PT, R31, UR4, PT ;  /* 0x000000041f007c0c */ /* 0x000fe4000bf26270 */
[----:B------:R-:W-:Y:S01]  /*20300*/  ISETP.GE.AND P0, PT, R30, UR4, PT ;  /* 0x000000041e007c0c */ /* 0x000fe2000bf06270 */
[----:B------:R-:W2:Y:S01]  /*20310*/  SHFL.IDX PT, R10, R23, 0x1, 0x181f ;  /* 0x00381f00170a7f89 */ /* 0x000ea200000e0000 */
[C---:B------:R-:W-:Y:S02]  /*20320*/  ISETP.LT.OR P2, PT, R6.reuse, 0x1, P1 ;  /* 0x000000010600780c */ /* 0x040fe40000f41670 */
[----:B------:R-:W-:Y:S01]  /*20330*/  ISETP.LT.OR P3, PT, R6, 0x1, P0 ;  /* 0x000000010600780c */ /* 0x000fe20000761670 */
        /* <DEDUP_REMOVED lines=18> */
[----:B------:R-:W0:Y:S02]  /*20460*/  SHFL.IDX PT, R14, R23, 0x3, 0x181f ;  /* 0x00781f00170e7f89 */ /* 0x000e2400000e0000 */
[----:B------:R-:W-:Y:S02]  /*20470*/  IADD3.X R3, RZ, R8, RZ, P4, !PT ;  /* 0x00000008ff037210 */ /* 0x000fe400027fe4ff */
        /* <DEDUP_REMOVED lines=33> */
.L_x_3505:
        /* <DEDUP_REMOVED lines=11> */
.L_x_3234:
        /* <DEDUP_REMOVED lines=11> */
.L_x_3235:
[----:B------:R0:W-:Y:S01]  /*207f0*/  SYNCS.ARRIVE.TRANS64.A1T0 RZ, [R0+URZ+0x28850], RZ ;  /* 0x028850ff00ff79a7 */ /* 0x0001e2000810003f */
[----:B------:R-:W-:-:S05]  /*20800*/  VIADD R25, R25, 0x1 ;  /* 0x0000000119197836 */ /* 0x000fca0000000000 */
[----:B------:R-:W-:-:S04]  /*20810*/  ISETP.NE.AND P0, PT, R25, 0x2, PT ;  /* 0x000000021900780c */ /* 0x000fc80003f05270 */
[----:B------:R-:W-:Y:S02]  /*20820*/  SEL R3, RZ, 0x1, P0 ;  /* 0x00000001ff037807 */ /* 0x000fe40000000000 */
[----:B------:R-:W-:Y:S02]  /*20830*/  SEL R25, R25, RZ, P0 ;  /* 0x000000ff19197207 */ /* 0x000fe40000000000 */
[----:B0-----:R-:W-:-:S07]  /*20840*/  LOP3.LUT R28, R28, R3, RZ, 0x3c, !PT ;  /* 0x000000031c1c7212 */ /* 0x001fce00078e3cff */
.L_x_3192:
[----:B------:R-:W-:Y:S05]  /*20850*/  BSYNC B7 ;  /* 0x0000000000077941 */ /* 0x000fea0003800000 */
.L_x_3190:
[----:B------:R-:W-:-:S13]  /*20860*/  LOP3.LUT P0, RZ, R32, 0x8, RZ, 0xc0, !PT ;  /* 0x0000000820ff7812 */ /* 0x000fda000780c0ff */
[----:B------:R-:W-:Y:S05]  /*20870*/  @!P0 BRA `(.L_x_3236) ;  /* 0x0000000000248947 */ /* 0x000fea0003800000 */
[----:B------:R-:W-:Y:S05]  /*20880*/  WARPSYNC.ALL ;  /* 0x0000000000007948 */ /* 0x000fea0003800000 */
[----:B------:R-:W2:Y:S08]  /*20890*/  S2UR UR5, SR_CgaCtaId ;  /* 0x00000000000579c3 */ /* 0x000eb00000008800 */
[----:B------:R-:W-:Y:S06]  /*208a0*/  BAR.SYNC.DEFER_BLOCKING 0x5, 0x180 ;  /* 0x0146000000007b1d */ /* 0x000fec0000010000 */
[----:B------:R-:W-:-:S02]  /*208b0*/  UMOV UR4, 0x400 ;  /* 0x0000040000047882 */ /* 0x000fc40000000000 */
[----:B--2---:R-:W-:-:S06]  /*208c0*/  ULEA UR4, UR5, UR4, 0x18 ;  /* 0x0000000405047291 */ /* 0x004fcc000f8ec03f */
[----:B0-----:R-:W-:-:S05]  /*208d0*/  MOV R22, UR4 ;  /* 0x0000000400167c02 */ /* 0x001fca0008000f00 */
[----:B------:R2:W3:Y:S01]  /*208e0*/  LDS.128 R16, [R22+0x288d0] ;  /* 0x0288d00016107984 */ /* 0x0004e20000000c00 */
[----:B------:R-:W-:Y:S06]  /*208f0*/  BAR.ARV 0x4, 0x180 ;  /* 0x0106000000007b1d */ /* 0x000fec0000002000 */
[----:B------:R-:W-:Y:S05]  /*20900*/  BRA `(.L_x_3237) ;  /* 0x0000000c00d47947 */ /* 0x000fea0003800000 */
.L_x_3236:
[----:B0-----:R-:W0:Y:S01]  /*20910*/  S2R R8, SR_TID.X ;  /* 0x0000000000087919 */ /* 0x001e220000002100 */
        /* <DEDUP_REMOVED lines=8> */
[----:B------:R-:W2:Y:S01]  /*209a0*/  @!P1 LDC.64 R4, c[0x0][0xc78] ;  /* 0x00031e00ff049b82 */ /* 0x000ea20000000a00 */
[----:B0-----:R-:W-:-:S05]  /*209b0*/  @!P1 IMAD.WIDE R2, R7, 0x4, R2 ;  /* 0x0000000407029825 */ /* 0x001fca00078e0202 */
[----:B------:R2:W3:Y:S02]  /*209c0*/  @!P1 LDG.E R6, desc[UR42][R2.64] ;  /* 0x0000002a02069981 */ /* 0x0004e4000c1e1900 */
[----:B--2---:R-:W-:-:S05]  /*209d0*/  @!P1 IMAD.WIDE R2, R7, 0x4, R4 ;  /* 0x0000000407029825 */ /* 0x004fca00078e0204 */
[----:B------:R-:W2:Y:S01]  /*209e0*/  @!P1 LDG.E R5, desc[UR42][R2.64] ;  /* 0x0000002a02059981 */ /* 0x000ea2000c1e1900 */
        /* <DEDUP_REMOVED lines=28> */
[----:B------:R0:W2:Y:S02]  /*20bb0*/  SHFL.IDX PT, R14, R2, 0x1f, 0x1f ;  /* 0x03e01f00020e7f89 */ /* 0x0000a400000e0000 */
.L_x_3515:
[----:B------:R-:W-:Y:S02]  /*20bc0*/  ULDC UR4, c[0x0][0xc38] ;  /* 0x00030e0000047ab9 */ /* 0x000fe40000000800 */
[----:B------:R-:W-:-:S05]  /*20bd0*/  MOV R5, UR4 ;  /* 0x0000000400057c02 */ /* 0x000fca0008000f00 */
[----:B--2---:R-:W-:-:S04]  /*20be0*/  IMAD R14, R14, R5, RZ ;  /* 0x000000050e0e7224 */ /* 0x004fc800078e02ff */
[----:B------:R-:W-:-:S05]  /*20bf0*/  IMAD.IADD R7, R7, 0x1, R14 ;  /* 0x0000000107077824 */ /* 0x000fca00078e020e */
[----:B------:R-:W-:-:S13]  /*20c00*/  ISETP.GT.AND P6, PT, R7, R0, PT ;  /* 0x000000000700720c */ /* 0x000fda0003fc4270 */
[----:B------:R-:W-:Y:S05]  /*20c10*/  @P6 BRA `(.L_x_3239) ;  /* 0x0000000000a46947 */ /* 0x000fea0003800000 */
.L_x_3242:
[----:B0-----:R-:W0:Y:S01]  /*20c20*/  LDC R2, c[0x0][0xc3c] ;  /* 0x00030f00ff027b82 */ /* 0x001e220000000800 */
[----:B------:R-:W-:-:S05]  /*20c30*/  VIADD R19, R19, 0x1f ;  /* 0x0000001f13137836 */ /* 0x000fca0000000000 */
[----:B0-----:R-:W-:-:S13]  /*20c40*/  ISETP.GE.AND P6, PT, R19, R2, PT ;  /* 0x000000021300720c */ /* 0x001fda0003fc6270 */
[----:B------:R-:W-:Y:S05]  /*20c50*/  @P6 BRA `(.L_x_3240) ;  /* 0x0000000800bc6947 */ /* 0x000fea0003800000 */
[----:B------:R-:W0:Y:S01]  /*20c60*/  S2R R3, SR_TID.X ;  /* 0x0000000000037919 */ /* 0x000e220000002100 */
[----:B------:R-:W-:Y:S02]  /*20c70*/  MOV R17, RZ ;  /* 0x000000ff00117202 */ /* 0x000fe40000000f00 */
[----:B0-----:R-:W-:-:S05]  /*20c80*/  LOP3.LUT R3, R3, 0x1f, RZ, 0xc0, !PT ;  /* 0x0000001f03037812 */ /* 0x001fca00078ec0ff */
[----:B------:R-:W-:-:S05]  /*20c90*/  IMAD.IADD R9, R19, 0x1, R3 ;  /* 0x0000000113097824 */ /* 0x000fca00078e0203 */
[----:B------:R-:W-:-:S13]  /*20ca0*/  ISETP.GE.OR P6, PT, R9, R2, !P0 ;  /* 0x000000020900720c */ /* 0x000fda00047c6670 */
[----:B------:R-:W0:Y:S08]  /*20cb0*/  @!P6 LDC.64 R2, c[0x0][0xc80] ;  /* 0x00032000ff02eb82 */ /* 0x000e300000000a00 */
[----:B------:R-:W2:Y:S01]  /*20cc0*/  @!P6 LDC.64 R4, c[0x0][0xc78] ;  /* 0x00031e00ff04eb82 */ /* 0x000ea20000000a00 */
[----:B0-----:R-:W-:-:S05]  /*20cd0*/  @!P6 IMAD.WIDE R2, R9, 0x4, R2 ;  /* 0x000000040902e825 */ /* 0x001fca00078e0202 */
[----:B------:R2:W3:Y:S02]  /*20ce0*/  @!P6 LDG.E R17, desc[UR42][R2.64] ;  /* 0x0000002a0211e981 */ /* 0x0004e4000c1e1900 */
[----:B--2---:R-:W-:-:S04]  /*20cf0*/  @!P6 IMAD.WIDE R2, R9, 0x4, R4 ;  /* 0x000000040902e825 */ /* 0x004fc800078e0204 */
[----:B------:R-:W-:-:S06]  /*20d00*/  IMAD.MOV.U32 R4, RZ, RZ, RZ ;  /* 0x000000ffff047224 */ /* 0x000fcc00078e00ff */
[----:B------:R-:W3:Y:S01]  /*20d10*/  @!P6 LDG.E R4, desc[UR42][R2.64] ;  /* 0x0000002a0204e981 */ /* 0x000ee2000c1e1900 */
[----:B------:R-:W-:Y:S01]  /*20d20*/  UMOV UR4, 0xffffffff ;  /* 0xffffffff00047882 */ /* 0x000fe20000000000 */
[----:B---3--:R-:W-:Y:S02]  /*20d30*/  IMAD R13, R4, R17, RZ ;  /* 0x00000011040d7224 */ /* 0x008fe400078e02ff */
        /* <DEDUP_REMOVED lines=17> */
.L_x_3523:
[----:B------:R-:W-:Y:S02]  /*20e50*/  ULDC UR4, c[0x0][0xc38] ;  /* 0x00030e0000047ab9 */ /* 0x000fe40000000800 */
[----:B------:R-:W-:-:S04]  /*20e60*/  IMAD.U32 R5, RZ, RZ, UR4 ;  /* 0x00000004ff057e24 */ /* 0x000fc8000f8e00ff */
[----:B--2---:R-:W-:-:S05]  /*20e70*/  IMAD R14, R14, R5, RZ ;  /* 0x000000050e0e7224 */ /* 0x004fca00078e02ff */
[----:B------:R-:W-:-:S04]  /*20e80*/  IADD3 R7, R14, R7, RZ ;  /* 0x000000070e077210 */ /* 0x000fc80007ffe0ff */
[----:B------:R-:W-:-:S13]  /*20e90*/  ISETP.GT.AND P6, PT, R7, R0, PT ;  /* 0x000000000700720c */ /* 0x000fda0003fc4270 */
[----:B------:R-:W-:Y:S05]  /*20ea0*/  @!P6 BRA `(.L_x_3242) ;  /* 0xfffffffc005ce947 */ /* 0x000fea000383ffff */
.L_x_3239:
[----:B------:R-:W-:Y:S01]  /*20eb0*/  IMAD.IADD R7, R7, 0x1, -R14 ;  /* 0x0000000107077824 */ /* 0x000fe200078e0a0e */
[----:B------:R-:W-:-:S03]  /*20ec0*/  UMOV UR4, 0xffffffff ;  /* 0xffffffff00047882 */ /* 0x000fc60000000000 */
[----:B------:R-:W-:-:S05]  /*20ed0*/  IMAD R3, R2, R5, R7 ;  /* 0x0000000502037224 */ /* 0x000fca00078e0207 */
[----:B------:R-:W-:Y:S01]  /*20ee0*/  ISETP.GT.AND P6, PT, R3, R0, PT ;  /* 0x000000000300720c */ /* 0x000fe20003fc4270 */
[----:B------:R-:W-:-:S12]  /*20ef0*/  BRA.DIV UR4, `(.L_x_3243) ;  /* 0x0000007a04f87947 */ /* 0x000fd8000b800000 */
[----:B------:R-:W-:-:S04]  /*20f00*/  VOTE.ANY R3, PT, !P6 ;  /* 0x0000000000037806 */ /* 0x000fc800070e0100 */
[----:B-1----:R-:W1:Y:S02]  /*20f10*/  POPC R12, R3 ;  /* 0x00000003000c7309 */ /* 0x002e640000000000 */
[----:B-1----:R1:W2:Y:S01]  /*20f20*/  SHFL.IDX PT, R17, R17, R12, 0x1f ;  /* 0x00001f0c11117589 */ /* 0x0022a200000e0000 */
[----:B------:R-:W-:-:S03]  /*20f30*/  IMAD.IADD R19, R12, 0x1, R19 ;  /* 0x000000010c137824 */ /* 0x000fc600078e0213 */
[----:B------:R1:W3:Y:S04]  /*20f40*/  SHFL.IDX PT, R4, R4, R12, 0x1f ;  /* 0x00001f0c04047589 */ /* 0x0002e800000e0000 */
.L_x_3528:
[----:B------:R-:W-:-:S13]  /*20f50*/  ISETP.NE.AND P0, PT, R3, RZ, PT ;  /* 0x000000ff0300720c */ /* 0x000fda0003f05270 */
[----:B------:R-:W-:Y:S05]  /*20f60*/  @!P0 BRA `(.L_x_3244) ;  /* 0x0000000000108947 */ /* 0x000fea0003800000 */
[----:B------:R-:W-:Y:S01]  /*20f70*/  UMOV UR4, 0xffffffff ;  /* 0xffffffff00047882 */ /* 0x000fe20000000000 */
[----:B-1----:R-:W-:Y:S02]  /*20f80*/  VIADD R12, R12, 0xffffffff ;  /* 0xffffffff0c0c7836 */ /* 0x002fe40000000000 */
[----:B------:R-:W-:Y:S05]  /*20f90*/  BRA.DIV UR4, `(.L_x_3245) ;  /* 0x0000007e042c7947 */ /* 0x000fea000b800000 */
[----:B------:R4:W1:Y:S02]  /*20fa0*/  SHFL.IDX PT, R6, R2, R12, 0x1f ;  /* 0x00001f0c02067589 */ /* 0x00086400000e0000 */
.L_x_3244:
[----:B---3--:R-:W-:Y:S01]  /*20fb0*/  ISETP.NE.AND P0, PT, R4, 0x1, PT ;  /* 0x000000010400780c */ /* 0x008fe20003f05270 */
[----:B-1----:R-:W-:-:S05]  /*20fc0*/  IMAD R16, R6, R5, R7 ;  /* 0x0000000506107224 */ /* 0x002fca00078e0207 */
[----:B------:R-:W-:-:S07]  /*20fd0*/  IADD3 R0, R0, -R16, RZ ;  /* 0x8000001000007210 */ /* 0x000fce0007ffe0ff */
        /* <DEDUP_REMOVED lines=29> */
[----:B------:R-:W-:-:S04]  /*211b0*/  LOP3.LUT R2, R0, R17, RZ, 0x3c, !PT ;  /* 0x0000001100027212 */ /* 0x000fc800078e3cff */
[----:B------:R-:W-:Y:S01]  /*211c0*/  ISETP.GE.AND P2, PT, R2, RZ, PT ;  /* 0x000000ff0200720c */ /* 0x000fe20003f46270 */
[----:B------:R-:W-:Y:S01]  /*211d0*/  @P0 VIADD R7, R7, 0x1 ;  /* 0x0000000107070836 */ /* 0x000fe20000000000 */
[----:B------:R-:W-:-:S04]  /*211e0*/  IABS R2, R4 ;  /* 0x0000000400027213 */ /* 0x000fc80000000000 */
[----:B------:R-:W-:-:S07]  /*211f0*/  IADD3 R2, RZ, -R2, RZ ;  /* 0x80000002ff027210 */ /* 0x000fce0007ffe0ff */
        /* <DEDUP_REMOVED lines=19> */
[----:B------:R-:W-:-:S05]  /*21330*/  IMAD R4, R4, R5, R7 ;  /* 0x0000000504047224 */ /* 0x000fca00078e0207 */
[----:B------:R-:W-:Y:S01]  /*21340*/  LEA R18, R4, R3, 0x10 ;  /* 0x0000000304127211 */ /* 0x000fe200078e80ff */
[----:B------:R-:W-:Y:S06]  /*21350*/  BRA `(.L_x_3247) ;  /* 0x0000000000f07947 */ /* 0x000fec0003800000 */
.L_x_3246:
        /* <DEDUP_REMOVED lines=40> */
[----:B0-----:R-:W-:-:S05]  /*215e0*/  IADD3 R7, RZ, -R3, RZ ;  /* 0x80000003ff077210 */ /* 0x001fca0007ffe0ff */
[----:B------:R-:W-:-:S04]  /*215f0*/  IMAD R7, R7, R6, RZ ;  /* 0x0000000607077224 */ /* 0x000fc800078e02ff */
[----:B------:R-:W-:Y:S01]  /*21600*/  IMAD.HI.U32 R2, R3, R7, R2 ;  /* 0x0000000703027227 */ /* 0x000fe200078e0002 */
[----:B------:R-:W-:-:S03]  /*21610*/  IABS R7, R0 ;  /* 0x0000000000077213 */ /* 0x000fc60000000000 */
        /* <DEDUP_REMOVED lines=16> */
.L_x_3247:
[----:B------:R-:W-:-:S04]  /*21720*/  LOP3.LUT R2, RZ, R2, RZ, 0x33, !PT ;  /* 0x00000002ff027212 */ /* 0x000fc800078e33ff */
[----:B------:R-:W-:Y:S01]  /*21730*/  IADD3 R17, R17, R2, RZ ;  /* 0x0000000211117210 */ /* 0x000fe20007ffe0ff */
[----:B------:R-:W-:Y:S06]  /*21740*/  BRA `(.L_x_3248) ;  /* 0x00000000001c7947 */ /* 0x000fec0003800000 */
.L_x_3240:
[----:B------:R-:W-:Y:S01]  /*21750*/  UMOV UR4, URZ ;  /* 0x0000003f00047c82 */ /* 0x000fe20008000000 */
[----:B------:R-:W-:Y:S01]  /*21760*/  UMOV UR5, URZ ;  /* 0x0000003f00057c82 */ /* 0x000fe20008000000 */
[----:B------:R-:W-:Y:S01]  /*21770*/  ULDC UR6, c[0x0][0xc3c] ;  /* 0x00030f0000067ab9 */ /* 0x000fe20000000800 */
[----:B------:R-:W-:Y:S01]  /*21780*/  IMAD.MOV.U32 R16, RZ, RZ, R0 ;  /* 0x000000ffff107224 */ /* 0x000fe200078e0000 */
[----:B------:R-:W-:Y:S01]  /*21790*/  MOV R19, UR6 ;  /* 0x0000000600137c02 */ /* 0x000fe20008000f00 */
[----:B------:R-:W-:Y:S02]  /*217a0*/  IMAD.U32 R17, RZ, RZ, UR4 ;  /* 0x00000004ff117e24 */ /* 0x000fe4000f8e00ff */
[----:B------:R-:W-:-:S07]  /*217b0*/  IMAD.U32 R18, RZ, RZ, UR5 ;  /* 0x00000005ff127e24 */ /* 0x000fce000f8e00ff */
.L_x_3248:
        /* <DEDUP_REMOVED lines=10> */
.L_x_3237:
[----:B------:R-:W-:Y:S02]  /*21860*/  ULDC UR4, c[0x0][0xc3c] ;  /* 0x00030f0000047ab9 */ /* 0x000fe40000000800 */
[----:B---3--:R-:W-:-:S13]  /*21870*/  ISETP.GE.AND P0, PT, R19, UR4, PT ;  /* 0x0000000413007c0c */ /* 0x008fda000bf06270 */
[----:B------:R-:W-:Y:S05]  /*21880*/  @!P0 BRA `(.L_x_3249) ;  /* 0xffffff9800ec8947 */ /* 0x000fea000383ffff */
[----:B------:R-:W-:Y:S05]  /*21890*/  BSYNC B8 ;  /* 0x0000000000087941 */ /* 0x000fea0003800000 */
.L_x_3146:
        /* <DEDUP_REMOVED lines=12> */
.L_x_3531:
[----:B------:R-:W-:Y:S05]  /*21960*/  BSYNC B0 ;  /* 0x0000000000007941 */ /* 0x000fea0003800000 */
.L_x_3250:
[----:B------:R-:W-:-:S03]  /*21970*/  UMOV UR4, 0xffffffff ;  /* 0xffffffff00047882 */ /* 0x000fc60000000000 */
[----:B------:R-:W-:Y:S05]  /*21980*/  BRA.DIV UR4, `(.L_x_3252) ;  /* 0x0000007204ec7947 */ /* 0x000fea000b800000 */
[----:B-1----:R-:W1:Y:S02]  /*21990*/  S2R R0, SR_TID.X ;  /* 0x0000000000007919 */ /* 0x002e640000002100 */
[----:B-1----:R-:W-:-:S04]  /*219a0*/  SHF.R.U32.HI R0, RZ, 0x5, R0 ;  /* 0x00000005ff007819 */ /* 0x002fc80000011600 */
[----:B------:R-:W-:-:S05]  /*219b0*/  LOP3.LUT R0, R0, 0x3, RZ, 0xc0, !PT ;  /* 0x0000000300007812 */ /* 0x000fca00078ec0ff */
[----:B------:R1:W3:Y:S02]  /*219c0*/  SHFL.IDX PT, R14, R0, RZ, 0x1f ;  /* 0x00001fff000e7589 */ /* 0x0002e400000e0000 */
.L_x_3534:
[----:B---3--:R-:W-:-:S13]  /*219d0*/  ISETP.NE.AND P0, PT, R14, RZ, PT ;  /* 0x000000ff0e00720c */ /* 0x008fda0003f05270 */
[----:B------:R-:W-:Y:S05]  /*219e0*/  @P0 BRA `(.L_x_2902) ;  /* 0x0000000000880947 */ /* 0x000fea0003800000 */
[----:B------:R-:W-:-:S03]  /*219f0*/  UMOV UR4, 0xffffffff ;  /* 0xffffffff00047882 */ /* 0x000fc60000000000 */
[----:B------:R-:W-:Y:S05]  /*21a00*/  BRA.DIV UR4, `(.L_x_3253) ;  /* 0x0000007604007947 */ /* 0x000fea000b800000 */
[----:B------:R-:W-:-:S13]  /*21a10*/  ELECT P6, URZ, PT ;  /* 0x00000000003f782f */ /* 0x000fda00038c0000 */
.L_x_3537:
[----:B------:R-:W-:Y:S05]  /*21a20*/  @!P6 BRA `(.L_x_2902) ;  /* 0x000000000078e947 */ /* 0x000fea0003800000 */
[----:B------:R-:W-:-:S06]  /*21a30*/  ULOP3.LUT UR4, UR36, 0x2, URZ, 0xfc, !UPT ;  /* 0x0000000224047892 */ /* 0x000fcc000f8efc3f */
[----:B-1----:R-:W-:-:S05]  /*21a40*/  IMAD.U32 R0, RZ, RZ, UR4 ;  /* 0x00000004ff007e24 */ /* 0x002fca000f8e00ff */
[----:B------:R-:W-:-:S13]  /*21a50*/  ISETP.NE.AND P0, PT, R0, 0x3, PT ;  /* 0x000000030000780c */ /* 0x000fda0003f05270 */
[----:B------:R-:W-:Y:S05]  /*21a60*/  @!P0 BRA `(.L_x_3254) ;  /* 0x0000000000048947 */ /* 0x000fea0003800000 */
[----:B------:R-:W-:Y:S01]  /*21a70*/  BPT.TRAP 0x1 ;  /* 0x000000040000795c */ /* 0x000fe20000300000 */
.L_x_3254:
[C---:B------:R-:W-:Y:S01]  /*21a80*/  LEA R5, R25.reuse, R4, 0x3 ;  /* 0x0000000419057211 */ /* 0x040fe200078e18ff */
[----:B------:R-:W-:Y:S01]  /*21a90*/  VIADD R25, R25, 0x1 ;  /* 0x0000000119197836 */ /* 0x000fe20000000000 */
[----:B------:R-:W-:-:S04]  /*21aa0*/  SHF.L.U32 R0, R28, 0x1f, RZ ;  /* 0x0000001f1c007819 */ /* 0x000fc800000006ff */
[----:B------:R-:W1:Y:S01]  /*21ab0*/  SYNCS.PHASECHK.TRANS64.TRYWAIT P1, [R5+URZ+0x28840], R0 ;  /* 0x02884000050075a7 */ /* 0x000e62000802017f */
[----:B------:R-:W-:-:S04]  /*21ac0*/  ISETP.NE.AND P2, PT, R25, 0x2, PT ;  /* 0x000000021900780c */ /* 0x000fc80003f45270 */
[----:B------:R-:W-:Y:S01]  /*21ad0*/  SEL R3, RZ, 0x1, P2 ;  /* 0x00000001ff037807 */ /* 0x000fe20001000000 */
[----:B-1----:R-:W-:Y:S08]  /*21ae0*/  @!P1 BRA `(.L_x_3255) ;  /* 0x0000007000e89947 */ /* 0x002ff00003800000 */
.L_x_3538:
[----:B------:R-:W-:Y:S02]  /*21af0*/  SEL R25, R25, RZ, P2 ;  /* 0x000000ff19197207 */ /* 0x000fe40001000000 */
[----:B------:R-:W-:Y:S01]  /*21b00*/  LOP3.LUT R2, R28, R3, RZ, 0x3c, !PT ;  /* 0x000000031c027212 */ /* 0x000fe200078e3cff */
[----:B------:R-:W-:Y:S06]  /*21b10*/  @!P0 BRA `(.L_x_3256) ;  /* 0x0000000000048947 */ /* 0x000fec0003800000 */
[----:B------:R-:W-:Y:S01]  /*21b20*/  BPT.TRAP 0x1 ;  /* 0x000000040000795c */ /* 0x000fe20000300000 */
.L_x_3256:
[----:B------:R-:W-:Y:S01]  /*21b30*/  IMAD R25, R25, 0x8, R4 ;  /* 0x0000000819197824 */ /* 0x000fe200078e0204 */
[----:B------:R-:W-:-:S04]  /*21b40*/  SHF.L.U32 R2, R2, 0x1f, RZ ;  /* 0x0000001f02027819 */ /* 0x000fc800000006ff */
[----:B------:R-:W3:Y:S02]  /*21b50*/  SYNCS.PHASECHK.TRANS64.TRYWAIT P1, [R25+URZ+0x28840], R2 ;  /* 0x02884002190075a7 */ /* 0x000ee4000802017f */
[----:B---3--:R-:W-:Y:S05]  /*21b60*/  @!P1 BRA `(.L_x_3257) ;  /* 0x0000007000dc9947 */ /* 0x008fea0003800000 */
.L_x_3539:
[----:B------:R-:W-:Y:S05]  /*21b70*/  @!P0 BRA `(.L_x_3258) ;  /* 0x0000000000048947 */ /* 0x000fea0003800000 */
[----:B------:R-:W-:Y:S01]  /*21b80*/  BPT.TRAP 0x1 ;  /* 0x000000040000795c */ /* 0x000fe20000300000 */
.L_x_3258:
[----:B------:R-:W4:Y:S02]  /*21b90*/  SYNCS.PHASECHK.TRANS64.TRYWAIT P1, [R5+URZ+0x28860], R0 ;  /* 0x02886000050075a7 */ /* 0x000f24000802017f */
[----:B----4-:R-:W-:Y:S05]  /*21ba0*/  @!P1 BRA `(.L_x_3259) ;  /* 0x0000007000e09947 */ /* 0x010fea0003800000 */
.L_x_3540:
[----:B------:R-:W-:Y:S05]  /*21bb0*/  @!P0 BRA `(.L_x_3260) ;  /* 0x0000000000048947 */ /* 0x000fea0003800000 */
[----:B------:R-:W-:Y:S01]  /*21bc0*/  BPT.TRAP 0x1 ;  /* 0x000000040000795c */ /* 0x000fe20000300000 */
.L_x_3260:
[----:B------:R0:W0:Y:S02]  /*21bd0*/  SYNCS.PHASECHK.TRANS64.TRYWAIT P0, [R25+URZ+0x28860], R2 ;  /* 0x02886002190075a7 */ /* 0x000024000800017f */
[----:B0-----:R-:W-:Y:S05]  /*21be0*/  @!P0 NANOSLEEP.SYNCS 0x989680 ;  /* 0x009896800000895d */ /* 0x001fea0003900000 */
[----:B------:R-:W0:Y:S02]  /*21bf0*/  @!P0 SYNCS.PHASECHK.TRANS64 P0, [R25+URZ+0x28860], R2 ;  /* 0x02886002190085a7 */ /* 0x000e24000800007f */
[----:B0-----:R-:W-:Y:S05]  /*21c00*/  @!P0 BRA `(.L_x_3260) ;  /* 0xfffffffc00f08947 */ /* 0x001fea000383ffff */
.L_x_2902:
[----:B------:R-:W-:Y:S05]  /*21c10*/  BSYNC B9 ;  /* 0x0000000000097941 */ /* 0x000fea0003800000 */
.L_x_2899:
[----:B------:R-:W-:Y:S05]  /*21c20*/  EXIT ;  /* 0x000000000000794d */ /* 0x000fea0003800000 */
.L_x_2926:
[----:B0-----:R0:W1:Y:S02]  /*21c30*/  SYNCS.PHASECHK.TRANS64.TRYWAIT P6, [R89+URZ+0x28890], R100 ;  /* 0x02889064590075a7 */ /* 0x00106400080c017f */
[----:B-1----:R-:W-:Y:S05]  /*21c40*/  @!P6 NANOSLEEP.SYNCS 0x989680 ;  /* 0x009896800000e95d */ /* 0x002fea0003900000 */
[----:B------:R-:W1:Y:S02]  /*21c50*/  @!P6 SYNCS.PHASECHK.TRANS64 P6, [R89+URZ+0x28890], R100 ;  /* 0x028890645900e5a7 */ /* 0x000e6400080c007f */
[----:B-1----:R-:W-:Y:S05]  /*21c60*/  @!P6 BRA `(.L_x_2926) ;  /* 0xfffffffc00f0e947 */ /* 0x002fea000383ffff */
[----:B------:R-:W-:Y:S05]  /*21c70*/  BRA `(.L_x_3261) ;  /* 0xfffffe1400d47947 */ /* 0x000fea000383ffff */
.L_x_2927:
        /* <DEDUP_REMOVED lines=8> */
.L_x_3263:
[----:B------:R-:W-:Y:S05]  /*21d00*/  BSYNC B1 ;  /* 0x0000000000017941 */ /* 0x000fea0003800000 */
.L_x_3262:
        /* <DEDUP_REMOVED lines=8> */
.L_x_3264:
[----:B------:R-:W-:Y:S01]  /*21d90*/  MOV R103, R14 ;  /* 0x0000000e00677202 */ /* 0x000fe20000000f00 */
[----:B------:R-:W-:Y:S06]  /*21da0*/  BRA `(.L_x_3265) ;  /* 0xfffffe14009c7947 */ /* 0x000fec000383ffff */
.L_x_2936:
        /* <DEDUP_REMOVED lines=8> */
.L_x_3267:
[----:B------:R-:W-:Y:S05]  /*21e30*/  BSYNC B1 ;  /* 0x0000000000017941 */ /* 0x000fea0003800000 */
.L_x_3266:
        /* <DEDUP_REMOVED lines=8> */
.L_x_3268:
[----:B------:R-:W-:Y:S01]  /*21ec0*/  IMAD.MOV.U32 R69, RZ, RZ, R14 ;  /* 0x000000ffff457224 */ /* 0x000fe200078e000e */
[----:B------:R-:W-:Y:S06]  /*21ed0*/  BRA `(.L_x_3269) ;  /* 0xfffffe1c00007947 */ /* 0x000fec000383ffff */
.L_x_2945:
        /* <DEDUP_REMOVED lines=8> */
.L_x_3271:
[----:B------:R-:W-:Y:S05]  /*21f60*/  BSYNC B1 ;  /* 0x0000000000017941 */ /* 0x000fea0003800000 */
.L_x_3270:
        /* <DEDUP_REMOVED lines=8> */
.L_x_3272:
[----:B------:R-:W-:Y:S01]  /*21ff0*/  MOV R61, R14 ;  /* 0x0000000e003d7202 */ /* 0x000fe20000000f00 */
[----:B------:R-:W-:Y:S06]  /*22000*/  BRA `(.L_x_3273) ;  /* 0xfffffe2000647947 */ /* 0x000fec000383ffff */
.L_x_2954:
        /* <DEDUP_REMOVED lines=8> */
.L_x_3275:
[----:B------:R-:W-:Y:S05]  /*22090*/  BSYNC B1 ;  /* 0x0000000000017941 */ /* 0x000fea0003800000 */
.L_x_3274:
        /* <DEDUP_REMOVED lines=8> */
.L_x_3276:
[----:B------:R-:W-:Y:S01]  /*22120*/  IMAD.MOV.U32 R51, RZ, RZ, R14 ;  /* 0x000000ffff337224 */ /* 0x000fe200078e000e */
[----:B------:R-:W-:Y:S06]  /*22130*/  BRA `(.L_x_3277) ;  /* 0xfffffe2400c87947 */ /* 0x000fec000383ffff */
.L_x_2966:
[----:B-1----:R1:W2:Y:S02]  /*22140*/  SYNCS.PHASECHK.TRANS64.TRYWAIT P4, [R89+URZ+0x28890], R100 ;  /* 0x02889064590075a7 */ /* 0x0022a4000808017f */
[----:B--2---:R-:W-:Y:S05]  /*22150*/  @!P4 NANOSLEEP.SYNCS 0x989680 ;  /* 0x009896800000c95d */ /* 0x004fea0003900000 */
[----:B------:R-:W2:Y:S02]  /*22160*/  @!P4 SYNCS.PHASECHK.TRANS64 P4, [R89+URZ+0x28890], R100 ;  /* 0x028890645900c5a7 */ /* 0x000ea4000808007f */
[----:B--2---:R-:W-:Y:S05]  /*22170*/  @!P4 BRA `(.L_x_2966) ;  /* 0xfffffffc00f0c947 */ /* 0x004fea000383ffff */
[----:B------:R-:W-:Y:S05]  /*22180*/  BRA `(.L_x_3278) ;  /* 0xfffffe3400a87947 */ /* 0x000fea000383ffff */
.L_x_2967:
[----:B------:R-:W-:Y:S01]  /*22190*/  BSSY B1, `(.L_x_3279) ;  /* 0x0000008000017945 */ /* 0x000fe20003800000 */
[----:B------:R-:W-:Y:S01]  /*221a0*/  IMAD.MOV.U32 R13, RZ, RZ, R101 ;  /* 0x000000ffff0d7224 */ /* 0x000fe200078e0065 */
[----:B------:R-:W-:Y:S01]  /*221b0*/  MOV R12, RZ ;  /* 0x000000ff000c7202 */ /* 0x000fe20000000f00 */
[----:B------:R-:W-:Y:S02]  /*221c0*/  IMAD.MOV.U32 R11, RZ, RZ, 0x181f ;  /* 0x0000181fff0b7424 */ /* 0x000fe400078e00ff */
[----:B------:R-:W-:-:S07]  /*221d0*/  IMAD.MOV.U32 R15, RZ, RZ, -0x1 ;  /* 0xffffffffff0f7424 */ /* 0x000fce00078e00ff */
[----:B-1----:R-:W-:Y:S05]  /*221e0*/  WARPSYNC.COLLECTIVE R15, `(.L_x_3280) ;  /* 0x000000000f087348 */ /* 0x002fea0003c00000 */
[----:B------:R0:W2:Y:S02]  /*221f0*/  SHFL.IDX P6, R14, R13, R12, R11 ;  /* 0x0000000c0d0e7389 */ /* 0x0000a400000c000b */
[----:B012---:R-:W-:Y:S01]  /*22200*/  ENDCOLLECTIVE ;  /* 0x000000000000791b */ /* 0x007fe20003800000 */
.L_x_3280:
[----:B------:R-:W-:Y:S05]  /*22210*/  BSYNC B1 ;  /* 0x0000000000017941 */ /* 0x000fea0003800000 */
.L_x_3279:
        /* <DEDUP_REMOVED lines=8> */
.L_x_3281:
[----:B------:R-:W-:Y:S01]  /*222a0*/  MOV R104, R14 ;  /* 0x0000000e00687202 */ /* 0x000fe20000000f00 */
[----:B------:R-:W-:Y:S06]  /*222b0*/  BRA `(.L_x_3282) ;  /* 0xfffffe3400747947 */ /* 0x000fec000383ffff */
.L_x_2972:
[----:B------:R-:W-:Y:S01]  /*222c0*/  BSSY B1, `(.L_x_3283) ;  /* 0x0000008000017945 */ /* 0x000fe20003800000 */
[----:B----4-:R-:W-:Y:S01]  /*222d0*/  IMAD.MOV.U32 R13, RZ, RZ, R101 ;  /* 0x000000ffff0d7224 */ /* 0x010fe200078e0065 */
[----:B------:R-:W-:Y:S01]  /*222e0*/  MOV R15, 0xffffffff ;  /* 0xffffffff000f7802 */ /* 0x000fe20000000f00 */
[----:B------:R-:W-:Y:S02]  /*222f0*/  IMAD.MOV.U32 R12, RZ, RZ, 0x1 ;  /* 0x00000001ff0c7424 */ /* 0x000fe400078e00ff */
[----:B------:R-:W-:-:S07]  /*22300*/  IMAD.MOV.U32 R11, RZ, RZ, 0x181f ;  /* 0x0000181fff0b7424 */ /* 0x000fce00078e00ff */
[----:B0123--:R-:W-:Y:S05]  /*22310*/  WARPSYNC.COLLECTIVE R15, `(.L_x_3284) ;  /* 0x000000000f087348 */ /* 0x00ffea0003c00000 */
[----:B------:R4:W0:Y:S02]  /*22320*/  SHFL.IDX P6, R14, R13, R12, R11 ;  /* 0x0000000c0d0e7389 */ /* 0x00082400000c000b */
[----:B01234-:R-:W-:Y:S01]  /*22330*/  ENDCOLLECTIVE ;  /* 0x000000000000791b */ /* 0x01ffe20003800000 */
.L_x_3284:
[----:B------:R-:W-:Y:S05]  /*22340*/  BSYNC B1 ;  /* 0x0000000000017941 */ /* 0x000fea0003800000 */
.L_x_3283:
        /* <DEDUP_REMOVED lines=8> */
.L_x_3285:
[----:B------:R-:W-:Y:S01]  /*223d0*/  IMAD.MOV.U32 R46, RZ, RZ, R14 ;  /* 0x000000ffff2e7224 */ /* 0x000fe200078e000e */
[----:B------:R-:W-:Y:S06]  /*223e0*/  BRA `(.L_x_3286) ;  /* 0xfffffe3c00107947 */ /* 0x000fec000383ffff */
.L_x_2977:
        /* <DEDUP_REMOVED lines=8> */
.L_x_3288:
[----:B------:R-:W-:Y:S05]  /*22470*/  BSYNC B1 ;  /* 0x0000000000017941 */ /* 0x000fea0003800000 */
.L_x_3287:
        /* <DEDUP_REMOVED lines=8> */
.L_x_3289:
[----:B------:R-:W-:Y:S01]  /*22500*/  MOV R46, R14 ;  /* 0x0000000e002e7202 */ /* 0x000fe20000000f00 */
[----:B------:R-:W-:Y:S06]  /*22510*/  BRA `(.L_x_3290) ;  /* 0xfffffe4000b07947 */ /* 0x000fec000383ffff */
.L_x_2982:
        /* <DEDUP_REMOVED lines=8> */
.L_x_3292:
[----:B------:R-:W-:Y:S05]  /*225a0*/  BSYNC B1 ;  /* 0x0000000000017941 */ /* 0x000fea0003800000 */
.L_x_3291:
        /* <DEDUP_REMOVED lines=8> */
.L_x_3293:
[----:B------:R-:W-:Y:S01]  /*22630*/  IMAD.MOV.U32 R106, RZ, RZ, R14 ;  /* 0x000000ffff6a7224 */ /* 0x000fe200078e000e */
[----:B------:R-:W-:Y:S06]  /*22640*/  BRA `(.L_x_3294) ;  /* 0xfffffe4800587947 */ /* 0x000fec000383ffff */
.L_x_2987:
[----:B0-----:R0:W1:Y:S02]  /*22650*/  SYNCS.PHASECHK.TRANS64.TRYWAIT P3, [R89+URZ+0x28890], R100 ;  /* 0x02889064590075a7 */ /* 0x001064000806017f */
[----:B-1----:R-:W-:Y:S05]  /*22660*/  @!P3 NANOSLEEP.SYNCS 0x989680 ;  /* 0x009896800000b95d */ /* 0x002fea0003900000 */
[----:B------:R-:W1:Y:S02]  /*22670*/  @!P3 SYNCS.PHASECHK.TRANS64 P3, [R89+URZ+0x28890], R100 ;  /* 0x028890645900b5a7 */ /* 0x000e64000806007f */
[----:B-1----:R-:W-:Y:S05]  /*22680*/  @!P3 BRA `(.L_x_2987) ;  /* 0xfffffffc00f0b947 */ /* 0x002fea000383ffff */
[----:B------:R-:W-:Y:S05]  /*22690*/  BRA `(.L_x_3295) ;  /* 0xfffffe50004c7947 */ /* 0x000fea000383ffff */
.L_x_2988:
        /* <DEDUP_REMOVED lines=8> */
.L_x_3297:
[----:B------:R-:W-:Y:S05]  /*22720*/  BSYNC B1 ;  /* 0x0000000000017941 */ /* 0x000fea0003800000 */
.L_x_3296:
        /* <DEDUP_REMOVED lines=8> */
.L_x_3298:
[----:B------:R-:W-:Y:S05]  /*227b0*/  BRA `(.L_x_3299) ;  /* 0xfffffe50006c7947 */ /* 0x000fea000383ffff */
.L_x_2991:
[----:B------:R-:W-:Y:S01]  /*227c0*/  BSSY B1, `(.L_x_3300) ;  /* 0x0000008000017945 */ /* 0x000fe20003800000 */
[----:B----4-:R-:W-:Y:S01]  /*227d0*/  MOV R13, R45 ;  /* 0x0000002d000d7202 */ /* 0x010fe20000000f00 */
[----:B------:R-:W-:Y:S02]  /*227e0*/  IMAD.MOV.U32 R12, RZ, RZ, 0x1 ;  /* 0x00000001ff0c7424 */ /* 0x000fe400078e00ff */
[----:B------:R-:W-:Y:S02]  /*227f0*/  IMAD.MOV.U32 R11, RZ, RZ, 0x181f ;  /* 0x0000181fff0b7424 */ /* 0x000fe400078e00ff */
[----:B------:R-:W-:-:S07]  /*22800*/  IMAD.MOV.U32 R15, RZ, RZ, -0x1 ;  /* 0xffffffffff0f7424 */ /* 0x000fce00078e00ff */
[----:B0123--:R-:W-:Y:S05]  /*22810*/  WARPSYNC.COLLECTIVE R15, `(.L_x_3301) ;  /* 0x000000000f087348 */ /* 0x00ffea0003c00000 */
[----:B---3--:R3:W4:Y:S02]  /*22820*/  SHFL.IDX P6, R14, R13, R12, R11 ;  /* 0x0000000c0d0e7389 */ /* 0x00872400000c000b */
[----:B01234-:R-:W-:Y:S01]  /*22830*/  ENDCOLLECTIVE ;  /* 0x000000000000791b */ /* 0x01ffe20003800000 */
.L_x_3301:
[----:B------:R-:W-:Y:S05]  /*22840*/  BSYNC B1 ;  /* 0x0000000000017941 */ /* 0x000fea0003800000 */
.L_x_3300:
[----:B------:R-:W-:Y:S01]  /*22850*/  IMAD.MOV.U32 R13, RZ, RZ, R44 ;  /* 0x000000ffff0d7224 */ /* 0x000fe200078e002c */
[----:B------:R-:W-:Y:S01]  /*22860*/  MOV R15, 0xffffffff ;  /* 0xffffffff000f7802 */ /* 0x000fe20000000f00 */
[----:B------:R-:W-:Y:S01]  /*22870*/  IMAD.MOV.U32 R12, RZ, RZ, 0x1 ;  /* 0x00000001ff0c7424 */ /* 0x000fe200078e00ff */
[----:B------:R-:W-:Y:S01]  /*22880*/  MOV R41, R14 ;  /* 0x0000000e00297202 */ /* 0x000fe20000000f00 */
[----:B------:R-:W-:-:S07]  /*22890*/  IMAD.MOV.U32 R11, RZ, RZ, 0x181f ;  /* 0x0000181fff0b7424 */ /* 0x000fce00078e00ff */
[----:B------:R-:W-:Y:S05]  /*228a0*/  WARPSYNC.COLLECTIVE R15, `(.L_x_3302) ;  /* 0x000000000f087348 */ /* 0x000fea0003c00000 */
[----:B------:R0:W1:Y:S02]  /*228b0*/  SHFL.IDX P6, R14, R13, R12, R11 ;  /* 0x0000000c0d0e7389 */ /* 0x00006400000c000b */
[----:B01----:R-:W-:Y:S01]  /*228c0*/  ENDCOLLECTIVE ;  /* 0x000000000000791b */ /* 0x003fe20003800000 */
.L_x_3302:
[----:B------:R-:W-:Y:S05]  /*228d0*/  BRA `(.L_x_3303) ;  /* 0xfffffe50006c7947 */ /* 0x000fea000383ffff */
.L_x_2994:
[----:B------:R-:W-:Y:S01]  /*228e0*/  BSSY B1, `(.L_x_3304) ;  /* 0x0000008000017945 */ /* 0x000fe20003800000 */
[----:B---3--:R-:W-:Y:S01]  /*228f0*/  IMAD.MOV.U32 R13, RZ, RZ, R45 ;  /* 0x000000ffff0d7224 */ /* 0x008fe200078e002d */
[----:B------:R-:W-:Y:S01]  /*22900*/  MOV R15, 0xffffffff ;  /* 0xffffffff000f7802 */ /* 0x000fe20000000f00 */
[----:B------:R-:W-:Y:S02]  /*22910*/  IMAD.MOV.U32 R12, RZ, RZ, 0x2 ;  /* 0x00000002ff0c7424 */ /* 0x000fe400078e00ff */
[----:B------:R-:W-:-:S07]  /*22920*/  IMAD.MOV.U32 R11, RZ, RZ, 0x181f ;  /* 0x0000181fff0b7424 */ /* 0x000fce00078e00ff */
[----:B012-4-:R-:W-:Y:S05]  /*22930*/  WARPSYNC.COLLECTIVE R15, `(.L_x_3305) ;  /* 0x000000000f087348 */ /* 0x017fea0003c00000 */
[----:B------:R3:W0:Y:S02]  /*22940*/  SHFL.IDX P6, R14, R13, R12, R11 ;  /* 0x0000000c0d0e7389 */ /* 0x00062400000c000b */
[----:B01234-:R-:W-:Y:S01]  /*22950*/  ENDCOLLECTIVE ;  /* 0x000000000000791b */ /* 0x01ffe20003800000 */
.L_x_3305:
[----:B------:R-:W-:Y:S05]  /*22960*/  BSYNC B1 ;  /* 0x0000000000017941 */ /* 0x000fea0003800000 */
.L_x_3304:
        /* <DEDUP_REMOVED lines=8> */
.L_x_3306:
[----:B------:R-:W-:Y:S05]  /*229f0*/  BRA `(.L_x_3307) ;  /* 0xfffffe5000707947 */ /* 0x000fea000383ffff */
.L_x_2997:
        /* <DEDUP_REMOVED lines=8> */
.L_x_3309:
[----:B------:R-:W-:Y:S05]  /*22a80*/  BSYNC B1 ;  /* 0x0000000000017941 */ /* 0x000fea0003800000 */
.L_x_3308:
        /* <DEDUP_REMOVED lines=8> */
.L_x_3310:
[----:B------:R-:W-:Y:S05]  /*22b10*/  BRA `(.L_x_3311) ;  /* 0xfffffe5000747947 */ /* 0x000fea000383ffff */
.L_x_3001:
[----:B------:R0:W0:Y:S02]  /*22b20*/  SYNCS.PHASECHK.TRANS64.TRYWAIT P4, [R89+URZ+0x288b0], R100 ;  /* 0x0288b064590075a7 */ /* 0x000024000808017f */
[----:B0-----:R-:W-:Y:S05]  /*22b30*/  @!P4 NANOSLEEP.SYNCS 0x989680 ;  /* 0x009896800000c95d */ /* 0x001fea0003900000 */
[----:B------:R-:W0:Y:S02]  /*22b40*/  @!P4 SYNCS.PHASECHK.TRANS64 P4, [R89+URZ+0x288b0], R100 ;  /* 0x0288b0645900c5a7 */ /* 0x000e24000808007f */
[----:B0-----:R-:W-:Y:S05]  /*22b50*/  @!P4 BRA `(.L_x_3001) ;  /* 0xfffffffc00f0c947 */ /* 0x001fea000383ffff */
[----:B------:R-:W-:Y:S05]  /*22b60*/  BRA `(.L_x_3312) ;  /* 0xfffffe5000f07947 */ /* 0x000fea000383ffff */
.L_x_3015:
[----:B------:R-:W0:Y:S01]  /*22b70*/  S2R R5, SR_TID.X ;  /* 0x0000000000057919 */ /* 0x000e220000002100 */
[----:B------:R-:W-:Y:S01]  /*22b80*/  BSSY B0, `(.L_x_3313) ;  /* 0x000000c000007945 */ /* 0x000fe20003800000 */
[----:B------:R-:W-:Y:S02]  /*22b90*/  IMAD.MOV.U32 R12, RZ, RZ, RZ ;  /* 0x000000ffff0c7224 */ /* 0x000fe400078e00ff */
[----:B------:R-:W-:Y:S02]  /*22ba0*/  IMAD.MOV.U32 R11, RZ, RZ, 0x1f ;  /* 0x0000001fff0b7424 */ /* 0x000fe400078e00ff */
[----:B------:R-:W-:Y:S02]  /*22bb0*/  IMAD.MOV.U32 R15, RZ, RZ, -0x1 ;  /* 0xffffffffff0f7424 */ /* 0x000fe400078e00ff */
[----:B0-----:R-:W-:-:S05]  /*22bc0*/  VIADD R5, R5, 0xffffff80 ;  /* 0xffffff8005057836 */ /* 0x001fca0000000000 */
[----:B------:R-:W-:-:S04]  /*22bd0*/  SHF.R.S32.HI R4, RZ, 0x1f, R5 ;  /* 0x0000001fff047819 */ /* 0x000fc80000011405 */
[----:B------:R-:W-:-:S04]  /*22be0*/  LEA.HI R4, R4, R5, RZ, 0x7 ;  /* 0x0000000504047211 */ /* 0x000fc800078f38ff */
[----:B------:R-:W-:-:S04]  /*22bf0*/  SHF.R.S32.HI R4, RZ, 0x7, R4 ;  /* 0x00000007ff047819 */ /* 0x000fc80000011404 */
[----:B--2---:R-:W-:-:S07]  /*22c00*/  MOV R13, R4 ;  /* 0x00000004000d7202 */ /* 0x004fce0000000f00 */
[----:B-1---5:R-:W-:Y:S05]  /*22c10*/  WARPSYNC.COLLECTIVE R15, `(.L_x_3314) ;  /* 0x000000000f087348 */ /* 0x022fea0003c00000 */
[----:B------:R0:W2:Y:S02]  /*22c20*/  SHFL.IDX P6, R14, R13, R12, R11 ;  /* 0x0000000c0d0e7389 */ /* 0x0000a400000c000b */
[----:B012--5:R-:W-:Y:S01]  /*22c30*/  ENDCOLLECTIVE ;  /* 0x000000000000791b */ /* 0x027fe20003800000 */
.L_x_3314:
[----:B------:R-:W-:Y:S05]  /*22c40*/  BSYNC B0 ;  /* 0x0000000000007941 */ /* 0x000fea0003800000 */
.L_x_3313:
[----:B------:R-:W-:Y:S01]  /*22c50*/  MOV R191, R14 ;  /* 0x0000000e00bf7202 */ /* 0x000fe20000000f00 */
[----:B------:R-:W-:Y:S06]  /*22c60*/  BRA `(.L_x_3315) ;  /* 0xfffffe5c00d47947 */ /* 0x000fec000383ffff */
.L_x_3025:
        /* <DEDUP_REMOVED lines=8> */
.L_x_3317:
[----:B------:R-:W-:Y:S05]  /*22cf0*/  BSYNC B1 ;  /* 0x0000000000017941 */ /* 0x000fea0003800000 */
.L_x_3316:
        /* <DEDUP_REMOVED lines=8> */
.L_x_3318:
[----:B------:R-:W-:Y:S02]  /*22d80*/  IMAD.MOV.U32 R13, RZ, RZ, R8 ;  /* 0x000000ffff0d7224 */ /* 0x000fe400078e0008 */
[----:B------:R-:W-:-:S07]  /*22d90*/  IMAD.MOV.U32 R3, RZ, RZ, R14 ;  /* 0x000000ffff037224 */ /* 0x000fce00078e000e */
[----:B------:R-:W-:Y:S05]  /*22da0*/  WARPSYNC.COLLECTIVE R15, `(.L_x_3319) ;  /* 0x000000000f087348 */ /* 0x000fea0003c00000 */
[----:B------:R0:W1:Y:S02]  /*22db0*/  SHFL.IDX P6, R14, R13, R12, R11 ;  /* 0x0000000c0d0e7389 */ /* 0x00006400000c000b */
[----:B01----:R-:W-:Y:S01]  /*22dc0*/  ENDCOLLECTIVE ;  /* 0x000000000000791b */ /* 0x003fe20003800000 */
.L_x_3319:
[----:B------:R-:W-:Y:S01]  /*22dd0*/  IMAD.MOV.U32 R13, RZ, RZ, R7 ;  /* 0x000000ffff0d7224 */ /* 0x000fe200078e0007 */
[----:B------:R-:W-:-:S07]  /*22de0*/  MOV R4, R14 ;  /* 0x0000000e00047202 */ /* 0x000fce0000000f00 */
[----:B------:R-:W-:Y:S05]  /*22df0*/  WARPSYNC.COLLECTIVE R15, `(.L_x_3320) ;  /* 0x000000000f087348 */ /* 0x000fea0003c00000 */
[----:B------:R0:W1:Y:S02]  /*22e00*/  SHFL.IDX P6, R14, R13, R12, R11 ;  /* 0x0000000c0d0e7389 */ /* 0x00006400000c000b */
[----:B01----:R-:W-:Y:S01]  /*22e10*/  ENDCOLLECTIVE ;  /* 0x000000000000791b */ /* 0x003fe20003800000 */
.L_x_3320:
[----:B------:R-:W-:Y:S05]  /*22e20*/  BRA `(.L_x_3321) ;  /* 0xfffffe6400307947 */ /* 0x000fea000383ffff */
.L_x_3028:
[----:B------:R-:W-:Y:S01]  /*22e30*/  BSSY B1, `(.L_x_3322) ;  /* 0x0000008000017945 */ /* 0x000fe20003800000 */
[----:B0-----:R-:W-:Y:S01]  /*22e40*/  IMAD.MOV.U32 R13, RZ, RZ, R6 ;  /* 0x000000ffff0d7224 */ /* 0x001fe200078e0006 */
[----:B------:R-:W-:Y:S01]  /*22e50*/  MOV R11, 0x181f ;  /* 0x0000181f000b7802 */ /* 0x000fe20000000f00 */
[----:B------:R-:W-:Y:S02]  /*22e60*/  IMAD.MOV.U32 R12, RZ, RZ, 0x1 ;  /* 0x00000001ff0c7424 */ /* 0x000fe400078e00ff */
[----:B------:R-:W-:-:S07]  /*22e70*/  IMAD.MOV.U32 R15, RZ, RZ, -0x1 ;  /* 0xffffffffff0f7424 */ /* 0x000fce00078e00ff */
[----:B------:R-:W-:Y:S05]  /*22e80*/  WARPSYNC.COLLECTIVE R15, `(.L_x_3323) ;  /* 0x000000000f087348 */ /* 0x000fea0003c00000 */
[----:B------:R0:W1:Y:S02]  /*22e90*/  SHFL.IDX P6, R14, R13, R12, R11 ;  /* 0x0000000c0d0e7389 */ /* 0x00006400000c000b */
[----:B01----:R-:W-:Y:S01]  /*22ea0*/  ENDCOLLECTIVE ;  /* 0x000000000000791b */ /* 0x003fe20003800000 */
.L_x_3323:
[----:B------:R-:W-:Y:S05]  /*22eb0*/  BSYNC B1 ;  /* 0x0000000000017941 */ /* 0x000fea0003800000 */
.L_x_3322:
        /* <DEDUP_REMOVED lines=8> */
.L_x_3324:
[----:B------:R-:W-:Y:S01]  /*22f40*/  MOV R13, R8 ;  /* 0x00000008000d7202 */ /* 0x000fe20000000f00 */
[----:B------:R-:W-:-:S07]  /*22f50*/  IMAD.MOV.U32 R3, RZ, RZ, R14 ;  /* 0x000000ffff037224 */ /* 0x000fce00078e000e */
[----:B------:R-:W-:Y:S05]  /*22f60*/  WARPSYNC.COLLECTIVE R15, `(.L_x_3325) ;  /* 0x000000000f087348 */ /* 0x000fea0003c00000 */
[----:B------:R0:W1:Y:S02]  /*22f70*/  SHFL.IDX P6, R14, R13, R12, R11 ;  /* 0x0000000c0d0e7389 */ /* 0x00006400000c000b */
[----:B01----:R-:W-:Y:S01]  /*22f80*/  ENDCOLLECTIVE ;  /* 0x000000000000791b */ /* 0x003fe20003800000 */
.L_x_3325:
[----:B------:R-:W-:Y:S02]  /*22f90*/  IMAD.MOV.U32 R13, RZ, RZ, R7 ;  /* 0x000000ffff0d7224 */ /* 0x000fe400078e0007 */
[----:B------:R-:W-:-:S07]  /*22fa0*/  IMAD.MOV.U32 R4, RZ, RZ, R14 ;  /* 0x000000ffff047224 */ /* 0x000fce00078e000e */
[----:B------:R-:W-:Y:S05]  /*22fb0*/  WARPSYNC.COLLECTIVE R15, `(.L_x_3326) ;  /* 0x000000000f087348 */ /* 0x000fea0003c00000 */
[----:B------:R0:W1:Y:S02]  /*22fc0*/  SHFL.IDX P6, R14, R13, R12, R11 ;  /* 0x0000000c0d0e7389 */ /* 0x00006400000c000b */
[----:B01----:R-:W-:Y:S01]  /*22fd0*/  ENDCOLLECTIVE ;  /* 0x000000000000791b */ /* 0x003fe20003800000 */
.L_x_3326:
[----:B------:R-:W-:Y:S05]  /*22fe0*/  BRA `(.L_x_3327) ;  /* 0xfffffe64009c7947 */ /* 0x000fea000383ffff */
.L_x_3031:
[----:B------:R-:W-:Y:S01]  /*22ff0*/  BSSY B1, `(.L_x_3328) ;  /* 0x0000008000017945 */ /* 0x000fe20003800000 */
[----:B0-----:R-:W-:Y:S01]  /*23000*/  IMAD.MOV.U32 R13, RZ, RZ, R6 ;  /* 0x000000ffff0d7224 */ /* 0x001fe200078e0006 */
[----:B------:R-:W-:Y:S01]  /*23010*/  MOV R12, 0x2 ;  /* 0x00000002000c7802 */ /* 0x000fe20000000f00 */
[----:B------:R-:W-:Y:S02]  /*23020*/  IMAD.MOV.U32 R11, RZ, RZ, 0x181f ;  /* 0x0000181fff0b7424 */ /* 0x000fe400078e00ff */
[----:B------:R-:W-:-:S07]  /*23030*/  IMAD.MOV.U32 R15, RZ, RZ, -0x1 ;  /* 0xffffffffff0f7424 */ /* 0x000fce00078e00ff */
[----:B-1----:R-:W-:Y:S05]  /*23040*/  WARPSYNC.COLLECTIVE R15, `(.L_x_3329) ;  /* 0x000000000f087348 */ /* 0x002fea0003c00000 */
[----:B------:R0:W2:Y:S02]  /*23050*/  SHFL.IDX P6, R14, R13, R12, R11 ;  /* 0x0000000c0d0e7389 */ /* 0x0000a400000c000b */
[----:B012---:R-:W-:Y:S01]  /*23060*/  ENDCOLLECTIVE ;  /* 0x000000000000791b */ /* 0x007fe20003800000 */
.L_x_3329:
[----:B------:R-:W-:Y:S05]  /*23070*/  BSYNC B1 ;  /* 0x0000000000017941 */ /* 0x000fea0003800000 */
.L_x_3328:
        /* <DEDUP_REMOVED lines=8> */
.L_x_3330:
[----:B------:R-:W-:Y:S01]  /*23100*/  IMAD.MOV.U32 R13, RZ, RZ, R8 ;  /* 0x000000ffff0d7224 */ /* 0x000fe200078e0008 */
[----:B------:R-:W-:-:S07]  /*23110*/  MOV R3, R14 ;  /* 0x0000000e00037202 */ /* 0x000fce0000000f00 */
[----:B------:R-:W-:Y:S05]  /*23120*/  WARPSYNC.COLLECTIVE R15, `(.L_x_3331) ;  /* 0x000000000f087348 */ /* 0x000fea0003c00000 */
[----:B------:R0:W1:Y:S02]  /*23130*/  SHFL.IDX P6, R14, R13, R12, R11 ;  /* 0x0000000c0d0e7389 */ /* 0x00006400000c000b */
[----:B01----:R-:W-:Y:S01]  /*23140*/  ENDCOLLECTIVE ;  /* 0x000000000000791b */ /* 0x003fe20003800000 */
.L_x_3331:
[----:B------:R-:W-:Y:S02]  /*23150*/  IMAD.MOV.U32 R13, RZ, RZ, R7 ;  /* 0x000000ffff0d7224 */ /* 0x000fe400078e0007 */
[----:B------:R-:W-:-:S07]  /*23160*/  IMAD.MOV.U32 R4, RZ, RZ, R14 ;  /* 0x000000ffff047224 */ /* 0x000fce00078e000e */
[----:B------:R-:W-:Y:S05]  /*23170*/  WARPSYNC.COLLECTIVE R15, `(.L_x_3332) ;  /* 0x000000000f087348 */ /* 0x000fea0003c00000 */
[----:B------:R0:W1:Y:S02]  /*23180*/  SHFL.IDX P6, R14, R13, R12, R11 ;  /* 0x0000000c0d0e7389 */ /* 0x00006400000c000b */
[----:B01----:R-:W-:Y:S01]  /*23190*/  ENDCOLLECTIVE ;  /* 0x000000000000791b */ /* 0x003fe20003800000 */
.L_x_3332:
[----:B------:R-:W-:Y:S05]  /*231a0*/  BRA `(.L_x_3333) ;  /* 0xfffffe6400f07947 */ /* 0x000fea000383ffff */
.L_x_3034:
[----:B------:R-:W-:Y:S01]  /*231b0*/  BSSY B1, `(.L_x_3334) ;  /* 0x0000008000017945 */ /* 0x000fe20003800000 */
[----:B------:R-:W-:Y:S01]  /*231c0*/  MOV R13, R6 ;  /* 0x00000006000d7202 */ /* 0x000fe20000000f00 */
[----:B------:R-:W-:Y:S02]  /*231d0*/  IMAD.MOV.U32 R12, RZ, RZ, 0x3 ;  /* 0x00000003ff0c7424 */ /* 0x000fe400078e00ff */
[----:B------:R-:W-:Y:S02]  /*231e0*/  IMAD.MOV.U32 R11, RZ, RZ, 0x181f ;  /* 0x0000181fff0b7424 */ /* 0x000fe400078e00ff */
[----:B------:R-:W-:-:S07]  /*231f0*/  IMAD.MOV.U32 R15, RZ, RZ, -0x1 ;  /* 0xffffffffff0f7424 */ /* 0x000fce00078e00ff */
[----:B--2---:R-:W-:Y:S05]  /*23200*/  WARPSYNC.COLLECTIVE R15, `(.L_x_3335) ;  /* 0x000000000f087348 */ /* 0x004fea0003c00000 */
[----:B------:R0:W1:Y:S02]  /*23210*/  SHFL.IDX P6, R14, R13, R12, R11 ;  /* 0x0000000c0d0e7389 */ /* 0x00006400000c000b */
[----:B012---:R-:W-:Y:S01]  /*23220*/  ENDCOLLECTIVE ;  /* 0x000000000000791b */ /* 0x007fe20003800000 */
.L_x_3335:
[----:B------:R-:W-:Y:S05]  /*23230*/  BSYNC B1 ;  /* 0x0000000000017941 */ /* 0x000fea0003800000 */
.L_x_3334:
        /* <DEDUP_REMOVED lines=8> */
.L_x_3336:
[----:B------:R-:W-:Y:S02]  /*232c0*/  IMAD.MOV.U32 R13, RZ, RZ, R8 ;  /* 0x000000ffff0d7224 */ /* 0x000fe400078e0008 */
[----:B------:R-:W-:-:S07]  /*232d0*/  IMAD.MOV.U32 R3, RZ, RZ, R14 ;  /* 0x000000ffff037224 */ /* 0x000fce00078e000e */
[----:B------:R-:W-:Y:S05]  /*232e0*/  WARPSYNC.COLLECTIVE R15, `(.L_x_3337) ;  /* 0x000000000f087348 */ /* 0x000fea0003c00000 */
[----:B------:R0:W1:Y:S02]  /*232f0*/  SHFL.IDX P6, R14, R13, R12, R11 ;  /* 0x0000000c0d0e7389 */ /* 0x00006400000c000b */
[----:B01----:R-:W-:Y:S01]  /*23300*/  ENDCOLLECTIVE ;  /* 0x000000000000791b */ /* 0x003fe20003800000 */
.L_x_3337:
[----:B------:R-:W-:Y:S01]  /*23310*/  MOV R13, R7 ;  /* 0x00000007000d7202 */ /* 0x000fe20000000f00 */
[----:B------:R-:W-:-:S07]  /*23320*/  IMAD.MOV.U32 R4, RZ, RZ, R14 ;  /* 0x000000ffff047224 */ /* 0x000fce00078e000e */
[----:B------:R-:W-:Y:S05]  /*23330*/  WARPSYNC.COLLECTIVE R15, `(.L_x_3338) ;  /* 0x000000000f087348 */ /* 0x000fea0003c00000 */
[----:B------:R0:W1:Y:S02]  /*23340*/  SHFL.IDX P6, R14, R13, R12, R11 ;  /* 0x0000000c0d0e7389 */ /* 0x00006400000c000b */
[----:B01----:R-:W-:Y:S01]  /*23350*/  ENDCOLLECTIVE ;  /* 0x000000000000791b */ /* 0x003fe20003800000 */
.L_x_3338:
[----:B------:R-:W-:Y:S05]  /*23360*/  BRA `(.L_x_3339) ;  /* 0xfffffe68004c7947 */ /* 0x000fea000383ffff */
.L_x_3038:
[----:B0-----:R0:W1:Y:S02]  /*23370*/  SYNCS.PHASECHK.TRANS64.TRYWAIT P0, [R18+URZ+0x28800], R5 ;  /* 0x02880005120075a7 */ /* 0x001064000800017f */
[----:B-1----:R-:W-:Y:S05]  /*23380*/  @!P0 NANOSLEEP.SYNCS 0x989680 ;  /* 0x009896800000895d */ /* 0x002fea0003900000 */
[----:B------:R-:W1:Y:S02]  /*23390*/  @!P0 SYNCS.PHASECHK.TRANS64 P0, [R18+URZ+0x28800], R5 ;  /* 0x02880005120085a7 */ /* 0x000e64000800007f */
[----:B-1----:R-:W-:Y:S05]  /*233a0*/  @!P0 BRA `(.L_x_3038) ;  /* 0xfffffffc00f08947 */ /* 0x002fea000383ffff */
[----:B------:R-:W-:Y:S05]  /*233b0*/  BRA `(.L_x_3340) ;  /* 0xfffffe6c00087947 */ /* 0x000fea000383ffff */
.L_x_3054:
[----:B------:R-:W0:Y:S01]  /*233c0*/  LDC R56, c[0x0][0x3f4] ;  /* 0x0000fd00ff387b82 */ /* 0x000e220000000800 */
[----:B------:R-:W-:Y:S01]  /*233d0*/  BSSY B1, `(.L_x_3341) ;  /* 0x0000008000017945 */ /* 0x000fe20003800000 */
[----:B--2---:R-:W-:Y:S01]  /*233e0*/  IMAD.MOV.U32 R13, RZ, RZ, R35 ;  /* 0x000000ffff0d7224 */ /* 0x004fe200078e0023 */
[----:B------:R-:W-:Y:S01]  /*233f0*/  MOV R15, 0xffffffff ;  /* 0xffffffff000f7802 */ /* 0x000fe20000000f00 */
[----:B------:R-:W-:Y:S02]  /*23400*/  IMAD.MOV.U32 R12, RZ, RZ, RZ ;  /* 0x000000ffff0c7224 */ /* 0x000fe400078e00ff */
[----:B------:R-:W-:-:S07]  /*23410*/  IMAD.MOV.U32 R11, RZ, RZ, 0x181f ;  /* 0x0000181fff0b7424 */ /* 0x000fce00078e00ff */
[----:B01----:R-:W-:Y:S05]  /*23420*/  WARPSYNC.COLLECTIVE R15, `(.L_x_3342) ;  /* 0x000000000f087348 */ /* 0x003fea0003c00000 */
[----:B------:R2:W3:Y:S02]  /*23430*/  SHFL.IDX P6, R14, R13, R12, R11 ;  /* 0x0000000c0d0e7389 */ /* 0x0004e400000c000b */
[----:B0123--:R-:W-:Y:S01]  /*23440*/  ENDCOLLECTIVE ;  /* 0x000000000000791b */ /* 0x00ffe20003800000 */
.L_x_3342:
[----:B------:R-:W-:Y:S05]  /*23450*/  BSYNC B1 ;  /* 0x0000000000017941 */ /* 0x000fea0003800000 */
.L_x_3341:
[----:B------:R-:W-:Y:S01]  /*23460*/  IMAD.MOV.U32 R13, RZ, RZ, R32 ;  /* 0x000000ffff0d7224 */ /* 0x000fe200078e0020 */
[----:B------:R-:W-:Y:S01]  /*23470*/  MOV R11, 0x181f ;  /* 0x0000181f000b7802 */ /* 0x000fe20000000f00 */
[----:B------:R-:W-:Y:S01]  /*23480*/  IMAD.MOV.U32 R12, RZ, RZ, RZ ;  /* 0x000000ffff0c7224 */ /* 0x000fe200078e00ff */
[----:B------:R-:W-:Y:S01]  /*23490*/  ISETP.GE.AND P0, PT, R16, R56, PT ;  /* 0x000000381000720c */ /* 0x000fe20003f06270 */
[----:B------:R-:W-:Y:S02]  /*234a0*/  IMAD.MOV.U32 R15, RZ, RZ, -0x1 ;  /* 0xffffffffff0f7424 */ /* 0x000fe400078e00ff */
[----:B------:R-:W-:Y:S02]  /*234b0*/  IMAD.MOV.U32 R0, RZ, RZ, R14 ;  /* 0x000000ffff007224 */ /* 0x000fe400078e000e */
[----:B------:R-:W-:-:S08]  /*234c0*/  IMAD R3, R194, R5, RZ ;  /* 0x00000005c2037224 */ /* 0x000fd000078e02ff */
[----:B------:R-:W-:Y:S05]  /*234d0*/  WARPSYNC.COLLECTIVE R15, `(.L_x_3343) ;  /* 0x000000000f087348 */ /* 0x000fea0003c00000 */
[----:B------:R0:W1:Y:S02]  /*234e0*/  SHFL.IDX P6, R14, R13, R12, R11 ;  /* 0x0000000c0d0e7389 */ /* 0x00006400000c000b */
[----:B01----:R-:W-:Y:S01]  /*234f0*/  ENDCOLLECTIVE ;  /* 0x000000000000791b */ /* 0x003fe20003800000 */
.L_x_3343:
        /* <DEDUP_REMOVED lines=8> */
.L_x_3344:
[----:B------:R-:W-:-:S04]  /*23580*/  @!P1 IADD3 R4, P2, R4, R21, RZ ;  /* 0x0000001504049210 */ /* 0x000fc80007f5e0ff */
[----:B------:R-:W-:Y:S01]  /*23590*/  @!P1 MOV R8, R4 ;  /* 0x0000000400089202 */ /* 0x000fe20000000f00 */
[----:B------:R-:W-:-:S04]  /*235a0*/  @!P1 IMAD.X R7, R0, 0x1, R6, P2 ;  /* 0x0000000100079824 */ /* 0x000fc800010e0606 */
[----:B------:R-:W-:Y:S02]  /*235b0*/  @!P1 IMAD.MOV.U32 R9, RZ, RZ, R7 ;  /* 0x000000ffff099224 */ /* 0x000fe400078e0007 */
[----:B------:R-:W-:Y:S01]  /*235c0*/  IMAD.MOV.U32 R13, RZ, RZ, R34 ;  /* 0x000000ffff0d7224 */ /* 0x000fe200078e0022 */
[----:B------:R-:W-:-:S07]  /*235d0*/  MOV R5, R14 ;  /* 0x0000000e00057202 */ /* 0x000fce0000000f00 */
[----:B------:R-:W-:Y:S05]  /*235e0*/  WARPSYNC.COLLECTIVE R15, `(.L_x_3345) ;  /* 0x000000000f087348 */ /* 0x000fea0003c00000 */
[----:B------:R0:W1:Y:S02]  /*235f0*/  SHFL.IDX P6, R14, R13, R12, R11 ;  /* 0x0000000c0d0e7389 */ /* 0x00006400000c000b */
[----:B01----:R-:W-:Y:S01]  /*23600*/  ENDCOLLECTIVE ;  /* 0x000000000000791b */ /* 0x003fe20003800000 */
.L_x_3345:
        /* <DEDUP_REMOVED lines=10> */
[----:B--2---:R-:W-:Y:S01]  /*236b0*/  @!P1 IMAD.MOV.U32 R49, RZ, RZ, R9 ;  /* 0x000000ffff319224 */ /* 0x004fe200078e0009 */
[----:B------:R-:W-:Y:S01]  /*236c0*/  @!P1 MOV R48, R8 ;  /* 0x0000000800309202 */ /* 0x000fe20000000f00 */
[----:B------:R-:W-:Y:S01]  /*236d0*/  @!P1 IMAD.MOV.U32 R51, RZ, RZ, R11 ;  /* 0x000000ffff339224 */ /* 0x000fe200078e000b */
[----:B------:R-:W-:Y:S01]  /*236e0*/  MOV R11, 0x181f ;  /* 0x0000181f000b7802 */ /* 0x000fe20000000f00 */
[----:B------:R-:W-:Y:S01]  /*236f0*/  IMAD.MOV.U32 R12, RZ, RZ, R49 ;  /* 0x000000ffff0c7224 */ /* 0x000fe200078e0031 */
[----:B------:R-:W-:Y:S01]  /*23700*/  @!P1 MOV R50, R10 ;  /* 0x0000000a00329202 */ /* 0x000fe20000000f00 */
[----:B------:R-:W-:Y:S01]  /*23710*/  IMAD.MOV.U32 R0, RZ, RZ, R48 ;  /* 0x000000ffff007224 */ /* 0x000fe200078e0030 */
[----:B------:R-:W-:-:S02]  /*23720*/  MOV R24, R51 ;  /* 0x0000003300187202 */ /* 0x000fc40000000f00 */
[----:B------:R-:W-:Y:S01]  /*23730*/  PRMT R67, R12, 0x7610, R67 ;  /* 0x000076100c437816 */ /* 0x000fe20000000043 */
[----:B------:R-:W-:Y:S01]  /*23740*/  IMAD.MOV.U32 R12, RZ, RZ, 0x1 ;  /* 0x00000001ff0c7424 */ /* 0x000fe200078e00ff */
[----:B------:R-:W-:Y:S01]  /*23750*/  PRMT R65, R65, 0x5410, R0 ;  /* 0x0000541041417816 */ /* 0x000fe20000000000 */
[----:B------:R-:W-:-:S07]  /*23760*/  IMAD.MOV.U32 R10, RZ, RZ, R50 ;  /* 0x000000ffff0a7224 */ /* 0x000fce00078e0032 */
[----:B-----5:R-:W-:Y:S05]  /*23770*/  WARPSYNC.COLLECTIVE R15, `(.L_x_3346) ;  /* 0x000000000f087348 */ /* 0x020fea0003c00000 */
[----:B------:R0:W1:Y:S02]  /*23780*/  SHFL.IDX P6, R14, R13, R12, R11 ;  /* 0x0000000c0d0e7389 */ /* 0x00006400000c000b */
[----:B01---5:R-:W-:Y:S01]  /*23790*/  ENDCOLLECTIVE ;  /* 0x000000000000791b */ /* 0x023fe20003800000 */
.L_x_3346:
[----:B------:R-:W-:Y:S02]  /*237a0*/  PRMT R52, R10, 0x5410, R24 ;  /* 0x000054100a347816 */ /* 0x000fe40000000018 */
[----:B------:R-:W-:Y:S01]  /*237b0*/  CS2R R24, SRZ ;  /* 0x0000000000187805 */ /* 0x000fe2000001ff00 */
[----:B------:R-:W-:Y:S01]  /*237c0*/  @!P1 IMAD.MOV.U32 R38, RZ, RZ, R4 ;  /* 0x000000ffff269224 */ /* 0x000fe200078e0004 */
[----:B------:R-:W-:Y:S01]  /*237d0*/  @!P1 MOV R21, R7 ;  /* 0x0000000700159202 */ /* 0x000fe20000000f00 */
[----:B------:R-:W-:Y:S02]  /*237e0*/  @!P1 IMAD.MOV.U32 R39, RZ, RZ, R5 ;  /* 0x000000ffff279224 */ /* 0x000fe400078e0005 */
[----:B------:R-:W-:Y:S01]  /*237f0*/  @!P1 IMAD.MOV.U32 R20, RZ, RZ, R6 ;  /* 0x000000ffff149224 */ /* 0x000fe200078e0006 */
[----:B------:R-:W-:Y:S01]  /*23800*/  MOV R7, R21 ;  /* 0x0000001500077202 */ /* 0x000fe20000000f00 */
[----:B------:R-:W-:Y:S02]  /*23810*/  IMAD.MOV.U32 R13, RZ, RZ, R32 ;  /* 0x000000ffff0d7224 */ /* 0x000fe400078e0020 */
[----:B------:R-:W-:Y:S01]  /*23820*/  IMAD.MOV.U32 R4, RZ, RZ, R38 ;  /* 0x000000ffff047224 */ /* 0x000fe200078e0026 */
[----:B------:R-:W-:Y:S01]  /*23830*/  PRMT R65, R7, 0x7610, R65 ;  /* 0x0000761007417816 */ /* 0x000fe20000000041 */
[----:B------:R-:W-:-:S02]  /*23840*/  IMAD.MOV.U32 R5, RZ, RZ, R39 ;  /* 0x000000ffff057224 */ /* 0x000fc400078e0027 */
[----:B------:R-:W-:-:S03]  /*23850*/  IMAD.MOV.U32 R6, RZ, RZ, R20 ;  /* 0x000000ffff067224 */ /* 0x000fc600078e0014 */
[----:B------:R-:W-:Y:S01]  /*23860*/  PRMT R67, R67, 0x5410, R5 ;  /* 0x0000541043437816 */ /* 0x000fe20000000005 */
[----:B------:R-:W-:Y:S01]  /*23870*/  IMAD.MOV.U32 R0, RZ, RZ, R14 ;  /* 0x000000ffff007224 */ /* 0x000fe200078e000e */
[----:B------:R-:W-:-:S07]  /*23880*/  PRMT R66, R6, 0x5410, R4 ;  /* 0x0000541006427816 */ /* 0x000fce0000000004 */
[----:B------:R-:W-:Y:S05]  /*23890*/  WARPSYNC.COLLECTIVE R15, `(.L_x_3347) ;  /* 0x000000000f087348 */ /* 0x000fea0003c00000 */
[----:B------:R0:W1:Y:S02]  /*238a0*/  SHFL.IDX P6, R14, R13, R12, R11 ;  /* 0x0000000c0d0e7389 */ /* 0x00006400000c000b */
[----:B01----:R-:W-:Y:S01]  /*238b0*/  ENDCOLLECTIVE ;  /* 0x000000000000791b */ /* 0x003fe20003800000 */
.L_x_3347:
[----:B------:R-:W-:Y:S01]  /*238c0*/  MOV R13, R33 ;  /* 0x00000021000d7202 */ /* 0x000fe20000000f00 */
[----:B------:R-:W-:-:S07]  /*238d0*/  IMAD.MOV.U32 R8, RZ, RZ, R14 ;  /* 0x000000ffff087224 */ /* 0x000fce00078e000e */
[----:B------:R-:W-:Y:S05]  /*238e0*/  WARPSYNC.COLLECTIVE R15, `(.L_x_3348) ;  /* 0x000000000f087348 */ /* 0x000fea0003c00000 */
[----:B------:R0:W1:Y:S02]  /*238f0*/  SHFL.IDX P6, R14, R13, R12, R11 ;  /* 0x0000000c0d0e7389 */ /* 0x00006400000c000b */
[----:B01----:R-:W-:Y:S01]  /*23900*/  ENDCOLLECTIVE ;  /* 0x000000000000791b */ /* 0x003fe20003800000 */
.L_x_3348:
[----:B------:R-:W-:Y:S02]  /*23910*/  IMAD.MOV.U32 R13, RZ, RZ, R34 ;  /* 0x000000ffff0d7224 */ /* 0x000fe400078e0022 */
[----:B------:R-:W-:-:S07]  /*23920*/  IMAD.MOV.U32 R9, RZ, RZ, R14 ;  /* 0x000000ffff097224 */ /* 0x000fce00078e000e */
[----:B------:R-:W-:Y:S05]  /*23930*/  WARPSYNC.COLLECTIVE R15, `(.L_x_3349) ;  /* 0x000000000f087348 */ /* 0x000fea0003c00000 */
[----:B------:R0:W1:Y:S02]  /*23940*/  SHFL.IDX P6, R14, R13, R12, R11 ;  /* 0x0000000c0d0e7389 */ /* 0x00006400000c000b */
[----:B01----:R-:W-:Y:S01]  /*23950*/  ENDCOLLECTIVE ;  /* 0x000000000000791b */ /* 0x003fe20003800000 */
.L_x_3349:
[----:B------:R-:W-:Y:S05]  /*23960*/  BRA `(.L_x_3350) ;  /* 0xfffffe8000cc7947 */ /* 0x000fea000383ffff */
.L_x_3057:
[----:B------:R-:W-:Y:S01]  /*23970*/  BSSY B1, `(.L_x_3351) ;  /* 0x0000008000017945 */ /* 0x000fe20003800000 */
[----:B--2---:R-:W-:Y:S01]  /*23980*/  IMAD.MOV.U32 R13, RZ, RZ, R35 ;  /* 0x000000ffff0d7224 */ /* 0x004fe200078e0023 */
[----:B-1----:R-:W-:Y:S01]  /*23990*/  MOV R15, 0xffffffff ;  /* 0xffffffff000f7802 */ /* 0x002fe20000000f00 */
[----:B------:R-:W-:Y:S02]  /*239a0*/  IMAD.MOV.U32 R12, RZ, RZ, 0x2 ;  /* 0x00000002ff0c7424 */ /* 0x000fe400078e00ff */
[----:B------:R-:W-:-:S07]  /*239b0*/  IMAD.MOV.U32 R11, RZ, RZ, 0x181f ;  /* 0x0000181fff0b7424 */ /* 0x000fce00078e00ff */
[----:B------:R-:W-:Y:S05]  /*239c0*/  WARPSYNC.COLLECTIVE R15, `(.L_x_3352) ;  /* 0x000000000f087348 */ /* 0x000fea0003c00000 */
[----:B------:R0:W1:Y:S02]  /*239d0*/  SHFL.IDX P6, R14, R13, R12, R11 ;  /* 0x0000000c0d0e7389 */ /* 0x00006400000c000b */
[----:B01----:R-:W-:Y:S01]  /*239e0*/  ENDCOLLECTIVE ;  /* 0x000000000000791b */ /* 0x003fe20003800000 */
.L_x_3352:
[----:B------:R-:W-:Y:S05]  /*239f0*/  BSYNC B1 ;  /* 0x0000000000017941 */ /* 0x000fea0003800000 */
.L_x_3351:
        /* <DEDUP_REMOVED lines=9> */
.L_x_3353:
[----:B------:R-:W-:Y:S02]  /*23a90*/  ISETP.GE.OR P1, PT, R10, R3, P0 ;  /* 0x000000030a00720c */ /* 0x000fe40000726670 */
[----:B------:R-:W-:-:S11]  /*23aa0*/  MOV R13, R33 ;  /* 0x00000021000d7202 */ /* 0x000fd60000000f00 */
[C---:B------:R-:W-:Y:S02]  /*23ab0*/  @!P1 SHF.L.U32 R31, R16.reuse, 0x1, RZ ;  /* 0x00000001101f9819 */ /* 0x040fe400000006ff */
[----:B------:R-:W-:Y:S01]  /*23ac0*/  @!P1 SHF.L.U64.HI R29, R16, 0x1, R17 ;  /* 0x00000001101d9819 */ /* 0x000fe20000010211 */
[----:B------:R-:W-:-:S07]  /*23ad0*/  IMAD.MOV.U32 R8, RZ, RZ, R14 ;  /* 0x000000ffff087224 */ /* 0x000fce00078e000e */
[----:B------:R-:W-:Y:S05]  /*23ae0*/  WARPSYNC.COLLECTIVE R15, `(.L_x_3354) ;  /* 0x000000000f087348 */ /* 0x000fea0003c00000 */
[----:B------:R0:W1:Y:S02]  /*23af0*/  SHFL.IDX P6, R14, R13, R12, R11 ;  /* 0x0000000c0d0e7389 */ /* 0x00006400000c000b */
[----:B01----:R-:W-:Y:S01]  /*23b00*/  ENDCOLLECTIVE ;  /* 0x000000000000791b */ /* 0x003fe20003800000 */
.L_x_3354:
[----:B------:R-:W-:-:S05]  /*23b10*/  @!P1 IADD3 R8, P2, R8, R31, RZ ;  /* 0x0000001f08089210 */ /* 0x000fca0007f5e0ff */
[----:B------:R-:W-:Y:S02]  /*23b20*/  @!P1 IMAD.X R9, R0, 0x1, R29, P2 ;  /* 0x0000000100099824 */ /* 0x000fe400010e061d */
[----:B------:R-:W-:Y:S02]  /*23b30*/  IMAD.MOV.U32 R13, RZ, RZ, R34 ;  /* 0x000000ffff0d7224 */ /* 0x000fe400078e0022 */
[----:B------:R-:W-:-:S07]  /*23b40*/  IMAD.MOV.U32 R28, RZ, RZ, R14 ;  /* 0x000000ffff1c7224 */ /* 0x000fce00078e000e */
[----:B------:R-:W-:Y:S05]  /*23b50*/  WARPSYNC.COLLECTIVE R15, `(.L_x_3355) ;  /* 0x000000000f087348 */ /* 0x000fea0003c00000 */
[----:B------:R0:W1:Y:S02]  /*23b60*/  SHFL.IDX P6, R14, R13, R12, R11 ;  /* 0x0000000c0d0e7389 */ /* 0x00006400000c000b */
[----:B01----:R-:W-:Y:S01]  /*23b70*/  ENDCOLLECTIVE ;  /* 0x000000000000791b */ /* 0x003fe20003800000 */
.L_x_3355:
[----:B------:R-:W2:Y:S01]  /*23b80*/  @!P1 LD.E.128 R8, desc[UR42][R8.64] ;  /* 0x0000002a08089980 */ /* 0x000ea2000c101d00 */
[----:B------:R-:W-:-:S05]  /*23b90*/  @!P1 IADD3 R14, P2, R14, R31, RZ ;  /* 0x0000001f0e0e9210 */ /* 0x000fca0007f5e0ff */
[----:B------:R-:W-:-:S05]  /*23ba0*/  @!P1 IMAD.X R29, R28, 0x1, R29, P2 ;  /* 0x000000011c1d9824 */ /* 0x000fca00010e061d */
[----:B------:R-:W-:-:S05]  /*23bb0*/  @!P1 MOV R15, R29 ;  /* 0x0000001d000f9202 */ /* 0x000fca0000000f00 */
[----:B------:R0:W5:Y:S01]  /*23bc0*/  @!P1 LD.E.128 R28, desc[UR42][R14.64] ;  /* 0x0000002a0e1c9980 */ /* 0x000162000c101d00 */
[----:B------:R-:W-:Y:S02]  /*23bd0*/  CS2R R44, SRZ ;  /* 0x00000000002c7805 */ /* 0x000fe4000001ff00 */
[----:B------:R-:W-:Y:S01]  /*23be0*/  CS2R R46, SRZ ;  /* 0x00000000002e7805 */ /* 0x000fe2000001ff00 */
[----:B------:R-:W-:Y:S01]  /*23bf0*/  IMAD.MOV.U32 R13, RZ, RZ, R35 ;  /* 0x000000ffff0d7224 */ /* 0x000fe200078e0023 */
[----:B------:R-:W-:Y:S02]  /*23c00*/  CS2R R40, SRZ ;  /* 0x0000000000287805 */ /* 0x000fe4000001ff00 */
[----:B------:R-:W-:Y:S01]  /*23c10*/  CS2R R42, SRZ ;  /* 0x00000000002a7805 */ /* 0x000fe2000001ff00 */
[----:B0-----:R-:W-:Y:S02]  /*23c20*/  IMAD.MOV.U32 R15, RZ, RZ, -0x1 ;  /* 0xffffffffff0f7424 */ /* 0x001fe400078e00ff */
[----:B--2---:R-:W-:Y:S01]  /*23c30*/  @!P1 IMAD.MOV.U32 R44, RZ, RZ, R8 ;  /* 0x000000ffff2c9224 */ /* 0x004fe200078e0008 */
[----:B------:R-:W-:Y:S01]  /*23c40*/  @!P1 MOV R47, R11 ;  /* 0x0000000b002f9202 */ /* 0x000fe20000000f00 */
[----:B------:R-:W-:Y:S01]  /*23c50*/  @!P1 IMAD.MOV.U32 R45, RZ, RZ, R9 ;  /* 0x000000ffff2d9224 */ /* 0x000fe200078e0009 */
[----:B------:R-:W-:Y:S01]  /*23c60*/  MOV R11, 0x181f ;  /* 0x0000181f000b7802 */ /* 0x000fe20000000f00 */
[----:B------:R-:W-:Y:S01]  /*23c70*/  @!P1 IMAD.MOV.U32 R46, RZ, RZ, R10 ;  /* 0x000000ffff2e9224 */ /* 0x000fe200078e000a */
[----:B------:R-:W-:Y:S01]  /*23c80*/  MOV R0, R44 ;  /* 0x0000002c00007202 */ /* 0x000fe20000000f00 */
[----:B------:R-:W-:-:S02]  /*23c90*/  IMAD.MOV.U32 R12, RZ, RZ, R45 ;  /* 0x000000ffff0c7224 */ /* 0x000fc400078e002d */
[----:B------:R-:W-:Y:S01]  /*23ca0*/  IMAD.MOV.U32 R9, RZ, RZ, R47 ;  /* 0x000000ffff097224 */ /* 0x000fe200078e002f */
[----:B------:R-:W-:Y:S02]  /*23cb0*/  MOV R8, R46 ;  /* 0x0000002e00087202 */ /* 0x000fe40000000f00 */
[----:B------:R-:W-:Y:S01]  /*23cc0*/  PRMT R60, R0, 0x5410, R12 ;  /* 0x00005410003c7816 */ /* 0x000fe2000000000c */
[----:B------:R-:W-:Y:S01]  /*23cd0*/  IMAD.MOV.U32 R12, RZ, RZ, 0x3 ;  /* 0x00000003ff0c7424 */ /* 0x000fe200078e00ff */
[----:B------:R-:W-:-:S07]  /*23ce0*/  PRMT R53, R8, 0x5410, R9 ;  /* 0x0000541008357816 */ /* 0x000fce0000000009 */
[----:B-----5:R-:W-:Y:S05]  /*23cf0*/  WARPSYNC.COLLECTIVE R15, `(.L_x_3356) ;  /* 0x000000000f087348 */ /* 0x020fea0003c00000 */
[----:B------:R0:W1:Y:S02]  /*23d00*/  SHFL.IDX P6, R14, R13, R12, R11 ;  /* 0x0000000c0d0e7389 */ /* 0x00006400000c000b */
[----:B01---5:R-:W-:Y:S01]  /*23d10*/  ENDCOLLECTIVE ;  /* 0x000000000000791b */ /* 0x023fe20003800000 */
.L_x_3356:
[----:B------:R-:W-:Y:S01]  /*23d20*/  @!P1 MOV R41, R29 ;  /* 0x0000001d00299202 */ /* 0x000fe20000000f00 */
[----:B------:R-:W-:Y:S02]  /*23d30*/  @!P1 IMAD.MOV.U32 R40, RZ, RZ, R28 ;  /* 0x000000ffff289224 */ /* 0x000fe400078e001c */
[----:B------:R-:W-:Y:S02]  /*23d40*/  @!P1 IMAD.MOV.U32 R42, RZ, RZ, R30 ;  /* 0x000000ffff2a9224 */ /* 0x000fe400078e001e */
[----:B------:R-:W-:Y:S01]  /*23d50*/  @!P1 IMAD.MOV.U32 R43, RZ, RZ, R31 ;  /* 0x000000ffff2b9224 */ /* 0x000fe200078e001f */
[----:B------:R-:W-:Y:S01]  /*23d60*/  MOV R13, R32 ;  /* 0x00000020000d7202 */ /* 0x000fe20000000f00 */
[----:B------:R-:W-:Y:S01]  /*23d70*/  IMAD.MOV.U32 R9, RZ, RZ, R41 ;  /* 0x000000ffff097224 */ /* 0x000fe200078e0029 */
[----:B------:R-:W-:Y:S01]  /*23d80*/  MOV R8, R40 ;  /* 0x0000002800087202 */ /* 0x000fe20000000f00 */
[----:B------:R-:W-:-:S03]  /*23d90*/  IMAD.MOV.U32 R10, RZ, RZ, R42 ;  /* 0x000000ffff0a7224 */ /* 0x000fc600078e002a */
[----:B------:R-:W-:Y:S02]  /*23da0*/  PRMT R63, R8, 0x5410, R9 ;  /* 0x00005410083f7816 */ /* 0x000fe40000000009 */
[----:B------:R-:W-:Y:S01]  /*23db0*/  CS2R R8, SRZ ;  /* 0x0000000000087805 */ /* 0x000fe2000001ff00 */
[----:B------:R-:W-:-:S07]  /*23dc0*/  IMAD.MOV.U32 R0, RZ, RZ, R14 ;  /* 0x000000ffff007224 */ /* 0x000fce00078e000e */
[----:B------:R-:W-:Y:S05]  /*23dd0*/  WARPSYNC.COLLECTIVE R15, `(.L_x_3357) ;  /* 0x000000000f087348 */ /* 0x000fea0003c00000 */
[----:B------:R0:W1:Y:S02]  /*23de0*/  SHFL.IDX P6, R14, R13, R12, R11 ;  /* 0x0000000c0d0e7389 */ /* 0x00006400000c000b */
[----:B01----:R-:W-:Y:S01]  /*23df0*/  ENDCOLLECTIVE ;  /* 0x000000000000791b */ /* 0x003fe20003800000 */
.L_x_3357:
[----:B------:R-:W-:Y:S02]  /*23e00*/  IMAD.MOV.U32 R13, RZ, RZ, R33 ;  /* 0x000000ffff0d7224 */ /* 0x000fe400078e0021 */
[----:B------:R-:W-:-:S07]  /*23e10*/  IMAD.MOV.U32 R32, RZ, RZ, R14 ;  /* 0x000000ffff207224 */ /* 0x000fce00078e000e */
[----:B------:R-:W-:Y:S05]  /*23e20*/  WARPSYNC.COLLECTIVE R15, `(.L_x_3358) ;  /* 0x000000000f087348 */ /* 0x000fea0003c00000 */
[----:B------:R0:W1:Y:S02]  /*23e30*/  SHFL.IDX P6, R14, R13, R12, R11 ;  /* 0x0000000c0d0e7389 */ /* 0x00006400000c000b */
[----:B01----:R-:W-:Y:S01]  /*23e40*/  ENDCOLLECTIVE ;  /* 0x000000000000791b */ /* 0x003fe20003800000 */
.L_x_3358:
[----:B------:R-:W-:Y:S01]  /*23e50*/  IMAD.MOV.U32 R13, RZ, RZ, R34 ;  /* 0x000000ffff0d7224 */ /* 0x000fe200078e0022 */
[----:B------:R-:W-:-:S07]  /*23e60*/  MOV R33, R14 ;  /* 0x0000000e00217202 */ /* 0x000fce0000000f00 */
[----:B------:R-:W-:Y:S05]  /*23e70*/  WARPSYNC.COLLECTIVE R15, `(.L_x_3359) ;  /* 0x000000000f087348 */ /* 0x000fea0003c00000 */
[----:B------:R0:W1:Y:S02]  /*23e80*/  SHFL.IDX P6, R14, R13, R12, R11 ;  /* 0x0000000c0d0e7389 */ /* 0x00006400000c000b */
[----:B01----:R-:W-:Y:S01]  /*23e90*/  ENDCOLLECTIVE ;  /* 0x000000000000791b */ /* 0x003fe20003800000 */
.L_x_3359:
[----:B------:R-:W-:-:S04]  /*23ea0*/  MOV R11, R43 ;  /* 0x0000002b000b7202 */ /* 0x000fc80000000f00 */
[----:B------:R-:W-:Y:S01]  /*23eb0*/  PRMT R64, R10, 0x5410, R11 ;  /* 0x000054100a407816 */ /* 0x000fe2000000000b */
[----:B------:R-:W-:Y:S01]  /*23ec0*/  IMAD.MOV.U32 R34, RZ, RZ, R14 ;  /* 0x000000ffff227224 */ /* 0x000fe200078e000e */
[----:B------:R-:W-:Y:S06]  /*23ed0*/  BRA `(.L_x_3360) ;  /* 0xfffffe8000a87947 */ /* 0x000fec000383ffff */
.L_x_3061:
[----:B0-----:R0:W1:Y:S02]  /*23ee0*/  SYNCS.PHASECHK.TRANS64.TRYWAIT P4, [R18+URZ+0x28800], R29 ;  /* 0x0288001d120075a7 */ /* 0x001064000808017f */
[----:B-1----:R-:W-:Y:S05]  /*23ef0*/  @!P4 NANOSLEEP.SYNCS 0x989680 ;  /* 0x009896800000c95d */ /* 0x002fea0003900000 */
[----:B------:R-:W1:Y:S02]  /*23f00*/  @!P4 SYNCS.PHASECHK.TRANS64 P4, [R18+URZ+0x28800], R29 ;  /* 0x0288001d1200c5a7 */ /* 0x000e64000808007f */
[----:B-1----:R-:W-:Y:S05]  /*23f10*/  @!P4 BRA `(.L_x_3061) ;  /* 0xfffffffc00f0c947 */ /* 0x002fea000383ffff */
[----:B------:R-:W-:Y:S05]  /*23f20*/  BRA `(.L_x_3361) ;  /* 0xfffffe8400507947 */ /* 0x000fea000383ffff */
.L_x_3071:
[----:B-1----:R1:W3:Y:S02]  /*23f30*/  SYNCS.PHASECHK.TRANS64.TRYWAIT P1, [R0+URZ+0x28830], R3 ;  /* 0x02883003000075a7 */ /* 0x0022e4000802017f */
[----:B---3--:R-:W-:Y:S05]  /*23f40*/  @!P1 NANOSLEEP.SYNCS 0x989680 ;  /* 0x009896800000995d */ /* 0x008fea0003900000 */
[----:B------:R-:W3:Y:S02]  /*23f50*/  @!P1 SYNCS.PHASECHK.TRANS64 P1, [R0+URZ+0x28830], R3 ;  /* 0x02883003000095a7 */ /* 0x000ee4000802007f */
[----:B---3--:R-:W-:Y:S05]  /*23f60*/  @!P1 BRA `(.L_x_3071) ;  /* 0xfffffffc00f09947 */ /* 0x008fea000383ffff */
[----:B------:R-:W-:Y:S05]  /*23f70*/  BRA `(.L_x_3070) ;  /* 0xfffffe9c00b47947 */ /* 0x000fea000383ffff */
.L_x_3078:
[----:B-1----:R1:W2:Y:S02]  /*23f80*/  SYNCS.PHASECHK.TRANS64.TRYWAIT P3, [R7+URZ+0x28830], R8 ;  /* 0x02883008070075a7 */ /* 0x0022a4000806017f */
[----:B--2---:R-:W-:Y:S05]  /*23f90*/  @!P3 NANOSLEEP.SYNCS 0x989680 ;  /* 0x009896800000b95d */ /* 0x004fea0003900000 */
[----:B------:R-:W2:Y:S02]  /*23fa0*/  @!P3 SYNCS.PHASECHK.TRANS64 P3, [R7+URZ+0x28830], R8 ;  /* 0x028830080700b5a7 */ /* 0x000ea4000806007f */
[----:B--2---:R-:W-:Y:S05]  /*23fb0*/  @!P3 BRA `(.L_x_3078) ;  /* 0xfffffffc00f0b947 */ /* 0x004fea000383ffff */
[----:B------:R-:W-:Y:S05]  /*23fc0*/  BRA `(.L_x_3077) ;  /* 0xfffffecc00087947 */ /* 0x000fea000383ffff */
.L_x_3082:
[----:B-1----:R1:W2:Y:S02]  /*23fd0*/  SYNCS.PHASECHK.TRANS64.TRYWAIT P2, [R7+URZ+0x28850], R6 ;  /* 0x02885006070075a7 */ /* 0x0022a4000804017f */
[----:B--2---:R-:W-:Y:S05]  /*23fe0*/  @!P2 NANOSLEEP.SYNCS 0x989680 ;  /* 0x009896800000a95d */ /* 0x004fea0003900000 */
[----:B------:R-:W2:Y:S02]  /*23ff0*/  @!P2 SYNCS.PHASECHK.TRANS64 P2, [R7+URZ+0x28850], R6 ;  /* 0x028850060700a5a7 */ /* 0x000ea4000804007f */
[----:B--2---:R-:W-:Y:S05]  /*24000*/  @!P2 BRA `(.L_x_3082) ;  /* 0xfffffffc00f0a947 */ /* 0x004fea000383ffff */
[----:B------:R-:W-:Y:S05]  /*24010*/  BRA `(.L_x_3079) ;  /* 0xfffffed000147947 */ /* 0x000fea000383ffff */
.L_x_3091:
[----:B-1----:R1:W2:Y:S02]  /*24020*/  SYNCS.PHASECHK.TRANS64.TRYWAIT P1, [R7+URZ+0x28830], R8 ;  /* 0x02883008070075a7 */ /* 0x0022a4000802017f */
[----:B--2---:R-:W-:Y:S05]  /*24030*/  @!P1 NANOSLEEP.SYNCS 0x989680 ;  /* 0x009896800000995d */ /* 0x004fea0003900000 */
[----:B------:R-:W2:Y:S02]  /*24040*/  @!P1 SYNCS.PHASECHK.TRANS64 P1, [R7+URZ+0x28830], R8 ;  /* 0x02883008070095a7 */ /* 0x000ea4000802007f */
[----:B--2---:R-:W-:Y:S05]  /*24050*/  @!P1 BRA `(.L_x_3091) ;  /* 0xfffffffc00f09947 */ /* 0x004fea000383ffff */
[----:B------:R-:W-:Y:S05]  /*24060*/  BRA `(.L_x_3090) ;  /* 0xfffffefc00cc7947 */ /* 0x000fea000383ffff */
.L_x_3095:
[----:B-1----:R1:W2:Y:S02]  /*24070*/  SYNCS.PHASECHK.TRANS64.TRYWAIT P1, [R7+URZ+0x28850], R6 ;  /* 0x02885006070075a7 */ /* 0x0022a4000802017f */
[----:B--2---:R-:W-:Y:S05]  /*24080*/  @!P1 NANOSLEEP.SYNCS 0x989680 ;  /* 0x009896800000995d */ /* 0x004fea0003900000 */
[----:B------:R-:W2:Y:S02]  /*24090*/  @!P1 SYNCS.PHASECHK.TRANS64 P1, [R7+URZ+0x28850], R6 ;  /* 0x02885006070095a7 */ /* 0x000ea4000802007f */
[----:B--2---:R-:W-:Y:S05]  /*240a0*/  @!P1 BRA `(.L_x_3095) ;  /* 0xfffffffc00f09947 */ /* 0x004fea000383ffff */
[----:B------:R-:W-:Y:S05]  /*240b0*/  BRA `(.L_x_3092) ;  /* 0xffffff0000cc7947 */ /* 0x000fea000383ffff */
.L_x_3102:
[----:B-1----:R1:W2:Y:S02]  /*240c0*/  SYNCS.PHASECHK.TRANS64.TRYWAIT P1, [R11+URZ+0x28850], R4 ;  /* 0x028850040b0075a7 */ /* 0x0022a4000802017f */
[----:B--2---:R-:W-:Y:S05]  /*240d0*/  @!P1 NANOSLEEP.SYNCS 0x989680 ;  /* 0x009896800000995d */ /* 0x004fea0003900000 */
[----:B------:R-:W2:Y:S02]  /*240e0*/  @!P1 SYNCS.PHASECHK.TRANS64 P1, [R11+URZ+0x28850], R4 ;  /* 0x028850040b0095a7 */ /* 0x000ea4000802007f */
[----:B--2---:R-:W-:Y:S05]  /*240f0*/  @!P1 BRA `(.L_x_3102) ;  /* 0xfffffffc00f09947 */ /* 0x004fea000383ffff */
[----:B------:R-:W-:Y:S05]  /*24100*/  BRA `(.L_x_3101) ;  /* 0xffffff2800147947 */ /* 0x000fea000383ffff */
.L_x_3108:
[----:B------:R-:W-:Y:S01]  /*24110*/  IMAD.MOV.U32 R13, RZ, RZ, R4 ;  /* 0x000000ffff0d7224 */ /* 0x000fe200078e0004 */
[----:B------:R-:W-:Y:S01]  /*24120*/  MOV R11, 0x181f ;  /* 0x0000181f000b7802 */ /* 0x000fe20000000f00 */
[----:B------:R-:W-:Y:S02]  /*24130*/  IMAD.MOV.U32 R12, RZ, RZ, RZ ;  /* 0x000000ffff0c7224 */ /* 0x000fe400078e00ff */
[----:B------:R-:W-:-:S07]  /*24140*/  IMAD.MOV.U32 R15, RZ, RZ, -0x1 ;  /* 0xffffffffff0f7424 */ /* 0x000fce00078e00ff */
[----:B-----5:R-:W-:Y:S05]  /*24150*/  WARPSYNC.COLLECTIVE R15, `(.L_x_3362) ;  /* 0x000000000f087348 */ /* 0x020fea0003c00000 */
[----:B------:R0:W1:Y:S02]  /*24160*/  SHFL.IDX P6, R14, R13, R12, R11 ;  /* 0x0000000c0d0e7389 */ /* 0x00006400000c000b */
[----:B01---5:R-:W-:Y:S01]  /*24170*/  ENDCOLLECTIVE ;  /* 0x000000000000791b */ /* 0x023fe20003800000 */
.L_x_3362:
[----:B------:R-:W-:Y:S01]  /*24180*/  MOV R13, R0 ;  /* 0x00000000000d7202 */ /* 0x000fe20000000f00 */
[----:B------:R-:W-:-:S07]  /*24190*/  IMAD.MOV.U32 R3, RZ, RZ, R14 ;  /* 0x000000ffff037224 */ /* 0x000fce00078e000e */
[----:B------:R-:W-:Y:S05]  /*241a0*/  WARPSYNC.COLLECTIVE R15, `(.L_x_3363) ;  /* 0x000000000f087348 */ /* 0x000fea0003c00000 */
[----:B------:R0:W1:Y:S02]  /*241b0*/  SHFL.IDX P6, R14, R13, R12, R11 ;  /* 0x0000000c0d0e7389 */ /* 0x00006400000c000b */
[----:B01----:R-:W-:Y:S01]  /*241c0*/  ENDCOLLECTIVE ;  /* 0x000000000000791b */ /* 0x003fe20003800000 */
.L_x_3363:
[----:B------:R-:W-:Y:S05]  /*241d0*/  BRA `(.L_x_3364) ;  /* 0xffffff4000ec7947 */ /* 0x000fea000383ffff */
.L_x_3111:
        /* <DEDUP_REMOVED lines=8> */
.L_x_3366:
[----:B------:R-:W-:Y:S05]  /*24260*/  BSYNC B1 ;  /* 0x0000000000017941 */ /* 0x000fea0003800000 */
.L_x_3365:
        /* <DEDUP_REMOVED lines=8> */
.L_x_3367:
[----:B------:R-:W-:Y:S05]  /*242f0*/  BRA `(.L_x_3368) ;  /* 0xffffff4000e87947 */ /* 0x000fea000383ffff */
.L_x_3114:
[----:B------:R-:W-:Y:S01]  /*24300*/  BSSY B1, `(.L_x_3369) ;  /* 0x0000008000017945 */ /* 0x000fe20003800000 */
[----:B------:R-:W-:Y:S01]  /*24310*/  IMAD.MOV.U32 R13, RZ, RZ, R4 ;  /* 0x000000ffff0d7224 */ /* 0x000fe200078e0004 */
[----:B---3--:R-:W-:Y:S01]  /*24320*/  MOV R11, 0x181f ;  /* 0x0000181f000b7802 */ /* 0x008fe20000000f00 */
[----:B------:R-:W-:Y:S02]  /*24330*/  IMAD.MOV.U32 R12, RZ, RZ, 0x2 ;  /* 0x00000002ff0c7424 */ /* 0x000fe400078e00ff */
[----:B------:R-:W-:-:S07]  /*24340*/  IMAD.MOV.U32 R15, RZ, RZ, -0x1 ;  /* 0xffffffffff0f7424 */ /* 0x000fce00078e00ff */
[----:B012-45:R-:W-:Y:S05]  /*24350*/  WARPSYNC.COLLECTIVE R15, `(.L_x_3370) ;  /* 0x000000000f087348 */ /* 0x037fea0003c00000 */
[----:B--2---:R2:W3:Y:S02]  /*24360*/  SHFL.IDX P6, R14, R13, R12, R11 ;  /* 0x0000000c0d0e7389 */ /* 0x0044e400000c000b */
[----:B012345:R-:W-:Y:S01]  /*24370*/  ENDCOLLECTIVE ;  /* 0x000000000000791b */ /* 0x03ffe20003800000 */
.L_x_3370:
[----:B------:R-:W-:Y:S05]  /*24380*/  BSYNC B1 ;  /* 0x0000000000017941 */ /* 0x000fea0003800000 */
.L_x_3369:
        /* <DEDUP_REMOVED lines=8> */
.L_x_3371:
[----:B------:R-:W-:Y:S05]  /*24410*/  BRA `(.L_x_3372) ;  /* 0xffffff4000e87947 */ /* 0x000fea000383ffff */
.L_x_3117:
        /* <DEDUP_REMOVED lines=8> */
.L_x_3374:
[----:B------:R-:W-:Y:S05]  /*244a0*/  BSYNC B1 ;  /* 0x0000000000017941 */ /* 0x000fea0003800000 */
.L_x_3373:
        /* <DEDUP_REMOVED lines=8> */
.L_x_3375:
[----:B------:R-:W-:Y:S05]  /*24530*/  BRA `(.L_x_3376) ;  /* 0xffffff4000e87947 */ /* 0x000fea000383ffff */
.L_x_3119:
[----:B------:R-:W-:Y:S01]  /*24540*/  IMAD.MOV.U32 R13, RZ, RZ, R4 ;  /* 0x000000ffff0d7224 */ /* 0x000fe200078e0004 */
[----:B------:R-:W-:Y:S01]  /*24550*/  MOV R11, 0x1c1f ;  /* 0x00001c1f000b7802 */ /* 0x000fe20000000f00 */
[----:B------:R-:W-:Y:S02]  /*24560*/  IMAD.MOV.U32 R12, RZ, RZ, RZ ;  /* 0x000000ffff0c7224 */ /* 0x000fe400078e00ff */
[----:B------:R-:W-:-:S07]  /*24570*/  IMAD.MOV.U32 R15, RZ, RZ, -0x1 ;  /* 0xffffffffff0f7424 */ /* 0x000fce00078e00ff */
[----:B------:R-:W-:Y:S05]  /*24580*/  WARPSYNC.COLLECTIVE R15, `(.L_x_3377) ;  /* 0x000000000f087348 */ /* 0x000fea0003c00000 */
[----:B------:R0:W1:Y:S02]  /*24590*/  SHFL.IDX P6, R14, R13, R12, R11 ;  /* 0x0000000c0d0e7389 */ /* 0x00006400000c000b */
[----:B01----:R-:W-:Y:S01]  /*245a0*/  ENDCOLLECTIVE ;  /* 0x000000000000791b */ /* 0x003fe20003800000 */
.L_x_3377:
[----:B------:R-:W-:Y:S01]  /*245b0*/  MOV R13, R0 ;  /* 0x00000000000d7202 */ /* 0x000fe20000000f00 */
[----:B------:R-:W-:-:S07]  /*245c0*/  IMAD.MOV.U32 R3, RZ, RZ, R14 ;  /* 0x000000ffff037224 */ /* 0x000fce00078e000e */
[----:B------:R-:W-:Y:S05]  /*245d0*/  WARPSYNC.COLLECTIVE R15, `(.L_x_3378) ;  /* 0x000000000f087348 */ /* 0x000fea0003c00000 */
[----:B------:R0:W1:Y:S02]  /*245e0*/  SHFL.IDX P6, R14, R13, R12, R11 ;  /* 0x0000000c0d0e7389 */ /* 0x00006400000c000b */
[----:B01----:R-:W-:Y:S01]  /*245f0*/  ENDCOLLECTIVE ;  /* 0x000000000000791b */ /* 0x003fe20003800000 */
.L_x_3378:
[----:B------:R-:W-:Y:S05]  /*24600*/  BRA `(.L_x_3379) ;  /* 0xffffff4400ec7947 */ /* 0x000fea000383ffff */
.L_x_3122:
        /* <DEDUP_REMOVED lines=8> */
.L_x_3381:
[----:B------:R-:W-:Y:S05]  /*24690*/  BSYNC B1 ;  /* 0x0000000000017941 */ /* 0x000fea0003800000 */
.L_x_3380:
        /* <DEDUP_REMOVED lines=8> */
.L_x_3382:
[----:B------:R-:W-:Y:S05]  /*24720*/  BRA `(.L_x_3383) ;  /* 0xffffff4800c87947 */ /* 0x000fea000383ffff */
.L_x_3126:
[----:B------:R-:W-:Y:S01]  /*24730*/  IMAD.MOV.U32 R13, RZ, RZ, R4 ;  /* 0x000000ffff0d7224 */ /* 0x000fe200078e0004 */
[----:B------:R-:W-:Y:S01]  /*24740*/  MOV R11, 0x181f ;  /* 0x0000181f000b7802 */ /* 0x000fe20000000f00 */
[----:B------:R-:W-:Y:S02]  /*24750*/  IMAD.MOV.U32 R12, RZ, RZ, RZ ;  /* 0x000000ffff0c7224 */ /* 0x000fe400078e00ff */
[----:B------:R-:W-:-:S07]  /*24760*/  IMAD.MOV.U32 R15, RZ, RZ, -0x1 ;  /* 0xffffffffff0f7424 */ /* 0x000fce00078e00ff */
[----:B0-----:R-:W-:Y:S05]  /*24770*/  WARPSYNC.COLLECTIVE R15, `(.L_x_3384) ;  /* 0x000000000f087348 */ /* 0x001fea0003c00000 */
[----:B------:R1:W2:Y:S02]  /*24780*/  SHFL.IDX P6, R14, R13, R12, R11 ;  /* 0x0000000c0d0e7389 */ /* 0x0002a400000c000b */
[----:B012---:R-:W-:Y:S01]  /*24790*/  ENDCOLLECTIVE ;  /* 0x000000000000791b */ /* 0x007fe20003800000 */
.L_x_3384:
[----:B------:R-:W-:Y:S01]  /*247a0*/  MOV R13, R0 ;  /* 0x00000000000d7202 */ /* 0x000fe20000000f00 */
[----:B------:R-:W-:-:S07]  /*247b0*/  IMAD.MOV.U32 R3, RZ, RZ, R14 ;  /* 0x000000ffff037224 */ /* 0x000fce00078e000e */
[----:B------:R-:W-:Y:S05]  /*247c0*/  WARPSYNC.COLLECTIVE R15, `(.L_x_3385) ;  /* 0x000000000f087348 */ /* 0x000fea0003c00000 */
[----:B------:R0:W1:Y:S02]  /*247d0*/  SHFL.IDX P6, R14, R13, R12, R11 ;  /* 0x0000000c0d0e7389 */ /* 0x00006400000c000b */
[----:B01----:R-:W-:Y:S01]  /*247e0*/  ENDCOLLECTIVE ;  /* 0x000000000000791b */ /* 0x003fe20003800000 */
.L_x_3385:
[----:B------:R-:W-:Y:S05]  /*247f0*/  BRA `(.L_x_3386) ;  /* 0xffffff5400a07947 */ /* 0x000fea000383ffff */
.L_x_3129:
[----:B------:R-:W-:Y:S01]  /*24800*/  BSSY B1, `(.L_x_3387) ;  /* 0x0000008000017945 */ /* 0x000fe20003800000 */
[----:B------:R-:W-:Y:S01]  /*24810*/  IMAD.MOV.U32 R13, RZ, RZ, R4 ;  /* 0x000000ffff0d7224 */ /* 0x000fe200078e0004 */
[----:B------:R-:W-:Y:S01]  /*24820*/  MOV R11, 0x181f ;  /* 0x0000181f000b7802 */ /* 0x000fe20000000f00 */
[----:B------:R-:W-:Y:S02]  /*24830*/  IMAD.MOV.U32 R12, RZ, RZ, 0x1 ;  /* 0x00000001ff0c7424 */ /* 0x000fe400078e00ff */
[----:B----4-:R-:W-:-:S07]  /*24840*/  IMAD.MOV.U32 R15, RZ, RZ, -0x1 ;  /* 0xffffffffff0f7424 */ /* 0x010fce00078e00ff */
[----:B0123--:R-:W-:Y:S05]  /*24850*/  WARPSYNC.COLLECTIVE R15, `(.L_x_3388) ;  /* 0x000000000f087348 */ /* 0x00ffea0003c00000 */
[----:B---3--:R3:W4:Y:S02]  /*24860*/  SHFL.IDX P6, R14, R13, R12, R11 ;  /* 0x0000000c0d0e7389 */ /* 0x00872400000c000b */
[----:B01234-:R-:W-:Y:S01]  /*24870*/  ENDCOLLECTIVE ;  /* 0x000000000000791b */ /* 0x01ffe20003800000 */
.L_x_3388:
[----:B------:R-:W-:Y:S05]  /*24880*/  BSYNC B1 ;  /* 0x0000000000017941 */ /* 0x000fea0003800000 */
.L_x_3387:
        /* <DEDUP_REMOVED lines=8> */
.L_x_3389:
[----:B------:R-:W-:Y:S05]  /*24910*/  BRA `(.L_x_3390) ;  /* 0xffffff5400a07947 */ /* 0x000fea000383ffff */
.L_x_3132:
        /* <DEDUP_REMOVED lines=8> */
.L_x_3392:
[----:B------:R-:W-:Y:S05]  /*249a0*/  BSYNC B1 ;  /* 0x0000000000017941 */ /* 0x000fea0003800000 */
.L_x_3391:
        /* <DEDUP_REMOVED lines=8> */
.L_x_3393:
[----:B------:R-:W-:Y:S05]  /*24a30*/  BRA `(.L_x_3394) ;  /* 0xffffff5400a07947 */ /* 0x000fea000383ffff */
.L_x_3135:
        /* <DEDUP_REMOVED lines=8> */
.L_x_3396:
[----:B------:R-:W-:Y:S05]  /*24ac0*/  BSYNC B1 ;  /* 0x0000000000017941 */ /* 0x000fea0003800000 */
.L_x_3395:
        /* <DEDUP_REMOVED lines=8> */
.L_x_3397:
[----:B------:R-:W-:Y:S05]  /*24b50*/  BRA `(.L_x_3398) ;  /* 0xffffff5400a07947 */ /* 0x000fea000383ffff */
.L_x_3154:
[----:B------:R-:W0:Y:S01]  /*24b60*/  S2R R8, SR_TID.X ;  /* 0x0000000000087919 */ /* 0x000e220000002100 */
[----:B------:R-:W-:Y:S01]  /*24b70*/  BSSY B1, `(.L_x_3399) ;  /* 0x000000a000017945 */ /* 0x000fe20003800000 */
[----:B-1----:R-:W-:Y:S01]  /*24b80*/  IMAD.MOV.U32 R12, RZ, RZ, RZ ;  /* 0x000000ffff0c7224 */ /* 0x002fe200078e00ff */
        /* <DEDUP_REMOVED lines=8> */
.L_x_3400:
[----:B------:R-:W-:Y:S05]  /*24c10*/  BSYNC B1 ;  /* 0x0000000000017941 */ /* 0x000fea0003800000 */
.L_x_3399:
[----:B------:R-:W-:Y:S05]  /*24c20*/  BRA `(.L_x_3401) ;  /* 0xffffff70008c7947 */ /* 0x000fea000383ffff */
.L_x_3156:
[----:B------:R-:W-:Y:S01]  /*24c30*/  BSSY B1, `(.L_x_3402) ;  /* 0x0000006000017945 */ /* 0x000fe20003800000 */
[----:B------:R-:W-:-:S07]  /*24c40*/  IMAD.MOV.U32 R15, RZ, RZ, -0x1 ;  /* 0xffffffffff0f7424 */ /* 0x000fce00078e00ff */
[----:B01----:R-:W-:Y:S05]  /*24c50*/  WARPSYNC.COLLECTIVE R15, `(.L_x_3403) ;  /* 0x000000000f0c7348 */ /* 0x003fea0003c00000 */
[----:B------:R-:W-:Y:S02]  /*24c60*/  ELECT P6, UR62, PT ;  /* 0x00000000003e782f */ /* 0x000fe400038c0000 */
[----:B------:R-:W-:Y:S01]  /*24c70*/  MOV R14, UR62 ;  /* 0x0000003e000e7c02 */ /* 0x000fe20008000f00 */
[----:B01----:R-:W-:Y:S10]  /*24c80*/  ENDCOLLECTIVE ;  /* 0x000000000000791b */ /* 0x003ff40003800000 */
.L_x_3403:
[----:B------:R-:W-:Y:S05]  /*24c90*/  BSYNC B1 ;  /* 0x0000000000017941 */ /* 0x000fea0003800000 */
.L_x_3402:
[----:B------:R-:W-:Y:S05]  /*24ca0*/  BRA `(.L_x_3155) ;  /* 0xffffff7000847947 */ /* 0x000fea000383ffff */
.L_x_3158:
[----:B0-----:R0:W2:Y:S02]  /*24cb0*/  SYNCS.PHASECHK.TRANS64.TRYWAIT P0, [R22+URZ+0x28820], R8 ;  /* 0x02882008160075a7 */ /* 0x0010a4000800017f */
[----:B--2---:R-:W-:Y:S05]  /*24cc0*/  @!P0 NANOSLEEP.SYNCS 0x989680 ;  /* 0x009896800000895d */ /* 0x004fea0003900000 */
[----:B------:R-:W2:Y:S02]  /*24cd0*/  @!P0 SYNCS.PHASECHK.TRANS64 P0, [R22+URZ+0x28820], R8 ;  /* 0x02882008160085a7 */ /* 0x000ea4000800007f */
[----:B--2---:R-:W-:Y:S05]  /*24ce0*/  @!P0 BRA `(.L_x_3158) ;  /* 0xfffffffc00f08947 */ /* 0x004fea000383ffff */
[----:B------:R-:W-:Y:S05]  /*24cf0*/  BRA `(.L_x_3404) ;  /* 0xffffff7000947947 */ /* 0x000fea000383ffff */
.L_x_3162:
[----:B0-----:R0:W2:Y:S02]  /*24d00*/  SYNCS.PHASECHK.TRANS64.TRYWAIT P0, [R8+URZ+0x288a0], R9 ;  /* 0x0288a009080075a7 */ /* 0x0010a4000800017f */
[----:B--2---:R-:W-:Y:S05]  /*24d10*/  @!P0 NANOSLEEP.SYNCS 0x989680 ;  /* 0x009896800000895d */ /* 0x004fea0003900000 */
[----:B------:R-:W2:Y:S02]  /*24d20*/  @!P0 SYNCS.PHASECHK.TRANS64 P0, [R8+URZ+0x288a0], R9 ;  /* 0x0288a009080085a7 */ /* 0x000ea4000800007f */
[----:B--2---:R-:W-:Y:S05]  /*24d30*/  @!P0 BRA `(.L_x_3162) ;  /* 0xfffffffc00f08947 */ /* 0x004fea000383ffff */
[----:B------:R-:W-:Y:S05]  /*24d40*/  BRA `(.L_x_3405) ;  /* 0xffffff7000ac7947 */ /* 0x000fea000383ffff */
.L_x_3168:
[----:B-1----:R1:W2:Y:S02]  /*24d50*/  SYNCS.PHASECHK.TRANS64.TRYWAIT P0, [R8+URZ+0x288c0], R9 ;  /* 0x0288c009080075a7 */ /* 0x0022a4000800017f */
[----:B--2---:R-:W-:Y:S05]  /*24d60*/  @!P0 NANOSLEEP.SYNCS 0x989680 ;  /* 0x009896800000895d */ /* 0x004fea0003900000 */
[----:B------:R-:W2:Y:S02]  /*24d70*/  @!P0 SYNCS.PHASECHK.TRANS64 P0, [R8+URZ+0x288c0], R9 ;  /* 0x0288c009080085a7 */ /* 0x000ea4000800007f */
[----:B--2---:R-:W-:Y:S05]  /*24d80*/  @!P0 BRA `(.L_x_3168) ;  /* 0xfffffffc00f08947 */ /* 0x004fea000383ffff */
[----:B------:R-:W-:Y:S05]  /*24d90*/  BRA `(.L_x_3406) ;  /* 0xffffff74006c7947 */ /* 0x000fea000383ffff */
.L_x_3176:
[----:B-1----:R1:W2:Y:S02]  /*24da0*/  SYNCS.PHASECHK.TRANS64.TRYWAIT P1, [R11+URZ+0x288a0], R10 ;  /* 0x0288a00a0b0075a7 */ /* 0x0022a4000802017f */
[----:B--2---:R-:W-:Y:S05]  /*24db0*/  @!P1 NANOSLEEP.SYNCS 0x989680 ;  /* 0x009896800000995d */ /* 0x004fea0003900000 */
[----:B------:R-:W2:Y:S02]  /*24dc0*/  @!P1 SYNCS.PHASECHK.TRANS64 P1, [R11+URZ+0x288a0], R10 ;  /* 0x0288a00a0b0095a7 */ /* 0x000ea4000802007f */
[----:B--2---:R-:W-:Y:S05]  /*24dd0*/  @!P1 BRA `(.L_x_3176) ;  /* 0xfffffffc00f09947 */ /* 0x004fea000383ffff */
[----:B------:R-:W-:Y:S05]  /*24de0*/  BRA `(.L_x_3407) ;  /* 0xffffff7800687947 */ /* 0x000fea000383ffff */
.L_x_3182:
[----:B0-----:R0:W2:Y:S02]  /*24df0*/  SYNCS.PHASECHK.TRANS64.TRYWAIT P1, [R11+URZ+0x288c0], R10 ;  /* 0x0288c00a0b0075a7 */ /* 0x0010a4000802017f */
[----:B--2---:R-:W-:Y:S05]  /*24e00*/  @!P1 NANOSLEEP.SYNCS 0x989680 ;  /* 0x009896800000995d */ /* 0x004fea0003900000 */
[----:B------:R-:W2:Y:S02]  /*24e10*/  @!P1 SYNCS.PHASECHK.TRANS64 P1, [R11+URZ+0x288c0], R10 ;  /* 0x0288c00a0b0095a7 */ /* 0x000ea4000802007f */
[----:B--2---:R-:W-:Y:S05]  /*24e20*/  @!P1 BRA `(.L_x_3182) ;  /* 0xfffffffc00f09947 */ /* 0x004fea000383ffff */
[----:B------:R-:W-:Y:S05]  /*24e30*/  BRA `(.L_x_3408) ;  /* 0xffffff7c00207947 */ /* 0x000fea000383ffff */
.L_x_3198:
        /* <DEDUP_REMOVED lines=11> */
.L_x_3410:
[----:B------:R-:W-:Y:S05]  /*24ef0*/  BSYNC B0 ;  /* 0x0000000000007941 */ /* 0x000fea0003800000 */
.L_x_3409:
[----:B------:R-:W-:Y:S05]  /*24f00*/  BRA `(.L_x_3411) ;  /* 0xffffff8800a07947 */ /* 0x000fea000383ffff */
.L_x_3201:
[----:B0-----:R0:W1:Y:S02]  /*24f10*/  SYNCS.PHASECHK.TRANS64.TRYWAIT P0, [R7+URZ+0x28840], R2 ;  /* 0x02884002070075a7 */ /* 0x001064000800017f */
[----:B-1----:R-:W-:Y:S05]  /*24f20*/  @!P0 NANOSLEEP.SYNCS 0x989680 ;  /* 0x009896800000895d */ /* 0x002fea0003900000 */
[----:B------:R-:W1:Y:S02]  /*24f30*/  @!P0 SYNCS.PHASECHK.TRANS64 P0, [R7+URZ+0x28840], R2 ;  /* 0x02884002070085a7 */ /* 0x000e64000800007f */
[----:B-1----:R-:W-:Y:S05]  /*24f40*/  @!P0 BRA `(.L_x_3201) ;  /* 0xfffffffc00f08947 */ /* 0x002fea000383ffff */
[----:B------:R-:W-:Y:S05]  /*24f50*/  BRA `(.L_x_3412) ;  /* 0xffffff8800f07947 */ /* 0x000fea000383ffff */
.L_x_3202:
        /* <DEDUP_REMOVED lines=8> */
.L_x_3414:
[----:B------:R-:W-:Y:S05]  /*24fe0*/  BSYNC B0 ;  /* 0x0000000000007941 */ /* 0x000fea0003800000 */
.L_x_3413:
        /* <DEDUP_REMOVED lines=9> */
.L_x_3415:
[----:B------:R-:W-:Y:S02]  /*25080*/  IMAD.MOV.U32 R13, RZ, RZ, R0 ;  /* 0x000000ffff0d7224 */ /* 0x000fe400078e0000 */
[----:B------:R-:W-:Y:S02]  /*25090*/  IMAD.MOV.U32 R12, RZ, RZ, 0x1 ;  /* 0x00000001ff0c7424 */ /* 0x000fe400078e00ff */
[----:B------:R-:W-:-:S07]  /*250a0*/  IMAD.MOV.U32 R3, RZ, RZ, R14 ;  /* 0x000000ffff037224 */ /* 0x000fce00078e000e */
[----:B------:R-:W-:Y:S05]  /*250b0*/  WARPSYNC.COLLECTIVE R15, `(.L_x_3416) ;  /* 0x000000000f087348 */ /* 0x000fea0003c00000 */
[----:B------:R0:W1:Y:S02]  /*250c0*/  SHFL.IDX P6, R14, R13, R12, R11 ;  /* 0x0000000c0d0e7389 */ /* 0x00006400000c000b */
[----:B01----:R-:W-:Y:S01]  /*250d0*/  ENDCOLLECTIVE ;  /* 0x000000000000791b */ /* 0x003fe20003800000 */
.L_x_3416:
        /* <DEDUP_REMOVED lines=16> */
.L_x_3417:
[----:B------:R-:W-:Y:S02]  /*251e0*/  @P0 IMAD R8, R5, 0x2, R22 ;  /* 0x0000000205080824 */ /* 0x000fe400078e0216 */
[----:B------:R-:W-:Y:S01]  /*251f0*/  IMAD.MOV.U32 R13, RZ, RZ, R0 ;  /* 0x000000ffff0d7224 */ /* 0x000fe200078e0000 */
[----:B------:R-:W-:Y:S01]  /*25200*/  MOV R12, 0x2 ;  /* 0x00000002000c7802 */ /* 0x000fe20000000f00 */
[----:B------:R-:W-:-:S07]  /*25210*/  IMAD.MOV.U32 R3, RZ, RZ, R14 ;  /* 0x000000ffff037224 */ /* 0x000fce00078e000e */
[----:B------:R-:W-:Y:S05]  /*25220*/  WARPSYNC.COLLECTIVE R15, `(.L_x_3418) ;  /* 0x000000000f087348 */ /* 0x000fea0003c00000 */
[----:B------:R0:W1:Y:S02]  /*25230*/  SHFL.IDX P6, R14, R13, R12, R11 ;  /* 0x0000000c0d0e7389 */ /* 0x00006400000c000b */
[----:B01----:R-:W-:Y:S01]  /*25240*/  ENDCOLLECTIVE ;  /* 0x000000000000791b */ /* 0x003fe20003800000 */
.L_x_3418:
        /* <DEDUP_REMOVED lines=16> */
.L_x_3419:
[----:B------:R-:W-:Y:S01]  /*25350*/  @P0 IMAD R8, R5, 0x2, R22 ;  /* 0x0000000205080824 */ /* 0x000fe200078e0216 */
[----:B------:R-:W-:Y:S01]  /*25360*/  MOV R13, R0 ;  /* 0x00000000000d7202 */ /* 0x000fe20000000f00 */
[----:B------:R-:W-:Y:S01]  /*25370*/  IMAD.MOV.U32 R12, RZ, RZ, 0x3 ;  /* 0x00000003ff0c7424 */ /* 0x000fe200078e00ff */
[----:B------:R-:W-:-:S07]  /*25380*/  MOV R3, R14 ;  /* 0x0000000e00037202 */ /* 0x000fce0000000f00 */
[----:B------:R-:W-:Y:S05]  /*25390*/  WARPSYNC.COLLECTIVE R15, `(.L_x_3420) ;  /* 0x000000000f087348 */ /* 0x000fea0003c00000 */
[----:B------:R0:W1:Y:S02]  /*253a0*/  SHFL.IDX P6, R14, R13, R12, R11 ;  /* 0x0000000c0d0e7389 */ /* 0x00006400000c000b */
[----:B01----:R-:W-:Y:S01]  /*253b0*/  ENDCOLLECTIVE ;  /* 0x000000000000791b */ /* 0x003fe20003800000 */
.L_x_3420:
        /* <DEDUP_REMOVED lines=16> */
.L_x_3421:
[----:B------:R-:W-:Y:S01]  /*254c0*/  @P0 LEA R8, R5, R22, 0x1 ;  /* 0x0000001605080211 */ /* 0x000fe200078e08ff */
[----:B------:R-:W-:Y:S02]  /*254d0*/  IMAD.MOV.U32 R13, RZ, RZ, R0 ;  /* 0x000000ffff0d7224 */ /* 0x000fe400078e0000 */
[----:B------:R-:W-:Y:S02]  /*254e0*/  IMAD.MOV.U32 R12, RZ, RZ, 0x4 ;  /* 0x00000004ff0c7424 */ /* 0x000fe400078e00ff */
[----:B------:R-:W-:-:S07]  /*254f0*/  IMAD.MOV.U32 R3, RZ, RZ, R14 ;  /* 0x000000ffff037224 */ /* 0x000fce00078e000e */
[----:B------:R-:W-:Y:S05]  /*25500*/  WARPSYNC.COLLECTIVE R15, `(.L_x_3422) ;  /* 0x000000000f087348 */ /* 0x000fea0003c00000 */
[----:B------:R0:W1:Y:S02]  /*25510*/  SHFL.IDX P6, R14, R13, R12, R11 ;  /* 0x0000000c0d0e7389 */ /* 0x00006400000c000b */
[----:B01----:R-:W-:Y:S01]  /*25520*/  ENDCOLLECTIVE ;  /* 0x000000000000791b */ /* 0x003fe20003800000 */
.L_x_3422:
        /* <DEDUP_REMOVED lines=16> */
.L_x_3423:
[----:B------:R-:W-:Y:S02]  /*25630*/  @P0 IMAD R8, R5, 0x2, R22 ;  /* 0x0000000205080824 */ /* 0x000fe400078e0216 */
[----:B------:R-:W-:Y:S01]  /*25640*/  IMAD.MOV.U32 R13, RZ, RZ, R0 ;  /* 0x000000ffff0d7224 */ /* 0x000fe200078e0000 */
[----:B------:R-:W-:Y:S01]  /*25650*/  MOV R12, 0x5 ;  /* 0x00000005000c7802 */ /* 0x000fe20000000f00 */
[----:B------:R-:W-:-:S07]  /*25660*/  IMAD.MOV.U32 R3, RZ, RZ, R14 ;  /* 0x000000ffff037224 */ /* 0x000fce00078e000e */
[----:B------:R-:W-:Y:S05]  /*25670*/  WARPSYNC.COLLECTIVE R15, `(.L_x_3424) ;  /* 0x000000000f087348 */ /* 0x000fea0003c00000 */
[----:B------:R0:W1:Y:S02]  /*25680*/  SHFL.IDX P6, R14, R13, R12, R11 ;  /* 0x0000000c0d0e7389 */ /* 0x00006400000c000b */
[----:B01----:R-:W-:Y:S01]  /*25690*/  ENDCOLLECTIVE ;  /* 0x000000000000791b */ /* 0x003fe20003800000 */
.L_x_3424:
        /* <DEDUP_REMOVED lines=16> */
.L_x_3425:
[----:B------:R-:W-:Y:S01]  /*257a0*/  @P0 IMAD R8, R5, 0x2, R22 ;  /* 0x0000000205080824 */ /* 0x000fe200078e0216 */
[----:B------:R-:W-:Y:S01]  /*257b0*/  MOV R13, R0 ;  /* 0x00000000000d7202 */ /* 0x000fe20000000f00 */
[----:B------:R-:W-:Y:S01]  /*257c0*/  IMAD.MOV.U32 R12, RZ, RZ, 0x6 ;  /* 0x00000006ff0c7424 */ /* 0x000fe200078e00ff */
[----:B------:R-:W-:-:S07]  /*257d0*/  MOV R3, R14 ;  /* 0x0000000e00037202 */ /* 0x000fce0000000f00 */
[----:B------:R-:W-:Y:S05]  /*257e0*/  WARPSYNC.COLLECTIVE R15, `(.L_x_3426) ;  /* 0x000000000f087348 */ /* 0x000fea0003c00000 */
[----:B------:R0:W1:Y:S02]  /*257f0*/  SHFL.IDX P6, R14, R13, R12, R11 ;  /* 0x0000000c0d0e7389 */ /* 0x00006400000c000b */
[----:B01----:R-:W-:Y:S01]  /*25800*/  ENDCOLLECTIVE ;  /* 0x000000000000791b */ /* 0x003fe20003800000 */
.L_x_3426:
        /* <DEDUP_REMOVED lines=16> */
.L_x_3427:
[----:B------:R-:W-:Y:S01]  /*25910*/  @P0 LEA R8, R5, R22, 0x1 ;  /* 0x0000001605080211 */ /* 0x000fe200078e08ff */
[----:B------:R-:W-:Y:S02]  /*25920*/  IMAD.MOV.U32 R13, RZ, RZ, R0 ;  /* 0x000000ffff0d7224 */ /* 0x000fe400078e0000 */
[----:B------:R-:W-:Y:S02]  /*25930*/  IMAD.MOV.U32 R12, RZ, RZ, 0x7 ;  /* 0x00000007ff0c7424 */ /* 0x000fe400078e00ff */
[----:B------:R-:W-:-:S07]  /*25940*/  IMAD.MOV.U32 R3, RZ, RZ, R14 ;  /* 0x000000ffff037224 */ /* 0x000fce00078e000e */
[----:B------:R-:W-:Y:S05]  /*25950*/  WARPSYNC.COLLECTIVE R15, `(.L_x_3428) ;  /* 0x000000000f087348 */ /* 0x000fea0003c00000 */
[----:B------:R0:W1:Y:S02]  /*25960*/  SHFL.IDX P6, R14, R13, R12, R11 ;  /* 0x0000000c0d0e7389 */ /* 0x00006400000c000b */
[----:B01----:R-:W-:Y:S01]  /*25970*/  ENDCOLLECTIVE ;  /* 0x000000000000791b */ /* 0x003fe20003800000 */
.L_x_3428:
        /* <DEDUP_REMOVED lines=10> */
.L_x_3429:
[----:B------:R-:W-:Y:S01]  /*25a20*/  @!PT LDS RZ, [RZ] ;  /* 0x00000000fffff984 */ /* 0x000fe20000000800 */
[----:B------:R-:W-:Y:S01]  /*25a30*/  @!PT LDS RZ, [RZ] ;  /* 0x00000000fffff984 */ /* 0x000fe20000000800 */
[----:B------:R-:W-:Y:S01]  /*25a40*/  @!PT LDS RZ, [RZ] ;  /* 0x00000000fffff984 */ /* 0x000fe20000000800 */
[----:B------:R-:W-:Y:S04]  /*25a50*/  @P0 LDGSTS.E.BYPASS.LTC128B.128 [R8+0x1b400], desc[UR42][R2.64], !P3 ;  /* 0x1b40000002080fae */ /* 0x000fe8000d901d6a */
[----:B------:R0:W-:Y:S02]  /*25a60*/  @P0 LDGSTS.E.BYPASS.LTC128B.128 [R8+0x1f400], desc[UR42][R2.64+0x80], !P2 ;  /* 0x1f40008002080fae */ /* 0x0001e4000d101d6a */
[----:B0-----:R-:W-:Y:S01]  /*25a70*/  IMAD.MOV.U32 R2, RZ, RZ, R14 ;  /* 0x000000ffff027224 */ /* 0x001fe200078e000e */
[----:B------:R-:W-:Y:S06]  /*25a80*/  BRA `(.L_x_3430) ;  /* 0xffffff8400cc7947 */ /* 0x000fec000383ffff */
.L_x_3207:
[----:B------:R-:W-:Y:S01]  /*25a90*/  MOV R13, R4 ;  /* 0x00000004000d7202 */ /* 0x000fe20000000f00 */
[----:B------:R-:W-:Y:S01]  /*25aa0*/  IMAD.MOV.U32 R12, RZ, RZ, RZ ;  /* 0x000000ffff0c7224 */ /* 0x000fe200078e00ff */
[----:B------:R-:W-:Y:S01]  /*25ab0*/  MOV R15, 0xffffffff ;  /* 0xffffffff000f7802 */ /* 0x000fe20000000f00 */
[----:B------:R-:W-:Y:S01]  /*25ac0*/  IMAD.MOV.U32 R11, RZ, RZ, 0x181f ;  /* 0x0000181fff0b7424 */ /* 0x000fe200078e00ff */
[----:B------:R-:W-:Y:S01]  /*25ad0*/  LEA R17, R17, R9, 0x7 ;  /* 0x0000000911117211 */ /* 0x000fe200078e38ff */
[----:B-----5:R-:W-:-:S07]  /*25ae0*/  IMAD R5, R10, R6, RZ ;  /* 0x000000060a057224 */ /* 0x020fce00078e02ff */
[----:B------:R-:W-:Y:S05]  /*25af0*/  WARPSYNC.COLLECTIVE R15, `(.L_x_3431) ;  /* 0x000000000f087348 */ /* 0x000fea0003c00000 */
[----:B------:R0:W1:Y:S02]  /*25b00*/  SHFL.IDX P6, R14, R13, R12, R11 ;  /* 0x0000000c0d0e7389 */ /* 0x00006400000c000b */
[----:B01----:R-:W-:Y:S01]  /*25b10*/  ENDCOLLECTIVE ;  /* 0x000000000000791b */ /* 0x003fe20003800000 */
.L_x_3431:
[C---:B------:R-:W-:Y:S02]  /*25b20*/  IADD3 R6, R17.reuse, 0x10, RZ ;  /* 0x0000001011067810 */ /* 0x040fe40007ffe0ff */
[----:B------:R-:W-:Y:S01]  /*25b30*/  ISETP.GE.AND P3, PT, R17, R5, PT ;  /* 0x000000051100720c */ /* 0x000fe20003f66270 */
[----:B------:R-:W-:Y:S02]  /*25b40*/  IMAD.MOV.U32 R13, RZ, RZ, R0 ;  /* 0x000000ffff0d7224 */ /* 0x000fe400078e0000 */
[----:B------:R-:W-:-:S10]  /*25b50*/  IMAD.MOV.U32 R2, RZ, RZ, R14 ;  /* 0x000000ffff027224 */ /* 0x000fd400078e000e */
[----:B------:R-:W-:Y:S05]  /*25b60*/  WARPSYNC.COLLECTIVE R15, `(.L_x_3432) ;  /* 0x000000000f087348 */ /* 0x000fea0003c00000 */
[----:B------:R0:W1:Y:S02]  /*25b70*/  SHFL.IDX P6, R14, R13, R12, R11 ;  /* 0x0000000c0d0e7389 */ /* 0x00006400000c000b */
[----:B01----:R-:W-:Y:S01]  /*25b80*/  ENDCOLLECTIVE ;  /* 0x000000000000791b */ /* 0x003fe20003800000 */
.L_x_3432:
        /* <DEDUP_REMOVED lines=8> */
.L_x_3433:
        /* <DEDUP_REMOVED lines=12> */
.L_x_3434:
        /* <DEDUP_REMOVED lines=8> */
.L_x_3435:
        /* <DEDUP_REMOVED lines=13> */
.L_x_3436:
        /* <DEDUP_REMOVED lines=8> */
.L_x_3437:
[----:B------:R-:W-:-:S05]  /*25ea0*/  @!P3 MOV R3, R7 ;  /* 0x000000070003b202 */ /* 0x000fca0000000f00 */
[----:B------:R-:W-:Y:S01]  /*25eb0*/  @!PT LDS RZ, [RZ] ;  /* 0x00000000fffff984 */ /* 0x000fe20000000800 */
[----:B------:R-:W-:Y:S01]  /*25ec0*/  @!PT LDS RZ, [RZ] ;  /* 0x00000000fffff984 */ /* 0x000fe20000000800 */
[----:B------:R-:W-:Y:S01]  /*25ed0*/  @!PT LDS RZ, [RZ] ;  /* 0x00000000fffff984 */ /* 0x000fe20000000800 */
[----:B------:R-:W-:Y:S04]  /*25ee0*/  @!P3 LDGSTS.E.BYPASS.LTC128B.128 [R8+0x11400], desc[UR42][R2.64], !P0 ;  /* 0x114000000208bfae */ /* 0x000fe8000c101d6a */
[----:B------:R0:W-:Y:S01]  /*25ef0*/  @!P3 LDGSTS.E.BYPASS.LTC128B.128 [R8+0x15400], desc[UR42][R2.64+0x80], !P1 ;  /* 0x154000800208bfae */ /* 0x0001e2000c901d6a */
[----:B------:R-:W-:Y:S02]  /*25f00*/  ISETP.GE.AND P3, PT, R6, R5, PT ;  /* 0x000000050600720c */ /* 0x000fe40003f66270 */
[----:B------:R-:W-:Y:S01]  /*25f10*/  IADD3 R6, R17, 0x40, RZ ;  /* 0x0000004011067810 */ /* 0x000fe20007ffe0ff */
[----:B------:R-:W-:Y:S02]  /*25f20*/  IMAD.MOV.U32 R13, RZ, RZ, R0 ;  /* 0x000000ffff0d7224 */ /* 0x000fe400078e0000 */
[----:B0-----:R-:W-:-:S08]  /*25f30*/  IMAD.MOV.U32 R2, RZ, RZ, R14 ;  /* 0x000000ffff027224 */ /* 0x001fd000078e000e */
[----:B------:R-:W-:Y:S05]  /*25f40*/  WARPSYNC.COLLECTIVE R15, `(.L_x_3438) ;  /* 0x000000000f087348 */ /* 0x000fea0003c00000 */
[----:B------:R0:W1:Y:S02]  /*25f50*/  SHFL.IDX P6, R14, R13, R12, R11 ;  /* 0x0000000c0d0e7389 */ /* 0x00006400000c000b */
[----:B01----:R-:W-:Y:S01]  /*25f60*/  ENDCOLLECTIVE ;  /* 0x000000000000791b */ /* 0x003fe20003800000 */
.L_x_3438:
        /* <DEDUP_REMOVED lines=8> */
.L_x_3439:
        /* <DEDUP_REMOVED lines=13> */
.L_x_3440:
        /* <DEDUP_REMOVED lines=8> */
.L_x_3441:
        /* <DEDUP_REMOVED lines=13> */
.L_x_3442:
        /* <DEDUP_REMOVED lines=8> */
.L_x_3443:
[----:B------:R-:W-:-:S05]  /*26290*/  @!P3 MOV R3, R7 ;  /* 0x000000070003b202 */ /* 0x000fca0000000f00 */
        /* <DEDUP_REMOVED lines=11> */
.L_x_3444:
[----:B------:R-:W-:Y:S01]  /*26350*/  MOV R13, R4 ;  /* 0x00000004000d7202 */ /* 0x000fe20000000f00 */
[----:B------:R-:W-:Y:S01]  /*26360*/  IMAD.MOV.U32 R12, RZ, RZ, 0x7 ;  /* 0x00000007ff0c7424 */ /* 0x000fe200078e00ff */
[----:B------:R-:W-:-:S04]  /*26370*/  @!P3 LEA R14, P2, R31, R14, 0x1 ;  /* 0x0000000e1f0eb211 */ /* 0x000fc800078408ff */
[----:B------:R-:W-:Y:S01]  /*26380*/  @!P3 IADD3.X R7, RZ, R2, RZ, P2, !PT ;  /* 0x00000002ff07b210 */ /* 0x000fe200017fe4ff */
[----:B------:R-:W-:-:S08]  /*26390*/  @!P3 IMAD.MOV.U32 R2, RZ, RZ, R14 ;  /* 0x000000ffff02b224 */ /* 0x000fd000078e000e */
[----:B------:R-:W-:Y:S05]  /*263a0*/  WARPSYNC.COLLECTIVE R15, `(.L_x_3445) ;  /* 0x000000000f087348 */ /* 0x000fea0003c00000 */
[----:B------:R0:W1:Y:S02]  /*263b0*/  SHFL.IDX P6, R14, R13, R12, R11 ;  /* 0x0000000c0d0e7389 */ /* 0x00006400000c000b */
[----:B01----:R-:W-:Y:S01]  /*263c0*/  ENDCOLLECTIVE ;  /* 0x000000000000791b */ /* 0x003fe20003800000 */
.L_x_3445:
        /* <DEDUP_REMOVED lines=11> */
.L_x_3446:
[----:B------:R-:W-:Y:S05]  /*26480*/  BRA `(.L_x_3447) ;  /* 0xffffff88003c7947 */ /* 0x000fea000383ffff */
.L_x_3212:
[----:B0-----:R0:W1:Y:S02]  /*26490*/  SYNCS.PHASECHK.TRANS64.TRYWAIT P0, [R22+URZ+0x28820], R3 ;  /* 0x02882003160075a7 */ /* 0x001064000800017f */
[----:B-1----:R-:W-:Y:S05]  /*264a0*/  @!P0 NANOSLEEP.SYNCS 0x989680 ;  /* 0x009896800000895d */ /* 0x002fea0003900000 */
[----:B------:R-:W1:Y:S02]  /*264b0*/  @!P0 SYNCS.PHASECHK.TRANS64 P0, [R22+URZ+0x28820], R3 ;  /* 0x02882003160085a7 */ /* 0x000e64000800007f */
[----:B-1----:R-:W-:Y:S05]  /*264c0*/  @!P0 BRA `(.L_x_3212) ;  /* 0xfffffffc00f08947 */ /* 0x002fea000383ffff */
[----:B------:R-:W-:Y:S05]  /*264d0*/  BRA `(.L_x_3448) ;  /* 0xffffff8800b47947 */ /* 0x000fea000383ffff */
.L_x_3217:
[----:B0-----:R0:W1:Y:S02]  /*264e0*/  SYNCS.PHASECHK.TRANS64.TRYWAIT P0, [R6+URZ+0x28840], R3 ;  /* 0x02884003060075a7 */ /* 0x001064000800017f */
[----:B-1----:R-:W-:Y:S05]  /*264f0*/  @!P0 NANOSLEEP.SYNCS 0x989680 ;  /* 0x009896800000895d */ /* 0x002fea0003900000 */
[----:B------:R-:W1:Y:S02]  /*26500*/  @!P0 SYNCS.PHASECHK.TRANS64 P0, [R6+URZ+0x28840], R3 ;  /* 0x02884003060085a7 */ /* 0x000e64000800007f */
[----:B-1----:R-:W-:Y:S05]  /*26510*/  @!P0 BRA `(.L_x_3217) ;  /* 0xfffffffc00f08947 */ /* 0x002fea000383ffff */
[----:B------:R-:W-:Y:S05]  /*26520*/  BRA `(.L_x_3449) ;  /* 0xffffff8c007c7947 */ /* 0x000fea000383ffff */
.L_x_3218:
        /* <DEDUP_REMOVED lines=8> */
.L_x_3451:
[----:B------:R-:W-:Y:S05]  /*265b0*/  BSYNC B1 ;  /* 0x0000000000017941 */ /* 0x000fea0003800000 */
.L_x_3450:
        /* <DEDUP_REMOVED lines=9> */
.L_x_3452:
[----:B------:R-:W-:Y:S02]  /*26650*/  IMAD R8, R8, 0x2, R22 ;  /* 0x0000000208087824 */ /* 0x000fe400078e0216 */
[----:B------:R-:W-:Y:S01]  /*26660*/  IMAD.MOV.U32 R13, RZ, RZ, R9 ;  /* 0x000000ffff0d7224 */ /* 0x000fe200078e0009 */
[----:B------:R-:W-:Y:S01]  /*26670*/  MOV R12, 0x1 ;  /* 0x00000001000c7802 */ /* 0x000fe20000000f00 */
[----:B------:R-:W-:-:S07]  /*26680*/  IMAD.MOV.U32 R2, RZ, RZ, R14 ;  /* 0x000000ffff027224 */ /* 0x000fce00078e000e */
[----:B------:R-:W-:Y:S05]  /*26690*/  WARPSYNC.COLLECTIVE R15, `(.L_x_3453) ;  /* 0x000000000f087348 */ /* 0x000fea0003c00000 */
[----:B------:R0:W1:Y:S02]  /*266a0*/  SHFL.IDX P6, R14, R13, R12, R11 ;  /* 0x0000000c0d0e7389 */ /* 0x00006400000c000b */
[----:B01----:R-:W-:Y:S01]  /*266b0*/  ENDCOLLECTIVE ;  /* 0x000000000000791b */ /* 0x003fe20003800000 */
.L_x_3453:
        /* <DEDUP_REMOVED lines=12> */
.L_x_3454:
[----:B------:R-:W-:Y:S01]  /*26780*/  IMAD.MOV.U32 R13, RZ, RZ, R9 ;  /* 0x000000ffff0d7224 */ /* 0x000fe200078e0009 */
[----:B------:R-:W-:Y:S02]  /*26790*/  MOV R12, 0x2 ;  /* 0x00000002000c7802 */ /* 0x000fe40000000f00 */
[----:B------:R-:W-:-:S07]  /*267a0*/  MOV R2, R14 ;  /* 0x0000000e00027202 */ /* 0x000fce0000000f00 */
[----:B------:R-:W-:Y:S05]  /*267b0*/  WARPSYNC.COLLECTIVE R15, `(.L_x_3455) ;  /* 0x000000000f087348 */ /* 0x000fea0003c00000 */
[----:B------:R0:W1:Y:S02]  /*267c0*/  SHFL.IDX P6, R14, R13, R12, R11 ;  /* 0x0000000c0d0e7389 */ /* 0x00006400000c000b */
[----:B01----:R-:W-:Y:S01]  /*267d0*/  ENDCOLLECTIVE ;  /* 0x000000000000791b */ /* 0x003fe20003800000 */
.L_x_3455:
        /* <DEDUP_REMOVED lines=12> */
.L_x_3456:
[----:B------:R-:W-:Y:S01]  /*268a0*/  IMAD.MOV.U32 R13, RZ, RZ, R9 ;  /* 0x000000ffff0d7224 */ /* 0x000fe200078e0009 */
[----:B------:R-:W-:Y:S02]  /*268b0*/  MOV R12, 0x3 ;  /* 0x00000003000c7802 */ /* 0x000fe40000000f00 */
[----:B------:R-:W-:-:S07]  /*268c0*/  MOV R2, R14 ;  /* 0x0000000e00027202 */ /* 0x000fce0000000f00 */
[----:B------:R-:W-:Y:S05]  /*268d0*/  WARPSYNC.COLLECTIVE R15, `(.L_x_3457) ;  /* 0x000000000f087348 */ /* 0x000fea0003c00000 */
[----:B------:R0:W1:Y:S02]  /*268e0*/  SHFL.IDX P6, R14, R13, R12, R11 ;  /* 0x0000000c0d0e7389 */ /* 0x00006400000c000b */
[----:B01----:R-:W-:Y:S01]  /*268f0*/  ENDCOLLECTIVE ;  /* 0x000000000000791b */ /* 0x003fe20003800000 */
.L_x_3457:
        /* <DEDUP_REMOVED lines=12> */
.L_x_3458:
[----:B------:R-:W-:Y:S01]  /*269c0*/  IMAD.MOV.U32 R13, RZ, RZ, R9 ;  /* 0x000000ffff0d7224 */ /* 0x000fe200078e0009 */
[----:B------:R-:W-:Y:S02]  /*269d0*/  MOV R12, 0x4 ;  /* 0x00000004000c7802 */ /* 0x000fe40000000f00 */
[----:B------:R-:W-:-:S07]  /*269e0*/  MOV R2, R14 ;  /* 0x0000000e00027202 */ /* 0x000fce0000000f00 */
[----:B------:R-:W-:Y:S05]  /*269f0*/  WARPSYNC.COLLECTIVE R15, `(.L_x_3459) ;  /* 0x000000000f087348 */ /* 0x000fea0003c00000 */
[----:B------:R0:W1:Y:S02]  /*26a00*/  SHFL.IDX P6, R14, R13, R12, R11 ;  /* 0x0000000c0d0e7389 */ /* 0x00006400000c000b */
[----:B01----:R-:W-:Y:S01]  /*26a10*/  ENDCOLLECTIVE ;  /* 0x000000000000791b */ /* 0x003fe20003800000 */
.L_x_3459:
        /* <DEDUP_REMOVED lines=12> */
.L_x_3460:
[----:B------:R-:W-:Y:S01]  /*26ae0*/  IMAD.MOV.U32 R13, RZ, RZ, R9 ;  /* 0x000000ffff0d7224 */ /* 0x000fe200078e0009 */
[----:B------:R-:W-:Y:S02]  /*26af0*/  MOV R12, 0x5 ;  /* 0x00000005000c7802 */ /* 0x000fe40000000f00 */
[----:B------:R-:W-:-:S07]  /*26b00*/  MOV R2, R14 ;  /* 0x0000000e00027202 */ /* 0x000fce0000000f00 */
[----:B------:R-:W-:Y:S05]  /*26b10*/  WARPSYNC.COLLECTIVE R15, `(.L_x_3461) ;  /* 0x000000000f087348 */ /* 0x000fea0003c00000 */
[----:B------:R0:W1:Y:S02]  /*26b20*/  SHFL.IDX P6, R14, R13, R12, R11 ;  /* 0x0000000c0d0e7389 */ /* 0x00006400000c000b */
[----:B01----:R-:W-:Y:S01]  /*26b30*/  ENDCOLLECTIVE ;  /* 0x000000000000791b */ /* 0x003fe20003800000 */
.L_x_3461:
        /* <DEDUP_REMOVED lines=12> */
.L_x_3462:
[----:B------:R-:W-:Y:S01]  /*26c00*/  IMAD.MOV.U32 R13, RZ, RZ, R9 ;  /* 0x000000ffff0d7224 */ /* 0x000fe200078e0009 */
[----:B------:R-:W-:Y:S02]  /*26c10*/  MOV R12, 0x6 ;  /* 0x00000006000c7802 */ /* 0x000fe40000000f00 */
[----:B------:R-:W-:-:S07]  /*26c20*/  MOV R2, R14 ;  /* 0x0000000e00027202 */ /* 0x000fce0000000f00 */
[----:B------:R-:W-:Y:S05]  /*26c30*/  WARPSYNC.COLLECTIVE R15, `(.L_x_3463) ;  /* 0x000000000f087348 */ /* 0x000fea0003c00000 */
[----:B------:R0:W1:Y:S02]  /*26c40*/  SHFL.IDX P6, R14, R13, R12, R11 ;  /* 0x0000000c0d0e7389 */ /* 0x00006400000c000b */
[----:B01----:R-:W-:Y:S01]  /*26c50*/  ENDCOLLECTIVE ;  /* 0x000000000000791b */ /* 0x003fe20003800000 */
.L_x_3463:
        /* <DEDUP_REMOVED lines=12> */
.L_x_3464:
[----:B------:R-:W-:Y:S01]  /*26d20*/  IMAD.MOV.U32 R13, RZ, RZ, R9 ;  /* 0x000000ffff0d7224 */ /* 0x000fe200078e0009 */
[----:B------:R-:W-:Y:S02]  /*26d30*/  MOV R12, 0x7 ;  /* 0x00000007000c7802 */ /* 0x000fe40000000f00 */
[----:B------:R-:W-:-:S07]  /*26d40*/  MOV R2, R14 ;  /* 0x0000000e00027202 */ /* 0x000fce0000000f00 */
[----:B------:R-:W-:Y:S05]  /*26d50*/  WARPSYNC.COLLECTIVE R15, `(.L_x_3465) ;  /* 0x000000000f087348 */ /* 0x000fea0003c00000 */
[----:B------:R0:W1:Y:S02]  /*26d60*/  SHFL.IDX P6, R14, R13, R12, R11 ;  /* 0x0000000c0d0e7389 */ /* 0x00006400000c000b */
[----:B01----:R-:W-:Y:S01]  /*26d70*/  ENDCOLLECTIVE ;  /* 0x000000000000791b */ /* 0x003fe20003800000 */
.L_x_3465:
        /* <DEDUP_REMOVED lines=12> */
.L_x_3466:
[----:B------:R-:W-:Y:S01]  /*26e40*/  MOV R2, R14 ;  /* 0x0000000e00027202 */ /* 0x000fe20000000f00 */
[----:B------:R-:W-:Y:S06]  /*26e50*/  BRA `(.L_x_3467) ;  /* 0xffffff8800487947 */ /* 0x000fec000383ffff */
.L_x_3223:
[----:B-1----:R1:W2:Y:S02]  /*26e60*/  SYNCS.PHASECHK.TRANS64.TRYWAIT P0, [R6+URZ+0x28860], R2 ;  /* 0x02886002060075a7 */ /* 0x0022a4000800017f */
[----:B--2---:R-:W-:Y:S05]  /*26e70*/  @!P0 NANOSLEEP.SYNCS 0x989680 ;  /* 0x009896800000895d */ /* 0x004fea0003900000 */
[----:B------:R-:W2:Y:S02]  /*26e80*/  @!P0 SYNCS.PHASECHK.TRANS64 P0, [R6+URZ+0x28860], R2 ;  /* 0x02886002060085a7 */ /* 0x000ea4000800007f */
[----:B--2---:R-:W-:Y:S05]  /*26e90*/  @!P0 BRA `(.L_x_3223) ;  /* 0xfffffffc00f08947 */ /* 0x004fea000383ffff */
[----:B------:R-:W-:Y:S05]  /*26ea0*/  BRA `(.L_x_3468) ;  /* 0xffffff8800a47947 */ /* 0x000fea000383ffff */
.L_x_3224:
        /* <DEDUP_REMOVED lines=8> */
.L_x_3470:
[----:B------:R-:W-:Y:S05]  /*26f30*/  BSYNC B1 ;  /* 0x0000000000017941 */ /* 0x000fea0003800000 */
.L_x_3469:
        /* <DEDUP_REMOVED lines=9> */
.L_x_3471:
[----:B------:R-:W-:Y:S02]  /*26fd0*/  IMAD.MOV.U32 R13, RZ, RZ, R24 ;  /* 0x000000ffff0d7224 */ /* 0x000fe400078e0018 */
[----:B------:R-:W-:Y:S02]  /*26fe0*/  IMAD.MOV.U32 R12, RZ, RZ, 0x1 ;  /* 0x00000001ff0c7424 */ /* 0x000fe400078e00ff */
[----:B------:R-:W-:-:S07]  /*26ff0*/  IMAD.MOV.U32 R2, RZ, RZ, R14 ;  /* 0x000000ffff027224 */ /* 0x000fce00078e000e */
[----:B------:R-:W-:Y:S05]  /*27000*/  WARPSYNC.COLLECTIVE R15, `(.L_x_3472) ;  /* 0x000000000f087348 */ /* 0x000fea0003c00000 */
[----:B------:R0:W1:Y:S02]  /*27010*/  SHFL.IDX P6, R14, R13, R12, R11 ;  /* 0x0000000c0d0e7389 */ /* 0x00006400000c000b */
[----:B01----:R-:W-:Y:S01]  /*27020*/  ENDCOLLECTIVE ;  /* 0x000000000000791b */ /* 0x003fe20003800000 */
.L_x_3472:
        /* <DEDUP_REMOVED lines=14> */
.L_x_3473:
[----:B------:R-:W-:Y:S02]  /*27110*/  IMAD.MOV.U32 R13, RZ, RZ, R24 ;  /* 0x000000ffff0d7224 */ /* 0x000fe400078e0018 */
[----:B------:R-:W-:Y:S02]  /*27120*/  IMAD.MOV.U32 R12, RZ, RZ, 0x2 ;  /* 0x00000002ff0c7424 */ /* 0x000fe400078e00ff */
[----:B------:R-:W-:-:S07]  /*27130*/  IMAD.MOV.U32 R2, RZ, RZ, R14 ;  /* 0x000000ffff027224 */ /* 0x000fce00078e000e */
[----:B------:R-:W-:Y:S05]  /*27140*/  WARPSYNC.COLLECTIVE R15, `(.L_x_3474) ;  /* 0x000000000f087348 */ /* 0x000fea0003c00000 */
[----:B------:R0:W1:Y:S02]  /*27150*/  SHFL.IDX P6, R14, R13, R12, R11 ;  /* 0x0000000c0d0e7389 */ /* 0x00006400000c000b */
[----:B01----:R-:W-:Y:S01]  /*27160*/  ENDCOLLECTIVE ;  /* 0x000000000000791b */ /* 0x003fe20003800000 */
.L_x_3474:
        /* <DEDUP_REMOVED lines=14> */
.L_x_3475:
[----:B------:R-:W-:Y:S02]  /*27250*/  IMAD.MOV.U32 R13, RZ, RZ, R24 ;  /* 0x000000ffff0d7224 */ /* 0x000fe400078e0018 */
[----:B------:R-:W-:Y:S02]  /*27260*/  IMAD.MOV.U32 R12, RZ, RZ, 0x3 ;  /* 0x00000003ff0c7424 */ /* 0x000fe400078e00ff */
[----:B------:R-:W-:-:S07]  /*27270*/  IMAD.MOV.U32 R2, RZ, RZ, R14 ;  /* 0x000000ffff027224 */ /* 0x000fce00078e000e */
[----:B------:R-:W-:Y:S05]  /*27280*/  WARPSYNC.COLLECTIVE R15, `(.L_x_3476) ;  /* 0x000000000f087348 */ /* 0x000fea0003c00000 */
[----:B------:R0:W1:Y:S02]  /*27290*/  SHFL.IDX P6, R14, R13, R12, R11 ;  /* 0x0000000c0d0e7389 */ /* 0x00006400000c000b */
[----:B01----:R-:W-:Y:S01]  /*272a0*/  ENDCOLLECTIVE ;  /* 0x000000000000791b */ /* 0x003fe20003800000 */
.L_x_3476:
        /* <DEDUP_REMOVED lines=14> */
.L_x_3477:
[----:B------:R-:W-:Y:S02]  /*27390*/  IMAD.MOV.U32 R13, RZ, RZ, R24 ;  /* 0x000000ffff0d7224 */ /* 0x000fe400078e0018 */
[----:B------:R-:W-:Y:S02]  /*273a0*/  IMAD.MOV.U32 R12, RZ, RZ, 0x4 ;  /* 0x00000004ff0c7424 */ /* 0x000fe400078e00ff */
[----:B------:R-:W-:-:S07]  /*273b0*/  IMAD.MOV.U32 R2, RZ, RZ, R14 ;  /* 0x000000ffff027224 */ /* 0x000fce00078e000e */
[----:B------:R-:W-:Y:S05]  /*273c0*/  WARPSYNC.COLLECTIVE R15, `(.L_x_3478) ;  /* 0x000000000f087348 */ /* 0x000fea0003c00000 */
[----:B------:R0:W1:Y:S02]  /*273d0*/  SHFL.IDX P6, R14, R13, R12, R11 ;  /* 0x0000000c0d0e7389 */ /* 0x00006400000c000b */
[----:B01----:R-:W-:Y:S01]  /*273e0*/  ENDCOLLECTIVE ;  /* 0x000000000000791b */ /* 0x003fe20003800000 */
.L_x_3478:
        /* <DEDUP_REMOVED lines=14> */
.L_x_3479:
[----:B------:R-:W-:Y:S02]  /*274d0*/  IMAD.MOV.U32 R13, RZ, RZ, R24 ;  /* 0x000000ffff0d7224 */ /* 0x000fe400078e0018 */
[----:B------:R-:W-:Y:S02]  /*274e0*/  IMAD.MOV.U32 R12, RZ, RZ, 0x5 ;  /* 0x00000005ff0c7424 */ /* 0x000fe400078e00ff */
[----:B------:R-:W-:-:S07]  /*274f0*/  IMAD.MOV.U32 R2, RZ, RZ, R14 ;  /* 0x000000ffff027224 */ /* 0x000fce00078e000e */
[----:B------:R-:W-:Y:S05]  /*27500*/  WARPSYNC.COLLECTIVE R15, `(.L_x_3480) ;  /* 0x000000000f087348 */ /* 0x000fea0003c00000 */
[----:B------:R0:W1:Y:S02]  /*27510*/  SHFL.IDX P6, R14, R13, R12, R11 ;  /* 0x0000000c0d0e7389 */ /* 0x00006400000c000b */
[----:B01----:R-:W-:Y:S01]  /*27520*/  ENDCOLLECTIVE ;  /* 0x000000000000791b */ /* 0x003fe20003800000 */
.L_x_3480:
        /* <DEDUP_REMOVED lines=14> */
.L_x_3481:
[----:B------:R-:W-:Y:S02]  /*27610*/  IMAD.MOV.U32 R13, RZ, RZ, R24 ;  /* 0x000000ffff0d7224 */ /* 0x000fe400078e0018 */
[----:B------:R-:W-:Y:S02]  /*27620*/  IMAD.MOV.U32 R12, RZ, RZ, 0x6 ;  /* 0x00000006ff0c7424 */ /* 0x000fe400078e00ff */
[----:B------:R-:W-:-:S07]  /*27630*/  IMAD.MOV.U32 R2, RZ, RZ, R14 ;  /* 0x000000ffff027224 */ /* 0x000fce00078e000e */
[----:B------:R-:W-:Y:S05]  /*27640*/  WARPSYNC.COLLECTIVE R15, `(.L_x_3482) ;  /* 0x000000000f087348 */ /* 0x000fea0003c00000 */
[----:B------:R0:W1:Y:S02]  /*27650*/  SHFL.IDX P6, R14, R13, R12, R11 ;  /* 0x0000000c0d0e7389 */ /* 0x00006400000c000b */
[----:B01----:R-:W-:Y:S01]  /*27660*/  ENDCOLLECTIVE ;  /* 0x000000000000791b */ /* 0x003fe20003800000 */
.L_x_3482:
        /* <DEDUP_REMOVED lines=14> */
.L_x_3483:
[----:B------:R-:W-:Y:S02]  /*27750*/  IMAD.MOV.U32 R13, RZ, RZ, R24 ;  /* 0x000000ffff0d7224 */ /* 0x000fe400078e0018 */
[----:B------:R-:W-:Y:S02]  /*27760*/  IMAD.MOV.U32 R12, RZ, RZ, 0x7 ;  /* 0x00000007ff0c7424 */ /* 0x000fe400078e00ff */
[----:B------:R-:W-:-:S07]  /*27770*/  IMAD.MOV.U32 R2, RZ, RZ, R14 ;  /* 0x000000ffff027224 */ /* 0x000fce00078e000e */
[----:B------:R-:W-:Y:S05]  /*27780*/  WARPSYNC.COLLECTIVE R15, `(.L_x_3484) ;  /* 0x000000000f087348 */ /* 0x000fea0003c00000 */
[----:B------:R0:W1:Y:S02]  /*27790*/  SHFL.IDX P6, R14, R13, R12, R11 ;  /* 0x0000000c0d0e7389 */ /* 0x00006400000c000b */
[----:B01----:R-:W-:Y:S01]  /*277a0*/  ENDCOLLECTIVE ;  /* 0x000000000000791b */ /* 0x003fe20003800000 */
.L_x_3484:
        /* <DEDUP_REMOVED lines=13> */
.L_x_3485:
[----:B------:R-:W-:Y:S01]  /*27880*/  @!PT LDS RZ, [RZ] ;  /* 0x00000000fffff984 */ /* 0x000fe20000000800 */
[----:B------:R-:W-:Y:S01]  /*27890*/  @!PT LDS RZ, [RZ] ;  /* 0x00000000fffff984 */ /* 0x000fe20000000800 */
[----:B------:R-:W-:Y:S01]  /*278a0*/  @!PT LDS RZ, [RZ] ;  /* 0x00000000fffff984 */ /* 0x000fe20000000800 */
[----:B------:R1:W-:Y:S01]  /*278b0*/  LDGSTS.E.BYPASS.LTC128B.128 [R7+0x7400], desc[UR42][R2.64+0x80], !P0 ;  /* 0x0740008002077fae */ /* 0x0003e2000c101d6a */
[----:B------:R-:W-:Y:S05]  /*278c0*/  BRA `(.L_x_3486) ;  /* 0xffffff84002c7947 */ /* 0x000fea000383ffff */
.L_x_3232:
[----:B0-----:R0:W1:Y:S02]  /*278d0*/  SYNCS.PHASECHK.TRANS64.TRYWAIT P0, [R0+URZ+0x28860], R3 ;  /* 0x02886003000075a7 */ /* 0x001064000800017f */
[----:B-1----:R-:W-:Y:S05]  /*278e0*/  @!P0 NANOSLEEP.SYNCS 0x989680 ;  /* 0x009896800000895d */ /* 0x002fea0003900000 */
[----:B------:R-:W1:Y:S02]  /*278f0*/  @!P0 SYNCS.PHASECHK.TRANS64 P0, [R0+URZ+0x28860], R3 ;  /* 0x02886003000085a7 */ /* 0x000e64000800007f */
[----:B-1----:R-:W-:Y:S05]  /*27900*/  @!P0 BRA `(.L_x_3232) ;  /* 0xfffffffc00f08947 */ /* 0x002fea000383ffff */
[----:B------:R-:W-:Y:S05]  /*27910*/  BRA `(.L_x_3487) ;  /* 0xffffff8800407947 */ /* 0x000fea000383ffff */
.L_x_3233:
        /* <DEDUP_REMOVED lines=8> */
.L_x_3489:
[----:B------:R-:W-:Y:S05]  /*279a0*/  BSYNC B0 ;  /* 0x0000000000007941 */ /* 0x000fea0003800000 */
.L_x_3488:
        /* <DEDUP_REMOVED lines=10> */
.L_x_3490:
        /* <DEDUP_REMOVED lines=11> */
.L_x_3491:
        /* <DEDUP_REMOVED lines=13> */
.L_x_3492:
[----:B------:R-:W-:Y:S01]  /*27bd0*/  IMAD.MOV.U32 R13, RZ, RZ, R24 ;  /* 0x000000ffff0d7224 */ /* 0x000fe200078e0018 */
[----:B------:R-:W-:Y:S02]  /*27be0*/  MOV R12, 0x2 ;  /* 0x00000002000c7802 */ /* 0x000fe40000000f00 */
[----:B------:R-:W-:-:S07]  /*27bf0*/  MOV R10, R14 ;  /* 0x0000000e000a7202 */ /* 0x000fce0000000f00 */
[----:B------:R-:W-:Y:S05]  /*27c00*/  WARPSYNC.COLLECTIVE R15, `(.L_x_3493) ;  /* 0x000000000f087348 */ /* 0x000fea0003c00000 */
[----:B------:R0:W1:Y:S02]  /*27c10*/  SHFL.IDX P6, R14, R13, R12, R11 ;  /* 0x0000000c0d0e7389 */ /* 0x00006400000c000b */
[----:B01----:R-:W-:Y:S01]  /*27c20*/  ENDCOLLECTIVE ;  /* 0x000000000000791b */ /* 0x003fe20003800000 */
.L_x_3493:
        /* <DEDUP_REMOVED lines=14> */
.L_x_3494:
[----:B------:R-:W-:Y:S02]  /*27d10*/  IMAD.MOV.U32 R13, RZ, RZ, R24 ;  /* 0x000000ffff0d7224 */ /* 0x000fe400078e0018 */
[----:B------:R-:W-:Y:S01]  /*27d20*/  IMAD.MOV.U32 R12, RZ, RZ, 0x3 ;  /* 0x00000003ff0c7424 */ /* 0x000fe200078e00ff */
[----:B------:R-:W-:-:S13]  /*27d30*/  IADD3 R2, P2, R14, R5, RZ ;  /* 0x000000050e027210 */ /* 0x000fda0007f5e0ff */
[----:B------:R-:W-:Y:S05]  /*27d40*/  WARPSYNC.COLLECTIVE R15, `(.L_x_3495) ;  /* 0x000000000f087348 */ /* 0x000fea0003c00000 */
[----:B------:R0:W1:Y:S02]  /*27d50*/  SHFL.IDX P6, R14, R13, R12, R11 ;  /* 0x0000000c0d0e7389 */ /* 0x00006400000c000b */
[----:B01----:R-:W-:Y:S01]  /*27d60*/  ENDCOLLECTIVE ;  /* 0x000000000000791b */ /* 0x003fe20003800000 */
.L_x_3495:
        /* <DEDUP_REMOVED lines=13> */
.L_x_3496:
[----:B------:R-:W-:Y:S01]  /*27e40*/  MOV R13, R24 ;  /* 0x00000018000d7202 */ /* 0x000fe20000000f00 */
[----:B------:R-:W-:Y:S01]  /*27e50*/  IMAD.MOV.U32 R12, RZ, RZ, 0x4 ;  /* 0x00000004ff0c7424 */ /* 0x000fe200078e00ff */
[----:B------:R-:W-:-:S13]  /*27e60*/  IADD3 R2, P2, R14, R5, RZ ;  /* 0x000000050e027210 */ /* 0x000fda0007f5e0ff */
[----:B------:R-:W-:Y:S05]  /*27e70*/  WARPSYNC.COLLECTIVE R15, `(.L_x_3497) ;  /* 0x000000000f087348 */ /* 0x000fea0003c00000 */
[----:B------:R0:W1:Y:S02]  /*27e80*/  SHFL.IDX P6, R14, R13, R12, R11 ;  /* 0x0000000c0d0e7389 */ /* 0x00006400000c000b */
[----:B01----:R-:W-:Y:S01]  /*27e90*/  ENDCOLLECTIVE ;  /* 0x000000000000791b */ /* 0x003fe20003800000 */
.L_x_3497:
        /* <DEDUP_REMOVED lines=13> */
.L_x_3498:
[----:B------:R-:W-:Y:S01]  /*27f70*/  MOV R13, R24 ;  /* 0x00000018000d7202 */ /* 0x000fe20000000f00 */
[----:B------:R-:W-:Y:S02]  /*27f80*/  IMAD.MOV.U32 R12, RZ, RZ, 0x5 ;  /* 0x00000005ff0c7424 */ /* 0x000fe400078e00ff */
[----:B------:R-:W-:-:S07]  /*27f90*/  IMAD.MOV.U32 R10, RZ, RZ, R14 ;  /* 0x000000ffff0a7224 */ /* 0x000fce00078e000e */
[----:B------:R-:W-:Y:S05]  /*27fa0*/  WARPSYNC.COLLECTIVE R15, `(.L_x_3499) ;  /* 0x000000000f087348 */ /* 0x000fea0003c00000 */
[----:B------:R0:W1:Y:S02]  /*27fb0*/  SHFL.IDX P6, R14, R13, R12, R11 ;  /* 0x0000000c0d0e7389 */ /* 0x00006400000c000b */
[----:B01----:R-:W-:Y:S01]  /*27fc0*/  ENDCOLLECTIVE ;  /* 0x000000000000791b */ /* 0x003fe20003800000 */
.L_x_3499:
        /* <DEDUP_REMOVED lines=14> */
.L_x_3500:
[----:B------:R-:W-:Y:S01]  /*280b0*/  IMAD.MOV.U32 R13, RZ, RZ, R24 ;  /* 0x000000ffff0d7224 */ /* 0x000fe200078e0018 */
[----:B------:R-:W-:Y:S02]  /*280c0*/  MOV R12, 0x6 ;  /* 0x00000006000c7802 */ /* 0x000fe40000000f00 */
[----:B------:R-:W-:-:S13]  /*280d0*/  IADD3 R2, P2, R14, R5, RZ ;  /* 0x000000050e027210 */ /* 0x000fda0007f5e0ff */
[----:B------:R-:W-:Y:S05]  /*280e0*/  WARPSYNC.COLLECTIVE R15, `(.L_x_3501) ;  /* 0x000000000f087348 */ /* 0x000fea0003c00000 */
[----:B------:R0:W1:Y:S02]  /*280f0*/  SHFL.IDX P6, R14, R13, R12, R11 ;  /* 0x0000000c0d0e7389 */ /* 0x00006400000c000b */
[----:B01----:R-:W-:Y:S01]  /*28100*/  ENDCOLLECTIVE ;  /* 0x000000000000791b */ /* 0x003fe20003800000 */
.L_x_3501:
        /* <DEDUP_REMOVED lines=13> */
.L_x_3502:
[----:B------:R-:W-:Y:S01]  /*281e0*/  IMAD.MOV.U32 R13, RZ, RZ, R24 ;  /* 0x000000ffff0d7224 */ /* 0x000fe200078e0018 */
[----:B------:R-:W-:Y:S02]  /*281f0*/  MOV R12, 0x7 ;  /* 0x00000007000c7802 */ /* 0x000fe40000000f00 */
[----:B------:R-:W-:-:S07]  /*28200*/  MOV R10, R14 ;  /* 0x0000000e000a7202 */ /* 0x000fce0000000f00 */
[----:B------:R-:W-:Y:S05]  /*28210*/  WARPSYNC.COLLECTIVE R15, `(.L_x_3503) ;  /* 0x000000000f087348 */ /* 0x000fea0003c00000 */
[----:B------:R0:W1:Y:S02]  /*28220*/  SHFL.IDX P6, R14, R13, R12, R11 ;  /* 0x0000000c0d0e7389 */ /* 0x00006400000c000b */
[----:B01----:R-:W-:Y:S01]  /*28230*/  ENDCOLLECTIVE ;  /* 0x000000000000791b */ /* 0x003fe20003800000 */
.L_x_3503:
        /* <DEDUP_REMOVED lines=12> */
.L_x_3504:
[----:B------:R-:W-:Y:S05]  /*28300*/  BRA `(.L_x_3505) ;  /* 0xffffff8000e07947 */ /* 0x000fea000383ffff */
.L_x_3238:
[----:B------:R-:W-:Y:S01]  /*28310*/  BSSY B0, `(.L_x_3506) ;  /* 0x0000008000007945 */ /* 0x000fe20003800000 */
[----:B------:R-:W-:Y:S01]  /*28320*/  MOV R13, R16 ;  /* 0x00000010000d7202 */ /* 0x000fe20000000f00 */
[----:B-1----:R-:W-:Y:S01]  /*28330*/  IMAD.MOV.U32 R12, RZ, RZ, RZ ;  /* 0x000000ffff0c7224 */ /* 0x002fe200078e00ff */
[----:B------:R-:W-:Y:S01]  /*28340*/  MOV R15, 0xffffffff ;  /* 0xffffffff000f7802 */ /* 0x000fe20000000f00 */
[----:B------:R-:W-:-:S07]  /*28350*/  IMAD.MOV.U32 R11, RZ, RZ, 0x1f ;  /* 0x0000001fff0b7424 */ /* 0x000fce00078e00ff */
[----:B------:R-:W-:Y:S05]  /*28360*/  WARPSYNC.COLLECTIVE R15, `(.L_x_3507) ;  /* 0x000000000f087348 */ /* 0x000fea0003c00000 */
[----:B------:R0:W1:Y:S02]  /*28370*/  SHFL.IDX P6, R14, R13, R12, R11 ;  /* 0x0000000c0d0e7389 */ /* 0x00006400000c000b */
[----:B01----:R-:W-:Y:S01]  /*28380*/  ENDCOLLECTIVE ;  /* 0x000000000000791b */ /* 0x003fe20003800000 */
.L_x_3507:
[----:B------:R-:W-:Y:S05]  /*28390*/  BSYNC B0 ;  /* 0x0000000000007941 */ /* 0x000fea0003800000 */
.L_x_3506:
        /* <DEDUP_REMOVED lines=9> */
.L_x_3508:
[----:B------:R-:W-:Y:S02]  /*28430*/  ULDC UR4, c[0x0][0xc3c] ;  /* 0x00030f0000047ab9 */ /* 0x000fe40000000800 */
[----:B------:R-:W-:-:S13]  /*28440*/  ISETP.GE.OR P1, PT, R9, UR4, !P0 ;  /* 0x0000000409007c0c */ /* 0x000fda000c726670 */
[----:B------:R-:W0:Y:S08]  /*28450*/  @!P1 LDC.64 R2, c[0x0][0xc80] ;  /* 0x00032000ff029b82 */ /* 0x000e300000000a00 */
[----:B------:R-:W1:Y:S01]  /*28460*/  @!P1 LDC.64 R4, c[0x0][0xc78] ;  /* 0x00031e00ff049b82 */ /* 0x000e620000000a00 */
[----:B------:R-:W-:Y:S01]  /*28470*/  IMAD.MOV.U32 R17, RZ, RZ, RZ ;  /* 0x000000ffff117224 */ /* 0x000fe200078e00ff */
[----:B------:R-:W-:-:S02]  /*28480*/  MOV R11, RZ ;  /* 0x000000ff000b7202 */ /* 0x000fc40000000f00 */
[----:B------:R-:W-:Y:S01]  /*28490*/  MOV R7, R14 ;  /* 0x0000000e00077202 */ /* 0x000fe20000000f00 */
        /* <DEDUP_REMOVED lines=17> */
.L_x_3509:
[----:B------:R-:W-:Y:S02]  /*285b0*/  MOV R12, 0x2 ;  /* 0x00000002000c7802 */ /* 0x000fe40000000f00 */
[----:B------:R-:W-:-:S05]  /*285c0*/  SEL R14, R14, RZ, P1 ;  /* 0x000000ff0e0e7207 */ /* 0x000fca0000800000 */
[----:B------:R-:W-:-:S04]  /*285d0*/  IMAD.IADD R5, R13, 0x1, R14 ;  /* 0x000000010d057824 */ /* 0x000fc800078e020e */
[----:B------:R-:W-:-:S07]  /*285e0*/  IMAD.MOV.U32 R13, RZ, RZ, R5 ;  /* 0x000000ffff0d7224 */ /* 0x000fce00078e0005 */
[----:B------:R-:W-:Y:S05]  /*285f0*/  WARPSYNC.COLLECTIVE R15, `(.L_x_3510) ;  /* 0x000000000f087348 */ /* 0x000fea0003c00000 */
[----:B------:R0:W1:Y:S02]  /*28600*/  SHFL.UP P6, R14, R13, R12, R11 ;  /* 0x0400000c0d0e7389 */ /* 0x00006400000c000b */
[----:B01----:R-:W-:Y:S01]  /*28610*/  ENDCOLLECTIVE ;  /* 0x000000000000791b */ /* 0x003fe20003800000 */
.L_x_3510:
[----:B------:R-:W-:Y:S02]  /*28620*/  MOV R12, 0x4 ;  /* 0x00000004000c7802 */ /* 0x000fe40000000f00 */
[----:B------:R-:W-:-:S05]  /*28630*/  SEL R2, R14, RZ, P2 ;  /* 0x000000ff0e027207 */ /* 0x000fca0001000000 */
[----:B------:R-:W-:-:S04]  /*28640*/  IMAD.IADD R2, R5, 0x1, R2 ;  /* 0x0000000105027824 */ /* 0x000fc800078e0202 */
[----:B------:R-:W-:-:S07]  /*28650*/  IMAD.MOV.U32 R13, RZ, RZ, R2 ;  /* 0x000000ffff0d7224 */ /* 0x000fce00078e0002 */
[----:B------:R-:W-:Y:S05]  /*28660*/  WARPSYNC.COLLECTIVE R15, `(.L_x_3511) ;  /* 0x000000000f087348 */ /* 0x000fea0003c00000 */
[----:B------:R0:W1:Y:S02]  /*28670*/  SHFL.UP P6, R14, R13, R12, R11 ;  /* 0x0400000c0d0e7389 */ /* 0x00006400000c000b */
[----:B01----:R-:W-:Y:S01]  /*28680*/  ENDCOLLECTIVE ;  /* 0x000000000000791b */ /* 0x003fe20003800000 */
.L_x_3511:
[----:B------:R-:W-:Y:S02]  /*28690*/  MOV R12, 0x8 ;  /* 0x00000008000c7802 */ /* 0x000fe40000000f00 */
[----:B------:R-:W-:-:S05]  /*286a0*/  SEL R3, R14, RZ, P3 ;  /* 0x000000ff0e037207 */ /* 0x000fca0001800000 */
[----:B------:R-:W-:-:S04]  /*286b0*/  IMAD.IADD R3, R2, 0x1, R3 ;  /* 0x0000000102037824 */ /* 0x000fc800078e0203 */
[----:B------:R-:W-:-:S07]  /*286c0*/  IMAD.MOV.U32 R13, RZ, RZ, R3 ;  /* 0x000000ffff0d7224 */ /* 0x000fce00078e0003 */
[----:B------:R-:W-:Y:S05]  /*286d0*/  WARPSYNC.COLLECTIVE R15, `(.L_x_3512) ;  /* 0x000000000f087348 */ /* 0x000fea0003c00000 */
[----:B------:R0:W1:Y:S02]  /*286e0*/  SHFL.UP P6, R14, R13, R12, R11 ;  /* 0x0400000c0d0e7389 */ /* 0x00006400000c000b */
[----:B01----:R-:W-:Y:S01]  /*286f0*/  ENDCOLLECTIVE ;  /* 0x000000000000791b */ /* 0x003fe20003800000 */
.L_x_3512:
[----:B------:R-:W-:Y:S02]  /*28700*/  MOV R12, 0x10 ;  /* 0x00000010000c7802 */ /* 0x000fe40000000f00 */
[----:B------:R-:W-:-:S05]  /*28710*/  SEL R14, R14, RZ, P4 ;  /* 0x000000ff0e0e7207 */ /* 0x000fca0002000000 */
[----:B------:R-:W-:-:S04]  /*28720*/  IMAD.IADD R5, R3, 0x1, R14 ;  /* 0x0000000103057824 */ /* 0x000fc800078e020e */
[----:B------:R-:W-:-:S07]  /*28730*/  IMAD.MOV.U32 R13, RZ, RZ, R5 ;  /* 0x000000ffff0d7224 */ /* 0x000fce00078e0005 */
[----:B------:R-:W-:Y:S05]  /*28740*/  WARPSYNC.COLLECTIVE R15, `(.L_x_3513) ;  /* 0x000000000f087348 */ /* 0x000fea0003c00000 */
[----:B------:R0:W1:Y:S02]  /*28750*/  SHFL.UP P6, R14, R13, R12, R11 ;  /* 0x0400000c0d0e7389 */ /* 0x00006400000c000b */
[----:B01----:R-:W-:Y:S01]  /*28760*/  ENDCOLLECTIVE ;  /* 0x000000000000791b */ /* 0x003fe20003800000 */
.L_x_3513:
        /* <DEDUP_REMOVED lines=8> */
.L_x_3514:
[----:B------:R-:W-:Y:S05]  /*287f0*/  BRA `(.L_x_3515) ;  /* 0xffffff8000f07947 */ /* 0x000fea000383ffff */
.L_x_3241:
[----:B------:R-:W-:Y:S01]  /*28800*/  BSSY B0, `(.L_x_3516) ;  /* 0x0000007000007945 */ /* 0x000fe20003800000 */
[----:B-1----:R-:W-:Y:S01]  /*28810*/  MOV R12, 0x1 ;  /* 0x00000001000c7802 */ /* 0x002fe20000000f00 */
[----:B------:R-:W-:Y:S02]  /*28820*/  IMAD.MOV.U32 R11, RZ, RZ, RZ ;  /* 0x000000ffff0b7224 */ /* 0x000fe400078e00ff */
[----:B------:R-:W-:-:S07]  /*28830*/  IMAD.MOV.U32 R15, RZ, RZ, -0x1 ;  /* 0xffffffffff0f7424 */ /* 0x000fce00078e00ff */
[----:B------:R-:W-:Y:S05]  /*28840*/  WARPSYNC.COLLECTIVE R15, `(.L_x_3517) ;  /* 0x000000000f087348 */ /* 0x000fea0003c00000 */
[----:B------:R0:W1:Y:S02]  /*28850*/  SHFL.UP P6, R14, R13, R12, R11 ;  /* 0x0400000c0d0e7389 */ /* 0x00006400000c000b */
[----:B01----:R-:W-:Y:S01]  /*28860*/  ENDCOLLECTIVE ;  /* 0x000000000000791b */ /* 0x003fe20003800000 */
.L_x_3517:
[----:B------:R-:W-:Y:S05]  /*28870*/  BSYNC B0 ;  /* 0x0000000000007941 */ /* 0x000fea0003800000 */
.L_x_3516:
        /* <DEDUP_REMOVED lines=8> */
.L_x_3518:
[----:B------:R-:W-:Y:S02]  /*28900*/  MOV R12, 0x4 ;  /* 0x00000004000c7802 */ /* 0x000fe40000000f00 */
[----:B------:R-:W-:-:S05]  /*28910*/  SEL R2, R14, RZ, P2 ;  /* 0x000000ff0e027207 */ /* 0x000fca0001000000 */
[----:B------:R-:W-:-:S04]  /*28920*/  IMAD.IADD R2, R13, 0x1, R2 ;  /* 0x000000010d027824 */ /* 0x000fc800078e0202 */
[----:B------:R-:W-:-:S07]  /*28930*/  IMAD.MOV.U32 R13, RZ, RZ, R2 ;  /* 0x000000ffff0d7224 */ /* 0x000fce00078e0002 */
[----:B------:R-:W-:Y:S05]  /*28940*/  WARPSYNC.COLLECTIVE R15, `(.L_x_3519) ;  /* 0x000000000f087348 */ /* 0x000fea0003c00000 */
[----:B------:R0:W1:Y:S02]  /*28950*/  SHFL.UP P6, R14, R13, R12, R11 ;  /* 0x0400000c0d0e7389 */ /* 0x00006400000c000b */
[----:B01----:R-:W-:Y:S01]  /*28960*/  ENDCOLLECTIVE ;  /* 0x000000000000791b */ /* 0x003fe20003800000 */
.L_x_3519:
[----:B------:R-:W-:Y:S02]  /*28970*/  MOV R12, 0x8 ;  /* 0x00000008000c7802 */ /* 0x000fe40000000f00 */
[----:B------:R-:W-:-:S05]  /*28980*/  SEL R3, R14, RZ, P3 ;  /* 0x000000ff0e037207 */ /* 0x000fca0001800000 */
[----:B------:R-:W-:-:S04]  /*28990*/  IMAD.IADD R3, R2, 0x1, R3 ;  /* 0x0000000102037824 */ /* 0x000fc800078e0203 */
[----:B------:R-:W-:-:S07]  /*289a0*/  IMAD.MOV.U32 R13, RZ, RZ, R3 ;  /* 0x000000ffff0d7224 */ /* 0x000fce00078e0003 */
[----:B------:R-:W-:Y:S05]  /*289b0*/  WARPSYNC.COLLECTIVE R15, `(.L_x_3520) ;  /* 0x000000000f087348 */ /* 0x000fea0003c00000 */
[----:B------:R0:W1:Y:S02]  /*289c0*/  SHFL.UP P6, R14, R13, R12, R11 ;  /* 0x0400000c0d0e7389 */ /* 0x00006400000c000b */
[----:B01----:R-:W-:Y:S01]  /*289d0*/  ENDCOLLECTIVE ;  /* 0x000000000000791b */ /* 0x003fe20003800000 */
.L_x_3520:
[----:B------:R-:W-:Y:S02]  /*289e0*/  MOV R12, 0x10 ;  /* 0x00000010000c7802 */ /* 0x000fe40000000f00 */
[----:B------:R-:W-:-:S05]  /*289f0*/  SEL R14, R14, RZ, P4 ;  /* 0x000000ff0e0e7207 */ /* 0x000fca0002000000 */
[----:B------:R-:W-:-:S04]  /*28a00*/  IMAD.IADD R5, R3, 0x1, R14 ;  /* 0x0000000103057824 */ /* 0x000fc800078e020e */
[----:B------:R-:W-:-:S07]  /*28a10*/  IMAD.MOV.U32 R13, RZ, RZ, R5 ;  /* 0x000000ffff0d7224 */ /* 0x000fce00078e0005 */
[----:B------:R-:W-:Y:S05]  /*28a20*/  WARPSYNC.COLLECTIVE R15, `(.L_x_3521) ;  /* 0x000000000f087348 */ /* 0x000fea0003c00000 */
[----:B------:R0:W1:Y:S02]  /*28a30*/  SHFL.UP P6, R14, R13, R12, R11 ;  /* 0x0400000c0d0e7389 */ /* 0x00006400000c000b */
[----:B01----:R-:W-:Y:S01]  /*28a40*/  ENDCOLLECTIVE ;  /* 0x000000000000791b */ /* 0x003fe20003800000 */
.L_x_3521:
        /* <DEDUP_REMOVED lines=8> */
.L_x_3522:
[----:B------:R-:W-:Y:S05]  /*28ad0*/  BRA `(.L_x_3523) ;  /* 0xffffff8000dc7947 */ /* 0x000fea000383ffff */
.L_x_3243:
[----:B------:R-:W-:Y:S01]  /*28ae0*/  BSSY B0, `(.L_x_3524) ;  /* 0x0000006000007945 */ /* 0x000fe20003800000 */
[----:B------:R-:W-:Y:S01]  /*28af0*/  PLOP3.LUT P6, PT, P6, PT, PT, 0x8, 0x0 ;  /* 0x000000000000781c */ /* 0x000fe200037ce170 */
[----:B------:R-:W-:-:S12]  /*28b00*/  IMAD.MOV.U32 R15, RZ, RZ, -0x1 ;  /* 0xffffffffff0f7424 */ /* 0x000fd800078e00ff */
[----:B01----:R-:W-:Y:S05]  /*28b10*/  WARPSYNC.COLLECTIVE R15, `(.L_x_3525) ;  /* 0x000000000f087348 */ /* 0x003fea0003c00000 */
[----:B------:R-:W-:Y:S01]  /*28b20*/  VOTE.ANY R14, PT, P6 ;  /* 0x00000000000e7806 */ /* 0x000fe200030e0100 */
[----:B01----:R-:W-:Y:S06]  /*28b30*/  ENDCOLLECTIVE ;  /* 0x000000000000791b */ /* 0x003fec0003800000 */
.L_x_3525:
[----:B------:R-:W-:Y:S05]  /*28b40*/  BSYNC B0 ;  /* 0x0000000000007941 */ /* 0x000fea0003800000 */
.L_x_3524:
[----:B------:R-:W-:Y:S01]  /*28b50*/  MOV R3, R14 ;  /* 0x0000000e00037202 */ /* 0x000fe20000000f00 */
[----:B------:R-:W-:Y:S01]  /*28b60*/  IMAD.MOV.U32 R13, RZ, RZ, R17 ;  /* 0x000000ffff0d7224 */ /* 0x000fe200078e0011 */
[----:B------:R-:W-:Y:S01]  /*28b70*/  MOV R15, 0xffffffff ;  /* 0xffffffff000f7802 */ /* 0x000fe20000000f00 */
[----:B------:R-:W-:Y:S01]  /*28b80*/  IMAD.MOV.U32 R11, RZ, RZ, 0x1f ;  /* 0x0000001fff0b7424 */ /* 0x000fe200078e00ff */
[----:B------:R0:W1:Y:S06]  /*28b90*/  POPC R12, R3 ;  /* 0x00000003000c7309 */ /* 0x00006c0000000000 */
[----:B01----:R-:W-:Y:S05]  /*28ba0*/  WARPSYNC.COLLECTIVE R15, `(.L_x_3526) ;  /* 0x000000000f087348 */ /* 0x003fea0003c00000 */
[----:B-1----:R1:W2:Y:S02]  /*28bb0*/  SHFL.IDX P6, R14, R13, R12, R11 ;  /* 0x0000000c0d0e7389 */ /* 0x0022a400000c000b */
[----:B012---:R-:W-:Y:S01]  /*28bc0*/  ENDCOLLECTIVE ;  /* 0x000000000000791b */ /* 0x007fe20003800000 */
.L_x_3526:
[----:B------:R-:W-:Y:S02]  /*28bd0*/  IMAD.IADD R19, R12, 0x1, R19 ;  /* 0x000000010c137824 */ /* 0x000fe400078e0213 */
[----:B------:R-:W-:Y:S02]  /*28be0*/  IMAD.MOV.U32 R13, RZ, RZ, R4 ;  /* 0x000000ffff0d7224 */ /* 0x000fe400078e0004 */
[----:B------:R-:W-:-:S07]  /*28bf0*/  IMAD.MOV.U32 R17, RZ, RZ, R14 ;  /* 0x000000ffff117224 */ /* 0x000fce00078e000e */
[----:B------:R-:W-:Y:S05]  /*28c00*/  WARPSYNC.COLLECTIVE R15, `(.L_x_3527) ;  /* 0x000000000f087348 */ /* 0x000fea0003c00000 */
[----:B------:R0:W1:Y:S02]  /*28c10*/  SHFL.IDX P6, R14, R13, R12, R11 ;  /* 0x0000000c0d0e7389 */ /* 0x00006400000c000b */
[----:B01----:R-:W-:Y:S01]  /*28c20*/  ENDCOLLECTIVE ;  /* 0x000000000000791b */ /* 0x003fe20003800000 */
.L_x_3527:
[----:B------:R-:W-:Y:S01]  /*28c30*/  MOV R4, R14 ;  /* 0x0000000e00047202 */ /* 0x000fe20000000f00 */
[----:B------:R-:W-:Y:S06]  /*28c40*/  BRA `(.L_x_3528) ;  /* 0xffffff8000c07947 */ /* 0x000fec000383ffff */
.L_x_3245:
[----:B------:R-:W-:Y:S01]  /*28c50*/  BSSY B0, `(.L_x_3529) ;  /* 0x0000007000007945 */ /* 0x000fe20003800000 */
[----:B------:R-:W-:Y:S01]  /*28c60*/  IMAD.MOV.U32 R13, RZ, RZ, R2 ;  /* 0x000000ffff0d7224 */ /* 0x000fe200078e0002 */
[----:B------:R-:W-:Y:S01]  /*28c70*/  MOV R11, 0x1f ;  /* 0x0000001f000b7802 */ /* 0x000fe20000000f00 */
[----:B------:R-:W-:-:S07]  /*28c80*/  IMAD.MOV.U32 R15, RZ, RZ, -0x1 ;  /* 0xffffffffff0f7424 */ /* 0x000fce00078e00ff */
[----:B0-23--:R-:W-:Y:S05]  /*28c90*/  WARPSYNC.COLLECTIVE R15, `(.L_x_3530) ;  /* 0x000000000f087348 */ /* 0x00dfea0003c00000 */
[----:B------:R1:W4:Y:S02]  /*28ca0*/  SHFL.IDX P6, R14, R13, R12, R11 ;  /* 0x0000000c0d0e7389 */ /* 0x00032400000c000b */
[----:B01234-:R-:W-:Y:S01]  /*28cb0*/  ENDCOLLECTIVE ;  /* 0x000000000000791b */ /* 0x01ffe20003800000 */
.L_x_3530:
[----:B------:R-:W-:Y:S05]  /*28cc0*/  BSYNC B0 ;  /* 0x0000000000007941 */ /* 0x000fea0003800000 */
.L_x_3529:
[----:B------:R-:W-:Y:S01]  /*28cd0*/  IMAD.MOV.U32 R6, RZ, RZ, R14 ;  /* 0x000000ffff067224 */ /* 0x000fe200078e000e */
[----:B------:R-:W-:Y:S06]  /*28ce0*/  BRA `(.L_x_3244) ;  /* 0xffffff8000b07947 */ /* 0x000fec000383ffff */
.L_x_3251:
[----:B-1----:R1:W3:Y:S02]  /*28cf0*/  SYNCS.PHASECHK.TRANS64.TRYWAIT P0, [R4+URZ+0x28820], R0 ;  /* 0x02882000040075a7 */ /* 0x0022e4000800017f */
[----:B---3--:R-:W-:Y:S05]  /*28d00*/  @!P0 NANOSLEEP.SYNCS 0x989680 ;  /* 0x009896800000895d */ /* 0x008fea0003900000 */
[----:B------:R-:W3:Y:S02]  /*28d10*/  @!P0 SYNCS.PHASECHK.TRANS64 P0, [R4+URZ+0x28820], R0 ;  /* 0x02882000040085a7 */ /* 0x000ee4000800007f */
[----:B---3--:R-:W-:Y:S05]  /*28d20*/  @!P0 BRA `(.L_x_3251) ;  /* 0xfffffffc00f08947 */ /* 0x008fea000383ffff */
[----:B------:R-:W-:Y:S05]  /*28d30*/  BRA `(.L_x_3531) ;  /* 0xffffff8c00087947 */ /* 0x000fea000383ffff */
.L_x_3252:
[----:B------:R-:W3:Y:S01]  /*28d40*/  S2R R2, SR_TID.X ;  /* 0x0000000000027919 */ /* 0x000ee20000002100 */
[----:B------:R-:W-:Y:S01]  /*28d50*/  BSSY B0, `(.L_x_3532) ;  /* 0x000000a000007945 */ /* 0x000fe20003800000 */
[----:B------:R-:W-:Y:S01]  /*28d60*/  IMAD.MOV.U32 R12, RZ, RZ, RZ ;  /* 0x000000ffff0c7224 */ /* 0x000fe200078e00ff */
[----:B------:R-:W-:Y:S01]  /*28d70*/  MOV R15, 0xffffffff ;  /* 0xffffffff000f7802 */ /* 0x000fe20000000f00 */
[----:B------:R-:W-:Y:S01]  /*28d80*/  IMAD.MOV.U32 R11, RZ, RZ, 0x1f ;  /* 0x0000001fff0b7424 */ /* 0x000fe200078e00ff */
[----:B---3--:R-:W-:-:S04]  /*28d90*/  SHF.R.U32.HI R2, RZ, 0x5, R2 ;  /* 0x00000005ff027819 */ /* 0x008fc80000011602 */
[----:B------:R-:W-:-:S04]  /*28da0*/  LOP3.LUT R2, R2, 0x3, RZ, 0xc0, !PT ;  /* 0x0000000302027812 */ /* 0x000fc800078ec0ff */
[----:B------:R-:W-:-:S07]  /*28db0*/  MOV R13, R2 ;  /* 0x00000002000d7202 */ /* 0x000fce0000000f00 */
[----:B012---:R-:W-:Y:S05]  /*28dc0*/  WARPSYNC.COLLECTIVE R15, `(.L_x_3533) ;  /* 0x000000000f087348 */ /* 0x007fea0003c00000 */
[----:B------:R3:W4:Y:S02]  /*28dd0*/  SHFL.IDX P6, R14, R13, R12, R11 ;  /* 0x0000000c0d0e7389 */ /* 0x00072400000c000b */
[----:B01234-:R-:W-:Y:S01]  /*28de0*/  ENDCOLLECTIVE ;  /* 0x000000000000791b */ /* 0x01ffe20003800000 */
.L_x_3533:
[----:B------:R-:W-:Y:S05]  /*28df0*/  BSYNC B0 ;  /* 0x0000000000007941 */ /* 0x000fea0003800000 */
.L_x_3532:
[----:B------:R-:W-:Y:S05]  /*28e00*/  BRA `(.L_x_3534) ;  /* 0xffffff8800f07947 */ /* 0x000fea000383ffff */
.L_x_3253:
[----:B------:R-:W-:Y:S01]  /*28e10*/  BSSY B0, `(.L_x_3535) ;  /* 0x0000006000007945 */ /* 0x000fe20003800000 */
[----:B------:R-:W-:-:S07]  /*28e20*/  IMAD.MOV.U32 R15, RZ, RZ, -0x1 ;  /* 0xffffffffff0f7424 */ /* 0x000fce00078e00ff */
[----:B012---:R-:W-:Y:S05]  /*28e30*/  WARPSYNC.COLLECTIVE R15, `(.L_x_3536) ;  /* 0x000000000f0c7348 */ /* 0x007fea0003c00000 */
[----:B------:R-:W-:Y:S02]  /*28e40*/  ELECT P6, UR62, PT ;  /* 0x00000000003e782f */ /* 0x000fe400038c0000 */
[----:B------:R-:W-:Y:S01]  /*28e50*/  MOV R14, UR62 ;  /* 0x0000003e000e7c02 */ /* 0x000fe20008000f00 */
[----:B012---:R-:W-:Y:S10]  /*28e60*/  ENDCOLLECTIVE ;  /* 0x000000000000791b */ /* 0x007ff40003800000 */
.L_x_3536:
[----:B------:R-:W-:Y:S05]  /*28e70*/  BSYNC B0 ;  /* 0x0000000000007941 */ /* 0x000fea0003800000 */
.L_x_3535:
[----:B------:R-:W-:Y:S05]  /*28e80*/  BRA `(.L_x_3537) ;  /* 0xffffff8800e47947 */ /* 0x000fea000383ffff */
.L_x_3255:
[----:B-1----:R1:W3:Y:S02]  /*28e90*/  SYNCS.PHASECHK.TRANS64.TRYWAIT P1, [R5+URZ+0x28840], R0 ;  /* 0x02884000050075a7 */ /* 0x0022e4000802017f */
[----:B---3--:R-:W-:Y:S05]  /*28ea0*/  @!P1 NANOSLEEP.SYNCS 0x989680 ;  /* 0x009896800000995d */ /* 0x008fea0003900000 */
[----:B------:R-:W3:Y:S02]  /*28eb0*/  @!P1 SYNCS.PHASECHK.TRANS64 P1, [R5+URZ+0x28840], R0 ;  /* 0x02884000050095a7 */ /* 0x000ee4000802007f */
[----:B---3--:R-:W-:Y:S05]  /*28ec0*/  @!P1 BRA `(.L_x_3255) ;  /* 0xfffffffc00f09947 */ /* 0x008fea000383ffff */
[----:B------:R-:W-:Y:S05]  /*28ed0*/  BRA `(.L_x_3538) ;  /* 0xffffff8c00047947 */ /* 0x000fea000383ffff */
.L_x_3257:
[----:B---3--:R3:W4:Y:S02]  /*28ee0*/  SYNCS.PHASECHK.TRANS64.TRYWAIT P1, [R25+URZ+0x28840], R2 ;  /* 0x02884002190075a7 */ /* 0x008724000802017f */
[----:B----4-:R-:W-:Y:S05]  /*28ef0*/  @!P1 NANOSLEEP.SYNCS 0x989680 ;  /* 0x009896800000995d */ /* 0x010fea0003900000 */
[----:B------:R-:W4:Y:S02]  /*28f00*/  @!P1 SYNCS.PHASECHK.TRANS64 P1, [R25+URZ+0x28840], R2 ;  /* 0x02884002190095a7 */ /* 0x000f24000802007f */
[----:B----4-:R-:W-:Y:S05]  /*28f10*/  @!P1 BRA `(.L_x_3257) ;  /* 0xfffffffc00f09947 */ /* 0x010fea000383ffff */
[----:B------:R-:W-:Y:S05]  /*28f20*/  BRA `(.L_x_3539) ;  /* 0xffffff8c00107947 */ /* 0x000fea000383ffff */
.L_x_3259:
[----:B----4-:R4:W0:Y:S02]  /*28f30*/  SYNCS.PHASECHK.TRANS64.TRYWAIT P1, [R5+URZ+0x28860], R0 ;  /* 0x02886000050075a7 */ /* 0x010824000802017f */
[----:B0-----:R-:W-:Y:S05]  /*28f40*/  @!P1 NANOSLEEP.SYNCS 0x989680 ;  /* 0x009896800000995d */ /* 0x001fea0003900000 */
[----:B------:R-:W0:Y:S02]  /*28f50*/  @!P1 SYNCS.PHASECHK.TRANS64 P1, [R5+URZ+0x28860], R0 ;  /* 0x02886000050095a7 */ /* 0x000e24000802007f */
[----:B0-----:R-:W-:Y:S05]  /*28f60*/  @!P1 BRA `(.L_x_3259) ;  /* 0xfffffffc00f09947 */ /* 0x001fea000383ffff */
[----:B------:R-:W-:Y:S05]  /*28f70*/  BRA `(.L_x_3540) ;  /* 0xffffff8c000c7947 */ /* 0x000fea000383ffff */
.L_x_3541:
        /* <DEDUP_REMOVED lines=16> */
.L_x_3550:


//--------------------- .nv.global.init           --------------------------
	.section	.nv.global.init,"aw",@progbits
.nv.global.init:
	.type		$str$23,@object
	.size		$str$23,($str$24 - $str$23)
$str$23:
        /*0000*/ 	.byte	0x28, 0x61, 0x64, 0x64, 0x72, 0x65, 0x73, 0x73, 0x20, 0x26, 0x20, 0x6d, 0x61, 0x73, 0x6b, 0x29
        /*0010*/ 	.byte	0x20, 0x3d, 0x3d, 0x20, 0x30, 0x00
	.type		$str$24,@object
	.size		$str$24,(__unnamed_4 - $str$24)
$str$24:
        /*0016*/ 	.byte	0x2f, 0x74, 0x6d, 0x70, 0x2f, 0x6f, 0x73, 0x73, 0x5f, 0x6b, 0x65, 0x72, 0x6e, 0x65, 0x6c, 0x73
        /*0026*/ 	.byte	0x5f, 0x73, 0x72, 0x63, 0x2f, 0x66, 0x6c, 0x61, 0x73, 0x68, 0x5f, 0x61, 0x74, 0x74, 0x65, 0x6e
        /*0036*/ 	.byte	0x74, 0x69, 0x6f, 0x6e, 0x2f, 0x63, 0x73, 0x72, 0x63, 0x2f, 0x63, 0x75, 0x74, 0x6c, 0x61, 0x73
        /*0046*/ 	.byte	0x73, 0x2f, 0x69, 0x6e, 0x63, 0x6c, 0x75, 0x64, 0x65, 0x2f, 0x63, 0x75, 0x74, 0x65, 0x2f, 0x70
        /*0056*/ 	.byte	0x6f, 0x69, 0x6e, 0x74, 0x65, 0x72, 0x5f, 0x66, 0x6c, 0x61, 0x67, 0x67, 0x65, 0x64, 0x2e, 0x68
        /*0066*/ 	.byte	0x70, 0x70, 0x00
	.type		__unnamed_4,@object
	.size		__unnamed_4,(__unnamed_3 - __unnamed_4)
__unnamed_4:
        /* <DEDUP_REMOVED lines=24> */
	.type		__unnamed_3,@object
	.size		__unnamed_3,(__unnamed_2 - __unnamed_3)
__unnamed_3:
        /* <DEDUP_REMOVED lines=29> */
	.type		__unnamed_2,@object
	.size		__unnamed_2,(__unnamed_1 - __unnamed_2)
__unnamed_2:
        /* <DEDUP_REMOVED lines=29> */
	.type		__unnamed_1,@object
	.size		__unnamed_1,(.L_0 - __unnamed_1)
__unnamed_1:
        /* <DEDUP_REMOVED lines=28> */
        /*0741*/ 	.byte	0x31, 0x36, 0x33, 0x38, 0x34, 0x3e, 0x3e, 0x3e, 0x3e, 0x3e, 0x20, 0x26, 0x5d, 0x00
.L_0:


//--------------------- .nv.shared._ZN7cutlass13device_kernelIN5flash11enable_sm90INS1_16FlashAttnFwdSm90INS1_25CollectiveMainloopFwdSm90ILi2EN4cute5tupleIJNS5_1CILi1EEES8_S8_EEENS6_IJNS7_ILi128EEESA_SA_EEELi128ENS_6half_tEfNS_4arch4Sm90ELb0ELb0ELb1ELb0ELb1ELb0ELb0ELb1ELb1ELb1ELb1ELb0EEENS1_21CollectiveEpilogueFwdISB_S9_SC_SE_Li256ELb0ELb1ELb1ELb0EEENS1_19SingleTileSchedulerILb0ELb1ELb1ELi128EEEEEEEEEvNT_6ParamsE --------------------------
	.section	.nv.shared._ZN7cutlass13device_kernelIN5flash11enable_sm90INS1_16FlashAttnFwdSm90INS1_25CollectiveMainloopFwdSm90ILi2EN4cute5tupleIJNS5_1CILi1EEES8_S8_EEENS6_IJNS7_ILi128EEESA_SA_EEELi128ENS_6half_tEfNS_4arch4Sm90ELb0ELb0ELb1ELb0ELb1ELb0ELb0ELb1ELb1ELb1ELb1ELb0EEENS1_21CollectiveEpilogueFwdISB_S9_SC_SE_Li256ELb0ELb1ELb1ELb0EEENS1_19SingleTileSchedulerILb0ELb1ELb1ELi128EEEEEEEEEvNT_6ParamsE,"aw",@nobits
	.sectionflags	@""
	.align	16
	.zero		1024


//--------------------- .nv.shared.reserved.0     --------------------------
	.section	.nv.shared.reserved.0,"aw",@nobits
	.weak		__nv_reservedSMEM_offset_0_alias
	.size		__nv_reservedSMEM_offset_0_alias, 0, 0
	.other		__nv_reservedSMEM_offset_0_alias,@"STO_CUDA_RESERVED_SHARED STV_DEFAULT"
__nv_reservedSMEM_offset_0_alias:
	.zero		0


//--------------------- .nv.global                --------------------------
	.section	.nv.global,"aw",@nobits
.nv.global:
	.type		_ZN86_INTERNAL_e91a5f01_50_flash_fwd_hdim128_fp16_paged_split_softcap_sm90_cu_ceb34e2a_29744cute1_E,@object
	.size		_ZN86_INTERNAL_e91a5f01_50_flash_fwd_hdim128_fp16_paged_split_softcap_sm90_cu_ceb34e2a_29744cute1_E,(_ZN86_INTERNAL_e91a5f01_50_flash_fwd_hdim128_fp16_paged_split_softcap_sm90_cu_ceb34e2a_29744cuda3std3__45__cpo6cbeginE - _ZN86_INTERNAL_e91a5f01_50_flash_fwd_hdim128_fp16_paged_split_softcap_sm90_cu_ceb34e2a_29744cute1_E)
_ZN86_INTERNAL_e91a5f01_50_flash_fwd_hdim128_fp16_paged_split_softcap_sm90_cu_ceb34e2a_29744cute1_E:
	.zero		1
	.type		_ZN86_INTERNAL_e91a5f01_50_flash_fwd_hdim128_fp16_paged_split_softcap_sm90_cu_ceb34e2a_29744cuda3std3__45__cpo6cbeginE,@object
	.size		_ZN86_INTERNAL_e91a5f01_50_flash_fwd_hdim128_fp16_paged_split_softcap_sm90_cu_ceb34e2a_29744cuda3std3__45__cpo6cbeginE,(_ZN86_INTERNAL_e91a5f01_50_flash_fwd_hdim128_fp16_paged_split_softcap_sm90_cu_ceb34e2a_29744cuda3std3__48in_placeE - _ZN86_INTERNAL_e91a5f01_50_flash_fwd_hdim128_fp16_paged_split_softcap_sm90_cu_ceb34e2a_29744cuda3std3__45__cpo6cbeginE)
_ZN86_INTERNAL_e91a5f01_50_flash_fwd_hdim128_fp16_paged_split_softcap_sm90_cu_ceb34e2a_29744cuda3std3__45__cpo6cbeginE:
	.zero		1
	.type		_ZN86_INTERNAL_e91a5f01_50_flash_fwd_hdim128_fp16_paged_split_softcap_sm90_cu_ceb34e2a_29744cuda3std3__48in_placeE,@object
	.size		_ZN86_INTERNAL_e91a5f01_50_flash_fwd_hdim128_fp16_paged_split_softcap_sm90_cu_ceb34e2a_29744cuda3std3__48in_placeE,(_ZN86_INTERNAL_e91a5f01_50_flash_fwd_hdim128_fp16_paged_split_softcap_sm90_cu_ceb34e2a_29744cuda3std6ranges3__45__cpo9iter_moveE - _ZN86_INTERNAL_e91a5f01_50_flash_fwd_hdim128_fp16_paged_split_softcap_sm90_cu_ceb34e2a_29744cuda3std3__48in_placeE)
_ZN86_INTERNAL_e91a5f01_50_flash_fwd_hdim128_fp16_paged_split_softcap_sm90_cu_ceb34e2a_29744cuda3std3__48in_placeE:
	.zero		1
	.type		_ZN86_INTERNAL_e91a5f01_50_flash_fwd_hdim128_fp16_paged_split_softcap_sm90_cu_ceb34e2a_29744cuda3std6ranges3__45__cpo9iter_moveE,@object
	.size		_ZN86_INTERNAL_e91a5f01_50_flash_fwd_hdim128_fp16_paged_split_softcap_sm90_cu_ceb34e2a_29744cuda3std6ranges3__45__cpo9iter_moveE,(_ZN86_INTERNAL_e91a5f01_50_flash_fwd_hdim128_fp16_paged_split_softcap_sm90_cu_ceb34e2a_29744cuda3std3__45__cpo5beginE - _ZN86_INTERNAL_e91a5f01_50_flash_fwd_hdim128_fp16_paged_split_softcap_sm90_cu_ceb34e2a_29744cuda3std6ranges3__45__cpo9iter_moveE)
_ZN86_INTERNAL_e91a5f01_50_flash_fwd_hdim128_fp16_paged_split_softcap_sm90_cu_ceb34e2a_29744cuda3std6ranges3__45__cpo9iter_moveE:
	.zero		1
	.type		_ZN86_INTERNAL_e91a5f01_50_flash_fwd_hdim128_fp16_paged_split_softcap_sm90_cu_ceb34e2a_29744cuda3std3__45__cpo5beginE,@object
	.size		_ZN86_INTERNAL_e91a5f01_50_flash_fwd_hdim128_fp16_paged_split_softcap_sm90_cu_ceb34e2a_29744cuda3std3__45__cpo5beginE,(_ZN86_INTERNAL_e91a5f01_50_flash_fwd_hdim128_fp16_paged_split_softcap_sm90_cu_ceb34e2a_29744cuda3std3__488_GLOBAL__N__e91a5f01_50_flash_fwd_hdim128_fp16_paged_split_softcap_sm90_cu_ceb34e2a_29746ignoreE - _ZN86_INTERNAL_e91a5f01_50_flash_fwd_hdim128_fp16_paged_split_softcap_sm90_cu_ceb34e2a_29744cuda3std3__45__cpo5beginE)
_ZN86_INTERNAL_e91a5f01_50_flash_fwd_hdim128_fp16_paged_split_softcap_sm90_cu_ceb34e2a_29744cuda3std3__45__cpo5beginE:
	.zero		1
	.type		_ZN86_INTERNAL_e91a5f01_50_flash_fwd_hdim128_fp16_paged_split_softcap_sm90_cu_ceb34e2a_29744cuda3std3__488_GLOBAL__N__e91a5f01_50_flash_fwd_hdim128_fp16_paged_split_softcap_sm90_cu_ceb34e2a_29746ignoreE,@object
	.size		_ZN86_INTERNAL_e91a5f01_50_flash_fwd_hdim128_fp16_paged_split_softcap_sm90_cu_ceb34e2a_29744cuda3std3__488_GLOBAL__N__e91a5f01_50_flash_fwd_hdim128_fp16_paged_split_softcap_sm90_cu_ceb34e2a_29746ignoreE,(_ZN86_INTERNAL_e91a5f01_50_flash_fwd_hdim128_fp16_paged_split_softcap_sm90_cu_ceb34e2a_29744cute7productE - _ZN86_INTERNAL_e91a5f01_50_flash_fwd_hdim128_fp16_paged_split_softcap_sm90_cu_ceb34e2a_29744cuda3std3__488_GLOBAL__N__e91a5f01_50_flash_fwd_hdim128_fp16_paged_split_softcap_sm90_cu_ceb34e2a_29746ignoreE)
_ZN86_INTERNAL_e91a5f01_50_flash_fwd_hdim128_fp16_paged_split_softcap_sm90_cu_ceb34e2a_29744cuda3std3__488_GLOBAL__N__e91a5f01_50_flash_fwd_hdim128_fp16_paged_split_softcap_sm90_cu_ceb34e2a_29746ignoreE:
	.zero		1
	.type		_ZN86_INTERNAL_e91a5f01_50_flash_fwd_hdim128_fp16_paged_split_softcap_sm90_cu_ceb34e2a_29744cute7productE,@object
	.size		_ZN86_INTERNAL_e91a5f01_50_flash_fwd_hdim128_fp16_paged_split_softcap_sm90_cu_ceb34e2a_29744cute7productE,(_ZN86_INTERNAL_e91a5f01_50_flash_fwd_hdim128_fp16_paged_split_softcap_sm90_cu_ceb34e2a_29744cuda3std3__45__cpo3endE - _ZN86_INTERNAL_e91a5f01_50_flash_fwd_hdim128_fp16_paged_split_softcap_sm90_cu_ceb34e2a_29744cute7productE)
_ZN86_INTERNAL_e91a5f01_50_flash_fwd_hdim128_fp16_paged_split_softcap_sm90_cu_ceb34e2a_29744cute7productE:
	.zero		1
	.type		_ZN86_INTERNAL_e91a5f01_50_flash_fwd_hdim128_fp16_paged_split_softcap_sm90_cu_ceb34e2a_29744cuda3std3__45__cpo3endE,@object
	.size		_ZN86_INTERNAL_e91a5f01_50_flash_fwd_hdim128_fp16_paged_split_softcap_sm90_cu_ceb34e2a_29744cuda3std3__45__cpo3endE,(_ZN86_INTERNAL_e91a5f01_50_flash_fwd_hdim128_fp16_paged_split_softcap_sm90_cu_ceb34e2a_29744cuda3std3__419piecewise_constructE - _ZN86_INTERNAL_e91a5f01_50_flash_fwd_hdim128_fp16_paged_split_softcap_sm90_cu_ceb34e2a_29744cuda3std3__45__cpo3endE)
_ZN86_INTERNAL_e91a5f01_50_flash_fwd_hdim128_fp16_paged_split_softcap_sm90_cu_ceb34e2a_29744cuda3std3__45__cpo3endE:
	.zero		1
	.type		_ZN86_INTERNAL_e91a5f01_50_flash_fwd_hdim128_fp16_paged_split_softcap_sm90_cu_ceb34e2a_29744cuda3std3__419piecewise_constructE,@object
	.size		_ZN86_INTERNAL_e91a5f01_50_flash_fwd_hdim128_fp16_paged_split_softcap_sm90_cu_ceb34e2a_29744cuda3std3__419piecewise_constructE,(_ZN86_INTERNAL_e91a5f01_50_flash_fwd_hdim128_fp16_paged_split_softcap_sm90_cu_ceb34e2a_29744cuda3std3__45__cpo4cendE - _ZN86_INTERNAL_e91a5f01_50_flash_fwd_hdim128_fp16_paged_split_softcap_sm90_cu_ceb34e2a_29744cuda3std3__419piecewise_constructE)
_ZN86_INTERNAL_e91a5f01_50_flash_fwd_hdim128_fp16_paged_split_softcap_sm90_cu_ceb34e2a_29744cuda3std3__419piecewise_constructE:
	.zero		1
	.type		_ZN86_INTERNAL_e91a5f01_50_flash_fwd_hdim128_fp16_paged_split_softcap_sm90_cu_ceb34e2a_29744cuda3std3__45__cpo4cendE,@object
	.size		_ZN86_INTERNAL_e91a5f01_50_flash_fwd_hdim128_fp16_paged_split_softcap_sm90_cu_ceb34e2a_29744cuda3std3__45__cpo4cendE,(_ZN86_INTERNAL_e91a5f01_50_flash_fwd_hdim128_fp16_paged_split_softcap_sm90_cu_ceb34e2a_29744cuda3std6ranges3__45__cpo4swapE - _ZN86_INTERNAL_e91a5f01_50_flash_fwd_hdim128_fp16_paged_split_softcap_sm90_cu_ceb34e2a_29744cuda3std3__45__cpo4cendE)
_ZN86_INTERNAL_e91a5f01_50_flash_fwd_hdim128_fp16_paged_split_softcap_sm90_cu_ceb34e2a_29744cuda3std3__45__cpo4cendE:
	.zero		1
	.type		_ZN86_INTERNAL_e91a5f01_50_flash_fwd_hdim128_fp16_paged_split_softcap_sm90_cu_ceb34e2a_29744cuda3std6ranges3__45__cpo4swapE,@object
	.size		_ZN86_INTERNAL_e91a5f01_50_flash_fwd_hdim128_fp16_paged_split_softcap_sm90_cu_ceb34e2a_29744cuda3std6ranges3__45__cpo4swapE,(.L_11 - _ZN86_INTERNAL_e91a5f01_50_flash_fwd_hdim128_fp16_paged_split_softcap_sm90_cu_ceb34e2a_29744cuda3std6ranges3__45__cpo4swapE)
_ZN86_INTERNAL_e91a5f01_50_flash_fwd_hdim128_fp16_paged_split_softcap_sm90_cu_ceb34e2a_29744cuda3std6ranges3__45__cpo4swapE:
	.zero		1
.L_11:


//--------------------- .nv.shared._ZN7cutlass13device_kernelIN5flash11enable_sm90INS1_16FlashAttnFwdSm90INS1_25CollectiveMainloopFwdSm90ILi2EN4cute5tupleIJNS5_1CILi1EEES8_S8_EEENS6_IJNS7_ILi128EEESA_SA_EEELi128ENS_6half_tEfNS_4arch4Sm90ELb0ELb0ELb1ELb1ELb1ELb0ELb0ELb1ELb1ELb1ELb1ELb0EEENS1_21CollectiveEpilogueFwdISB_S9_SC_SE_Li256ELb1ELb1ELb1ELb0EEENS1_36VarlenDynamicPersistentTileSchedulerILi128ELi128ELi256ELi128ELb1ELb1ELb1ELb0ELb1ELb1EEEEEEEEEvNT_6ParamsE --------------------------
	.section	.nv.shared._ZN7cutlass13device_kernelIN5flash11enable_sm90INS1_16FlashAttnFwdSm90INS1_25CollectiveMainloopFwdSm90ILi2EN4cute5tupleIJNS5_1CILi1EEES8_S8_EEENS6_IJNS7_ILi128EEESA_SA_EEELi128ENS_6half_tEfNS_4arch4Sm90ELb0ELb0ELb1ELb1ELb1ELb0ELb0ELb1ELb1ELb1ELb1ELb0EEENS1_21CollectiveEpilogueFwdISB_S9_SC_SE_Li256ELb1ELb1ELb1ELb0EEENS1_36VarlenDynamicPersistentTileSchedulerILi128ELi128ELi256ELi128ELb1ELb1ELb1ELb0ELb1ELb1EEEEEEEEEvNT_6ParamsE,"aw",@nobits
	.sectionflags	@""
	.align	16
	.zero		1024


//--------------------- .nv.shared._ZN7cutlass13device_kernelIN5flash11enable_sm90INS1_16FlashAttnFwdSm90INS1_25CollectiveMainloopFwdSm90ILi2EN4cute5tupleIJNS5_1CILi1EEES8_S8_EEENS6_IJNS7_ILi128EEESA_SA_EEELi128ENS_6half_tEfNS_4arch4Sm90ELb0ELb0ELb1ELb1ELb1ELb1ELb0ELb1ELb1ELb1ELb1ELb0EEENS1_21CollectiveEpilogueFwdISB_S9_SC_SE_Li256ELb1ELb1ELb1ELb0EEENS1_36VarlenDynamicPersistentTileSchedulerILi128ELi128ELi256ELi128ELb1ELb1ELb1ELb0ELb1ELb1EEEEEEEEEvNT_6ParamsE --------------------------
	.section	.nv.shared._ZN7cutlass13device_kernelIN5flash11enable_sm90INS1_16FlashAttnFwdSm90INS1_25CollectiveMainloopFwdSm90ILi2EN4cute5tupleIJNS5_1CILi1EEES8_S8_EEENS6_IJNS7_ILi128EEESA_SA_EEELi128ENS_6half_tEfNS_4arch4Sm90ELb0ELb0ELb1ELb1ELb1ELb1ELb0ELb1ELb1ELb1ELb1ELb0EEENS1_21CollectiveEpilogueFwdISB_S9_SC_SE_Li256ELb1ELb1ELb1ELb0EEENS1_36VarlenDynamicPersistentTileSchedulerILi128ELi128ELi256ELi128ELb1ELb1ELb1ELb0ELb1ELb1EEEEEEEEEvNT_6ParamsE,"aw",@nobits
	.sectionflags	@""
	.align	16
	.zero		1024


//--------------------- .nv.shared._ZN7cutlass13device_kernelIN5flash11enable_sm90INS1_16FlashAttnFwdSm90INS1_25CollectiveMainloopFwdSm90ILi2EN4cute5tupleIJNS5_1CILi1EEES8_S8_EEENS6_IJNS7_ILi128EEESA_SA_EEELi128ENS_6half_tEfNS_4arch4Sm90ELb0ELb1ELb1ELb0ELb1ELb0ELb0ELb1ELb1ELb1ELb1ELb0EEENS1_21CollectiveEpilogueFwdISB_S9_SC_SE_Li256ELb0ELb1ELb1ELb0EEENS1_19SingleTileSchedulerILb0ELb1ELb1ELi128EEEEEEEEEvNT_6ParamsE --------------------------
	.section	.nv.shared._ZN7cutlass13device_kernelIN5flash11enable_sm90INS1_16FlashAttnFwdSm90INS1_25CollectiveMainloopFwdSm90ILi2EN4cute5tupleIJNS5_1CILi1EEES8_S8_EEENS6_IJNS7_ILi128EEESA_SA_EEELi128ENS_6half_tEfNS_4arch4Sm90ELb0ELb1ELb1ELb0ELb1ELb0ELb0ELb1ELb1ELb1ELb1ELb0EEENS1_21CollectiveEpilogueFwdISB_S9_SC_SE_Li256ELb0ELb1ELb1ELb0EEENS1_19SingleTileSchedulerILb0ELb1ELb1ELi128EEEEEEEEEvNT_6ParamsE,"aw",@nobits
	.sectionflags	@""
	.align	16
	.zero		1024


//--------------------- .nv.shared._ZN7cutlass13device_kernelIN5flash11enable_sm90INS1_16FlashAttnFwdSm90INS1_25CollectiveMainloopFwdSm90ILi2EN4cute5tupleIJNS5_1CILi1EEES8_S8_EEENS6_IJNS7_ILi128EEESA_SA_EEELi128ENS_6half_tEfNS_4arch4Sm90ELb0ELb1ELb1ELb1ELb1ELb0ELb0ELb1ELb1ELb1ELb1ELb0EEENS1_21CollectiveEpilogueFwdISB_S9_SC_SE_Li256ELb1ELb1ELb1ELb0EEENS1_36VarlenDynamicPersistentTileSchedulerILi128ELi128ELi256ELi128ELb1ELb1ELb1ELb1ELb0ELb1EEEEEEEEEvNT_6ParamsE --------------------------
	.section	.nv.shared._ZN7cutlass13device_kernelIN5flash11enable_sm90INS1_16FlashAttnFwdSm90INS1_25CollectiveMainloopFwdSm90ILi2EN4cute5tupleIJNS5_1CILi1EEES8_S8_EEENS6_IJNS7_ILi128EEESA_SA_EEELi128ENS_6half_tEfNS_4arch4Sm90ELb0ELb1ELb1ELb1ELb1ELb0ELb0ELb1ELb1ELb1ELb1ELb0EEENS1_21CollectiveEpilogueFwdISB_S9_SC_SE_Li256ELb1ELb1ELb1ELb0EEENS1_36VarlenDynamicPersistentTileSchedulerILi128ELi128ELi256ELi128ELb1ELb1ELb1ELb1ELb0ELb1EEEEEEEEEvNT_6ParamsE,"aw",@nobits
	.sectionflags	@""
	.align	16
	.zero		1024


//--------------------- .nv.shared._ZN7cutlass13device_kernelIN5flash11enable_sm90INS1_16FlashAttnFwdSm90INS1_25CollectiveMainloopFwdSm90ILi2EN4cute5tupleIJNS5_1CILi1EEES8_S8_EEENS6_IJNS7_ILi128EEESA_SA_EEELi128ENS_6half_tEfNS_4arch4Sm90ELb0ELb1ELb1ELb1ELb1ELb1ELb0ELb1ELb1ELb1ELb1ELb0EEENS1_21CollectiveEpilogueFwdISB_S9_SC_SE_Li256ELb1ELb1ELb1ELb0EEENS1_36VarlenDynamicPersistentTileSchedulerILi128ELi128ELi256ELi128ELb1ELb1ELb1ELb1ELb0ELb1EEEEEEEEEvNT_6ParamsE --------------------------
	.section	.nv.shared._ZN7cutlass13device_kernelIN5flash11enable_sm90INS1_16FlashAttnFwdSm90INS1_25CollectiveMainloopFwdSm90ILi2EN4cute5tupleIJNS5_1CILi1EEES8_S8_EEENS6_IJNS7_ILi128EEESA_SA_EEELi128ENS_6half_tEfNS_4arch4Sm90ELb0ELb1ELb1ELb1ELb1ELb1ELb0ELb1ELb1ELb1ELb1ELb0EEENS1_21CollectiveEpilogueFwdISB_S9_SC_SE_Li256ELb1ELb1ELb1ELb0EEENS1_36VarlenDynamicPersistentTileSchedulerILi128ELi128ELi256ELi128ELb1ELb1ELb1ELb1ELb0ELb1EEEEEEEEEvNT_6ParamsE,"aw",@nobits
	.sectionflags	@""
	.align	16
	.zero		1024


//--------------------- .nv.shared._ZN7cutlass13device_kernelIN5flash11enable_sm90INS1_16FlashAttnFwdSm90INS1_25CollectiveMainloopFwdSm90ILi2EN4cute5tupleIJNS5_1CILi1EEES8_S8_EEENS6_IJNS7_ILi128EEESA_SA_EEELi128ENS_6half_tEfNS_4arch4Sm90ELb1ELb0ELb1ELb0ELb1ELb0ELb0ELb1ELb1ELb1ELb1ELb0EEENS1_21CollectiveEpilogueFwdISB_S9_SC_SE_Li256ELb0ELb1ELb1ELb0EEENS1_19SingleTileSchedulerILb0ELb1ELb1ELi128EEEEEEEEEvNT_6ParamsE --------------------------
	.section	.nv.shared._ZN7cutlass13device_kernelIN5flash11enable_sm90INS1_16FlashAttnFwdSm90INS1_25CollectiveMainloopFwdSm90ILi2EN4cute5tupleIJNS5_1CILi1EEES8_S8_EEENS6_IJNS7_ILi128EEESA_SA_EEELi128ENS_6half_tEfNS_4arch4Sm90ELb1ELb0ELb1ELb0ELb1ELb0ELb0ELb1ELb1ELb1ELb1ELb0EEENS1_21CollectiveEpilogueFwdISB_S9_SC_SE_Li256ELb0ELb1ELb1ELb0EEENS1_19SingleTileSchedulerILb0ELb1ELb1ELi128EEEEEEEEEvNT_6ParamsE,"aw",@nobits
	.sectionflags	@""
	.align	16
	.zero		1024


//--------------------- .nv.shared._ZN7cutlass13device_kernelIN5flash11enable_sm90INS1_16FlashAttnFwdSm90INS1_25CollectiveMainloopFwdSm90ILi2EN4cute5tupleIJNS5_1CILi1EEES8_S8_EEENS6_IJNS7_ILi128EEESA_SA_EEELi128ENS_6half_tEfNS_4arch4Sm90ELb1ELb0ELb1ELb1ELb1ELb0ELb0ELb1ELb1ELb1ELb1ELb0EEENS1_21CollectiveEpilogueFwdISB_S9_SC_SE_Li256ELb1ELb1ELb1ELb0EEENS1_36VarlenDynamicPersistentTileSchedulerILi128ELi128ELi256ELi128ELb1ELb1ELb1ELb1ELb1ELb1EEEEEEEEEvNT_6ParamsE --------------------------
	.section	.nv.shared._ZN7cutlass13device_kernelIN5flash11enable_sm90INS1_16FlashAttnFwdSm90INS1_25CollectiveMainloopFwdSm90ILi2EN4cute5tupleIJNS5_1CILi1EEES8_S8_EEENS6_IJNS7_ILi128EEESA_SA_EEELi128ENS_6half_tEfNS_4arch4Sm90ELb1ELb0ELb1ELb1ELb1ELb0ELb0ELb1ELb1ELb1ELb1ELb0EEENS1_21CollectiveEpilogueFwdISB_S9_SC_SE_Li256ELb1ELb1ELb1ELb0EEENS1_36VarlenDynamicPersistentTileSchedulerILi128ELi128ELi256ELi128ELb1ELb1ELb1ELb1ELb1ELb1EEEEEEEEEvNT_6ParamsE,"aw",@nobits
	.sectionflags	@""
	.align	16
	.zero		1024


//--------------------- .nv.shared._ZN7cutlass13device_kernelIN5flash11enable_sm90INS1_16FlashAttnFwdSm90INS1_25CollectiveMainloopFwdSm90ILi2EN4cute5tupleIJNS5_1CILi1EEES8_S8_EEENS6_IJNS7_ILi128EEESA_SA_EEELi128ENS_6half_tEfNS_4arch4Sm90ELb1ELb0ELb1ELb1ELb1ELb1ELb0ELb1ELb1ELb1ELb1ELb0EEENS1_21CollectiveEpilogueFwdISB_S9_SC_SE_Li256ELb1ELb1ELb1ELb0EEENS1_36VarlenDynamicPersistentTileSchedulerILi128ELi128ELi256ELi128ELb1ELb1ELb1ELb1ELb1ELb1EEEEEEEEEvNT_6ParamsE --------------------------
	.section	.nv.shared._ZN7cutlass13device_kernelIN5flash11enable_sm90INS1_16FlashAttnFwdSm90INS1_25CollectiveMainloopFwdSm90ILi2EN4cute5tupleIJNS5_1CILi1EEES8_S8_EEENS6_IJNS7_ILi128EEESA_SA_EEELi128ENS_6half_tEfNS_4arch4Sm90ELb1ELb0ELb1ELb1ELb1ELb1ELb0ELb1ELb1ELb1ELb1ELb0EEENS1_21CollectiveEpilogueFwdISB_S9_SC_SE_Li256ELb1ELb1ELb1ELb0EEENS1_36VarlenDynamicPersistentTileSchedulerILi128ELi128ELi256ELi128ELb1ELb1ELb1ELb1ELb1ELb1EEEEEEEEEvNT_6ParamsE,"aw",@nobits
	.sectionflags	@""
	.align	16
	.zero		1024


//--------------------- .nv.constant0._ZN7cutlass13device_kernelIN5flash11enable_sm90INS1_16FlashAttnFwdSm90INS1_25CollectiveMainloopFwdSm90ILi2EN4cute5tupleIJNS5_1CILi1EEES8_S8_EEENS6_IJNS7_ILi128EEESA_SA_EEELi128ENS_6half_tEfNS_4arch4Sm90ELb0ELb0ELb1ELb0ELb1ELb0ELb0ELb1ELb1ELb1ELb1ELb0EEENS1_21CollectiveEpilogueFwdISB_S9_SC_SE_Li256ELb0ELb1ELb1ELb0EEENS1_19SingleTileSchedulerILb0ELb1ELb1ELi128EEEEEEEEEvNT_6ParamsE --------------------------
	.section	.nv.constant0._ZN7cutlass13device_kernelIN5flash11enable_sm90INS1_16FlashAttnFwdSm90INS1_25CollectiveMainloopFwdSm90ILi2EN4cute5tupleIJNS5_1CILi1EEES8_S8_EEENS6_IJNS7_ILi128EEESA_SA_EEELi128ENS_6half_tEfNS_4arch4Sm90ELb0ELb0ELb1ELb0ELb1ELb0ELb0ELb1ELb1ELb1ELb1ELb0EEENS1_21CollectiveEpilogueFwdISB_S9_SC_SE_Li256ELb0ELb1ELb1ELb0EEENS1_19SingleTileSchedulerILb0ELb1ELb1ELi128EEEEEEEEEvNT_6ParamsE,"a",@progbits
	.sectionflags	@""
	.align	4
.nv.constant0._ZN7cutlass13device_kernelIN5flash11enable_sm90INS1_16FlashAttnFwdSm90INS1_25CollectiveMainloopFwdSm90ILi2EN4cute5tupleIJNS5_1CILi1EEES8_S8_EEENS6_IJNS7_ILi128EEESA_SA_EEELi128ENS_6half_tEfNS_4arch4Sm90ELb0ELb0ELb1ELb0ELb1ELb0ELb0ELb1ELb1ELb1ELb1ELb0EEENS1_21CollectiveEpilogueFwdISB_S9_SC_SE_Li256ELb0ELb1ELb1ELb0EEENS1_19SingleTileSchedulerILb0ELb1ELb1ELi128EEEEEEEEEvNT_6ParamsE:
	.zero		3200


//--------------------- .nv.constant0._ZN7cutlass13device_kernelIN5flash11enable_sm90INS1_16FlashAttnFwdSm90INS1_25CollectiveMainloopFwdSm90ILi2EN4cute5tupleIJNS5_1CILi1EEES8_S8_EEENS6_IJNS7_ILi128EEESA_SA_EEELi128ENS_6half_tEfNS_4arch4Sm90ELb0ELb0ELb1ELb1ELb1ELb0ELb0ELb1ELb1ELb1ELb1ELb0EEENS1_21CollectiveEpilogueFwdISB_S9_SC_SE_Li256ELb1ELb1ELb1ELb0EEENS1_36VarlenDynamicPersistentTileSchedulerILi128ELi128ELi256ELi128ELb1ELb1ELb1ELb0ELb1ELb1EEEEEEEEEvNT_6ParamsE --------------------------
	.section	.nv.constant0._ZN7cutlass13device_kernelIN5flash11enable_sm90INS1_16FlashAttnFwdSm90INS1_25CollectiveMainloopFwdSm90ILi2EN4cute5tupleIJNS5_1CILi1EEES8_S8_EEENS6_IJNS7_ILi128EEESA_SA_EEELi128ENS_6half_tEfNS_4arch4Sm90ELb0ELb0ELb1ELb1ELb1ELb0ELb0ELb1ELb1ELb1ELb1ELb0EEENS1_21CollectiveEpilogueFwdISB_S9_SC_SE_Li256ELb1ELb1ELb1ELb0EEENS1_36VarlenDynamicPersistentTileSchedulerILi128ELi128ELi256ELi128ELb1ELb1ELb1ELb0ELb1ELb1EEEEEEEEEvNT_6ParamsE,"a",@progbits
	.sectionflags	@""
	.align	4
.nv.constant0._ZN7cutlass13device_kernelIN5flash11enable_sm90INS1_16FlashAttnFwdSm90INS1_25CollectiveMainloopFwdSm90ILi2EN4cute5tupleIJNS5_1CILi1EEES8_S8_EEENS6_IJNS7_ILi128EEESA_SA_EEELi128ENS_6half_tEfNS_4arch4Sm90ELb0ELb0ELb1ELb1ELb1ELb0ELb0ELb1ELb1ELb1ELb1ELb0EEENS1_21CollectiveEpilogueFwdISB_S9_SC_SE_Li256ELb1ELb1ELb1ELb0EEENS1_36VarlenDynamicPersistentTileSchedulerILi128ELi128ELi256ELi128ELb1ELb1ELb1ELb0ELb1ELb1EEEEEEEEEvNT_6ParamsE:
	.zero		3328


//--------------------- .nv.constant0._ZN7cutlass13device_kernelIN5flash11enable_sm90INS1_16FlashAttnFwdSm90INS1_25CollectiveMainloopFwdSm90ILi2EN4cute5tupleIJNS5_1CILi1EEES8_S8_EEENS6_IJNS7_ILi128EEESA_SA_EEELi128ENS_6half_tEfNS_4arch4Sm90ELb0ELb0ELb1ELb1ELb1ELb1ELb0ELb1ELb1ELb1ELb1ELb0EEENS1_21CollectiveEpilogueFwdISB_S9_SC_SE_Li256ELb1ELb1ELb1ELb0EEENS1_36VarlenDynamicPersistentTileSchedulerILi128ELi128ELi256ELi128ELb1ELb1ELb1ELb0ELb1ELb1EEEEEEEEEvNT_6ParamsE --------------------------
	.section	.nv.constant0._ZN7cutlass13device_kernelIN5flash11enable_sm90INS1_16FlashAttnFwdSm90INS1_25CollectiveMainloopFwdSm90ILi2EN4cute5tupleIJNS5_1CILi1EEES8_S8_EEENS6_IJNS7_ILi128EEESA_SA_EEELi128ENS_6half_tEfNS_4arch4Sm90ELb0ELb0ELb1ELb1ELb1ELb1ELb0ELb1ELb1ELb1ELb1ELb0EEENS1_21CollectiveEpilogueFwdISB_S9_SC_SE_Li256ELb1ELb1ELb1ELb0EEENS1_36VarlenDynamicPersistentTileSchedulerILi128ELi128ELi256ELi128ELb1ELb1ELb1ELb0ELb1ELb1EEEEEEEEEvNT_6ParamsE,"a",@progbits
	.sectionflags	@""
	.align	4
.nv.constant0._ZN7cutlass13device_kernelIN5flash11enable_sm90INS1_16FlashAttnFwdSm90INS1_25CollectiveMainloopFwdSm90ILi2EN4cute5tupleIJNS5_1CILi1EEES8_S8_EEENS6_IJNS7_ILi128EEESA_SA_EEELi128ENS_6half_tEfNS_4arch4Sm90ELb0ELb0ELb1ELb1ELb1ELb1ELb0ELb1ELb1ELb1ELb1ELb0EEENS1_21CollectiveEpilogueFwdISB_S9_SC_SE_Li256ELb1ELb1ELb1ELb0EEENS1_36VarlenDynamicPersistentTileSchedulerILi128ELi128ELi256ELi128ELb1ELb1ELb1ELb0ELb1ELb1EEEEEEEEEvNT_6ParamsE:
	.zero		3328


//--------------------- .nv.constant0._ZN7cutlass13device_kernelIN5flash11enable_sm90INS1_16FlashAttnFwdSm90INS1_25CollectiveMainloopFwdSm90ILi2EN4cute5tupleIJNS5_1CILi1EEES8_S8_EEENS6_IJNS7_ILi128EEESA_SA_EEELi128ENS_6half_tEfNS_4arch4Sm90ELb0ELb1ELb1ELb0ELb1ELb0ELb0ELb1ELb1ELb1ELb1ELb0EEENS1_21CollectiveEpilogueFwdISB_S9_SC_SE_Li256ELb0ELb1ELb1ELb0EEENS1_19SingleTileSchedulerILb0ELb1ELb1ELi128EEEEEEEEEvNT_6ParamsE --------------------------
	.section	.nv.constant0._ZN7cutlass13device_kernelIN5flash11enable_sm90INS1_16FlashAttnFwdSm90INS1_25CollectiveMainloopFwdSm90ILi2EN4cute5tupleIJNS5_1CILi1EEES8_S8_EEENS6_IJNS7_ILi128EEESA_SA_EEELi128ENS_6half_tEfNS_4arch4Sm90ELb0ELb1ELb1ELb0ELb1ELb0ELb0ELb1ELb1ELb1ELb1ELb0EEENS1_21CollectiveEpilogueFwdISB_S9_SC_SE_Li256ELb0ELb1ELb1ELb0EEENS1_19SingleTileSchedulerILb0ELb1ELb1ELi128EEEEEEEEEvNT_6ParamsE,"a",@progbits
	.sectionflags	@""
	.align	4
.nv.constant0._ZN7cutlass13device_kernelIN5flash11enable_sm90INS1_16FlashAttnFwdSm90INS1_25CollectiveMainloopFwdSm90ILi2EN4cute5tupleIJNS5_1CILi1EEES8_S8_EEENS6_IJNS7_ILi128EEESA_SA_EEELi128ENS_6half_tEfNS_4arch4Sm90ELb0ELb1ELb1ELb0ELb1ELb0ELb0ELb1ELb1ELb1ELb1ELb0EEENS1_21CollectiveEpilogueFwdISB_S9_SC_SE_Li256ELb0ELb1ELb1ELb0EEENS1_19SingleTileSchedulerILb0ELb1ELb1ELi128EEEEEEEEEvNT_6ParamsE:
	.zero		3200


//--------------------- .nv.constant0._ZN7cutlass13device_kernelIN5flash11enable_sm90INS1_16FlashAttnFwdSm90INS1_25CollectiveMainloopFwdSm90ILi2EN4cute5tupleIJNS5_1CILi1EEES8_S8_EEENS6_IJNS7_ILi128EEESA_SA_EEELi128ENS_6half_tEfNS_4arch4Sm90ELb0ELb1ELb1ELb1ELb1ELb0ELb0ELb1ELb1ELb1ELb1ELb0EEENS1_21CollectiveEpilogueFwdISB_S9_SC_SE_Li256ELb1ELb1ELb1ELb0EEENS1_36VarlenDynamicPersistentTileSchedulerILi128ELi128ELi256ELi128ELb1ELb1ELb1ELb1ELb0ELb1EEEEEEEEEvNT_6ParamsE --------------------------
	.section	.nv.constant0._ZN7cutlass13device_kernelIN5flash11enable_sm90INS1_16FlashAttnFwdSm90INS1_25CollectiveMainloopFwdSm90ILi2EN4cute5tupleIJNS5_1CILi1EEES8_S8_EEENS6_IJNS7_ILi128EEESA_SA_EEELi128ENS_6half_tEfNS_4arch4Sm90ELb0ELb1ELb1ELb1ELb1ELb0ELb0ELb1ELb1ELb1ELb1ELb0EEENS1_21CollectiveEpilogueFwdISB_S9_SC_SE_Li256ELb1ELb1ELb1ELb0EEENS1_36VarlenDynamicPersistentTileSchedulerILi128ELi128ELi256ELi128ELb1ELb1ELb1ELb1ELb0ELb1EEEEEEEEEvNT_6ParamsE,"a",@progbits
	.sectionflags	@""
	.align	4
.nv.constant0._ZN7cutlass13device_kernelIN5flash11enable_sm90INS1_16FlashAttnFwdSm90INS1_25CollectiveMainloopFwdSm90ILi2EN4cute5tupleIJNS5_1CILi1EEES8_S8_EEENS6_IJNS7_ILi128EEESA_SA_EEELi128ENS_6half_tEfNS_4arch4Sm90ELb0ELb1ELb1ELb1ELb1ELb0ELb0ELb1ELb1ELb1ELb1ELb0EEENS1_21CollectiveEpilogueFwdISB_S9_SC_SE_Li256ELb1ELb1ELb1ELb0EEENS1_36VarlenDynamicPersistentTileSchedulerILi128ELi128ELi256ELi128ELb1ELb1ELb1ELb1ELb0ELb1EEEEEEEEEvNT_6ParamsE:
	.zero		3328


//--------------------- .nv.constant0._ZN7cutlass13device_kernelIN5flash11enable_sm90INS1_16FlashAttnFwdSm90INS1_25CollectiveMainloopFwdSm90ILi2EN4cute5tupleIJNS5_1CILi1EEES8_S8_EEENS6_IJNS7_ILi128EEESA_SA_EEELi128ENS_6half_tEfNS_4arch4Sm90ELb0ELb1ELb1ELb1ELb1ELb1ELb0ELb1ELb1ELb1ELb1ELb0EEENS1_21CollectiveEpilogueFwdISB_S9_SC_SE_Li256ELb1ELb1ELb1ELb0EEENS1_36VarlenDynamicPersistentTileSchedulerILi128ELi128ELi256ELi128ELb1ELb1ELb1ELb1ELb0ELb1EEEEEEEEEvNT_6ParamsE --------------------------
	.section	.nv.constant0._ZN7cutlass13device_kernelIN5flash11enable_sm90INS1_16FlashAttnFwdSm90INS1_25CollectiveMainloopFwdSm90ILi2EN4cute5tupleIJNS5_1CILi1EEES8_S8_EEENS6_IJNS7_ILi128EEESA_SA_EEELi128ENS_6half_tEfNS_4arch4Sm90ELb0ELb1ELb1ELb1ELb1ELb1ELb0ELb1ELb1ELb1ELb1ELb0EEENS1_21CollectiveEpilogueFwdISB_S9_SC_SE_Li256ELb1ELb1ELb1ELb0EEENS1_36VarlenDynamicPersistentTileSchedulerILi128ELi128ELi256ELi128ELb1ELb1ELb1ELb1ELb0ELb1EEEEEEEEEvNT_6ParamsE,"a",@progbits
	.sectionflags	@""
	.align	4
.nv.constant0._ZN7cutlass13device_kernelIN5flash11enable_sm90INS1_16FlashAttnFwdSm90INS1_25CollectiveMainloopFwdSm90ILi2EN4cute5tupleIJNS5_1CILi1EEES8_S8_EEENS6_IJNS7_ILi128EEESA_SA_EEELi128ENS_6half_tEfNS_4arch4Sm90ELb0ELb1ELb1ELb1ELb1ELb1ELb0ELb1ELb1ELb1ELb1ELb0EEENS1_21CollectiveEpilogueFwdISB_S9_SC_SE_Li256ELb1ELb1ELb1ELb0EEENS1_36VarlenDynamicPersistentTileSchedulerILi128ELi128ELi256ELi128ELb1ELb1ELb1ELb1ELb0ELb1EEEEEEEEEvNT_6ParamsE:
	.zero		3328


//--------------------- .nv.constant0._ZN7cutlass13device_kernelIN5flash11enable_sm90INS1_16FlashAttnFwdSm90INS1_25CollectiveMainloopFwdSm90ILi2EN4cute5tupleIJNS5_1CILi1EEES8_S8_EEENS6_IJNS7_ILi128EEESA_SA_EEELi128ENS_6half_tEfNS_4arch4Sm90ELb1ELb0ELb1ELb0ELb1ELb0ELb0ELb1ELb1ELb1ELb1ELb0EEENS1_21CollectiveEpilogueFwdISB_S9_SC_SE_Li256ELb0ELb1ELb1ELb0EEENS1_19SingleTileSchedulerILb0ELb1ELb1ELi128EEEEEEEEEvNT_6ParamsE --------------------------
	.section	.nv.constant0._ZN7cutlass13device_kernelIN5flash11enable_sm90INS1_16FlashAttnFwdSm90INS1_25CollectiveMainloopFwdSm90ILi2EN4cute5tupleIJNS5_1CILi1EEES8_S8_EEENS6_IJNS7_ILi128EEESA_SA_EEELi128ENS_6half_tEfNS_4arch4Sm90ELb1ELb0ELb1ELb0ELb1ELb0ELb0ELb1ELb1ELb1ELb1ELb0EEENS1_21CollectiveEpilogueFwdISB_S9_SC_SE_Li256ELb0ELb1ELb1ELb0EEENS1_19SingleTileSchedulerILb0ELb1ELb1ELi128EEEEEEEEEvNT_6ParamsE,"a",@progbits
	.sectionflags	@""
	.align	4
.nv.constant0._ZN7cutlass13device_kernelIN5flash11enable_sm90INS1_16FlashAttnFwdSm90INS1_25CollectiveMainloopFwdSm90ILi2EN4cute5tupleIJNS5_1CILi1EEES8_S8_EEENS6_IJNS7_ILi128EEESA_SA_EEELi128ENS_6half_tEfNS_4arch4Sm90ELb1ELb0ELb1ELb0ELb1ELb0ELb0ELb1ELb1ELb1ELb1ELb0EEENS1_21CollectiveEpilogueFwdISB_S9_SC_SE_Li256ELb0ELb1ELb1ELb0EEENS1_19SingleTileSchedulerILb0ELb1ELb1ELi128EEEEEEEEEvNT_6ParamsE:
	.zero		3200


//--------------------- .nv.constant0._ZN7cutlass13device_kernelIN5flash11enable_sm90INS1_16FlashAttnFwdSm90INS1_25CollectiveMainloopFwdSm90ILi2EN4cute5tupleIJNS5_1CILi1EEES8_S8_EEENS6_IJNS7_ILi128EEESA_SA_EEELi128ENS_6half_tEfNS_4arch4Sm90ELb1ELb0ELb1ELb1ELb1ELb0ELb0ELb1ELb1ELb1ELb1ELb0EEENS1_21CollectiveEpilogueFwdISB_S9_SC_SE_Li256ELb1ELb1ELb1ELb0EEENS1_36VarlenDynamicPersistentTileSchedulerILi128ELi128ELi256ELi128ELb1ELb1ELb1ELb1ELb1ELb1EEEEEEEEEvNT_6ParamsE --------------------------
	.section	.nv.constant0._ZN7cutlass13device_kernelIN5flash11enable_sm90INS1_16FlashAttnFwdSm90INS1_25CollectiveMainloopFwdSm90ILi2EN4cute5tupleIJNS5_1CILi1EEES8_S8_EEENS6_IJNS7_ILi128EEESA_SA_EEELi128ENS_6half_tEfNS_4arch4Sm90ELb1ELb0ELb1ELb1ELb1ELb0ELb0ELb1ELb1ELb1ELb1ELb0EEENS1_21CollectiveEpilogueFwdISB_S9_SC_SE_Li256ELb1ELb1ELb1ELb0EEENS1_36VarlenDynamicPersistentTileSchedulerILi128ELi128ELi256ELi128ELb1ELb1ELb1ELb1ELb1ELb1EEEEEEEEEvNT_6ParamsE,"a",@progbits
	.sectionflags	@""
	.align	4
.nv.constant0._ZN7cutlass13device_kernelIN5flash11enable_sm90INS1_16FlashAttnFwdSm90INS1_25CollectiveMainloopFwdSm90ILi2EN4cute5tupleIJNS5_1CILi1EEES8_S8_EEENS6_IJNS7_ILi128EEESA_SA_EEELi128ENS_6half_tEfNS_4arch4Sm90ELb1ELb0ELb1ELb1ELb1ELb0ELb0ELb1ELb1ELb1ELb1ELb0EEENS1_21CollectiveEpilogueFwdISB_S9_SC_SE_Li256ELb1ELb1ELb1ELb0EEENS1_36VarlenDynamicPersistentTileSchedulerILi128ELi128ELi256ELi128ELb1ELb1ELb1ELb1ELb1ELb1EEEEEEEEEvNT_6ParamsE:
	.zero		3328


//--------------------- .nv.constant0._ZN7cutlass13device_kernelIN5flash11enable_sm90INS1_16FlashAttnFwdSm90INS1_25CollectiveMainloopFwdSm90ILi2EN4cute5tupleIJNS5_1CILi1EEES8_S8_EEENS6_IJNS7_ILi128EEESA_SA_EEELi128ENS_6half_tEfNS_4arch4Sm90ELb1ELb0ELb1ELb1ELb1ELb1ELb0ELb1ELb1ELb1ELb1ELb0EEENS1_21CollectiveEpilogueFwdISB_S9_SC_SE_Li256ELb1ELb1ELb1ELb0EEENS1_36VarlenDynamicPersistentTileSchedulerILi128ELi128ELi256ELi128ELb1ELb1ELb1ELb1ELb1ELb1EEEEEEEEEvNT_6ParamsE --------------------------
	.section	.nv.constant0._ZN7cutlass13device_kernelIN5flash11enable_sm90INS1_16FlashAttnFwdSm90INS1_25CollectiveMainloopFwdSm90ILi2EN4cute5tupleIJNS5_1CILi1EEES8_S8_EEENS6_IJNS7_ILi128EEESA_SA_EEELi128ENS_6half_tEfNS_4arch4Sm90ELb1ELb0ELb1ELb1ELb1ELb1ELb0ELb1ELb1ELb1ELb1ELb0EEENS1_21CollectiveEpilogueFwdISB_S9_SC_SE_Li256ELb1ELb1ELb1ELb0EEENS1_36VarlenDynamicPersistentTileSchedulerILi128ELi128ELi256ELi128ELb1ELb1ELb1ELb1ELb1ELb1EEEEEEEEEvNT_6ParamsE,"a",@progbits
	.sectionflags	@""
	.align	4
.nv.constant0._ZN7cutlass13device_kernelIN5flash11enable_sm90INS1_16FlashAttnFwdSm90INS1_25CollectiveMainloopFwdSm90ILi2EN4cute5tupleIJNS5_1CILi1EEES8_S8_EEENS6_IJNS7_ILi128EEESA_SA_EEELi128ENS_6half_tEfNS_4arch4Sm90ELb1ELb0ELb1ELb1ELb1ELb1ELb0ELb1ELb1ELb1ELb1ELb0EEENS1_21CollectiveEpilogueFwdISB_S9_SC_SE_Li256ELb1ELb1ELb1ELb0EEENS1_36VarlenDynamicPersistentTileSchedulerILi128ELi128ELi256ELi128ELb1ELb1ELb1ELb1ELb1ELb1EEEEEEEEEvNT_6ParamsE:
	.zero		3328


//--------------------- SYMBOLS --------------------------

	.type		.nv.reservedSmem.offset0,@object
	.size		.nv.reservedSmem.offset0,0x4
	.type		__assertfail,@function
